	.target	sm_103a

	.elftype	@"ET_EXEC"


//--------------------- .note.nv.tkinfo           --------------------------
	.section	.note.nv.tkinfo,"",@"SHT_NOTE"
	.sectionflags	@"SHF_NOTE_NV_TKINFO"
	.tkinfo
        /*0018*/ 	.word	0x00000002
        /*0030*/ 	.string	""
        /*0030*/ 	.string	"ptxas"
        /*0030*/ 	.string	"Cuda compilation tools, release 13.0, V13.0.88"
        /*0030*/ 	.string	"Build cuda_13.0.r13.0/compiler.36424714_0"
        /*0030*/ 	.string	"-arch sm_103a -m 64 "



//--------------------- .note.nv.cuinfo           --------------------------
	.section	.note.nv.cuinfo,"",@"SHT_NOTE"
	.sectionflags	@"SHF_NOTE_NV_CUINFO"
        /*0018*/ 	.short	0x0002
        /*001a*/ 	.short	0x0067
        /*001c*/ 	.short	0x0082
	.zero		2


//--------------------- .nv.info                  --------------------------
	.section	.nv.info,"",@"SHT_CUDA_INFO"
	.align	4


	//----- nvinfo : EIATTR_REGCOUNT
	.align		4
        /*0000*/ 	.byte	0x04, 0x2f
        /*0002*/ 	.short	(.L_1 - .L_0)
	.align		4
.L_0:
        /*0004*/ 	.word	index@(_ZN10layer_norm31ln_parallel_residual_bwd_kernelINS_13Kernel_traitsIfffffjLj5120ELj1ELj1ELj8ELj16ENS_18Kernel_traits_baseILj5120EfffffjLj256EEEEELb1ELb1ELb1EEEvNS_9BwdParamsE)
        /*0008*/ 	.word	0x000000ad


	//----- nvinfo : EIATTR_FRAME_SIZE
	.align		4
.L_1:
        /*000c*/ 	.byte	0x04, 0x11
        /*000e*/ 	.short	(.L_3 - .L_2)
	.align		4
.L_2:
        /*0010*/ 	.word	index@(_ZN10layer_norm31ln_parallel_residual_bwd_kernelINS_13Kernel_traitsIfffffjLj5120ELj1ELj1ELj8ELj16ENS_18Kernel_traits_baseILj5120EfffffjLj256EEEEELb1ELb1ELb1EEEvNS_9BwdParamsE)
        /*0014*/ 	.word	0x00000000


	//----- nvinfo : EIATTR_REGCOUNT
	.align		4
.L_3:
        /*0018*/ 	.byte	0x04, 0x2f
        /*001a*/ 	.short	(.L_5 - .L_4)
	.align		4
.L_4:
        /*001c*/ 	.word	index@(_ZN10layer_norm40ln_parallel_residual_bwd_finalize_kernelINS_22Kernel_traits_finalizeILj5120EfffffjLb0ELj1024ELj4ENS_18Kernel_traits_baseILj5120EfffffjLj1024EEEEELb1EEEvNS_9BwdParamsE)
        /*0020*/ 	.word	0x00000020


	//----- nvinfo : EIATTR_FRAME_SIZE
	.align		4
.L_5:
        /*0024*/ 	.byte	0x04, 0x11
        /*0026*/ 	.short	(.L_7 - .L_6)
	.align		4
.L_6:
        /*0028*/ 	.word	index@(_ZN10layer_norm40ln_parallel_residual_bwd_finalize_kernelINS_22Kernel_traits_finalizeILj5120EfffffjLb0ELj1024ELj4ENS_18Kernel_traits_baseILj5120EfffffjLj1024EEEEELb1EEEvNS_9BwdParamsE)
        /*002c*/ 	.word	0x00000000


	//----- nvinfo : EIATTR_REGCOUNT
	.align		4
.L_7:
        /*0030*/ 	.byte	0x04, 0x2f
        /*0032*/ 	.short	(.L_9 - .L_8)
	.align		4
.L_8:
        /*0034*/ 	.word	index@(_ZN10layer_norm22ln_bwd_finalize_kernelINS_22Kernel_traits_finalizeILj5120EfffffjLb0ELj1024ELj4ENS_18Kernel_traits_baseILj5120EfffffjLj1024EEEEELb0ELb1EEEvNS_9BwdParamsE)
        /*0038*/ 	.word	0x00000020


	//----- nvinfo : EIATTR_FRAME_SIZE
	.align		4
.L_9:
        /*003c*/ 	.byte	0x04, 0x11
        /*003e*/ 	.short	(.L_11 - .L_10)
	.align		4
.L_10:
        /*0040*/ 	.word	index@(_ZN10layer_norm22ln_bwd_finalize_kernelINS_22Kernel_traits_finalizeILj5120EfffffjLb0ELj1024ELj4ENS_18Kernel_traits_baseILj5120EfffffjLj1024EEEEELb0ELb1EEEvNS_9BwdParamsE)
        /*0044*/ 	.word	0x00000000


	//----- nvinfo : EIATTR_REGCOUNT
	.align		4
.L_11:
        /*0048*/ 	.byte	0x04, 0x2f
        /*004a*/ 	.short	(.L_13 - .L_12)
	.align		4
.L_12:
        /*004c*/ 	.word	index@(_ZN10layer_norm31ln_parallel_residual_bwd_kernelINS_13Kernel_traitsIfffffjLj5120ELj1ELj1ELj8ELj16ENS_18Kernel_traits_baseILj5120EfffffjLj256EEEEELb1ELb1ELb0EEEvNS_9BwdParamsE)
        /*0050*/ 	.word	0x000000a8


	//----- nvinfo : EIATTR_FRAME_SIZE
	.align		4
.L_13:
        /*0054*/ 	.byte	0x04, 0x11
        /*0056*/ 	.short	(.L_15 - .L_14)
	.align		4
.L_14:
        /*0058*/ 	.word	index@(_ZN10layer_norm31ln_parallel_residual_bwd_kernelINS_13Kernel_traitsIfffffjLj5120ELj1ELj1ELj8ELj16ENS_18Kernel_traits_baseILj5120EfffffjLj256EEEEELb1ELb1ELb0EEEvNS_9BwdParamsE)
        /*005c*/ 	.word	0x00000000


	//----- nvinfo : EIATTR_REGCOUNT
	.align		4
.L_15:
        /*0060*/ 	.byte	0x04, 0x2f
        /*0062*/ 	.short	(.L_17 - .L_16)
	.align		4
.L_16:
        /*0064*/ 	.word	index@(_ZN10layer_norm40ln_parallel_residual_bwd_finalize_kernelINS_22Kernel_traits_finalizeILj5120EfffffjLb0ELj1024ELj4ENS_18Kernel_traits_baseILj5120EfffffjLj1024EEEEELb0EEEvNS_9BwdParamsE)
        /*0068*/ 	.word	0x00000020


	//----- nvinfo : EIATTR_FRAME_SIZE
	.align		4
.L_17:
        /*006c*/ 	.byte	0x04, 0x11
        /*006e*/ 	.short	(.L_19 - .L_18)
	.align		4
.L_18:
        /*0070*/ 	.word	index@(_ZN10layer_norm40ln_parallel_residual_bwd_finalize_kernelINS_22Kernel_traits_finalizeILj5120EfffffjLb0ELj1024ELj4ENS_18Kernel_traits_baseILj5120EfffffjLj1024EEEEELb0EEEvNS_9BwdParamsE)
        /*0074*/ 	.word	0x00000000


	//----- nvinfo : EIATTR_REGCOUNT
	.align		4
.L_19:
        /*0078*/ 	.byte	0x04, 0x2f
        /*007a*/ 	.short	(.L_21 - .L_20)
	.align		4
.L_20:
        /*007c*/ 	.word	index@(_ZN10layer_norm22ln_bwd_finalize_kernelINS_22Kernel_traits_finalizeILj5120EfffffjLb0ELj1024ELj4ENS_18Kernel_traits_baseILj5120EfffffjLj1024EEEEELb0ELb0EEEvNS_9BwdParamsE)
        /*0080*/ 	.word	0x0000003f


	//----- nvinfo : EIATTR_FRAME_SIZE
	.align		4
.L_21:
        /*0084*/ 	.byte	0x04, 0x11
        /*0086*/ 	.short	(.L_23 - .L_22)
	.align		4
.L_22:
        /*0088*/ 	.word	index@(_ZN10layer_norm22ln_bwd_finalize_kernelINS_22Kernel_traits_finalizeILj5120EfffffjLb0ELj1024ELj4ENS_18Kernel_traits_baseILj5120EfffffjLj1024EEEEELb0ELb0EEEvNS_9BwdParamsE)
        /*008c*/ 	.word	0x00000000


	//----- nvinfo : EIATTR_REGCOUNT
	.align		4
.L_23:
        /*0090*/ 	.byte	0x04, 0x2f
        /*0092*/ 	.short	(.L_25 - .L_24)
	.align		4
.L_24:
        /*0094*/ 	.word	index@(_ZN10layer_norm31ln_parallel_residual_bwd_kernelINS_13Kernel_traitsIfffffjLj5120ELj1ELj1ELj8ELj16ENS_18Kernel_traits_baseILj5120EfffffjLj256EEEEELb1ELb0ELb1EEEvNS_9BwdParamsE)
        /*0098*/ 	.word	0x000000ff


	//----- nvinfo : EIATTR_FRAME_SIZE
	.align		4
.L_25:
        /*009c*/ 	.byte	0x04, 0x11
        /*009e*/ 	.short	(.L_27 - .L_26)
	.align		4
.L_26:
        /*00a0*/ 	.word	index@(_ZN10layer_norm31ln_parallel_residual_bwd_kernelINS_13Kernel_traitsIfffffjLj5120ELj1ELj1ELj8ELj16ENS_18Kernel_traits_baseILj5120EfffffjLj256EEEEELb1ELb0ELb1EEEvNS_9BwdParamsE)
        /*00a4*/ 	.word	0x00000000


	//----- nvinfo : EIATTR_REGCOUNT
	.align		4
.L_27:
        /*00a8*/ 	.byte	0x04, 0x2f
        /*00aa*/ 	.short	(.L_29 - .L_28)
	.align		4
.L_28:
        /*00ac*/ 	.word	index@(_ZN10layer_norm31ln_parallel_residual_bwd_kernelINS_13Kernel_traitsIfffffjLj5120ELj1ELj1ELj8ELj16ENS_18Kernel_traits_baseILj5120EfffffjLj256EEEEELb1ELb0ELb0EEEvNS_9BwdParamsE)
        /*00b0*/ 	.word	0x000000e6


	//----- nvinfo : EIATTR_FRAME_SIZE
	.align		4
.L_29:
        /*00b4*/ 	.byte	0x04, 0x11
        /*00b6*/ 	.short	(.L_31 - .L_30)
	.align		4
.L_30:
        /*00b8*/ 	.word	index@(_ZN10layer_norm31ln_parallel_residual_bwd_kernelINS_13Kernel_traitsIfffffjLj5120ELj1ELj1ELj8ELj16ENS_18Kernel_traits_baseILj5120EfffffjLj256EEEEELb1ELb0ELb0EEEvNS_9BwdParamsE)
        /*00bc*/ 	.word	0x00000000


	//----- nvinfo : EIATTR_REGCOUNT
	.align		4
.L_31:
        /*00c0*/ 	.byte	0x04, 0x2f
        /*00c2*/ 	.short	(.L_33 - .L_32)
	.align		4
.L_32:
        /*00c4*/ 	.word	index@(_ZN10layer_norm31ln_parallel_residual_bwd_kernelINS_13Kernel_traitsIfffffjLj5120ELj1ELj1ELj8ELj16ENS_18Kernel_traits_baseILj5120EfffffjLj256EEEEELb0ELb1ELb1EEEvNS_9BwdParamsE)
        /*00c8*/ 	.word	0x000000b5


	//----- nvinfo : EIATTR_FRAME_SIZE
	.align		4
.L_33:
        /*00cc*/ 	.byte	0x04, 0x11
        /*00ce*/ 	.short	(.L_35 - .L_34)
	.align		4
.L_34:
        /*00d0*/ 	.word	index@(_ZN10layer_norm31ln_parallel_residual_bwd_kernelINS_13Kernel_traitsIfffffjLj5120ELj1ELj1ELj8ELj16ENS_18Kernel_traits_baseILj5120EfffffjLj256EEEEELb0ELb1ELb1EEEvNS_9BwdParamsE)
        /*00d4*/ 	.word	0x00000000


	//----- nvinfo : EIATTR_REGCOUNT
	.align		4
.L_35:
        /*00d8*/ 	.byte	0x04, 0x2f
        /*00da*/ 	.short	(.L_37 - .L_36)
	.align		4
.L_36:
        /*00dc*/ 	.word	index@(_ZN10layer_norm31ln_parallel_residual_bwd_kernelINS_13Kernel_traitsIfffffjLj5120ELj1ELj1ELj8ELj16ENS_18Kernel_traits_baseILj5120EfffffjLj256EEEEELb0ELb1ELb0EEEvNS_9BwdParamsE)
        /*00e0*/ 	.word	0x0000009e


	//----- nvinfo : EIATTR_FRAME_SIZE
	.align		4
.L_37:
        /*00e4*/ 	.byte	0x04, 0x11
        /*00e6*/ 	.short	(.L_39 - .L_38)
	.align		4
.L_38:
        /*00e8*/ 	.word	index@(_ZN10layer_norm31ln_parallel_residual_bwd_kernelINS_13Kernel_traitsIfffffjLj5120ELj1ELj1ELj8ELj16ENS_18Kernel_traits_baseILj5120EfffffjLj256EEEEELb0ELb1ELb0EEEvNS_9BwdParamsE)
        /*00ec*/ 	.word	0x00000000


	//----- nvinfo : EIATTR_REGCOUNT
	.align		4
.L_39:
        /*00f0*/ 	.byte	0x04, 0x2f
        /*00f2*/ 	.short	(.L_41 - .L_40)
	.align		4
.L_40:
        /*00f4*/ 	.word	index@(_ZN10layer_norm31ln_parallel_residual_bwd_kernelINS_13Kernel_traitsIfffffjLj5120ELj1ELj1ELj8ELj16ENS_18Kernel_traits_baseILj5120EfffffjLj256EEEEELb0ELb0ELb1EEEvNS_9BwdParamsE)
        /*00f8*/ 	.word	0x000000fb


	//----- nvinfo : EIATTR_FRAME_SIZE
	.align		4
.L_41:
        /*00fc*/ 	.byte	0x04, 0x11
        /*00fe*/ 	.short	(.L_43 - .L_42)
	.align		4
.L_42:
        /*0100*/ 	.word	index@(_ZN10layer_norm31ln_parallel_residual_bwd_kernelINS_13Kernel_traitsIfffffjLj5120ELj1ELj1ELj8ELj16ENS_18Kernel_traits_baseILj5120EfffffjLj256EEEEELb0ELb0ELb1EEEvNS_9BwdParamsE)
        /*0104*/ 	.word	0x00000000


	//----- nvinfo : EIATTR_REGCOUNT
	.align		4
.L_43:
        /*0108*/ 	.byte	0x04, 0x2f
        /*010a*/ 	.short	(.L_45 - .L_44)
	.align		4
.L_44:
        /*010c*/ 	.word	index@(_ZN10layer_norm31ln_parallel_residual_bwd_kernelINS_13Kernel_traitsIfffffjLj5120ELj1ELj1ELj8ELj16ENS_18Kernel_traits_baseILj5120EfffffjLj256EEEEELb0ELb0ELb0EEEvNS_9BwdParamsE)
        /*0110*/ 	.word	0x000000da


	//----- nvinfo : EIATTR_FRAME_SIZE
	.align		4
.L_45:
        /*0114*/ 	.byte	0x04, 0x11
        /*0116*/ 	.short	(.L_47 - .L_46)
	.align		4
.L_46:
        /*0118*/ 	.word	index@(_ZN10layer_norm31ln_parallel_residual_bwd_kernelINS_13Kernel_traitsIfffffjLj5120ELj1ELj1ELj8ELj16ENS_18Kernel_traits_baseILj5120EfffffjLj256EEEEELb0ELb0ELb0EEEvNS_9BwdParamsE)
        /*011c*/ 	.word	0x00000000


	//----- nvinfo : EIATTR_REGCOUNT
	.align		4
.L_47:
        /*0120*/ 	.byte	0x04, 0x2f
        /*0122*/ 	.short	(.L_49 - .L_48)
	.align		4
.L_48:
        /*0124*/ 	.word	index@(_ZN10layer_norm31ln_parallel_residual_bwd_kernelINS_13Kernel_traitsI6__halfffffjLj5120ELj1ELj1ELj8ELj16ENS_18Kernel_traits_baseILj5120ES2_ffffjLj256EEEEELb1ELb1ELb1EEEvNS_9BwdParamsE)
        /*0128*/ 	.word	0x000000ad


	//----- nvinfo : EIATTR_FRAME_SIZE
	.align		4
.L_49:
        /*012c*/ 	.byte	0x04, 0x11
        /*012e*/ 	.short	(.L_51 - .L_50)
	.align		4
.L_50:
        /*0130*/ 	.word	index@(_ZN10layer_norm31ln_parallel_residual_bwd_kernelINS_13Kernel_traitsI6__halfffffjLj5120ELj1ELj1ELj8ELj16ENS_18Kernel_traits_baseILj5120ES2_ffffjLj256EEEEELb1ELb1ELb1EEEvNS_9BwdParamsE)
        /*0134*/ 	.word	0x00000000


	//----- nvinfo : EIATTR_REGCOUNT
	.align		4
.L_51:
        /*0138*/ 	.byte	0x04, 0x2f
        /*013a*/ 	.short	(.L_53 - .L_52)
	.align		4
.L_52:
        /*013c*/ 	.word	index@(_ZN10layer_norm40ln_parallel_residual_bwd_finalize_kernelINS_22Kernel_traits_finalizeILj5120E6__halfffffjLb0ELj1024ELj4ENS_18Kernel_traits_baseILj5120ES2_ffffjLj1024EEEEELb1EEEvNS_9BwdParamsE)
        /*0140*/ 	.word	0x00000020


	//----- nvinfo : EIATTR_FRAME_SIZE
	.align		4
.L_53:
        /*0144*/ 	.byte	0x04, 0x11
        /*0146*/ 	.short	(.L_55 - .L_54)
	.align		4
.L_54:
        /*0148*/ 	.word	index@(_ZN10layer_norm40ln_parallel_residual_bwd_finalize_kernelINS_22Kernel_traits_finalizeILj5120E6__halfffffjLb0ELj1024ELj4ENS_18Kernel_traits_baseILj5120ES2_ffffjLj1024EEEEELb1EEEvNS_9BwdParamsE)
        /*014c*/ 	.word	0x00000000


	//----- nvinfo : EIATTR_REGCOUNT
	.align		4
.L_55:
        /*0150*/ 	.byte	0x04, 0x2f
        /*0152*/ 	.short	(.L_57 - .L_56)
	.align		4
.L_56:
        /*0154*/ 	.word	index@(_ZN10layer_norm22ln_bwd_finalize_kernelINS_22Kernel_traits_finalizeILj5120E6__halfffffjLb0ELj1024ELj4ENS_18Kernel_traits_baseILj5120ES2_ffffjLj1024EEEEELb0ELb1EEEvNS_9BwdParamsE)
        /*0158*/ 	.word	0x00000020


	//----- nvinfo : EIATTR_FRAME_SIZE
	.align		4
.L_57:
        /*015c*/ 	.byte	0x04, 0x11
        /*015e*/ 	.short	(.L_59 - .L_58)
	.align		4
.L_58:
        /*0160*/ 	.word	index@(_ZN10layer_norm22ln_bwd_finalize_kernelINS_22Kernel_traits_finalizeILj5120E6__halfffffjLb0ELj1024ELj4ENS_18Kernel_traits_baseILj5120ES2_ffffjLj1024EEEEELb0ELb1EEEvNS_9BwdParamsE)
        /*0164*/ 	.word	0x00000000


	//----- nvinfo : EIATTR_REGCOUNT
	.align		4
.L_59:
        /*0168*/ 	.byte	0x04, 0x2f
        /*016a*/ 	.short	(.L_61 - .L_60)
	.align		4
.L_60:
        /*016c*/ 	.word	index@(_ZN10layer_norm31ln_parallel_residual_bwd_kernelINS_13Kernel_traitsI6__halfffffjLj5120ELj1ELj1ELj8ELj16ENS_18Kernel_traits_baseILj5120ES2_ffffjLj256EEEEELb1ELb1ELb0EEEvNS_9BwdParamsE)
        /*0170*/ 	.word	0x0000009c


	//----- nvinfo : EIATTR_FRAME_SIZE
	.align		4
.L_61:
        /*0174*/ 	.byte	0x04, 0x11
        /*0176*/ 	.short	(.L_63 - .L_62)
	.align		4
.L_62:
        /*0178*/ 	.word	index@(_ZN10layer_norm31ln_parallel_residual_bwd_kernelINS_13Kernel_traitsI6__halfffffjLj5120ELj1ELj1ELj8ELj16ENS_18Kernel_traits_baseILj5120ES2_ffffjLj256EEEEELb1ELb1ELb0EEEvNS_9BwdParamsE)
        /*017c*/ 	.word	0x00000000


	//----- nvinfo : EIATTR_REGCOUNT
	.align		4
.L_63:
        /*0180*/ 	.byte	0x04, 0x2f
        /*0182*/ 	.short	(.L_65 - .L_64)
	.align		4
.L_64:
        /*0184*/ 	.word	index@(_ZN10layer_norm40ln_parallel_residual_bwd_finalize_kernelINS_22Kernel_traits_finalizeILj5120E6__halfffffjLb0ELj1024ELj4ENS_18Kernel_traits_baseILj5120ES2_ffffjLj1024EEEEELb0EEEvNS_9BwdParamsE)
        /*0188*/ 	.word	0x00000020


	//----- nvinfo : EIATTR_FRAME_SIZE
	.align		4
.L_65:
        /*018c*/ 	.byte	0x04, 0x11
        /*018e*/ 	.short	(.L_67 - .L_66)
	.align		4
.L_66:
        /*0190*/ 	.word	index@(_ZN10layer_norm40ln_parallel_residual_bwd_finalize_kernelINS_22Kernel_traits_finalizeILj5120E6__halfffffjLb0ELj1024ELj4ENS_18Kernel_traits_baseILj5120ES2_ffffjLj1024EEEEELb0EEEvNS_9BwdParamsE)
        /*0194*/ 	.word	0x00000000


	//----- nvinfo : EIATTR_REGCOUNT
	.align		4
.L_67:
        /*0198*/ 	.byte	0x04, 0x2f
        /*019a*/ 	.short	(.L_69 - .L_68)
	.align		4
.L_68:
        /*019c*/ 	.word	index@(_ZN10layer_norm22ln_bwd_finalize_kernelINS_22Kernel_traits_finalizeILj5120E6__halfffffjLb0ELj1024ELj4ENS_18Kernel_traits_baseILj5120ES2_ffffjLj1024EEEEELb0ELb0EEEvNS_9BwdParamsE)
        /*01a0*/ 	.word	0x0000003f


	//----- nvinfo : EIATTR_FRAME_SIZE
	.align		4
.L_69:
        /*01a4*/ 	.byte	0x04, 0x11
        /*01a6*/ 	.short	(.L_71 - .L_70)
	.align		4
.L_70:
        /*01a8*/ 	.word	index@(_ZN10layer_norm22ln_bwd_finalize_kernelINS_22Kernel_traits_finalizeILj5120E6__halfffffjLb0ELj1024ELj4ENS_18Kernel_traits_baseILj5120ES2_ffffjLj1024EEEEELb0ELb0EEEvNS_9BwdParamsE)
        /*01ac*/ 	.word	0x00000000


	//----- nvinfo : EIATTR_REGCOUNT
	.align		4
.L_71:
        /*01b0*/ 	.byte	0x04, 0x2f
        /*01b2*/ 	.short	(.L_73 - .L_72)
	.align		4
.L_72:
        /*01b4*/ 	.word	index@(_ZN10layer_norm31ln_parallel_residual_bwd_kernelINS_13Kernel_traitsI6__halfffffjLj5120ELj1ELj1ELj8ELj16ENS_18Kernel_traits_baseILj5120ES2_ffffjLj256EEEEELb1ELb0ELb1EEEvNS_9BwdParamsE)
        /*01b8*/ 	.word	0x000000ff


	//----- nvinfo : EIATTR_FRAME_SIZE
	.align		4
.L_73:
        /*01bc*/ 	.byte	0x04, 0x11
        /*01be*/ 	.short	(.L_75 - .L_74)
	.align		4
.L_74:
        /*01c0*/ 	.word	index@(_ZN10layer_norm31ln_parallel_residual_bwd_kernelINS_13Kernel_traitsI6__halfffffjLj5120ELj1ELj1ELj8ELj16ENS_18Kernel_traits_baseILj5120ES2_ffffjLj256EEEEELb1ELb0ELb1EEEvNS_9BwdParamsE)
        /*01c4*/ 	.word	0x00000000


	//----- nvinfo : EIATTR_REGCOUNT
	.align		4
.L_75:
        /*01c8*/ 	.byte	0x04, 0x2f
        /*01ca*/ 	.short	(.L_77 - .L_76)
	.align		4
.L_76:
        /*01cc*/ 	.word	index@(_ZN10layer_norm31ln_parallel_residual_bwd_kernelINS_13Kernel_traitsI6__halfffffjLj5120ELj1ELj1ELj8ELj16ENS_18Kernel_traits_baseILj5120ES2_ffffjLj256EEEEELb1ELb0ELb0EEEvNS_9BwdParamsE)
        /*01d0*/ 	.word	0x000000d1


	//----- nvinfo : EIATTR_FRAME_SIZE
	.align		4
.L_77:
        /*01d4*/ 	.byte	0x04, 0x11
        /*01d6*/ 	.short	(.L_79 - .L_78)
	.align		4
.L_78:
        /*01d8*/ 	.word	index@(_ZN10layer_norm31ln_parallel_residual_bwd_kernelINS_13Kernel_traitsI6__halfffffjLj5120ELj1ELj1ELj8ELj16ENS_18Kernel_traits_baseILj5120ES2_ffffjLj256EEEEELb1ELb0ELb0EEEvNS_9BwdParamsE)
        /*01dc*/ 	.word	0x00000000


	//----- nvinfo : EIATTR_REGCOUNT
	.align		4
.L_79:
        /*01e0*/ 	.byte	0x04, 0x2f
        /*01e2*/ 	.short	(.L_81 - .L_80)
	.align		4
.L_80:
        /*01e4*/ 	.word	index@(_ZN10layer_norm31ln_parallel_residual_bwd_kernelINS_13Kernel_traitsI6__halfffffjLj5120ELj1ELj1ELj8ELj16ENS_18Kernel_traits_baseILj5120ES2_ffffjLj256EEEEELb0ELb1ELb1EEEvNS_9BwdParamsE)
        /*01e8*/ 	.word	0x000000b5


	//----- nvinfo : EIATTR_FRAME_SIZE
	.align		4
.L_81:
        /*01ec*/ 	.byte	0x04, 0x11
        /*01ee*/ 	.short	(.L_83 - .L_82)
	.align		4
.L_82:
        /*01f0*/ 	.word	index@(_ZN10layer_norm31ln_parallel_residual_bwd_kernelINS_13Kernel_traitsI6__halfffffjLj5120ELj1ELj1ELj8ELj16ENS_18Kernel_traits_baseILj5120ES2_ffffjLj256EEEEELb0ELb1ELb1EEEvNS_9BwdParamsE)
        /*01f4*/ 	.word	0x00000000


	//----- nvinfo : EIATTR_REGCOUNT
	.align		4
.L_83:
        /*01f8*/ 	.byte	0x04, 0x2f
        /*01fa*/ 	.short	(.L_85 - .L_84)
	.align		4
.L_84:
        /*01fc*/ 	.word	index@(_ZN10layer_norm31ln_parallel_residual_bwd_kernelINS_13Kernel_traitsI6__halfffffjLj5120ELj1ELj1ELj8ELj16ENS_18Kernel_traits_baseILj5120ES2_ffffjLj256EEEEELb0ELb1ELb0EEEvNS_9BwdParamsE)
        /*0200*/ 	.word	0x00000094


	//----- nvinfo : EIATTR_FRAME_SIZE
	.align		4
.L_85:
        /*0204*/ 	.byte	0x04, 0x11
        /*0206*/ 	.short	(.L_87 - .L_86)
	.align		4
.L_86:
        /*0208*/ 	.word	index@(_ZN10layer_norm31ln_parallel_residual_bwd_kernelINS_13Kernel_traitsI6__halfffffjLj5120ELj1ELj1ELj8ELj16ENS_18Kernel_traits_baseILj5120ES2_ffffjLj256EEEEELb0ELb1ELb0EEEvNS_9BwdParamsE)
        /*020c*/ 	.word	0x00000000


	//----- nvinfo : EIATTR_REGCOUNT
	.align		4
.L_87:
        /*0210*/ 	.byte	0x04, 0x2f
        /*0212*/ 	.short	(.L_89 - .L_88)
	.align		4
.L_88:
        /*0214*/ 	.word	index@(_ZN10layer_norm31ln_parallel_residual_bwd_kernelINS_13Kernel_traitsI6__halfffffjLj5120ELj1ELj1ELj8ELj16ENS_18Kernel_traits_baseILj5120ES2_ffffjLj256EEEEELb0ELb0ELb1EEEvNS_9BwdParamsE)
        /*0218*/ 	.word	0x000000fb


	//----- nvinfo : EIATTR_FRAME_SIZE
	.align		4
.L_89:
        /*021c*/ 	.byte	0x04, 0x11
        /*021e*/ 	.short	(.L_91 - .L_90)
	.align		4
.L_90:
        /*0220*/ 	.word	index@(_ZN10layer_norm31ln_parallel_residual_bwd_kernelINS_13Kernel_traitsI6__halfffffjLj5120ELj1ELj1ELj8ELj16ENS_18Kernel_traits_baseILj5120ES2_ffffjLj256EEEEELb0ELb0ELb1EEEvNS_9BwdParamsE)
        /*0224*/ 	.word	0x00000000


	//----- nvinfo : EIATTR_REGCOUNT
	.align		4
.L_91:
        /*0228*/ 	.byte	0x04, 0x2f
        /*022a*/ 	.short	(.L_93 - .L_92)
	.align		4
.L_92:
        /*022c*/ 	.word	index@(_ZN10layer_norm31ln_parallel_residual_bwd_kernelINS_13Kernel_traitsI6__halfffffjLj5120ELj1ELj1ELj8ELj16ENS_18Kernel_traits_baseILj5120ES2_ffffjLj256EEEEELb0ELb0ELb0EEEvNS_9BwdParamsE)
        /*0230*/ 	.word	0x000000c6


	//----- nvinfo : EIATTR_FRAME_SIZE
	.align		4
.L_93:
        /*0234*/ 	.byte	0x04, 0x11
        /*0236*/ 	.short	(.L_95 - .L_94)
	.align		4
.L_94:
        /*0238*/ 	.word	index@(_ZN10layer_norm31ln_parallel_residual_bwd_kernelINS_13Kernel_traitsI6__halfffffjLj5120ELj1ELj1ELj8ELj16ENS_18Kernel_traits_baseILj5120ES2_ffffjLj256EEEEELb0ELb0ELb0EEEvNS_9BwdParamsE)
        /*023c*/ 	.word	0x00000000


	//----- nvinfo : EIATTR_REGCOUNT
	.align		4
.L_95:
        /*0240*/ 	.byte	0x04, 0x2f
        /*0242*/ 	.short	(.L_97 - .L_96)
	.align		4
.L_96:
        /*0244*/ 	.word	index@(_ZN10layer_norm31ln_parallel_residual_bwd_kernelINS_13Kernel_traitsIf6__halffS2_fjLj5120ELj1ELj1ELj8ELj8ENS_18Kernel_traits_baseILj5120EfS2_fS2_fjLj256EEEEELb1ELb1ELb1EEEvNS_9BwdParamsE)
        /*0248*/ 	.word	0x000000ae


	//----- nvinfo : EIATTR_FRAME_SIZE
	.align		4
.L_97:
        /*024c*/ 	.byte	0x04, 0x11
        /*024e*/ 	.short	(.L_99 - .L_98)
	.align		4
.L_98:
        /*0250*/ 	.word	index@(_ZN10layer_norm31ln_parallel_residual_bwd_kernelINS_13Kernel_traitsIf6__halffS2_fjLj5120ELj1ELj1ELj8ELj8ENS_18Kernel_traits_baseILj5120EfS2_fS2_fjLj256EEEEELb1ELb1ELb1EEEvNS_9BwdParamsE)
        /*0254*/ 	.word	0x00000000


	//----- nvinfo : EIATTR_REGCOUNT
	.align		4
.L_99:
        /*0258*/ 	.byte	0x04, 0x2f
        /*025a*/ 	.short	(.L_101 - .L_100)
	.align		4
.L_100:
        /*025c*/ 	.word	index@(_ZN10layer_norm40ln_parallel_residual_bwd_finalize_kernelINS_22Kernel_traits_finalizeILj5120Ef6__halffS2_fjLb0ELj1024ELj4ENS_18Kernel_traits_baseILj5120EfS2_fS2_fjLj1024EEEEELb1EEEvNS_9BwdParamsE)
        /*0260*/ 	.word	0x00000020


	//----- nvinfo : EIATTR_FRAME_SIZE
	.align		4
.L_101:
        /*0264*/ 	.byte	0x04, 0x11
        /*0266*/ 	.short	(.L_103 - .L_102)
	.align		4
.L_102:
        /*0268*/ 	.word	index@(_ZN10layer_norm40ln_parallel_residual_bwd_finalize_kernelINS_22Kernel_traits_finalizeILj5120Ef6__halffS2_fjLb0ELj1024ELj4ENS_18Kernel_traits_baseILj5120EfS2_fS2_fjLj1024EEEEELb1EEEvNS_9BwdParamsE)
        /*026c*/ 	.word	0x00000000


	//----- nvinfo : EIATTR_REGCOUNT
	.align		4
.L_103:
        /*0270*/ 	.byte	0x04, 0x2f
        /*0272*/ 	.short	(.L_105 - .L_104)
	.align		4
.L_104:
        /*0274*/ 	.word	index@(_ZN10layer_norm22ln_bwd_finalize_kernelINS_22Kernel_traits_finalizeILj5120Ef6__halffS2_fjLb0ELj1024ELj4ENS_18Kernel_traits_baseILj5120EfS2_fS2_fjLj1024EEEEELb0ELb1EEEvNS_9BwdParamsE)
        /*0278*/ 	.word	0x00000020


	//----- nvinfo : EIATTR_FRAME_SIZE
	.align		4
.L_105:
        /*027c*/ 	.byte	0x04, 0x11
        /*027e*/ 	.short	(.L_107 - .L_106)
	.align		4
.L_106:
        /*0280*/ 	.word	index@(_ZN10layer_norm22ln_bwd_finalize_kernelINS_22Kernel_traits_finalizeILj5120Ef6__halffS2_fjLb0ELj1024ELj4ENS_18Kernel_traits_baseILj5120EfS2_fS2_fjLj1024EEEEELb0ELb1EEEvNS_9BwdParamsE)
        /*0284*/ 	.word	0x00000000


	//----- nvinfo : EIATTR_REGCOUNT
	.align		4
.L_107:
        /*0288*/ 	.byte	0x04, 0x2f
        /*028a*/ 	.short	(.L_109 - .L_108)
	.align		4
.L_108:
        /*028c*/ 	.word	index@(_ZN10layer_norm31ln_parallel_residual_bwd_kernelINS_13Kernel_traitsIf6__halffS2_fjLj5120ELj1ELj1ELj8ELj8ENS_18Kernel_traits_baseILj5120EfS2_fS2_fjLj256EEEEELb1ELb1ELb0EEEvNS_9BwdParamsE)
        /*0290*/ 	.word	0x000000a2


	//----- nvinfo : EIATTR_FRAME_SIZE
	.align		4
.L_109:
        /*0294*/ 	.byte	0x04, 0x11
        /*0296*/ 	.short	(.L_111 - .L_110)
	.align		4
.L_110:
        /*0298*/ 	.word	index@(_ZN10layer_norm31ln_parallel_residual_bwd_kernelINS_13Kernel_traitsIf6__halffS2_fjLj5120ELj1ELj1ELj8ELj8ENS_18Kernel_traits_baseILj5120EfS2_fS2_fjLj256EEEEELb1ELb1ELb0EEEvNS_9BwdParamsE)
        /*029c*/ 	.word	0x00000000


	//----- nvinfo : EIATTR_REGCOUNT
	.align		4
.L_111:
        /*02a0*/ 	.byte	0x04, 0x2f
        /*02a2*/ 	.short	(.L_113 - .L_112)
	.align		4
.L_112:
        /*02a4*/ 	.word	index@(_ZN10layer_norm40ln_parallel_residual_bwd_finalize_kernelINS_22Kernel_traits_finalizeILj5120Ef6__halffS2_fjLb0ELj1024ELj4ENS_18Kernel_traits_baseILj5120EfS2_fS2_fjLj1024EEEEELb0EEEvNS_9BwdParamsE)
        /*02a8*/ 	.word	0x00000020


	//----- nvinfo : EIATTR_FRAME_SIZE
	.align		4
.L_113:
        /*02ac*/ 	.byte	0x04, 0x11
        /*02ae*/ 	.short	(.L_115 - .L_114)
	.align		4
.L_114:
        /*02b0*/ 	.word	index@(_ZN10layer_norm40ln_parallel_residual_bwd_finalize_kernelINS_22Kernel_traits_finalizeILj5120Ef6__halffS2_fjLb0ELj1024ELj4ENS_18Kernel_traits_baseILj5120EfS2_fS2_fjLj1024EEEEELb0EEEvNS_9BwdParamsE)
        /*02b4*/ 	.word	0x00000000


	//----- nvinfo : EIATTR_REGCOUNT
	.align		4
.L_115:
        /*02b8*/ 	.byte	0x04, 0x2f
        /*02ba*/ 	.short	(.L_117 - .L_116)
	.align		4
.L_116:
        /*02bc*/ 	.word	index@(_ZN10layer_norm22ln_bwd_finalize_kernelINS_22Kernel_traits_finalizeILj5120Ef6__halffS2_fjLb0ELj1024ELj4ENS_18Kernel_traits_baseILj5120EfS2_fS2_fjLj1024EEEEELb0ELb0EEEvNS_9BwdParamsE)
        /*02c0*/ 	.word	0x0000003f


	//----- nvinfo : EIATTR_FRAME_SIZE
	.align		4
.L_117:
        /*02c4*/ 	.byte	0x04, 0x11
        /*02c6*/ 	.short	(.L_119 - .L_118)
	.align		4
.L_118:
        /*02c8*/ 	.word	index@(_ZN10layer_norm22ln_bwd_finalize_kernelINS_22Kernel_traits_finalizeILj5120Ef6__halffS2_fjLb0ELj1024ELj4ENS_18Kernel_traits_baseILj5120EfS2_fS2_fjLj1024EEEEELb0ELb0EEEvNS_9BwdParamsE)
        /*02cc*/ 	.word	0x00000000


	//----- nvinfo : EIATTR_REGCOUNT
	.align		4
.L_119:
        /*02d0*/ 	.byte	0x04, 0x2f
        /*02d2*/ 	.short	(.L_121 - .L_120)
	.align		4
.L_120:
        /*02d4*/ 	.word	index@(_ZN10layer_norm31ln_parallel_residual_bwd_kernelINS_13Kernel_traitsIf6__halffS2_fjLj5120ELj1ELj1ELj8ELj8ENS_18Kernel_traits_baseILj5120EfS2_fS2_fjLj256EEEEELb1ELb0ELb1EEEvNS_9BwdParamsE)
        /*02d8*/ 	.word	0x000000ff


	//----- nvinfo : EIATTR_FRAME_SIZE
	.align		4
.L_121:
        /*02dc*/ 	.byte	0x04, 0x11
        /*02de*/ 	.short	(.L_123 - .L_122)
	.align		4
.L_122:
        /*02e0*/ 	.word	index@(_ZN10layer_norm31ln_parallel_residual_bwd_kernelINS_13Kernel_traitsIf6__halffS2_fjLj5120ELj1ELj1ELj8ELj8ENS_18Kernel_traits_baseILj5120EfS2_fS2_fjLj256EEEEELb1ELb0ELb1EEEvNS_9BwdParamsE)
        /*02e4*/ 	.word	0x00000000


	//----- nvinfo : EIATTR_REGCOUNT
	.align		4
.L_123:
        /*02e8*/ 	.byte	0x04, 0x2f
        /*02ea*/ 	.short	(.L_125 - .L_124)
	.align		4
.L_124:
        /*02ec*/ 	.word	index@(_ZN10layer_norm31ln_parallel_residual_bwd_kernelINS_13Kernel_traitsIf6__halffS2_fjLj5120ELj1ELj1ELj8ELj8ENS_18Kernel_traits_baseILj5120EfS2_fS2_fjLj256EEEEELb1ELb0ELb0EEEvNS_9BwdParamsE)
        /*02f0*/ 	.word	0x000000e2


	//----- nvinfo : EIATTR_FRAME_SIZE
	.align		4
.L_125:
        /*02f4*/ 	.byte	0x04, 0x11
        /*02f6*/ 	.short	(.L_127 - .L_126)
	.align		4
.L_126:
        /*02f8*/ 	.word	index@(_ZN10layer_norm31ln_parallel_residual_bwd_kernelINS_13Kernel_traitsIf6__halffS2_fjLj5120ELj1ELj1ELj8ELj8ENS_18Kernel_traits_baseILj5120EfS2_fS2_fjLj256EEEEELb1ELb0ELb0EEEvNS_9BwdParamsE)
        /*02fc*/ 	.word	0x00000000


	//----- nvinfo : EIATTR_REGCOUNT
	.align		4
.L_127:
        /*0300*/ 	.byte	0x04, 0x2f
        /*0302*/ 	.short	(.L_129 - .L_128)
	.align		4
.L_128:
        /*0304*/ 	.word	index@(_ZN10layer_norm31ln_parallel_residual_bwd_kernelINS_13Kernel_traitsIf6__halffS2_fjLj5120ELj1ELj1ELj8ELj8ENS_18Kernel_traits_baseILj5120EfS2_fS2_fjLj256EEEEELb0ELb1ELb1EEEvNS_9BwdParamsE)
        /*0308*/ 	.word	0x000000af


	//----- nvinfo : EIATTR_FRAME_SIZE
	.align		4
.L_129:
        /*030c*/ 	.byte	0x04, 0x11
        /*030e*/ 	.short	(.L_131 - .L_130)
	.align		4
.L_130:
        /*0310*/ 	.word	index@(_ZN10layer_norm31ln_parallel_residual_bwd_kernelINS_13Kernel_traitsIf6__halffS2_fjLj5120ELj1ELj1ELj8ELj8ENS_18Kernel_traits_baseILj5120EfS2_fS2_fjLj256EEEEELb0ELb1ELb1EEEvNS_9BwdParamsE)
        /*0314*/ 	.word	0x00000000


	//----- nvinfo : EIATTR_REGCOUNT
	.align		4
.L_131:
        /*0318*/ 	.byte	0x04, 0x2f
        /*031a*/ 	.short	(.L_133 - .L_132)
	.align		4
.L_132:
        /*031c*/ 	.word	index@(_ZN10layer_norm31ln_parallel_residual_bwd_kernelINS_13Kernel_traitsIf6__halffS2_fjLj5120ELj1ELj1ELj8ELj8ENS_18Kernel_traits_baseILj5120EfS2_fS2_fjLj256EEEEELb0ELb1ELb0EEEvNS_9BwdParamsE)
        /*0320*/ 	.word	0x0000009c


	//----- nvinfo : EIATTR_FRAME_SIZE
	.align		4
.L_133:
        /*0324*/ 	.byte	0x04, 0x11
        /*0326*/ 	.short	(.L_135 - .L_134)
	.align		4
.L_134:
        /*0328*/ 	.word	index@(_ZN10layer_norm31ln_parallel_residual_bwd_kernelINS_13Kernel_traitsIf6__halffS2_fjLj5120ELj1ELj1ELj8ELj8ENS_18Kernel_traits_baseILj5120EfS2_fS2_fjLj256EEEEELb0ELb1ELb0EEEvNS_9BwdParamsE)
        /*032c*/ 	.word	0x00000000


	//----- nvinfo : EIATTR_REGCOUNT
	.align		4
.L_135:
        /*0330*/ 	.byte	0x04, 0x2f
        /*0332*/ 	.short	(.L_137 - .L_136)
	.align		4
.L_136:
        /*0334*/ 	.word	index@(_ZN10layer_norm31ln_parallel_residual_bwd_kernelINS_13Kernel_traitsIf6__halffS2_fjLj5120ELj1ELj1ELj8ELj8ENS_18Kernel_traits_baseILj5120EfS2_fS2_fjLj256EEEEELb0ELb0ELb1EEEvNS_9BwdParamsE)
        /*0338*/ 	.word	0x000000ff


	//----- nvinfo : EIATTR_FRAME_SIZE
	.align		4
.L_137:
        /*033c*/ 	.byte	0x04, 0x11
        /*033e*/ 	.short	(.L_139 - .L_138)
	.align		4
.L_138:
        /*0340*/ 	.word	index@(_ZN10layer_norm31ln_parallel_residual_bwd_kernelINS_13Kernel_traitsIf6__halffS2_fjLj5120ELj1ELj1ELj8ELj8ENS_18Kernel_traits_baseILj5120EfS2_fS2_fjLj256EEEEELb0ELb0ELb1EEEvNS_9BwdParamsE)
        /*0344*/ 	.word	0x00000000


	//----- nvinfo : EIATTR_REGCOUNT
	.align		4
.L_139:
        /*0348*/ 	.byte	0x04, 0x2f
        /*034a*/ 	.short	(.L_141 - .L_140)
	.align		4
.L_140:
        /*034c*/ 	.word	index@(_ZN10layer_norm31ln_parallel_residual_bwd_kernelINS_13Kernel_traitsIf6__halffS2_fjLj5120ELj1ELj1ELj8ELj8ENS_18Kernel_traits_baseILj5120EfS2_fS2_fjLj256EEEEELb0ELb0ELb0EEEvNS_9BwdParamsE)
        /*0350*/ 	.word	0x000000d8


	//----- nvinfo : EIATTR_FRAME_SIZE
	.align		4
.L_141:
        /*0354*/ 	.byte	0x04, 0x11
        /*0356*/ 	.short	(.L_143 - .L_142)
	.align		4
.L_142:
        /*0358*/ 	.word	index@(_ZN10layer_norm31ln_parallel_residual_bwd_kernelINS_13Kernel_traitsIf6__halffS2_fjLj5120ELj1ELj1ELj8ELj8ENS_18Kernel_traits_baseILj5120EfS2_fS2_fjLj256EEEEELb0ELb0ELb0EEEvNS_9BwdParamsE)
        /*035c*/ 	.word	0x00000000


	//----- nvinfo : EIATTR_REGCOUNT
	.align		4
.L_143:
        /*0360*/ 	.byte	0x04, 0x2f
        /*0362*/ 	.short	(.L_145 - .L_144)
	.align		4
.L_144:
        /*0364*/ 	.word	index@(_ZN10layer_norm31ln_parallel_residual_bwd_kernelINS_13Kernel_traitsI6__halfS2_fS2_fjLj5120ELj1ELj1ELj8ELj8ENS_18Kernel_traits_baseILj5120ES2_S2_fS2_fjLj256EEEEELb1ELb1ELb1EEEvNS_9BwdParamsE)
        /*0368*/ 	.word	0x000000b2


	//----- nvinfo : EIATTR_FRAME_SIZE
	.align		4
.L_145:
        /*036c*/ 	.byte	0x04, 0x11
        /*036e*/ 	.short	(.L_147 - .L_146)
	.align		4
.L_146:
        /*0370*/ 	.word	index@(_ZN10layer_norm31ln_parallel_residual_bwd_kernelINS_13Kernel_traitsI6__halfS2_fS2_fjLj5120ELj1ELj1ELj8ELj8ENS_18Kernel_traits_baseILj5120ES2_S2_fS2_fjLj256EEEEELb1ELb1ELb1EEEvNS_9BwdParamsE)
        /*0374*/ 	.word	0x00000000


	//----- nvinfo : EIATTR_REGCOUNT
	.align		4
.L_147:
        /*0378*/ 	.byte	0x04, 0x2f
        /*037a*/ 	.short	(.L_149 - .L_148)
	.align		4
.L_148:
        /*037c*/ 	.word	index@(_ZN10layer_norm40ln_parallel_residual_bwd_finalize_kernelINS_22Kernel_traits_finalizeILj5120E6__halfS2_fS2_fjLb0ELj1024ELj4ENS_18Kernel_traits_baseILj5120ES2_S2_fS2_fjLj1024EEEEELb1EEEvNS_9BwdParamsE)
        /*0380*/ 	.word	0x00000020


	//----- nvinfo : EIATTR_FRAME_SIZE
	.align		4
.L_149:
        /*0384*/ 	.byte	0x04, 0x11
        /*0386*/ 	.short	(.L_151 - .L_150)
	.align		4
.L_150:
        /*0388*/ 	.word	index@(_ZN10layer_norm40ln_parallel_residual_bwd_finalize_kernelINS_22Kernel_traits_finalizeILj5120E6__halfS2_fS2_fjLb0ELj1024ELj4ENS_18Kernel_traits_baseILj5120ES2_S2_fS2_fjLj1024EEEEELb1EEEvNS_9BwdParamsE)
        /*038c*/ 	.word	0x00000000


	//----- nvinfo : EIATTR_REGCOUNT
	.align		4
.L_151:
        /*0390*/ 	.byte	0x04, 0x2f
        /*0392*/ 	.short	(.L_153 - .L_152)
	.align		4
.L_152:
        /*0394*/ 	.word	index@(_ZN10layer_norm22ln_bwd_finalize_kernelINS_22Kernel_traits_finalizeILj5120E6__halfS2_fS2_fjLb0ELj1024ELj4ENS_18Kernel_traits_baseILj5120ES2_S2_fS2_fjLj1024EEEEELb0ELb1EEEvNS_9BwdParamsE)
        /*0398*/ 	.word	0x00000020


	//----- nvinfo : EIATTR_FRAME_SIZE
	.align		4
.L_153:
        /*039c*/ 	.byte	0x04, 0x11
        /*039e*/ 	.short	(.L_155 - .L_154)
	.align		4
.L_154:
        /*03a0*/ 	.word	index@(_ZN10layer_norm22ln_bwd_finalize_kernelINS_22Kernel_traits_finalizeILj5120E6__halfS2_fS2_fjLb0ELj1024ELj4ENS_18Kernel_traits_baseILj5120ES2_S2_fS2_fjLj1024EEEEELb0ELb1EEEvNS_9BwdParamsE)
        /*03a4*/ 	.word	0x00000000


	//----- nvinfo : EIATTR_REGCOUNT
	.align		4
.L_155:
        /*03a8*/ 	.byte	0x04, 0x2f
        /*03aa*/ 	.short	(.L_157 - .L_156)
	.align		4
.L_156:
        /*03ac*/ 	.word	index@(_ZN10layer_norm31ln_parallel_residual_bwd_kernelINS_13Kernel_traitsI6__halfS2_fS2_fjLj5120ELj1ELj1ELj8ELj8ENS_18Kernel_traits_baseILj5120ES2_S2_fS2_fjLj256EEEEELb1ELb1ELb0EEEvNS_9BwdParamsE)
        /*03b0*/ 	.word	0x0000009a


	//----- nvinfo : EIATTR_FRAME_SIZE
	.align		4
.L_157:
        /*03b4*/ 	.byte	0x04, 0x11
        /*03b6*/ 	.short	(.L_159 - .L_158)
	.align		4
.L_158:
        /*03b8*/ 	.word	index@(_ZN10layer_norm31ln_parallel_residual_bwd_kernelINS_13Kernel_traitsI6__halfS2_fS2_fjLj5120ELj1ELj1ELj8ELj8ENS_18Kernel_traits_baseILj5120ES2_S2_fS2_fjLj256EEEEELb1ELb1ELb0EEEvNS_9BwdParamsE)
        /*03bc*/ 	.word	0x00000000


	//----- nvinfo : EIATTR_REGCOUNT
	.align		4
.L_159:
        /*03c0*/ 	.byte	0x04, 0x2f
        /*03c2*/ 	.short	(.L_161 - .L_160)
	.align		4
.L_160:
        /*03c4*/ 	.word	index@(_ZN10layer_norm40ln_parallel_residual_bwd_finalize_kernelINS_22Kernel_traits_finalizeILj5120E6__halfS2_fS2_fjLb0ELj1024ELj4ENS_18Kernel_traits_baseILj5120ES2_S2_fS2_fjLj1024EEEEELb0EEEvNS_9BwdParamsE)
        /*03c8*/ 	.word	0x00000020


	//----- nvinfo : EIATTR_FRAME_SIZE
	.align		4
.L_161:
        /*03cc*/ 	.byte	0x04, 0x11
        /*03ce*/ 	.short	(.L_163 - .L_162)
	.align		4
.L_162:
        /*03d0*/ 	.word	index@(_ZN10layer_norm40ln_parallel_residual_bwd_finalize_kernelINS_22Kernel_traits_finalizeILj5120E6__halfS2_fS2_fjLb0ELj1024ELj4ENS_18Kernel_traits_baseILj5120ES2_S2_fS2_fjLj1024EEEEELb0EEEvNS_9BwdParamsE)
        /*03d4*/ 	.word	0x00000000


	//----- nvinfo : EIATTR_REGCOUNT
	.align		4
.L_163:
        /*03d8*/ 	.byte	0x04, 0x2f
        /*03da*/ 	.short	(.L_165 - .L_164)
	.align		4
.L_164:
        /*03dc*/ 	.word	index@(_ZN10layer_norm22ln_bwd_finalize_kernelINS_22Kernel_traits_finalizeILj5120E6__halfS2_fS2_fjLb0ELj1024ELj4ENS_18Kernel_traits_baseILj5120ES2_S2_fS2_fjLj1024EEEEELb0ELb0EEEvNS_9BwdParamsE)
        /*03e0*/ 	.word	0x0000003f


	//----- nvinfo : EIATTR_FRAME_SIZE
	.align		4
.L_165:
        /*03e4*/ 	.byte	0x04, 0x11
        /*03e6*/ 	.short	(.L_167 - .L_166)
	.align		4
.L_166:
        /*03e8*/ 	.word	index@(_ZN10layer_norm22ln_bwd_finalize_kernelINS_22Kernel_traits_finalizeILj5120E6__halfS2_fS2_fjLb0ELj1024ELj4ENS_18Kernel_traits_baseILj5120ES2_S2_fS2_fjLj1024EEEEELb0ELb0EEEvNS_9BwdParamsE)
        /*03ec*/ 	.word	0x00000000


	//----- nvinfo : EIATTR_REGCOUNT
	.align		4
.L_167:
        /*03f0*/ 	.byte	0x04, 0x2f
        /*03f2*/ 	.short	(.L_169 - .L_168)
	.align		4
.L_168:
        /*03f4*/ 	.word	index@(_ZN10layer_norm31ln_parallel_residual_bwd_kernelINS_13Kernel_traitsI6__halfS2_fS2_fjLj5120ELj1ELj1ELj8ELj8ENS_18Kernel_traits_baseILj5120ES2_S2_fS2_fjLj256EEEEELb1ELb0ELb1EEEvNS_9BwdParamsE)
        /*03f8*/ 	.word	0x000000ff


	//----- nvinfo : EIATTR_FRAME_SIZE
	.align		4
.L_169:
        /*03fc*/ 	.byte	0x04, 0x11
        /*03fe*/ 	.short	(.L_171 - .L_170)
	.align		4
.L_170:
        /*0400*/ 	.word	index@(_ZN10layer_norm31ln_parallel_residual_bwd_kernelINS_13Kernel_traitsI6__halfS2_fS2_fjLj5120ELj1ELj1ELj8ELj8ENS_18Kernel_traits_baseILj5120ES2_S2_fS2_fjLj256EEEEELb1ELb0ELb1EEEvNS_9BwdParamsE)
        /*0404*/ 	.word	0x00000000


	//----- nvinfo : EIATTR_REGCOUNT
	.align		4
.L_171:
        /*0408*/ 	.byte	0x04, 0x2f
        /*040a*/ 	.short	(.L_173 - .L_172)
	.align		4
.L_172:
        /*040c*/ 	.word	index@(_ZN10layer_norm31ln_parallel_residual_bwd_kernelINS_13Kernel_traitsI6__halfS2_fS2_fjLj5120ELj1ELj1ELj8ELj8ENS_18Kernel_traits_baseILj5120ES2_S2_fS2_fjLj256EEEEELb1ELb0ELb0EEEvNS_9BwdParamsE)
        /*0410*/ 	.word	0x000000ce


	//----- nvinfo : EIATTR_FRAME_SIZE
	.align		4
.L_173:
        /*0414*/ 	.byte	0x04, 0x11
        /*0416*/ 	.short	(.L_175 - .L_174)
	.align		4
.L_174:
        /*0418*/ 	.word	index@(_ZN10layer_norm31ln_parallel_residual_bwd_kernelINS_13Kernel_traitsI6__halfS2_fS2_fjLj5120ELj1ELj1ELj8ELj8ENS_18Kernel_traits_baseILj5120ES2_S2_fS2_fjLj256EEEEELb1ELb0ELb0EEEvNS_9BwdParamsE)
        /*041c*/ 	.word	0x00000000


	//----- nvinfo : EIATTR_REGCOUNT
	.align		4
.L_175:
        /*0420*/ 	.byte	0x04, 0x2f
        /*0422*/ 	.short	(.L_177 - .L_176)
	.align		4
.L_176:
        /*0424*/ 	.word	index@(_ZN10layer_norm31ln_parallel_residual_bwd_kernelINS_13Kernel_traitsI6__halfS2_fS2_fjLj5120ELj1ELj1ELj8ELj8ENS_18Kernel_traits_baseILj5120ES2_S2_fS2_fjLj256EEEEELb0ELb1ELb1EEEvNS_9BwdParamsE)
        /*0428*/ 	.word	0x000000ae


	//----- nvinfo : EIATTR_FRAME_SIZE
	.align		4
.L_177:
        /*042c*/ 	.byte	0x04, 0x11
        /*042e*/ 	.short	(.L_179 - .L_178)
	.align		4
.L_178:
        /*0430*/ 	.word	index@(_ZN10layer_norm31ln_parallel_residual_bwd_kernelINS_13Kernel_traitsI6__halfS2_fS2_fjLj5120ELj1ELj1ELj8ELj8ENS_18Kernel_traits_baseILj5120ES2_S2_fS2_fjLj256EEEEELb0ELb1ELb1EEEvNS_9BwdParamsE)
        /*0434*/ 	.word	0x00000000


	//----- nvinfo : EIATTR_REGCOUNT
	.align		4
.L_179:
        /*0438*/ 	.byte	0x04, 0x2f
        /*043a*/ 	.short	(.L_181 - .L_180)
	.align		4
.L_180:
        /*043c*/ 	.word	index@(_ZN10layer_norm31ln_parallel_residual_bwd_kernelINS_13Kernel_traitsI6__halfS2_fS2_fjLj5120ELj1ELj1ELj8ELj8ENS_18Kernel_traits_baseILj5120ES2_S2_fS2_fjLj256EEEEELb0ELb1ELb0EEEvNS_9BwdParamsE)
        /*0440*/ 	.word	0x00000092


	//----- nvinfo : EIATTR_FRAME_SIZE
	.align		4
.L_181:
        /*0444*/ 	.byte	0x04, 0x11
        /*0446*/ 	.short	(.L_183 - .L_182)
	.align		4
.L_182:
        /*0448*/ 	.word	index@(_ZN10layer_norm31ln_parallel_residual_bwd_kernelINS_13Kernel_traitsI6__halfS2_fS2_fjLj5120ELj1ELj1ELj8ELj8ENS_18Kernel_traits_baseILj5120ES2_S2_fS2_fjLj256EEEEELb0ELb1ELb0EEEvNS_9BwdParamsE)
        /*044c*/ 	.word	0x00000000


	//----- nvinfo : EIATTR_REGCOUNT
	.align		4
.L_183:
        /*0450*/ 	.byte	0x04, 0x2f
        /*0452*/ 	.short	(.L_185 - .L_184)
	.align		4
.L_184:
        /*0454*/ 	.word	index@(_ZN10layer_norm31ln_parallel_residual_bwd_kernelINS_13Kernel_traitsI6__halfS2_fS2_fjLj5120ELj1ELj1ELj8ELj8ENS_18Kernel_traits_baseILj5120ES2_S2_fS2_fjLj256EEEEELb0ELb0ELb1EEEvNS_9BwdParamsE)
        /*0458*/ 	.word	0x000000fd


	//----- nvinfo : EIATTR_FRAME_SIZE
	.align		4
.L_185:
        /*045c*/ 	.byte	0x04, 0x11
        /*045e*/ 	.short	(.L_187 - .L_186)
	.align		4
.L_186:
        /*0460*/ 	.word	index@(_ZN10layer_norm31ln_parallel_residual_bwd_kernelINS_13Kernel_traitsI6__halfS2_fS2_fjLj5120ELj1ELj1ELj8ELj8ENS_18Kernel_traits_baseILj5120ES2_S2_fS2_fjLj256EEEEELb0ELb0ELb1EEEvNS_9BwdParamsE)
        /*0464*/ 	.word	0x00000000


	//----- nvinfo : EIATTR_REGCOUNT
	.align		4
.L_187:
        /*0468*/ 	.byte	0x04, 0x2f
        /*046a*/ 	.short	(.L_189 - .L_188)
	.align		4
.L_188:
        /*046c*/ 	.word	index@(_ZN10layer_norm31ln_parallel_residual_bwd_kernelINS_13Kernel_traitsI6__halfS2_fS2_fjLj5120ELj1ELj1ELj8ELj8ENS_18Kernel_traits_baseILj5120ES2_S2_fS2_fjLj256EEEEELb0ELb0ELb0EEEvNS_9BwdParamsE)
        /*0470*/ 	.word	0x000000c3


	//----- nvinfo : EIATTR_FRAME_SIZE
	.align		4
.L_189:
        /*0474*/ 	.byte	0x04, 0x11
        /*0476*/ 	.short	(.L_191 - .L_190)
	.align		4
.L_190:
        /*0478*/ 	.word	index@(_ZN10layer_norm31ln_parallel_residual_bwd_kernelINS_13Kernel_traitsI6__halfS2_fS2_fjLj5120ELj1ELj1ELj8ELj8ENS_18Kernel_traits_baseILj5120ES2_S2_fS2_fjLj256EEEEELb0ELb0ELb0EEEvNS_9BwdParamsE)
        /*047c*/ 	.word	0x00000000


	//----- nvinfo : EIATTR_REGCOUNT
	.align		4
.L_191:
        /*0480*/ 	.byte	0x04, 0x2f
        /*0482*/ 	.short	(.L_193 - .L_192)
	.align		4
.L_192:
        /*0484*/ 	.word	index@(_ZN10layer_norm31ln_parallel_residual_bwd_kernelINS_13Kernel_traitsIf6__halfS2_S2_fjLj5120ELj1ELj1ELj8ELj8ENS_18Kernel_traits_baseILj5120EfS2_S2_S2_fjLj256EEEEELb1ELb1ELb1EEEvNS_9BwdParamsE)
        /*0488*/ 	.word	0x000000b0


	//----- nvinfo : EIATTR_FRAME_SIZE
	.align		4
.L_193:
        /*048c*/ 	.byte	0x04, 0x11
        /*048e*/ 	.short	(.L_195 - .L_194)
	.align		4
.L_194:
        /*0490*/ 	.word	index@(_ZN10layer_norm31ln_parallel_residual_bwd_kernelINS_13Kernel_traitsIf6__halfS2_S2_fjLj5120ELj1ELj1ELj8ELj8ENS_18Kernel_traits_baseILj5120EfS2_S2_S2_fjLj256EEEEELb1ELb1ELb1EEEvNS_9BwdParamsE)
        /*0494*/ 	.word	0x00000000


	//----- nvinfo : EIATTR_REGCOUNT
	.align		4
.L_195:
        /*0498*/ 	.byte	0x04, 0x2f
        /*049a*/ 	.short	(.L_197 - .L_196)
	.align		4
.L_196:
        /*049c*/ 	.word	index@(_ZN10layer_norm40ln_parallel_residual_bwd_finalize_kernelINS_22Kernel_traits_finalizeILj5120Ef6__halfS2_S2_fjLb0ELj1024ELj4ENS_18Kernel_traits_baseILj5120EfS2_S2_S2_fjLj1024EEEEELb1EEEvNS_9BwdParamsE)
        /*04a0*/ 	.word	0x00000020


	//----- nvinfo : EIATTR_FRAME_SIZE
	.align		4
.L_197:
        /*04a4*/ 	.byte	0x04, 0x11
        /*04a6*/ 	.short	(.L_199 - .L_198)
	.align		4
.L_198:
        /*04a8*/ 	.word	index@(_ZN10layer_norm40ln_parallel_residual_bwd_finalize_kernelINS_22Kernel_traits_finalizeILj5120Ef6__halfS2_S2_fjLb0ELj1024ELj4ENS_18Kernel_traits_baseILj5120EfS2_S2_S2_fjLj1024EEEEELb1EEEvNS_9BwdParamsE)
        /*04ac*/ 	.word	0x00000000


	//----- nvinfo : EIATTR_REGCOUNT
	.align		4
.L_199:
        /*04b0*/ 	.byte	0x04, 0x2f
        /*04b2*/ 	.short	(.L_201 - .L_200)
	.align		4
.L_200:
        /*04b4*/ 	.word	index@(_ZN10layer_norm22ln_bwd_finalize_kernelINS_22Kernel_traits_finalizeILj5120Ef6__halfS2_S2_fjLb0ELj1024ELj4ENS_18Kernel_traits_baseILj5120EfS2_S2_S2_fjLj1024EEEEELb0ELb1EEEvNS_9BwdParamsE)
        /*04b8*/ 	.word	0x00000020


	//----- nvinfo : EIATTR_FRAME_SIZE
	.align		4
.L_201:
        /*04bc*/ 	.byte	0x04, 0x11
        /*04be*/ 	.short	(.L_203 - .L_202)
	.align		4
.L_202:
        /*04c0*/ 	.word	index@(_ZN10layer_norm22ln_bwd_finalize_kernelINS_22Kernel_traits_finalizeILj5120Ef6__halfS2_S2_fjLb0ELj1024ELj4ENS_18Kernel_traits_baseILj5120EfS2_S2_S2_fjLj1024EEEEELb0ELb1EEEvNS_9BwdParamsE)
        /*04c4*/ 	.word	0x00000000


	//----- nvinfo : EIATTR_REGCOUNT
	.align		4
.L_203:
        /*04c8*/ 	.byte	0x04, 0x2f
        /*04ca*/ 	.short	(.L_205 - .L_204)
	.align		4
.L_204:
        /*04cc*/ 	.word	index@(_ZN10layer_norm31ln_parallel_residual_bwd_kernelINS_13Kernel_traitsIf6__halfS2_S2_fjLj5120ELj1ELj1ELj8ELj8ENS_18Kernel_traits_baseILj5120EfS2_S2_S2_fjLj256EEEEELb1ELb1ELb0EEEvNS_9BwdParamsE)
        /*04d0*/ 	.word	0x0000009c


	//----- nvinfo : EIATTR_FRAME_SIZE
	.align		4
.L_205:
        /*04d4*/ 	.byte	0x04, 0x11
        /*04d6*/ 	.short	(.L_207 - .L_206)
	.align		4
.L_206:
        /*04d8*/ 	.word	index@(_ZN10layer_norm31ln_parallel_residual_bwd_kernelINS_13Kernel_traitsIf6__halfS2_S2_fjLj5120ELj1ELj1ELj8ELj8ENS_18Kernel_traits_baseILj5120EfS2_S2_S2_fjLj256EEEEELb1ELb1ELb0EEEvNS_9BwdParamsE)
        /*04dc*/ 	.word	0x00000000


	//----- nvinfo : EIATTR_REGCOUNT
	.align		4
.L_207:
        /*04e0*/ 	.byte	0x04, 0x2f
        /*04e2*/ 	.short	(.L_209 - .L_208)
	.align		4
.L_208:
        /*04e4*/ 	.word	index@(_ZN10layer_norm40ln_parallel_residual_bwd_finalize_kernelINS_22Kernel_traits_finalizeILj5120Ef6__halfS2_S2_fjLb0ELj1024ELj4ENS_18Kernel_traits_baseILj5120EfS2_S2_S2_fjLj1024EEEEELb0EEEvNS_9BwdParamsE)
        /*04e8*/ 	.word	0x00000020


	//----- nvinfo : EIATTR_FRAME_SIZE
	.align		4
.L_209:
        /*04ec*/ 	.byte	0x04, 0x11
        /*04ee*/ 	.short	(.L_211 - .L_210)
	.align		4
.L_210:
        /*04f0*/ 	.word	index@(_ZN10layer_norm40ln_parallel_residual_bwd_finalize_kernelINS_22Kernel_traits_finalizeILj5120Ef6__halfS2_S2_fjLb0ELj1024ELj4ENS_18Kernel_traits_baseILj5120EfS2_S2_S2_fjLj1024EEEEELb0EEEvNS_9BwdParamsE)
        /*04f4*/ 	.word	0x00000000


	//----- nvinfo : EIATTR_REGCOUNT
	.align		4
.L_211:
        /*04f8*/ 	.byte	0x04, 0x2f
        /*04fa*/ 	.short	(.L_213 - .L_212)
	.align		4
.L_212:
        /*04fc*/ 	.word	index@(_ZN10layer_norm22ln_bwd_finalize_kernelINS_22Kernel_traits_finalizeILj5120Ef6__halfS2_S2_fjLb0ELj1024ELj4ENS_18Kernel_traits_baseILj5120EfS2_S2_S2_fjLj1024EEEEELb0ELb0EEEvNS_9BwdParamsE)
        /*0500*/ 	.word	0x0000003f


	//----- nvinfo : EIATTR_FRAME_SIZE
	.align		4
.L_213:
        /*0504*/ 	.byte	0x04, 0x11
        /*0506*/ 	.short	(.L_215 - .L_214)
	.align		4
.L_214:
        /*0508*/ 	.word	index@(_ZN10layer_norm22ln_bwd_finalize_kernelINS_22Kernel_traits_finalizeILj5120Ef6__halfS2_S2_fjLb0ELj1024ELj4ENS_18Kernel_traits_baseILj5120EfS2_S2_S2_fjLj1024EEEEELb0ELb0EEEvNS_9BwdParamsE)
        /*050c*/ 	.word	0x00000000


	//----- nvinfo : EIATTR_REGCOUNT
	.align		4
.L_215:
        /*0510*/ 	.byte	0x04, 0x2f
        /*0512*/ 	.short	(.L_217 - .L_216)
	.align		4
.L_216:
        /*0514*/ 	.word	index@(_ZN10layer_norm31ln_parallel_residual_bwd_kernelINS_13Kernel_traitsIf6__halfS2_S2_fjLj5120ELj1ELj1ELj8ELj8ENS_18Kernel_traits_baseILj5120EfS2_S2_S2_fjLj256EEEEELb1ELb0ELb1EEEvNS_9BwdParamsE)
        /*0518*/ 	.word	0x000000fe


	//----- nvinfo : EIATTR_FRAME_SIZE
	.align		4
.L_217:
        /*051c*/ 	.byte	0x04, 0x11
        /*051e*/ 	.short	(.L_219 - .L_218)
	.align		4
.L_218:
        /*0520*/ 	.word	index@(_ZN10layer_norm31ln_parallel_residual_bwd_kernelINS_13Kernel_traitsIf6__halfS2_S2_fjLj5120ELj1ELj1ELj8ELj8ENS_18Kernel_traits_baseILj5120EfS2_S2_S2_fjLj256EEEEELb1ELb0ELb1EEEvNS_9BwdParamsE)
        /*0524*/ 	.word	0x00000000


	//----- nvinfo : EIATTR_REGCOUNT
	.align		4
.L_219:
        /*0528*/ 	.byte	0x04, 0x2f
        /*052a*/ 	.short	(.L_221 - .L_220)
	.align		4
.L_220:
        /*052c*/ 	.word	index@(_ZN10layer_norm31ln_parallel_residual_bwd_kernelINS_13Kernel_traitsIf6__halfS2_S2_fjLj5120ELj1ELj1ELj8ELj8ENS_18Kernel_traits_baseILj5120EfS2_S2_S2_fjLj256EEEEELb1ELb0ELb0EEEvNS_9BwdParamsE)
        /*0530*/ 	.word	0x000000d8


	//----- nvinfo : EIATTR_FRAME_SIZE
	.align		4
.L_221:
        /*0534*/ 	.byte	0x04, 0x11
        /*0536*/ 	.short	(.L_223 - .L_222)
	.align		4
.L_222:
        /*0538*/ 	.word	index@(_ZN10layer_norm31ln_parallel_residual_bwd_kernelINS_13Kernel_traitsIf6__halfS2_S2_fjLj5120ELj1ELj1ELj8ELj8ENS_18Kernel_traits_baseILj5120EfS2_S2_S2_fjLj256EEEEELb1ELb0ELb0EEEvNS_9BwdParamsE)
        /*053c*/ 	.word	0x00000000


	//----- nvinfo : EIATTR_REGCOUNT
	.align		4
.L_223:
        /*0540*/ 	.byte	0x04, 0x2f
        /*0542*/ 	.short	(.L_225 - .L_224)
	.align		4
.L_224:
        /*0544*/ 	.word	index@(_ZN10layer_norm31ln_parallel_residual_bwd_kernelINS_13Kernel_traitsIf6__halfS2_S2_fjLj5120ELj1ELj1ELj8ELj8ENS_18Kernel_traits_baseILj5120EfS2_S2_S2_fjLj256EEEEELb0ELb1ELb1EEEvNS_9BwdParamsE)
        /*0548*/ 	.word	0x000000b2


	//----- nvinfo : EIATTR_FRAME_SIZE
	.align		4
.L_225:
        /*054c*/ 	.byte	0x04, 0x11
        /*054e*/ 	.short	(.L_227 - .L_226)
	.align		4
.L_226:
        /*0550*/ 	.word	index@(_ZN10layer_norm31ln_parallel_residual_bwd_kernelINS_13Kernel_traitsIf6__halfS2_S2_fjLj5120ELj1ELj1ELj8ELj8ENS_18Kernel_traits_baseILj5120EfS2_S2_S2_fjLj256EEEEELb0ELb1ELb1EEEvNS_9BwdParamsE)
        /*0554*/ 	.word	0x00000000


	//----- nvinfo : EIATTR_REGCOUNT
	.align		4
.L_227:
        /*0558*/ 	.byte	0x04, 0x2f
        /*055a*/ 	.short	(.L_229 - .L_228)
	.align		4
.L_228:
        /*055c*/ 	.word	index@(_ZN10layer_norm31ln_parallel_residual_bwd_kernelINS_13Kernel_traitsIf6__halfS2_S2_fjLj5120ELj1ELj1ELj8ELj8ENS_18Kernel_traits_baseILj5120EfS2_S2_S2_fjLj256EEEEELb0ELb1ELb0EEEvNS_9BwdParamsE)
        /*0560*/ 	.word	0x00000092


	//----- nvinfo : EIATTR_FRAME_SIZE
	.align		4
.L_229:
        /*0564*/ 	.byte	0x04, 0x11
        /*0566*/ 	.short	(.L_231 - .L_230)
	.align		4
.L_230:
        /*0568*/ 	.word	index@(_ZN10layer_norm31ln_parallel_residual_bwd_kernelINS_13Kernel_traitsIf6__halfS2_S2_fjLj5120ELj1ELj1ELj8ELj8ENS_18Kernel_traits_baseILj5120EfS2_S2_S2_fjLj256EEEEELb0ELb1ELb0EEEvNS_9BwdParamsE)
        /*056c*/ 	.word	0x00000000


	//----- nvinfo : EIATTR_REGCOUNT
	.align		4
.L_231:
        /*0570*/ 	.byte	0x04, 0x2f
        /*0572*/ 	.short	(.L_233 - .L_232)
	.align		4
.L_232:
        /*0574*/ 	.word	index@(_ZN10layer_norm31ln_parallel_residual_bwd_kernelINS_13Kernel_traitsIf6__halfS2_S2_fjLj5120ELj1ELj1ELj8ELj8ENS_18Kernel_traits_baseILj5120EfS2_S2_S2_fjLj256EEEEELb0ELb0ELb1EEEvNS_9BwdParamsE)
        /*0578*/ 	.word	0x000000f6


	//----- nvinfo : EIATTR_FRAME_SIZE
	.align		4
.L_233:
        /*057c*/ 	.byte	0x04, 0x11
        /*057e*/ 	.short	(.L_235 - .L_234)
	.align		4
.L_234:
        /*0580*/ 	.word	index@(_ZN10layer_norm31ln_parallel_residual_bwd_kernelINS_13Kernel_traitsIf6__halfS2_S2_fjLj5120ELj1ELj1ELj8ELj8ENS_18Kernel_traits_baseILj5120EfS2_S2_S2_fjLj256EEEEELb0ELb0ELb1EEEvNS_9BwdParamsE)
        /*0584*/ 	.word	0x00000000


	//----- nvinfo : EIATTR_REGCOUNT
	.align		4
.L_235:
        /*0588*/ 	.byte	0x04, 0x2f
        /*058a*/ 	.short	(.L_237 - .L_236)
	.align		4
.L_236:
        /*058c*/ 	.word	index@(_ZN10layer_norm31ln_parallel_residual_bwd_kernelINS_13Kernel_traitsIf6__halfS2_S2_fjLj5120ELj1ELj1ELj8ELj8ENS_18Kernel_traits_baseILj5120EfS2_S2_S2_fjLj256EEEEELb0ELb0ELb0EEEvNS_9BwdParamsE)
        /*0590*/ 	.word	0x000000ce


	//----- nvinfo : EIATTR_FRAME_SIZE
	.align		4
.L_237:
        /*0594*/ 	.byte	0x04, 0x11
        /*0596*/ 	.short	(.L_239 - .L_238)
	.align		4
.L_238:
        /*0598*/ 	.word	index@(_ZN10layer_norm31ln_parallel_residual_bwd_kernelINS_13Kernel_traitsIf6__halfS2_S2_fjLj5120ELj1ELj1ELj8ELj8ENS_18Kernel_traits_baseILj5120EfS2_S2_S2_fjLj256EEEEELb0ELb0ELb0EEEvNS_9BwdParamsE)
        /*059c*/ 	.word	0x00000000


	//----- nvinfo : EIATTR_REGCOUNT
	.align		4
.L_239:
        /*05a0*/ 	.byte	0x04, 0x2f
        /*05a2*/ 	.short	(.L_241 - .L_240)
	.align		4
.L_240:
        /*05a4*/ 	.word	index@(_ZN10layer_norm31ln_parallel_residual_bwd_kernelINS_13Kernel_traitsIf13__nv_bfloat16fS2_fjLj5120ELj1ELj1ELj8ELj8ENS_18Kernel_traits_baseILj5120EfS2_fS2_fjLj256EEEEELb1ELb1ELb1EEEvNS_9BwdParamsE)
        /*05a8*/ 	.word	0x000000ae


	//----- nvinfo : EIATTR_FRAME_SIZE
	.align		4
.L_241:
        /*05ac*/ 	.byte	0x04, 0x11
        /*05ae*/ 	.short	(.L_243 - .L_242)
	.align		4
.L_242:
        /*05b0*/ 	.word	index@(_ZN10layer_norm31ln_parallel_residual_bwd_kernelINS_13Kernel_traitsIf13__nv_bfloat16fS2_fjLj5120ELj1ELj1ELj8ELj8ENS_18Kernel_traits_baseILj5120EfS2_fS2_fjLj256EEEEELb1ELb1ELb1EEEvNS_9BwdParamsE)
        /*05b4*/ 	.word	0x00000000


	//----- nvinfo : EIATTR_REGCOUNT
	.align		4
.L_243:
        /*05b8*/ 	.byte	0x04, 0x2f
        /*05ba*/ 	.short	(.L_245 - .L_244)
	.align		4
.L_244:
        /*05bc*/ 	.word	index@(_ZN10layer_norm40ln_parallel_residual_bwd_finalize_kernelINS_22Kernel_traits_finalizeILj5120Ef13__nv_bfloat16fS2_fjLb0ELj1024ELj4ENS_18Kernel_traits_baseILj5120EfS2_fS2_fjLj1024EEEEELb1EEEvNS_9BwdParamsE)
        /*05c0*/ 	.word	0x00000020


	//----- nvinfo : EIATTR_FRAME_SIZE
	.align		4
.L_245:
        /*05c4*/ 	.byte	0x04, 0x11
        /*05c6*/ 	.short	(.L_247 - .L_246)
	.align		4
.L_246:
        /*05c8*/ 	.word	index@(_ZN10layer_norm40ln_parallel_residual_bwd_finalize_kernelINS_22Kernel_traits_finalizeILj5120Ef13__nv_bfloat16fS2_fjLb0ELj1024ELj4ENS_18Kernel_traits_baseILj5120EfS2_fS2_fjLj1024EEEEELb1EEEvNS_9BwdParamsE)
        /*05cc*/ 	.word	0x00000000


	//----- nvinfo : EIATTR_REGCOUNT
	.align		4
.L_247:
        /*05d0*/ 	.byte	0x04, 0x2f
        /*05d2*/ 	.short	(.L_249 - .L_248)
	.align		4
.L_248:
        /*05d4*/ 	.word	index@(_ZN10layer_norm22ln_bwd_finalize_kernelINS_22Kernel_traits_finalizeILj5120Ef13__nv_bfloat16fS2_fjLb0ELj1024ELj4ENS_18Kernel_traits_baseILj5120EfS2_fS2_fjLj1024EEEEELb0ELb1EEEvNS_9BwdParamsE)
        /*05d8*/ 	.word	0x00000020


	//----- nvinfo : EIATTR_FRAME_SIZE
	.align		4
.L_249:
        /*05dc*/ 	.byte	0x04, 0x11
        /*05de*/ 	.short	(.L_251 - .L_250)
	.align		4
.L_250:
        /*05e0*/ 	.word	index@(_ZN10layer_norm22ln_bwd_finalize_kernelINS_22Kernel_traits_finalizeILj5120Ef13__nv_bfloat16fS2_fjLb0ELj1024ELj4ENS_18Kernel_traits_baseILj5120EfS2_fS2_fjLj1024EEEEELb0ELb1EEEvNS_9BwdParamsE)
        /*05e4*/ 	.word	0x00000000


	//----- nvinfo : EIATTR_REGCOUNT
	.align		4
.L_251:
        /*05e8*/ 	.byte	0x04, 0x2f
        /*05ea*/ 	.short	(.L_253 - .L_252)
	.align		4
.L_252:
        /*05ec*/ 	.word	index@(_ZN10layer_norm31ln_parallel_residual_bwd_kernelINS_13Kernel_traitsIf13__nv_bfloat16fS2_fjLj5120ELj1ELj1ELj8ELj8ENS_18Kernel_traits_baseILj5120EfS2_fS2_fjLj256EEEEELb1ELb1ELb0EEEvNS_9BwdParamsE)
        /*05f0*/ 	.word	0x000000a2


	//----- nvinfo : EIATTR_FRAME_SIZE
	.align		4
.L_253:
        /*05f4*/ 	.byte	0x04, 0x11
        /*05f6*/ 	.short	(.L_255 - .L_254)
	.align		4
.L_254:
        /*05f8*/ 	.word	index@(_ZN10layer_norm31ln_parallel_residual_bwd_kernelINS_13Kernel_traitsIf13__nv_bfloat16fS2_fjLj5120ELj1ELj1ELj8ELj8ENS_18Kernel_traits_baseILj5120EfS2_fS2_fjLj256EEEEELb1ELb1ELb0EEEvNS_9BwdParamsE)
        /*05fc*/ 	.word	0x00000000


	//----- nvinfo : EIATTR_REGCOUNT
	.align		4
.L_255:
        /*0600*/ 	.byte	0x04, 0x2f
        /*0602*/ 	.short	(.L_257 - .L_256)
	.align		4
.L_256:
        /*0604*/ 	.word	index@(_ZN10layer_norm40ln_parallel_residual_bwd_finalize_kernelINS_22Kernel_traits_finalizeILj5120Ef13__nv_bfloat16fS2_fjLb0ELj1024ELj4ENS_18Kernel_traits_baseILj5120EfS2_fS2_fjLj1024EEEEELb0EEEvNS_9BwdParamsE)
        /*0608*/ 	.word	0x00000020


	//----- nvinfo : EIATTR_FRAME_SIZE
	.align		4
.L_257:
        /*060c*/ 	.byte	0x04, 0x11
        /*060e*/ 	.short	(.L_259 - .L_258)
	.align		4
.L_258:
        /*0610*/ 	.word	index@(_ZN10layer_norm40ln_parallel_residual_bwd_finalize_kernelINS_22Kernel_traits_finalizeILj5120Ef13__nv_bfloat16fS2_fjLb0ELj1024ELj4ENS_18Kernel_traits_baseILj5120EfS2_fS2_fjLj1024EEEEELb0EEEvNS_9BwdParamsE)
        /*0614*/ 	.word	0x00000000


	//----- nvinfo : EIATTR_REGCOUNT
	.align		4
.L_259:
        /*0618*/ 	.byte	0x04, 0x2f
        /*061a*/ 	.short	(.L_261 - .L_260)
	.align		4
.L_260:
        /*061c*/ 	.word	index@(_ZN10layer_norm22ln_bwd_finalize_kernelINS_22Kernel_traits_finalizeILj5120Ef13__nv_bfloat16fS2_fjLb0ELj1024ELj4ENS_18Kernel_traits_baseILj5120EfS2_fS2_fjLj1024EEEEELb0ELb0EEEvNS_9BwdParamsE)
        /*0620*/ 	.word	0x0000003f


	//----- nvinfo : EIATTR_FRAME_SIZE
	.align		4
.L_261:
        /*0624*/ 	.byte	0x04, 0x11
        /*0626*/ 	.short	(.L_263 - .L_262)
	.align		4
.L_262:
        /*0628*/ 	.word	index@(_ZN10layer_norm22ln_bwd_finalize_kernelINS_22Kernel_traits_finalizeILj5120Ef13__nv_bfloat16fS2_fjLb0ELj1024ELj4ENS_18Kernel_traits_baseILj5120EfS2_fS2_fjLj1024EEEEELb0ELb0EEEvNS_9BwdParamsE)
        /*062c*/ 	.word	0x00000000


	//----- nvinfo : EIATTR_REGCOUNT
	.align		4
.L_263:
        /*0630*/ 	.byte	0x04, 0x2f
        /*0632*/ 	.short	(.L_265 - .L_264)
	.align		4
.L_264:
        /*0634*/ 	.word	index@(_ZN10layer_norm31ln_parallel_residual_bwd_kernelINS_13Kernel_traitsIf13__nv_bfloat16fS2_fjLj5120ELj1ELj1ELj8ELj8ENS_18Kernel_traits_baseILj5120EfS2_fS2_fjLj256EEEEELb1ELb0ELb1EEEvNS_9BwdParamsE)
        /*0638*/ 	.word	0x000000ff


	//----- nvinfo : EIATTR_FRAME_SIZE
	.align		4
.L_265:
        /*063c*/ 	.byte	0x04, 0x11
        /*063e*/ 	.short	(.L_267 - .L_266)
	.align		4
.L_266:
        /*0640*/ 	.word	index@(_ZN10layer_norm31ln_parallel_residual_bwd_kernelINS_13Kernel_traitsIf13__nv_bfloat16fS2_fjLj5120ELj1ELj1ELj8ELj8ENS_18Kernel_traits_baseILj5120EfS2_fS2_fjLj256EEEEELb1ELb0ELb1EEEvNS_9BwdParamsE)
        /*0644*/ 	.word	0x00000000


	//----- nvinfo : EIATTR_REGCOUNT
	.align		4
.L_267:
        /*0648*/ 	.byte	0x04, 0x2f
        /*064a*/ 	.short	(.L_269 - .L_268)
	.align		4
.L_268:
        /*064c*/ 	.word	index@(_ZN10layer_norm31ln_parallel_residual_bwd_kernelINS_13Kernel_traitsIf13__nv_bfloat16fS2_fjLj5120ELj1ELj1ELj8ELj8ENS_18Kernel_traits_baseILj5120EfS2_fS2_fjLj256EEEEELb1ELb0ELb0EEEvNS_9BwdParamsE)
        /*0650*/ 	.word	0x000000e2


	//----- nvinfo : EIATTR_FRAME_SIZE
	.align		4
.L_269:
        /*0654*/ 	.byte	0x04, 0x11
        /*0656*/ 	.short	(.L_271 - .L_270)
	.align		4
.L_270:
        /*0658*/ 	.word	index@(_ZN10layer_norm31ln_parallel_residual_bwd_kernelINS_13Kernel_traitsIf13__nv_bfloat16fS2_fjLj5120ELj1ELj1ELj8ELj8ENS_18Kernel_traits_baseILj5120EfS2_fS2_fjLj256EEEEELb1ELb0ELb0EEEvNS_9BwdParamsE)
        /*065c*/ 	.word	0x00000000


	//----- nvinfo : EIATTR_REGCOUNT
	.align		4
.L_271:
        /*0660*/ 	.byte	0x04, 0x2f
        /*0662*/ 	.short	(.L_273 - .L_272)
	.align		4
.L_272:
        /*0664*/ 	.word	index@(_ZN10layer_norm31ln_parallel_residual_bwd_kernelINS_13Kernel_traitsIf13__nv_bfloat16fS2_fjLj5120ELj1ELj1ELj8ELj8ENS_18Kernel_traits_baseILj5120EfS2_fS2_fjLj256EEEEELb0ELb1ELb1EEEvNS_9BwdParamsE)
        /*0668*/ 	.word	0x000000af


	//----- nvinfo : EIATTR_FRAME_SIZE
	.align		4
.L_273:
        /*066c*/ 	.byte	0x04, 0x11
        /*066e*/ 	.short	(.L_275 - .L_274)
	.align		4
.L_274:
        /*0670*/ 	.word	index@(_ZN10layer_norm31ln_parallel_residual_bwd_kernelINS_13Kernel_traitsIf13__nv_bfloat16fS2_fjLj5120ELj1ELj1ELj8ELj8ENS_18Kernel_traits_baseILj5120EfS2_fS2_fjLj256EEEEELb0ELb1ELb1EEEvNS_9BwdParamsE)
        /*0674*/ 	.word	0x00000000


	//----- nvinfo : EIATTR_REGCOUNT
	.align		4
.L_275:
        /*0678*/ 	.byte	0x04, 0x2f
        /*067a*/ 	.short	(.L_277 - .L_276)
	.align		4
.L_276:
        /*067c*/ 	.word	index@(_ZN10layer_norm31ln_parallel_residual_bwd_kernelINS_13Kernel_traitsIf13__nv_bfloat16fS2_fjLj5120ELj1ELj1ELj8ELj8ENS_18Kernel_traits_baseILj5120EfS2_fS2_fjLj256EEEEELb0ELb1ELb0EEEvNS_9BwdParamsE)
        /*0680*/ 	.word	0x0000009c


	//----- nvinfo : EIATTR_FRAME_SIZE
	.align		4
.L_277:
        /*0684*/ 	.byte	0x04, 0x11
        /*0686*/ 	.short	(.L_279 - .L_278)
	.align		4
.L_278:
        /*0688*/ 	.word	index@(_ZN10layer_norm31ln_parallel_residual_bwd_kernelINS_13Kernel_traitsIf13__nv_bfloat16fS2_fjLj5120ELj1ELj1ELj8ELj8ENS_18Kernel_traits_baseILj5120EfS2_fS2_fjLj256EEEEELb0ELb1ELb0EEEvNS_9BwdParamsE)
        /*068c*/ 	.word	0x00000000


	//----- nvinfo : EIATTR_REGCOUNT
	.align		4
.L_279:
        /*0690*/ 	.byte	0x04, 0x2f
        /*0692*/ 	.short	(.L_281 - .L_280)
	.align		4
.L_280:
        /*0694*/ 	.word	index@(_ZN10layer_norm31ln_parallel_residual_bwd_kernelINS_13Kernel_traitsIf13__nv_bfloat16fS2_fjLj5120ELj1ELj1ELj8ELj8ENS_18Kernel_traits_baseILj5120EfS2_fS2_fjLj256EEEEELb0ELb0ELb1EEEvNS_9BwdParamsE)
        /*0698*/ 	.word	0x000000ff


	//----- nvinfo : EIATTR_FRAME_SIZE
	.align		4
.L_281:
        /*069c*/ 	.byte	0x04, 0x11
        /*069e*/ 	.short	(.L_283 - .L_282)
	.align		4
.L_282:
        /*06a0*/ 	.word	index@(_ZN10layer_norm31ln_parallel_residual_bwd_kernelINS_13Kernel_traitsIf13__nv_bfloat16fS2_fjLj5120ELj1ELj1ELj8ELj8ENS_18Kernel_traits_baseILj5120EfS2_fS2_fjLj256EEEEELb0ELb0ELb1EEEvNS_9BwdParamsE)
        /*06a4*/ 	.word	0x00000000


	//----- nvinfo : EIATTR_REGCOUNT
	.align		4
.L_283:
        /*06a8*/ 	.byte	0x04, 0x2f
        /*06aa*/ 	.short	(.L_285 - .L_284)
	.align		4
.L_284:
        /*06ac*/ 	.word	index@(_ZN10layer_norm31ln_parallel_residual_bwd_kernelINS_13Kernel_traitsIf13__nv_bfloat16fS2_fjLj5120ELj1ELj1ELj8ELj8ENS_18Kernel_traits_baseILj5120EfS2_fS2_fjLj256EEEEELb0ELb0ELb0EEEvNS_9BwdParamsE)
        /*06b0*/ 	.word	0x000000d8


	//----- nvinfo : EIATTR_FRAME_SIZE
	.align		4
.L_285:
        /*06b4*/ 	.byte	0x04, 0x11
        /*06b6*/ 	.short	(.L_287 - .L_286)
	.align		4
.L_286:
        /*06b8*/ 	.word	index@(_ZN10layer_norm31ln_parallel_residual_bwd_kernelINS_13Kernel_traitsIf13__nv_bfloat16fS2_fjLj5120ELj1ELj1ELj8ELj8ENS_18Kernel_traits_baseILj5120EfS2_fS2_fjLj256EEEEELb0ELb0ELb0EEEvNS_9BwdParamsE)
        /*06bc*/ 	.word	0x00000000


	//----- nvinfo : EIATTR_REGCOUNT
	.align		4
.L_287:
        /*06c0*/ 	.byte	0x04, 0x2f
        /*06c2*/ 	.short	(.L_289 - .L_288)
	.align		4
.L_288:
        /*06c4*/ 	.word	index@(_ZN10layer_norm31ln_parallel_residual_bwd_kernelINS_13Kernel_traitsI13__nv_bfloat16S2_fS2_fjLj5120ELj1ELj1ELj8ELj8ENS_18Kernel_traits_baseILj5120ES2_S2_fS2_fjLj256EEEEELb1ELb1ELb1EEEvNS_9BwdParamsE)
        /*06c8*/ 	.word	0x000000b2


	//----- nvinfo : EIATTR_FRAME_SIZE
	.align		4
.L_289:
        /*06cc*/ 	.byte	0x04, 0x11
        /*06ce*/ 	.short	(.L_291 - .L_290)
	.align		4
.L_290:
        /*06d0*/ 	.word	index@(_ZN10layer_norm31ln_parallel_residual_bwd_kernelINS_13Kernel_traitsI13__nv_bfloat16S2_fS2_fjLj5120ELj1ELj1ELj8ELj8ENS_18Kernel_traits_baseILj5120ES2_S2_fS2_fjLj256EEEEELb1ELb1ELb1EEEvNS_9BwdParamsE)
        /*06d4*/ 	.word	0x00000000


	//----- nvinfo : EIATTR_REGCOUNT
	.align		4
.L_291:
        /*06d8*/ 	.byte	0x04, 0x2f
        /*06da*/ 	.short	(.L_293 - .L_292)
	.align		4
.L_292:
        /*06dc*/ 	.word	index@(_ZN10layer_norm40ln_parallel_residual_bwd_finalize_kernelINS_22Kernel_traits_finalizeILj5120E13__nv_bfloat16S2_fS2_fjLb0ELj1024ELj4ENS_18Kernel_traits_baseILj5120ES2_S2_fS2_fjLj1024EEEEELb1EEEvNS_9BwdParamsE)
        /*06e0*/ 	.word	0x00000020


	//----- nvinfo : EIATTR_FRAME_SIZE
	.align		4
.L_293:
        /*06e4*/ 	.byte	0x04, 0x11
        /*06e6*/ 	.short	(.L_295 - .L_294)
	.align		4
.L_294:
        /*06e8*/ 	.word	index@(_ZN10layer_norm40ln_parallel_residual_bwd_finalize_kernelINS_22Kernel_traits_finalizeILj5120E13__nv_bfloat16S2_fS2_fjLb0ELj1024ELj4ENS_18Kernel_traits_baseILj5120ES2_S2_fS2_fjLj1024EEEEELb1EEEvNS_9BwdParamsE)
        /*06ec*/ 	.word	0x00000000


	//----- nvinfo : EIATTR_REGCOUNT
	.align		4
.L_295:
        /*06f0*/ 	.byte	0x04, 0x2f
        /*06f2*/ 	.short	(.L_297 - .L_296)
	.align		4
.L_296:
        /*06f4*/ 	.word	index@(_ZN10layer_norm22ln_bwd_finalize_kernelINS_22Kernel_traits_finalizeILj5120E13__nv_bfloat16S2_fS2_fjLb0ELj1024ELj4ENS_18Kernel_traits_baseILj5120ES2_S2_fS2_fjLj1024EEEEELb0ELb1EEEvNS_9BwdParamsE)
        /*06f8*/ 	.word	0x00000020


	//----- nvinfo : EIATTR_FRAME_SIZE
	.align		4
.L_297:
        /*06fc*/ 	.byte	0x04, 0x11
        /*06fe*/ 	.short	(.L_299 - .L_298)
	.align		4
.L_298:
        /*0700*/ 	.word	index@(_ZN10layer_norm22ln_bwd_finalize_kernelINS_22Kernel_traits_finalizeILj5120E13__nv_bfloat16S2_fS2_fjLb0ELj1024ELj4ENS_18Kernel_traits_baseILj5120ES2_S2_fS2_fjLj1024EEEEELb0ELb1EEEvNS_9BwdParamsE)
        /*0704*/ 	.word	0x00000000


	//----- nvinfo : EIATTR_REGCOUNT
	.align		4
.L_299:
        /*0708*/ 	.byte	0x04, 0x2f
        /*070a*/ 	.short	(.L_301 - .L_300)
	.align		4
.L_300:
        /*070c*/ 	.word	index@(_ZN10layer_norm31ln_parallel_residual_bwd_kernelINS_13Kernel_traitsI13__nv_bfloat16S2_fS2_fjLj5120ELj1ELj1ELj8ELj8ENS_18Kernel_traits_baseILj5120ES2_S2_fS2_fjLj256EEEEELb1ELb1ELb0EEEvNS_9BwdParamsE)
        /*0710*/ 	.word	0x000000a2


	//----- nvinfo : EIATTR_FRAME_SIZE
	.align		4
.L_301:
        /*0714*/ 	.byte	0x04, 0x11
        /*0716*/ 	.short	(.L_303 - .L_302)
	.align		4
.L_302:
        /*0718*/ 	.word	index@(_ZN10layer_norm31ln_parallel_residual_bwd_kernelINS_13Kernel_traitsI13__nv_bfloat16S2_fS2_fjLj5120ELj1ELj1ELj8ELj8ENS_18Kernel_traits_baseILj5120ES2_S2_fS2_fjLj256EEEEELb1ELb1ELb0EEEvNS_9BwdParamsE)
        /*071c*/ 	.word	0x00000000


	//----- nvinfo : EIATTR_REGCOUNT
	.align		4
.L_303:
        /*0720*/ 	.byte	0x04, 0x2f
        /*0722*/ 	.short	(.L_305 - .L_304)
	.align		4
.L_304:
        /*0724*/ 	.word	index@(_ZN10layer_norm40ln_parallel_residual_bwd_finalize_kernelINS_22Kernel_traits_finalizeILj5120E13__nv_bfloat16S2_fS2_fjLb0ELj1024ELj4ENS_18Kernel_traits_baseILj5120ES2_S2_fS2_fjLj1024EEEEELb0EEEvNS_9BwdParamsE)
        /*0728*/ 	.word	0x00000020


	//----- nvinfo : EIATTR_FRAME_SIZE
	.align		4
.L_305:
        /*072c*/ 	.byte	0x04, 0x11
        /*072e*/ 	.short	(.L_307 - .L_306)
	.align		4
.L_306:
        /*0730*/ 	.word	index@(_ZN10layer_norm40ln_parallel_residual_bwd_finalize_kernelINS_22Kernel_traits_finalizeILj5120E13__nv_bfloat16S2_fS2_fjLb0ELj1024ELj4ENS_18Kernel_traits_baseILj5120ES2_S2_fS2_fjLj1024EEEEELb0EEEvNS_9BwdParamsE)
        /*0734*/ 	.word	0x00000000


	//----- nvinfo : EIATTR_REGCOUNT
	.align		4
.L_307:
        /*0738*/ 	.byte	0x04, 0x2f
        /*073a*/ 	.short	(.L_309 - .L_308)
	.align		4
.L_308:
        /*073c*/ 	.word	index@(_ZN10layer_norm22ln_bwd_finalize_kernelINS_22Kernel_traits_finalizeILj5120E13__nv_bfloat16S2_fS2_fjLb0ELj1024ELj4ENS_18Kernel_traits_baseILj5120ES2_S2_fS2_fjLj1024EEEEELb0ELb0EEEvNS_9BwdParamsE)
        /*0740*/ 	.word	0x0000003f


	//----- nvinfo : EIATTR_FRAME_SIZE
	.align		4
.L_309:
        /*0744*/ 	.byte	0x04, 0x11
        /*0746*/ 	.short	(.L_311 - .L_310)
	.align		4
.L_310:
        /*0748*/ 	.word	index@(_ZN10layer_norm22ln_bwd_finalize_kernelINS_22Kernel_traits_finalizeILj5120E13__nv_bfloat16S2_fS2_fjLb0ELj1024ELj4ENS_18Kernel_traits_baseILj5120ES2_S2_fS2_fjLj1024EEEEELb0ELb0EEEvNS_9BwdParamsE)
        /*074c*/ 	.word	0x00000000


	//----- nvinfo : EIATTR_REGCOUNT
	.align		4
.L_311:
        /*0750*/ 	.byte	0x04, 0x2f
        /*0752*/ 	.short	(.L_313 - .L_312)
	.align		4
.L_312:
        /*0754*/ 	.word	index@(_ZN10layer_norm31ln_parallel_residual_bwd_kernelINS_13Kernel_traitsI13__nv_bfloat16S2_fS2_fjLj5120ELj1ELj1ELj8ELj8ENS_18Kernel_traits_baseILj5120ES2_S2_fS2_fjLj256EEEEELb1ELb0ELb1EEEvNS_9BwdParamsE)
        /*0758*/ 	.word	0x000000ff


	//----- nvinfo : EIATTR_FRAME_SIZE
	.align		4
.L_313:
        /*075c*/ 	.byte	0x04, 0x11
        /*075e*/ 	.short	(.L_315 - .L_314)
	.align		4
.L_314:
        /*0760*/ 	.word	index@(_ZN10layer_norm31ln_parallel_residual_bwd_kernelINS_13Kernel_traitsI13__nv_bfloat16S2_fS2_fjLj5120ELj1ELj1ELj8ELj8ENS_18Kernel_traits_baseILj5120ES2_S2_fS2_fjLj256EEEEELb1ELb0ELb1EEEvNS_9BwdParamsE)
        /*0764*/ 	.word	0x00000000


	//----- nvinfo : EIATTR_REGCOUNT
	.align		4
.L_315:
        /*0768*/ 	.byte	0x04, 0x2f
        /*076a*/ 	.short	(.L_317 - .L_316)
	.align		4
.L_316:
        /*076c*/ 	.word	index@(_ZN10layer_norm31ln_parallel_residual_bwd_kernelINS_13Kernel_traitsI13__nv_bfloat16S2_fS2_fjLj5120ELj1ELj1ELj8ELj8ENS_18Kernel_traits_baseILj5120ES2_S2_fS2_fjLj256EEEEELb1ELb0ELb0EEEvNS_9BwdParamsE)
        /*0770*/ 	.word	0x000000e3


	//----- nvinfo : EIATTR_FRAME_SIZE
	.align		4
.L_317:
        /*0774*/ 	.byte	0x04, 0x11
        /*0776*/ 	.short	(.L_319 - .L_318)
	.align		4
.L_318:
        /*0778*/ 	.word	index@(_ZN10layer_norm31ln_parallel_residual_bwd_kernelINS_13Kernel_traitsI13__nv_bfloat16S2_fS2_fjLj5120ELj1ELj1ELj8ELj8ENS_18Kernel_traits_baseILj5120ES2_S2_fS2_fjLj256EEEEELb1ELb0ELb0EEEvNS_9BwdParamsE)
        /*077c*/ 	.word	0x00000000


	//----- nvinfo : EIATTR_REGCOUNT
	.align		4
.L_319:
        /*0780*/ 	.byte	0x04, 0x2f
        /*0782*/ 	.short	(.L_321 - .L_320)
	.align		4
.L_320:
        /*0784*/ 	.word	index@(_ZN10layer_norm31ln_parallel_residual_bwd_kernelINS_13Kernel_traitsI13__nv_bfloat16S2_fS2_fjLj5120ELj1ELj1ELj8ELj8ENS_18Kernel_traits_baseILj5120ES2_S2_fS2_fjLj256EEEEELb0ELb1ELb1EEEvNS_9BwdParamsE)
        /*0788*/ 	.word	0x000000ae


	//----- nvinfo : EIATTR_FRAME_SIZE
	.align		4
.L_321:
        /*078c*/ 	.byte	0x04, 0x11
        /*078e*/ 	.short	(.L_323 - .L_322)
	.align		4
.L_322:
        /*0790*/ 	.word	index@(_ZN10layer_norm31ln_parallel_residual_bwd_kernelINS_13Kernel_traitsI13__nv_bfloat16S2_fS2_fjLj5120ELj1ELj1ELj8ELj8ENS_18Kernel_traits_baseILj5120ES2_S2_fS2_fjLj256EEEEELb0ELb1ELb1EEEvNS_9BwdParamsE)
        /*0794*/ 	.word	0x00000000


	//----- nvinfo : EIATTR_REGCOUNT
	.align		4
.L_323:
        /*0798*/ 	.byte	0x04, 0x2f
        /*079a*/ 	.short	(.L_325 - .L_324)
	.align		4
.L_324:
        /*079c*/ 	.word	index@(_ZN10layer_norm31ln_parallel_residual_bwd_kernelINS_13Kernel_traitsI13__nv_bfloat16S2_fS2_fjLj5120ELj1ELj1ELj8ELj8ENS_18Kernel_traits_baseILj5120ES2_S2_fS2_fjLj256EEEEELb0ELb1ELb0EEEvNS_9BwdParamsE)
        /*07a0*/ 	.word	0x0000009c


	//----- nvinfo : EIATTR_FRAME_SIZE
	.align		4
.L_325:
        /*07a4*/ 	.byte	0x04, 0x11
        /*07a6*/ 	.short	(.L_327 - .L_326)
	.align		4
.L_326:
        /*07a8*/ 	.word	index@(_ZN10layer_norm31ln_parallel_residual_bwd_kernelINS_13Kernel_traitsI13__nv_bfloat16S2_fS2_fjLj5120ELj1ELj1ELj8ELj8ENS_18Kernel_traits_baseILj5120ES2_S2_fS2_fjLj256EEEEELb0ELb1ELb0EEEvNS_9BwdParamsE)
        /*07ac*/ 	.word	0x00000000


	//----- nvinfo : EIATTR_REGCOUNT
	.align		4
.L_327:
        /*07b0*/ 	.byte	0x04, 0x2f
        /*07b2*/ 	.short	(.L_329 - .L_328)
	.align		4
.L_328:
        /*07b4*/ 	.word	index@(_ZN10layer_norm31ln_parallel_residual_bwd_kernelINS_13Kernel_traitsI13__nv_bfloat16S2_fS2_fjLj5120ELj1ELj1ELj8ELj8ENS_18Kernel_traits_baseILj5120ES2_S2_fS2_fjLj256EEEEELb0ELb0ELb1EEEvNS_9BwdParamsE)
        /*07b8*/ 	.word	0x000000fd


	//----- nvinfo : EIATTR_FRAME_SIZE
	.align		4
.L_329:
        /*07bc*/ 	.byte	0x04, 0x11
        /*07be*/ 	.short	(.L_331 - .L_330)
	.align		4
.L_330:
        /*07c0*/ 	.word	index@(_ZN10layer_norm31ln_parallel_residual_bwd_kernelINS_13Kernel_traitsI13__nv_bfloat16S2_fS2_fjLj5120ELj1ELj1ELj8ELj8ENS_18Kernel_traits_baseILj5120ES2_S2_fS2_fjLj256EEEEELb0ELb0ELb1EEEvNS_9BwdParamsE)
        /*07c4*/ 	.word	0x00000000


	//----- nvinfo : EIATTR_REGCOUNT
	.align		4
.L_331:
        /*07c8*/ 	.byte	0x04, 0x2f
        /*07ca*/ 	.short	(.L_333 - .L_332)
	.align		4
.L_332:
        /*07cc*/ 	.word	index@(_ZN10layer_norm31ln_parallel_residual_bwd_kernelINS_13Kernel_traitsI13__nv_bfloat16S2_fS2_fjLj5120ELj1ELj1ELj8ELj8ENS_18Kernel_traits_baseILj5120ES2_S2_fS2_fjLj256EEEEELb0ELb0ELb0EEEvNS_9BwdParamsE)
        /*07d0*/ 	.word	0x000000d9


	//----- nvinfo : EIATTR_FRAME_SIZE
	.align		4
.L_333:
        /*07d4*/ 	.byte	0x04, 0x11
        /*07d6*/ 	.short	(.L_335 - .L_334)
	.align		4
.L_334:
        /*07d8*/ 	.word	index@(_ZN10layer_norm31ln_parallel_residual_bwd_kernelINS_13Kernel_traitsI13__nv_bfloat16S2_fS2_fjLj5120ELj1ELj1ELj8ELj8ENS_18Kernel_traits_baseILj5120ES2_S2_fS2_fjLj256EEEEELb0ELb0ELb0EEEvNS_9BwdParamsE)
        /*07dc*/ 	.word	0x00000000


	//----- nvinfo : EIATTR_REGCOUNT
	.align		4
.L_335:
        /*07e0*/ 	.byte	0x04, 0x2f
        /*07e2*/ 	.short	(.L_337 - .L_336)
	.align		4
.L_336:
        /*07e4*/ 	.word	index@(_ZN10layer_norm31ln_parallel_residual_bwd_kernelINS_13Kernel_traitsIf13__nv_bfloat16S2_S2_fjLj5120ELj1ELj1ELj8ELj8ENS_18Kernel_traits_baseILj5120EfS2_S2_S2_fjLj256EEEEELb1ELb1ELb1EEEvNS_9BwdParamsE)
        /*07e8*/ 	.word	0x000000b0


	//----- nvinfo : EIATTR_FRAME_SIZE
	.align		4
.L_337:
        /*07ec*/ 	.byte	0x04, 0x11
        /*07ee*/ 	.short	(.L_339 - .L_338)
	.align		4
.L_338:
        /*07f0*/ 	.word	index@(_ZN10layer_norm31ln_parallel_residual_bwd_kernelINS_13Kernel_traitsIf13__nv_bfloat16S2_S2_fjLj5120ELj1ELj1ELj8ELj8ENS_18Kernel_traits_baseILj5120EfS2_S2_S2_fjLj256EEEEELb1ELb1ELb1EEEvNS_9BwdParamsE)
        /*07f4*/ 	.word	0x00000000


	//----- nvinfo : EIATTR_REGCOUNT
	.align		4
.L_339:
        /*07f8*/ 	.byte	0x04, 0x2f
        /*07fa*/ 	.short	(.L_341 - .L_340)
	.align		4
.L_340:
        /*07fc*/ 	.word	index@(_ZN10layer_norm40ln_parallel_residual_bwd_finalize_kernelINS_22Kernel_traits_finalizeILj5120Ef13__nv_bfloat16S2_S2_fjLb0ELj1024ELj4ENS_18Kernel_traits_baseILj5120EfS2_S2_S2_fjLj1024EEEEELb1EEEvNS_9BwdParamsE)
        /*0800*/ 	.word	0x00000020


	//----- nvinfo : EIATTR_FRAME_SIZE
	.align		4
.L_341:
        /*0804*/ 	.byte	0x04, 0x11
        /*0806*/ 	.short	(.L_343 - .L_342)
	.align		4
.L_342:
        /*0808*/ 	.word	index@(_ZN10layer_norm40ln_parallel_residual_bwd_finalize_kernelINS_22Kernel_traits_finalizeILj5120Ef13__nv_bfloat16S2_S2_fjLb0ELj1024ELj4ENS_18Kernel_traits_baseILj5120EfS2_S2_S2_fjLj1024EEEEELb1EEEvNS_9BwdParamsE)
        /*080c*/ 	.word	0x00000000


	//----- nvinfo : EIATTR_REGCOUNT
	.align		4
.L_343:
        /*0810*/ 	.byte	0x04, 0x2f
        /*0812*/ 	.short	(.L_345 - .L_344)
	.align		4
.L_344:
        /*0814*/ 	.word	index@(_ZN10layer_norm22ln_bwd_finalize_kernelINS_22Kernel_traits_finalizeILj5120Ef13__nv_bfloat16S2_S2_fjLb0ELj1024ELj4ENS_18Kernel_traits_baseILj5120EfS2_S2_S2_fjLj1024EEEEELb0ELb1EEEvNS_9BwdParamsE)
        /*0818*/ 	.word	0x00000020


	//----- nvinfo : EIATTR_FRAME_SIZE
	.align		4
.L_345:
        /*081c*/ 	.byte	0x04, 0x11
        /*081e*/ 	.short	(.L_347 - .L_346)
	.align		4
.L_346:
        /*0820*/ 	.word	index@(_ZN10layer_norm22ln_bwd_finalize_kernelINS_22Kernel_traits_finalizeILj5120Ef13__nv_bfloat16S2_S2_fjLb0ELj1024ELj4ENS_18Kernel_traits_baseILj5120EfS2_S2_S2_fjLj1024EEEEELb0ELb1EEEvNS_9BwdParamsE)
        /*0824*/ 	.word	0x00000000


	//----- nvinfo : EIATTR_REGCOUNT
	.align		4
.L_347:
        /*0828*/ 	.byte	0x04, 0x2f
        /*082a*/ 	.short	(.L_349 - .L_348)
	.align		4
.L_348:
        /*082c*/ 	.word	index@(_ZN10layer_norm31ln_parallel_residual_bwd_kernelINS_13Kernel_traitsIf13__nv_bfloat16S2_S2_fjLj5120ELj1ELj1ELj8ELj8ENS_18Kernel_traits_baseILj5120EfS2_S2_S2_fjLj256EEEEELb1ELb1ELb0EEEvNS_9BwdParamsE)
        /*0830*/ 	.word	0x0000009c


	//----- nvinfo : EIATTR_FRAME_SIZE
	.align		4
.L_349:
        /*0834*/ 	.byte	0x04, 0x11
        /*0836*/ 	.short	(.L_351 - .L_350)
	.align		4
.L_350:
        /*0838*/ 	.word	index@(_ZN10layer_norm31ln_parallel_residual_bwd_kernelINS_13Kernel_traitsIf13__nv_bfloat16S2_S2_fjLj5120ELj1ELj1ELj8ELj8ENS_18Kernel_traits_baseILj5120EfS2_S2_S2_fjLj256EEEEELb1ELb1ELb0EEEvNS_9BwdParamsE)
        /*083c*/ 	.word	0x00000000


	//----- nvinfo : EIATTR_REGCOUNT
	.align		4
.L_351:
        /*0840*/ 	.byte	0x04, 0x2f
        /*0842*/ 	.short	(.L_353 - .L_352)
	.align		4
.L_352:
        /*0844*/ 	.word	index@(_ZN10layer_norm40ln_parallel_residual_bwd_finalize_kernelINS_22Kernel_traits_finalizeILj5120Ef13__nv_bfloat16S2_S2_fjLb0ELj1024ELj4ENS_18Kernel_traits_baseILj5120EfS2_S2_S2_fjLj1024EEEEELb0EEEvNS_9BwdParamsE)
        /*0848*/ 	.word	0x00000020


	//----- nvinfo : EIATTR_FRAME_SIZE
	.align		4
.L_353:
        /*084c*/ 	.byte	0x04, 0x11
        /*084e*/ 	.short	(.L_355 - .L_354)
	.align		4
.L_354:
        /*0850*/ 	.word	index@(_ZN10layer_norm40ln_parallel_residual_bwd_finalize_kernelINS_22Kernel_traits_finalizeILj5120Ef13__nv_bfloat16S2_S2_fjLb0ELj1024ELj4ENS_18Kernel_traits_baseILj5120EfS2_S2_S2_fjLj1024EEEEELb0EEEvNS_9BwdParamsE)
        /*0854*/ 	.word	0x00000000


	//----- nvinfo : EIATTR_REGCOUNT
	.align		4
.L_355:
        /*0858*/ 	.byte	0x04, 0x2f
        /*085a*/ 	.short	(.L_357 - .L_356)
	.align		4
.L_356:
        /*085c*/ 	.word	index@(_ZN10layer_norm22ln_bwd_finalize_kernelINS_22Kernel_traits_finalizeILj5120Ef13__nv_bfloat16S2_S2_fjLb0ELj1024ELj4ENS_18Kernel_traits_baseILj5120EfS2_S2_S2_fjLj1024EEEEELb0ELb0EEEvNS_9BwdParamsE)
        /*0860*/ 	.word	0x0000003f


	//----- nvinfo : EIATTR_FRAME_SIZE
	.align		4
.L_357:
        /*0864*/ 	.byte	0x04, 0x11
        /*0866*/ 	.short	(.L_359 - .L_358)
	.align		4
.L_358:
        /*0868*/ 	.word	index@(_ZN10layer_norm22ln_bwd_finalize_kernelINS_22Kernel_traits_finalizeILj5120Ef13__nv_bfloat16S2_S2_fjLb0ELj1024ELj4ENS_18Kernel_traits_baseILj5120EfS2_S2_S2_fjLj1024EEEEELb0ELb0EEEvNS_9BwdParamsE)
        /*086c*/ 	.word	0x00000000


	//----- nvinfo : EIATTR_REGCOUNT
	.align		4
.L_359:
        /*0870*/ 	.byte	0x04, 0x2f
        /*0872*/ 	.short	(.L_361 - .L_360)
	.align		4
.L_360:
        /*0874*/ 	.word	index@(_ZN10layer_norm31ln_parallel_residual_bwd_kernelINS_13Kernel_traitsIf13__nv_bfloat16S2_S2_fjLj5120ELj1ELj1ELj8ELj8ENS_18Kernel_traits_baseILj5120EfS2_S2_S2_fjLj256EEEEELb1ELb0ELb1EEEvNS_9BwdParamsE)
        /*0878*/ 	.word	0x000000fe


	//----- nvinfo : EIATTR_FRAME_SIZE
	.align		4
.L_361:
        /*087c*/ 	.byte	0x04, 0x11
        /*087e*/ 	.short	(.L_363 - .L_362)
	.align		4
.L_362:
        /*0880*/ 	.word	index@(_ZN10layer_norm31ln_parallel_residual_bwd_kernelINS_13Kernel_traitsIf13__nv_bfloat16S2_S2_fjLj5120ELj1ELj1ELj8ELj8ENS_18Kernel_traits_baseILj5120EfS2_S2_S2_fjLj256EEEEELb1ELb0ELb1EEEvNS_9BwdParamsE)
        /*0884*/ 	.word	0x00000000


	//----- nvinfo : EIATTR_REGCOUNT
	.align		4
.L_363:
        /*0888*/ 	.byte	0x04, 0x2f
        /*088a*/ 	.short	(.L_365 - .L_364)
	.align		4
.L_364:
        /*088c*/ 	.word	index@(_ZN10layer_norm31ln_parallel_residual_bwd_kernelINS_13Kernel_traitsIf13__nv_bfloat16S2_S2_fjLj5120ELj1ELj1ELj8ELj8ENS_18Kernel_traits_baseILj5120EfS2_S2_S2_fjLj256EEEEELb1ELb0ELb0EEEvNS_9BwdParamsE)
        /*0890*/ 	.word	0x000000d8


	//----- nvinfo : EIATTR_FRAME_SIZE
	.align		4
.L_365:
        /*0894*/ 	.byte	0x04, 0x11
        /*0896*/ 	.short	(.L_367 - .L_366)
	.align		4
.L_366:
        /*0898*/ 	.word	index@(_ZN10layer_norm31ln_parallel_residual_bwd_kernelINS_13Kernel_traitsIf13__nv_bfloat16S2_S2_fjLj5120ELj1ELj1ELj8ELj8ENS_18Kernel_traits_baseILj5120EfS2_S2_S2_fjLj256EEEEELb1ELb0ELb0EEEvNS_9BwdParamsE)
        /*089c*/ 	.word	0x00000000


	//----- nvinfo : EIATTR_REGCOUNT
	.align		4
.L_367:
        /*08a0*/ 	.byte	0x04, 0x2f
        /*08a2*/ 	.short	(.L_369 - .L_368)
	.align		4
.L_368:
        /*08a4*/ 	.word	index@(_ZN10layer_norm31ln_parallel_residual_bwd_kernelINS_13Kernel_traitsIf13__nv_bfloat16S2_S2_fjLj5120ELj1ELj1ELj8ELj8ENS_18Kernel_traits_baseILj5120EfS2_S2_S2_fjLj256EEEEELb0ELb1ELb1EEEvNS_9BwdParamsE)
        /*08a8*/ 	.word	0x000000b2


	//----- nvinfo : EIATTR_FRAME_SIZE
	.align		4
.L_369:
        /*08ac*/ 	.byte	0x04, 0x11
        /*08ae*/ 	.short	(.L_371 - .L_370)
	.align		4
.L_370:
        /*08b0*/ 	.word	index@(_ZN10layer_norm31ln_parallel_residual_bwd_kernelINS_13Kernel_traitsIf13__nv_bfloat16S2_S2_fjLj5120ELj1ELj1ELj8ELj8ENS_18Kernel_traits_baseILj5120EfS2_S2_S2_fjLj256EEEEELb0ELb1ELb1EEEvNS_9BwdParamsE)
        /*08b4*/ 	.word	0x00000000


	//----- nvinfo : EIATTR_REGCOUNT
	.align		4
.L_371:
        /*08b8*/ 	.byte	0x04, 0x2f
        /*08ba*/ 	.short	(.L_373 - .L_372)
	.align		4
.L_372:
        /*08bc*/ 	.word	index@(_ZN10layer_norm31ln_parallel_residual_bwd_kernelINS_13Kernel_traitsIf13__nv_bfloat16S2_S2_fjLj5120ELj1ELj1ELj8ELj8ENS_18Kernel_traits_baseILj5120EfS2_S2_S2_fjLj256EEEEELb0ELb1ELb0EEEvNS_9BwdParamsE)
        /*08c0*/ 	.word	0x00000092


	//----- nvinfo : EIATTR_FRAME_SIZE
	.align		4
.L_373:
        /*08c4*/ 	.byte	0x04, 0x11
        /*08c6*/ 	.short	(.L_375 - .L_374)
	.align		4
.L_374:
        /*08c8*/ 	.word	index@(_ZN10layer_norm31ln_parallel_residual_bwd_kernelINS_13Kernel_traitsIf13__nv_bfloat16S2_S2_fjLj5120ELj1ELj1ELj8ELj8ENS_18Kernel_traits_baseILj5120EfS2_S2_S2_fjLj256EEEEELb0ELb1ELb0EEEvNS_9BwdParamsE)
        /*08cc*/ 	.word	0x00000000


	//----- nvinfo : EIATTR_REGCOUNT
	.align		4
.L_375:
        /*08d0*/ 	.byte	0x04, 0x2f
        /*08d2*/ 	.short	(.L_377 - .L_376)
	.align		4
.L_376:
        /*08d4*/ 	.word	index@(_ZN10layer_norm31ln_parallel_residual_bwd_kernelINS_13Kernel_traitsIf13__nv_bfloat16S2_S2_fjLj5120ELj1ELj1ELj8ELj8ENS_18Kernel_traits_baseILj5120EfS2_S2_S2_fjLj256EEEEELb0ELb0ELb1EEEvNS_9BwdParamsE)
        /*08d8*/ 	.word	0x000000f6


	//----- nvinfo : EIATTR_FRAME_SIZE
	.align		4
.L_377:
        /*08dc*/ 	.byte	0x04, 0x11
        /*08de*/ 	.short	(.L_379 - .L_378)
	.align		4
.L_378:
        /*08e0*/ 	.word	index@(_ZN10layer_norm31ln_parallel_residual_bwd_kernelINS_13Kernel_traitsIf13__nv_bfloat16S2_S2_fjLj5120ELj1ELj1ELj8ELj8ENS_18Kernel_traits_baseILj5120EfS2_S2_S2_fjLj256EEEEELb0ELb0ELb1EEEvNS_9BwdParamsE)
        /*08e4*/ 	.word	0x00000000


	//----- nvinfo : EIATTR_REGCOUNT
	.align		4
.L_379:
        /*08e8*/ 	.byte	0x04, 0x2f
        /*08ea*/ 	.short	(.L_381 - .L_380)
	.align		4
.L_380:
        /*08ec*/ 	.word	index@(_ZN10layer_norm31ln_parallel_residual_bwd_kernelINS_13Kernel_traitsIf13__nv_bfloat16S2_S2_fjLj5120ELj1ELj1ELj8ELj8ENS_18Kernel_traits_baseILj5120EfS2_S2_S2_fjLj256EEEEELb0ELb0ELb0EEEvNS_9BwdParamsE)
        /*08f0*/ 	.word	0x000000ce


	//----- nvinfo : EIATTR_FRAME_SIZE
	.align		4
.L_381:
        /*08f4*/ 	.byte	0x04, 0x11
        /*08f6*/ 	.short	(.L_383 - .L_382)
	.align		4
.L_382:
        /*08f8*/ 	.word	index@(_ZN10layer_norm31ln_parallel_residual_bwd_kernelINS_13Kernel_traitsIf13__nv_bfloat16S2_S2_fjLj5120ELj1ELj1ELj8ELj8ENS_18Kernel_traits_baseILj5120EfS2_S2_S2_fjLj256EEEEELb0ELb0ELb0EEEvNS_9BwdParamsE)
        /*08fc*/ 	.word	0x00000000


	//----- nvinfo : EIATTR_REGCOUNT
	.align		4
.L_383:
        /*0900*/ 	.byte	0x04, 0x2f
        /*0902*/ 	.short	(.L_385 - .L_384)
	.align		4
.L_384:
        /*0904*/ 	.word	index@(_ZN10layer_norm31ln_parallel_residual_bwd_kernelINS_13Kernel_traitsI6__halfS2_S2_S2_fjLj5120ELj1ELj1ELj8ELj8ENS_18Kernel_traits_baseILj5120ES2_S2_S2_S2_fjLj256EEEEELb1ELb1ELb1EEEvNS_9BwdParamsE)
        /*0908*/ 	.word	0x000000b0


	//----- nvinfo : EIATTR_FRAME_SIZE
	.align		4
.L_385:
        /*090c*/ 	.byte	0x04, 0x11
        /*090e*/ 	.short	(.L_387 - .L_386)
	.align		4
.L_386:
        /*0910*/ 	.word	index@(_ZN10layer_norm31ln_parallel_residual_bwd_kernelINS_13Kernel_traitsI6__halfS2_S2_S2_fjLj5120ELj1ELj1ELj8ELj8ENS_18Kernel_traits_baseILj5120ES2_S2_S2_S2_fjLj256EEEEELb1ELb1ELb1EEEvNS_9BwdParamsE)
        /*0914*/ 	.word	0x00000000


	//----- nvinfo : EIATTR_REGCOUNT
	.align		4
.L_387:
        /*0918*/ 	.byte	0x04, 0x2f
        /*091a*/ 	.short	(.L_389 - .L_388)
	.align		4
.L_388:
        /*091c*/ 	.word	index@(_ZN10layer_norm40ln_parallel_residual_bwd_finalize_kernelINS_22Kernel_traits_finalizeILj5120E6__halfS2_S2_S2_fjLb0ELj1024ELj4ENS_18Kernel_traits_baseILj5120ES2_S2_S2_S2_fjLj1024EEEEELb1EEEvNS_9BwdParamsE)
        /*0920*/ 	.word	0x00000020


	//----- nvinfo : EIATTR_FRAME_SIZE
	.align		4
.L_389:
        /*0924*/ 	.byte	0x04, 0x11
        /*0926*/ 	.short	(.L_391 - .L_390)
	.align		4
.L_390:
        /*0928*/ 	.word	index@(_ZN10layer_norm40ln_parallel_residual_bwd_finalize_kernelINS_22Kernel_traits_finalizeILj5120E6__halfS2_S2_S2_fjLb0ELj1024ELj4ENS_18Kernel_traits_baseILj5120ES2_S2_S2_S2_fjLj1024EEEEELb1EEEvNS_9BwdParamsE)
        /*092c*/ 	.word	0x00000000


	//----- nvinfo : EIATTR_REGCOUNT
	.align		4
.L_391:
        /*0930*/ 	.byte	0x04, 0x2f
        /*0932*/ 	.short	(.L_393 - .L_392)
	.align		4
.L_392:
        /*0934*/ 	.word	index@(_ZN10layer_norm22ln_bwd_finalize_kernelINS_22Kernel_traits_finalizeILj5120E6__halfS2_S2_S2_fjLb0ELj1024ELj4ENS_18Kernel_traits_baseILj5120ES2_S2_S2_S2_fjLj1024EEEEELb0ELb1EEEvNS_9BwdParamsE)
        /*0938*/ 	.word	0x00000020


	//----- nvinfo : EIATTR_FRAME_SIZE
	.align		4
.L_393:
        /*093c*/ 	.byte	0x04, 0x11
        /*093e*/ 	.short	(.L_395 - .L_394)
	.align		4
.L_394:
        /*0940*/ 	.word	index@(_ZN10layer_norm22ln_bwd_finalize_kernelINS_22Kernel_traits_finalizeILj5120E6__halfS2_S2_S2_fjLb0ELj1024ELj4ENS_18Kernel_traits_baseILj5120ES2_S2_S2_S2_fjLj1024EEEEELb0ELb1EEEvNS_9BwdParamsE)
        /*0944*/ 	.word	0x00000000


	//----- nvinfo : EIATTR_REGCOUNT
	.align		4
.L_395:
        /*0948*/ 	.byte	0x04, 0x2f
        /*094a*/ 	.short	(.L_397 - .L_396)
	.align		4
.L_396:
        /*094c*/ 	.word	index@(_ZN10layer_norm31ln_parallel_residual_bwd_kernelINS_13Kernel_traitsI6__halfS2_S2_S2_fjLj5120ELj1ELj1ELj8ELj8ENS_18Kernel_traits_baseILj5120ES2_S2_S2_S2_fjLj256EEEEELb1ELb1ELb0EEEvNS_9BwdParamsE)
        /*0950*/ 	.word	0x00000090


	//----- nvinfo : EIATTR_FRAME_SIZE
	.align		4
.L_397:
        /*0954*/ 	.byte	0x04, 0x11
        /*0956*/ 	.short	(.L_399 - .L_398)
	.align		4
.L_398:
        /*0958*/ 	.word	index@(_ZN10layer_norm31ln_parallel_residual_bwd_kernelINS_13Kernel_traitsI6__halfS2_S2_S2_fjLj5120ELj1ELj1ELj8ELj8ENS_18Kernel_traits_baseILj5120ES2_S2_S2_S2_fjLj256EEEEELb1ELb1ELb0EEEvNS_9BwdParamsE)
        /*095c*/ 	.word	0x00000000


	//----- nvinfo : EIATTR_REGCOUNT
	.align		4
.L_399:
        /*0960*/ 	.byte	0x04, 0x2f
        /*0962*/ 	.short	(.L_401 - .L_400)
	.align		4
.L_400:
        /*0964*/ 	.word	index@(_ZN10layer_norm40ln_parallel_residual_bwd_finalize_kernelINS_22Kernel_traits_finalizeILj5120E6__halfS2_S2_S2_fjLb0ELj1024ELj4ENS_18Kernel_traits_baseILj5120ES2_S2_S2_S2_fjLj1024EEEEELb0EEEvNS_9BwdParamsE)
        /*0968*/ 	.word	0x00000020


	//----- nvinfo : EIATTR_FRAME_SIZE
	.align		4
.L_401:
        /*096c*/ 	.byte	0x04, 0x11
        /*096e*/ 	.short	(.L_403 - .L_402)
	.align		4
.L_402:
        /*0970*/ 	.word	index@(_ZN10layer_norm40ln_parallel_residual_bwd_finalize_kernelINS_22Kernel_traits_finalizeILj5120E6__halfS2_S2_S2_fjLb0ELj1024ELj4ENS_18Kernel_traits_baseILj5120ES2_S2_S2_S2_fjLj1024EEEEELb0EEEvNS_9BwdParamsE)
        /*0974*/ 	.word	0x00000000


	//----- nvinfo : EIATTR_REGCOUNT
	.align		4
.L_403:
        /*0978*/ 	.byte	0x04, 0x2f
        /*097a*/ 	.short	(.L_405 - .L_404)
	.align		4
.L_404:
        /*097c*/ 	.word	index@(_ZN10layer_norm22ln_bwd_finalize_kernelINS_22Kernel_traits_finalizeILj5120E6__halfS2_S2_S2_fjLb0ELj1024ELj4ENS_18Kernel_traits_baseILj5120ES2_S2_S2_S2_fjLj1024EEEEELb0ELb0EEEvNS_9BwdParamsE)
        /*0980*/ 	.word	0x0000003f


	//----- nvinfo : EIATTR_FRAME_SIZE
	.align		4
.L_405:
        /*0984*/ 	.byte	0x04, 0x11
        /*0986*/ 	.short	(.L_407 - .L_406)
	.align		4
.L_406:
        /*0988*/ 	.word	index@(_ZN10layer_norm22ln_bwd_finalize_kernelINS_22Kernel_traits_finalizeILj5120E6__halfS2_S2_S2_fjLb0ELj1024ELj4ENS_18Kernel_traits_baseILj5120ES2_S2_S2_S2_fjLj1024EEEEELb0ELb0EEEvNS_9BwdParamsE)
        /*098c*/ 	.word	0x00000000


	//----- nvinfo : EIATTR_REGCOUNT
	.align		4
.L_407:
        /*0990*/ 	.byte	0x04, 0x2f
        /*0992*/ 	.short	(.L_409 - .L_408)
	.align		4
.L_408:
        /*0994*/ 	.word	index@(_ZN10layer_norm31ln_parallel_residual_bwd_kernelINS_13Kernel_traitsI6__halfS2_S2_S2_fjLj5120ELj1ELj1ELj8ELj8ENS_18Kernel_traits_baseILj5120ES2_S2_S2_S2_fjLj256EEEEELb1ELb0ELb1EEEvNS_9BwdParamsE)
        /*0998*/ 	.word	0x000000fe


	//----- nvinfo : EIATTR_FRAME_SIZE
	.align		4
.L_409:
        /*099c*/ 	.byte	0x04, 0x11
        /*099e*/ 	.short	(.L_411 - .L_410)
	.align		4
.L_410:
        /*09a0*/ 	.word	index@(_ZN10layer_norm31ln_parallel_residual_bwd_kernelINS_13Kernel_traitsI6__halfS2_S2_S2_fjLj5120ELj1ELj1ELj8ELj8ENS_18Kernel_traits_baseILj5120ES2_S2_S2_S2_fjLj256EEEEELb1ELb0ELb1EEEvNS_9BwdParamsE)
        /*09a4*/ 	.word	0x00000000


	//----- nvinfo : EIATTR_REGCOUNT
	.align		4
.L_411:
        /*09a8*/ 	.byte	0x04, 0x2f
        /*09aa*/ 	.short	(.L_413 - .L_412)
	.align		4
.L_412:
        /*09ac*/ 	.word	index@(_ZN10layer_norm31ln_parallel_residual_bwd_kernelINS_13Kernel_traitsI6__halfS2_S2_S2_fjLj5120ELj1ELj1ELj8ELj8ENS_18Kernel_traits_baseILj5120ES2_S2_S2_S2_fjLj256EEEEELb1ELb0ELb0EEEvNS_9BwdParamsE)
        /*09b0*/ 	.word	0x000000c0


	//----- nvinfo : EIATTR_FRAME_SIZE
	.align		4
.L_413:
        /*09b4*/ 	.byte	0x04, 0x11
        /*09b6*/ 	.short	(.L_415 - .L_414)
	.align		4
.L_414:
        /*09b8*/ 	.word	index@(_ZN10layer_norm31ln_parallel_residual_bwd_kernelINS_13Kernel_traitsI6__halfS2_S2_S2_fjLj5120ELj1ELj1ELj8ELj8ENS_18Kernel_traits_baseILj5120ES2_S2_S2_S2_fjLj256EEEEELb1ELb0ELb0EEEvNS_9BwdParamsE)
        /*09bc*/ 	.word	0x00000000


	//----- nvinfo : EIATTR_REGCOUNT
	.align		4
.L_415:
        /*09c0*/ 	.byte	0x04, 0x2f
        /*09c2*/ 	.short	(.L_417 - .L_416)
	.align		4
.L_416:
        /*09c4*/ 	.word	index@(_ZN10layer_norm31ln_parallel_residual_bwd_kernelINS_13Kernel_traitsI6__halfS2_S2_S2_fjLj5120ELj1ELj1ELj8ELj8ENS_18Kernel_traits_baseILj5120ES2_S2_S2_S2_fjLj256EEEEELb0ELb1ELb1EEEvNS_9BwdParamsE)
        /*09c8*/ 	.word	0x000000ae


	//----- nvinfo : EIATTR_FRAME_SIZE
	.align		4
.L_417:
        /*09cc*/ 	.byte	0x04, 0x11
        /*09ce*/ 	.short	(.L_419 - .L_418)
	.align		4
.L_418:
        /*09d0*/ 	.word	index@(_ZN10layer_norm31ln_parallel_residual_bwd_kernelINS_13Kernel_traitsI6__halfS2_S2_S2_fjLj5120ELj1ELj1ELj8ELj8ENS_18Kernel_traits_baseILj5120ES2_S2_S2_S2_fjLj256EEEEELb0ELb1ELb1EEEvNS_9BwdParamsE)
        /*09d4*/ 	.word	0x00000000


	//----- nvinfo : EIATTR_REGCOUNT
	.align		4
.L_419:
        /*09d8*/ 	.byte	0x04, 0x2f
        /*09da*/ 	.short	(.L_421 - .L_420)
	.align		4
.L_420:
        /*09dc*/ 	.word	index@(_ZN10layer_norm31ln_parallel_residual_bwd_kernelINS_13Kernel_traitsI6__halfS2_S2_S2_fjLj5120ELj1ELj1ELj8ELj8ENS_18Kernel_traits_baseILj5120ES2_S2_S2_S2_fjLj256EEEEELb0ELb1ELb0EEEvNS_9BwdParamsE)
        /*09e0*/ 	.word	0x0000007c


	//----- nvinfo : EIATTR_FRAME_SIZE
	.align		4
.L_421:
        /*09e4*/ 	.byte	0x04, 0x11
        /*09e6*/ 	.short	(.L_423 - .L_422)
	.align		4
.L_422:
        /*09e8*/ 	.word	index@(_ZN10layer_norm31ln_parallel_residual_bwd_kernelINS_13Kernel_traitsI6__halfS2_S2_S2_fjLj5120ELj1ELj1ELj8ELj8ENS_18Kernel_traits_baseILj5120ES2_S2_S2_S2_fjLj256EEEEELb0ELb1ELb0EEEvNS_9BwdParamsE)
        /*09ec*/ 	.word	0x00000000


	//----- nvinfo : EIATTR_REGCOUNT
	.align		4
.L_423:
        /*09f0*/ 	.byte	0x04, 0x2f
        /*09f2*/ 	.short	(.L_425 - .L_424)
	.align		4
.L_424:
        /*09f4*/ 	.word	index@(_ZN10layer_norm31ln_parallel_residual_bwd_kernelINS_13Kernel_traitsI6__halfS2_S2_S2_fjLj5120ELj1ELj1ELj8ELj8ENS_18Kernel_traits_baseILj5120ES2_S2_S2_S2_fjLj256EEEEELb0ELb0ELb1EEEvNS_9BwdParamsE)
        /*09f8*/ 	.word	0x000000f1


	//----- nvinfo : EIATTR_FRAME_SIZE
	.align		4
.L_425:
        /*09fc*/ 	.byte	0x04, 0x11
        /*09fe*/ 	.short	(.L_427 - .L_426)
	.align		4
.L_426:
        /*0a00*/ 	.word	index@(_ZN10layer_norm31ln_parallel_residual_bwd_kernelINS_13Kernel_traitsI6__halfS2_S2_S2_fjLj5120ELj1ELj1ELj8ELj8ENS_18Kernel_traits_baseILj5120ES2_S2_S2_S2_fjLj256EEEEELb0ELb0ELb1EEEvNS_9BwdParamsE)
        /*0a04*/ 	.word	0x00000000


	//----- nvinfo : EIATTR_REGCOUNT
	.align		4
.L_427:
        /*0a08*/ 	.byte	0x04, 0x2f
        /*0a0a*/ 	.short	(.L_429 - .L_428)
	.align		4
.L_428:
        /*0a0c*/ 	.word	index@(_ZN10layer_norm31ln_parallel_residual_bwd_kernelINS_13Kernel_traitsI6__halfS2_S2_S2_fjLj5120ELj1ELj1ELj8ELj8ENS_18Kernel_traits_baseILj5120ES2_S2_S2_S2_fjLj256EEEEELb0ELb0ELb0EEEvNS_9BwdParamsE)
        /*0a10*/ 	.word	0x000000b6


	//----- nvinfo : EIATTR_FRAME_SIZE
	.align		4
.L_429:
        /*0a14*/ 	.byte	0x04, 0x11
        /*0a16*/ 	.short	(.L_431 - .L_430)
	.align		4
.L_430:
        /*0a18*/ 	.word	index@(_ZN10layer_norm31ln_parallel_residual_bwd_kernelINS_13Kernel_traitsI6__halfS2_S2_S2_fjLj5120ELj1ELj1ELj8ELj8ENS_18Kernel_traits_baseILj5120ES2_S2_S2_S2_fjLj256EEEEELb0ELb0ELb0EEEvNS_9BwdParamsE)
        /*0a1c*/ 	.word	0x00000000


	//----- nvinfo : EIATTR_REGCOUNT
	.align		4
.L_431:
        /*0a20*/ 	.byte	0x04, 0x2f
        /*0a22*/ 	.short	(.L_433 - .L_432)
	.align		4
.L_432:
        /*0a24*/ 	.word	index@(_ZN10layer_norm31ln_parallel_residual_bwd_kernelINS_13Kernel_traitsI13__nv_bfloat16S2_S2_S2_fjLj5120ELj1ELj1ELj8ELj8ENS_18Kernel_traits_baseILj5120ES2_S2_S2_S2_fjLj256EEEEELb1ELb1ELb1EEEvNS_9BwdParamsE)
        /*0a28*/ 	.word	0x000000b0


	//----- nvinfo : EIATTR_FRAME_SIZE
	.align		4
.L_433:
        /*0a2c*/ 	.byte	0x04, 0x11
        /*0a2e*/ 	.short	(.L_435 - .L_434)
	.align		4
.L_434:
        /*0a30*/ 	.word	index@(_ZN10layer_norm31ln_parallel_residual_bwd_kernelINS_13Kernel_traitsI13__nv_bfloat16S2_S2_S2_fjLj5120ELj1ELj1ELj8ELj8ENS_18Kernel_traits_baseILj5120ES2_S2_S2_S2_fjLj256EEEEELb1ELb1ELb1EEEvNS_9BwdParamsE)
        /*0a34*/ 	.word	0x00000000


	//----- nvinfo : EIATTR_REGCOUNT
	.align		4
.L_435:
        /*0a38*/ 	.byte	0x04, 0x2f
        /*0a3a*/ 	.short	(.L_437 - .L_436)
	.align		4
.L_436:
        /*0a3c*/ 	.word	index@(_ZN10layer_norm40ln_parallel_residual_bwd_finalize_kernelINS_22Kernel_traits_finalizeILj5120E13__nv_bfloat16S2_S2_S2_fjLb0ELj1024ELj4ENS_18Kernel_traits_baseILj5120ES2_S2_S2_S2_fjLj1024EEEEELb1EEEvNS_9BwdParamsE)
        /*0a40*/ 	.word	0x00000020


	//----- nvinfo : EIATTR_FRAME_SIZE
	.align		4
.L_437:
        /*0a44*/ 	.byte	0x04, 0x11
        /*0a46*/ 	.short	(.L_439 - .L_438)
	.align		4
.L_438:
        /*0a48*/ 	.word	index@(_ZN10layer_norm40ln_parallel_residual_bwd_finalize_kernelINS_22Kernel_traits_finalizeILj5120E13__nv_bfloat16S2_S2_S2_fjLb0ELj1024ELj4ENS_18Kernel_traits_baseILj5120ES2_S2_S2_S2_fjLj1024EEEEELb1EEEvNS_9BwdParamsE)
        /*0a4c*/ 	.word	0x00000000


	//----- nvinfo : EIATTR_REGCOUNT
	.align		4
.L_439:
        /*0a50*/ 	.byte	0x04, 0x2f
        /*0a52*/ 	.short	(.L_441 - .L_440)
	.align		4
.L_440:
        /*0a54*/ 	.word	index@(_ZN10layer_norm22ln_bwd_finalize_kernelINS_22Kernel_traits_finalizeILj5120E13__nv_bfloat16S2_S2_S2_fjLb0ELj1024ELj4ENS_18Kernel_traits_baseILj5120ES2_S2_S2_S2_fjLj1024EEEEELb0ELb1EEEvNS_9BwdParamsE)
        /*0a58*/ 	.word	0x00000020


	//----- nvinfo : EIATTR_FRAME_SIZE
	.align		4
.L_441:
        /*0a5c*/ 	.byte	0x04, 0x11
        /*0a5e*/ 	.short	(.L_443 - .L_442)
	.align		4
.L_442:
        /*0a60*/ 	.word	index@(_ZN10layer_norm22ln_bwd_finalize_kernelINS_22Kernel_traits_finalizeILj5120E13__nv_bfloat16S2_S2_S2_fjLb0ELj1024ELj4ENS_18Kernel_traits_baseILj5120ES2_S2_S2_S2_fjLj1024EEEEELb0ELb1EEEvNS_9BwdParamsE)
        /*0a64*/ 	.word	0x00000000


	//----- nvinfo : EIATTR_REGCOUNT
	.align		4
.L_443:
        /*0a68*/ 	.byte	0x04, 0x2f
        /*0a6a*/ 	.short	(.L_445 - .L_444)
	.align		4
.L_444:
        /*0a6c*/ 	.word	index@(_ZN10layer_norm31ln_parallel_residual_bwd_kernelINS_13Kernel_traitsI13__nv_bfloat16S2_S2_S2_fjLj5120ELj1ELj1ELj8ELj8ENS_18Kernel_traits_baseILj5120ES2_S2_S2_S2_fjLj256EEEEELb1ELb1ELb0EEEvNS_9BwdParamsE)
        /*0a70*/ 	.word	0x0000009a


	//----- nvinfo : EIATTR_FRAME_SIZE
	.align		4
.L_445:
        /*0a74*/ 	.byte	0x04, 0x11
        /*0a76*/ 	.short	(.L_447 - .L_446)
	.align		4
.L_446:
        /*0a78*/ 	.word	index@(_ZN10layer_norm31ln_parallel_residual_bwd_kernelINS_13Kernel_traitsI13__nv_bfloat16S2_S2_S2_fjLj5120ELj1ELj1ELj8ELj8ENS_18Kernel_traits_baseILj5120ES2_S2_S2_S2_fjLj256EEEEELb1ELb1ELb0EEEvNS_9BwdParamsE)
        /*0a7c*/ 	.word	0x00000000


	//----- nvinfo : EIATTR_REGCOUNT
	.align		4
.L_447:
        /*0a80*/ 	.byte	0x04, 0x2f
        /*0a82*/ 	.short	(.L_449 - .L_448)
	.align		4
.L_448:
        /*0a84*/ 	.word	index@(_ZN10layer_norm40ln_parallel_residual_bwd_finalize_kernelINS_22Kernel_traits_finalizeILj5120E13__nv_bfloat16S2_S2_S2_fjLb0ELj1024ELj4ENS_18Kernel_traits_baseILj5120ES2_S2_S2_S2_fjLj1024EEEEELb0EEEvNS_9BwdParamsE)
        /*0a88*/ 	.word	0x00000020


	//----- nvinfo : EIATTR_FRAME_SIZE
	.align		4
.L_449:
        /*0a8c*/ 	.byte	0x04, 0x11
        /*0a8e*/ 	.short	(.L_451 - .L_450)
	.align		4
.L_450:
        /*0a90*/ 	.word	index@(_ZN10layer_norm40ln_parallel_residual_bwd_finalize_kernelINS_22Kernel_traits_finalizeILj5120E13__nv_bfloat16S2_S2_S2_fjLb0ELj1024ELj4ENS_18Kernel_traits_baseILj5120ES2_S2_S2_S2_fjLj1024EEEEELb0EEEvNS_9BwdParamsE)
        /*0a94*/ 	.word	0x00000000


	//----- nvinfo : EIATTR_REGCOUNT
	.align		4
.L_451:
        /*0a98*/ 	.byte	0x04, 0x2f
        /*0a9a*/ 	.short	(.L_453 - .L_452)
	.align		4
.L_452:
        /*0a9c*/ 	.word	index@(_ZN10layer_norm22ln_bwd_finalize_kernelINS_22Kernel_traits_finalizeILj5120E13__nv_bfloat16S2_S2_S2_fjLb0ELj1024ELj4ENS_18Kernel_traits_baseILj5120ES2_S2_S2_S2_fjLj1024EEEEELb0ELb0EEEvNS_9BwdParamsE)
        /*0aa0*/ 	.word	0x0000003f


	//----- nvinfo : EIATTR_FRAME_SIZE
	.align		4
.L_453:
        /*0aa4*/ 	.byte	0x04, 0x11
        /*0aa6*/ 	.short	(.L_455 - .L_454)
	.align		4
.L_454:
        /*0aa8*/ 	.word	index@(_ZN10layer_norm22ln_bwd_finalize_kernelINS_22Kernel_traits_finalizeILj5120E13__nv_bfloat16S2_S2_S2_fjLb0ELj1024ELj4ENS_18Kernel_traits_baseILj5120ES2_S2_S2_S2_fjLj1024EEEEELb0ELb0EEEvNS_9BwdParamsE)
        /*0aac*/ 	.word	0x00000000


	//----- nvinfo : EIATTR_REGCOUNT
	.align		4
.L_455:
        /*0ab0*/ 	.byte	0x04, 0x2f
        /*0ab2*/ 	.short	(.L_457 - .L_456)
	.align		4
.L_456:
        /*0ab4*/ 	.word	index@(_ZN10layer_norm31ln_parallel_residual_bwd_kernelINS_13Kernel_traitsI13__nv_bfloat16S2_S2_S2_fjLj5120ELj1ELj1ELj8ELj8ENS_18Kernel_traits_baseILj5120ES2_S2_S2_S2_fjLj256EEEEELb1ELb0ELb1EEEvNS_9BwdParamsE)
        /*0ab8*/ 	.word	0x000000fe


	//----- nvinfo : EIATTR_FRAME_SIZE
	.align		4
.L_457:
        /*0abc*/ 	.byte	0x04, 0x11
        /*0abe*/ 	.short	(.L_459 - .L_458)
	.align		4
.L_458:
        /*0ac0*/ 	.word	index@(_ZN10layer_norm31ln_parallel_residual_bwd_kernelINS_13Kernel_traitsI13__nv_bfloat16S2_S2_S2_fjLj5120ELj1ELj1ELj8ELj8ENS_18Kernel_traits_baseILj5120ES2_S2_S2_S2_fjLj256EEEEELb1ELb0ELb1EEEvNS_9BwdParamsE)
        /*0ac4*/ 	.word	0x00000000


	//----- nvinfo : EIATTR_REGCOUNT
	.align		4
.L_459:
        /*0ac8*/ 	.byte	0x04, 0x2f
        /*0aca*/ 	.short	(.L_461 - .L_460)
	.align		4
.L_460:
        /*0acc*/ 	.word	index@(_ZN10layer_norm31ln_parallel_residual_bwd_kernelINS_13Kernel_traitsI13__nv_bfloat16S2_S2_S2_fjLj5120ELj1ELj1ELj8ELj8ENS_18Kernel_traits_baseILj5120ES2_S2_S2_S2_fjLj256EEEEELb1ELb0ELb0EEEvNS_9BwdParamsE)
        /*0ad0*/ 	.word	0x000000d8


	//----- nvinfo : EIATTR_FRAME_SIZE
	.align		4
.L_461:
        /*0ad4*/ 	.byte	0x04, 0x11
        /*0ad6*/ 	.short	(.L_463 - .L_462)
	.align		4
.L_462:
        /*0ad8*/ 	.word	index@(_ZN10layer_norm31ln_parallel_residual_bwd_kernelINS_13Kernel_traitsI13__nv_bfloat16S2_S2_S2_fjLj5120ELj1ELj1ELj8ELj8ENS_18Kernel_traits_baseILj5120ES2_S2_S2_S2_fjLj256EEEEELb1ELb0ELb0EEEvNS_9BwdParamsE)
        /*0adc*/ 	.word	0x00000000


	//----- nvinfo : EIATTR_REGCOUNT
	.align		4
.L_463:
        /*0ae0*/ 	.byte	0x04, 0x2f
        /*0ae2*/ 	.short	(.L_465 - .L_464)
	.align		4
.L_464:
        /*0ae4*/ 	.word	index@(_ZN10layer_norm31ln_parallel_residual_bwd_kernelINS_13Kernel_traitsI13__nv_bfloat16S2_S2_S2_fjLj5120ELj1ELj1ELj8ELj8ENS_18Kernel_traits_baseILj5120ES2_S2_S2_S2_fjLj256EEEEELb0ELb1ELb1EEEvNS_9BwdParamsE)
        /*0ae8*/ 	.word	0x000000b4


	//----- nvinfo : EIATTR_FRAME_SIZE
	.align		4
.L_465:
        /*0aec*/ 	.byte	0x04, 0x11
        /*0aee*/ 	.short	(.L_467 - .L_466)
	.align		4
.L_466:
        /*0af0*/ 	.word	index@(_ZN10layer_norm31ln_parallel_residual_bwd_kernelINS_13Kernel_traitsI13__nv_bfloat16S2_S2_S2_fjLj5120ELj1ELj1ELj8ELj8ENS_18Kernel_traits_baseILj5120ES2_S2_S2_S2_fjLj256EEEEELb0ELb1ELb1EEEvNS_9BwdParamsE)
        /*0af4*/ 	.word	0x00000000


	//----- nvinfo : EIATTR_REGCOUNT
	.align		4
.L_467:
        /*0af8*/ 	.byte	0x04, 0x2f
        /*0afa*/ 	.short	(.L_469 - .L_468)
	.align		4
.L_468:
        /*0afc*/ 	.word	index@(_ZN10layer_norm31ln_parallel_residual_bwd_kernelINS_13Kernel_traitsI13__nv_bfloat16S2_S2_S2_fjLj5120ELj1ELj1ELj8ELj8ENS_18Kernel_traits_baseILj5120ES2_S2_S2_S2_fjLj256EEEEELb0ELb1ELb0EEEvNS_9BwdParamsE)
        /*0b00*/ 	.word	0x00000092


	//----- nvinfo : EIATTR_FRAME_SIZE
	.align		4
.L_469:
        /*0b04*/ 	.byte	0x04, 0x11
        /*0b06*/ 	.short	(.L_471 - .L_470)
	.align		4
.L_470:
        /*0b08*/ 	.word	index@(_ZN10layer_norm31ln_parallel_residual_bwd_kernelINS_13Kernel_traitsI13__nv_bfloat16S2_S2_S2_fjLj5120ELj1ELj1ELj8ELj8ENS_18Kernel_traits_baseILj5120ES2_S2_S2_S2_fjLj256EEEEELb0ELb1ELb0EEEvNS_9BwdParamsE)
        /*0b0c*/ 	.word	0x00000000


	//----- nvinfo : EIATTR_REGCOUNT
	.align		4
.L_471:
        /*0b10*/ 	.byte	0x04, 0x2f
        /*0b12*/ 	.short	(.L_473 - .L_472)
	.align		4
.L_472:
        /*0b14*/ 	.word	index@(_ZN10layer_norm31ln_parallel_residual_bwd_kernelINS_13Kernel_traitsI13__nv_bfloat16S2_S2_S2_fjLj5120ELj1ELj1ELj8ELj8ENS_18Kernel_traits_baseILj5120ES2_S2_S2_S2_fjLj256EEEEELb0ELb0ELb1EEEvNS_9BwdParamsE)
        /*0b18*/ 	.word	0x000000f1


	//----- nvinfo : EIATTR_FRAME_SIZE
	.align		4
.L_473:
        /*0b1c*/ 	.byte	0x04, 0x11
        /*0b1e*/ 	.short	(.L_475 - .L_474)
	.align		4
.L_474:
        /*0b20*/ 	.word	index@(_ZN10layer_norm31ln_parallel_residual_bwd_kernelINS_13Kernel_traitsI13__nv_bfloat16S2_S2_S2_fjLj5120ELj1ELj1ELj8ELj8ENS_18Kernel_traits_baseILj5120ES2_S2_S2_S2_fjLj256EEEEELb0ELb0ELb1EEEvNS_9BwdParamsE)
        /*0b24*/ 	.word	0x00000000


	//----- nvinfo : EIATTR_REGCOUNT
	.align		4
.L_475:
        /*0b28*/ 	.byte	0x04, 0x2f
        /*0b2a*/ 	.short	(.L_477 - .L_476)
	.align		4
.L_476:
        /*0b2c*/ 	.word	index@(_ZN10layer_norm31ln_parallel_residual_bwd_kernelINS_13Kernel_traitsI13__nv_bfloat16S2_S2_S2_fjLj5120ELj1ELj1ELj8ELj8ENS_18Kernel_traits_baseILj5120ES2_S2_S2_S2_fjLj256EEEEELb0ELb0ELb0EEEvNS_9BwdParamsE)
        /*0b30*/ 	.word	0x000000ce


	//----- nvinfo : EIATTR_FRAME_SIZE
	.align		4
.L_477:
        /*0b34*/ 	.byte	0x04, 0x11
        /*0b36*/ 	.short	(.L_479 - .L_478)
	.align		4
.L_478:
        /*0b38*/ 	.word	index@(_ZN10layer_norm31ln_parallel_residual_bwd_kernelINS_13Kernel_traitsI13__nv_bfloat16S2_S2_S2_fjLj5120ELj1ELj1ELj8ELj8ENS_18Kernel_traits_baseILj5120ES2_S2_S2_S2_fjLj256EEEEELb0ELb0ELb0EEEvNS_9BwdParamsE)
        /*0b3c*/ 	.word	0x00000000


	//----- nvinfo : EIATTR_MIN_STACK_SIZE
	.align		4
.L_479:
        /*0b40*/ 	.byte	0x04, 0x12
        /*0b42*/ 	.short	(.L_481 - .L_480)
	.align		4
.L_480:
        /*0b44*/ 	.word	index@(_ZN10layer_norm31ln_parallel_residual_bwd_kernelINS_13Kernel_traitsI13__nv_bfloat16S2_S2_S2_fjLj5120ELj1ELj1ELj8ELj8ENS_18Kernel_traits_baseILj5120ES2_S2_S2_S2_fjLj256EEEEELb0ELb0ELb0EEEvNS_9BwdParamsE)
        /*0b48*/ 	.word	0x00000000


	//----- nvinfo : EIATTR_MIN_STACK_SIZE
	.align		4
.L_481:
        /*0b4c*/ 	.byte	0x04, 0x12
        /*0b4e*/ 	.short	(.L_483 - .L_482)
	.align		4
.L_482:
        /*0b50*/ 	.word	index@(_ZN10layer_norm31ln_parallel_residual_bwd_kernelINS_13Kernel_traitsI13__nv_bfloat16S2_S2_S2_fjLj5120ELj1ELj1ELj8ELj8ENS_18Kernel_traits_baseILj5120ES2_S2_S2_S2_fjLj256EEEEELb0ELb0ELb1EEEvNS_9BwdParamsE)
        /*0b54*/ 	.word	0x00000000


	//----- nvinfo : EIATTR_MIN_STACK_SIZE
	.align		4
.L_483:
        /*0b58*/ 	.byte	0x04, 0x12
        /*0b5a*/ 	.short	(.L_485 - .L_484)
	.align		4
.L_484:
        /*0b5c*/ 	.word	index@(_ZN10layer_norm31ln_parallel_residual_bwd_kernelINS_13Kernel_traitsI13__nv_bfloat16S2_S2_S2_fjLj5120ELj1ELj1ELj8ELj8ENS_18Kernel_traits_baseILj5120ES2_S2_S2_S2_fjLj256EEEEELb0ELb1ELb0EEEvNS_9BwdParamsE)
        /*0b60*/ 	.word	0x00000000


	//----- nvinfo : EIATTR_MIN_STACK_SIZE
	.align		4
.L_485:
        /*0b64*/ 	.byte	0x04, 0x12
        /*0b66*/ 	.short	(.L_487 - .L_486)
	.align		4
.L_486:
        /*0b68*/ 	.word	index@(_ZN10layer_norm31ln_parallel_residual_bwd_kernelINS_13Kernel_traitsI13__nv_bfloat16S2_S2_S2_fjLj5120ELj1ELj1ELj8ELj8ENS_18Kernel_traits_baseILj5120ES2_S2_S2_S2_fjLj256EEEEELb0ELb1ELb1EEEvNS_9BwdParamsE)
        /*0b6c*/ 	.word	0x00000000


	//----- nvinfo : EIATTR_MIN_STACK_SIZE
	.align		4
.L_487:
        /*0b70*/ 	.byte	0x04, 0x12
        /*0b72*/ 	.short	(.L_489 - .L_488)
	.align		4
.L_488:
        /*0b74*/ 	.word	index@(_ZN10layer_norm31ln_parallel_residual_bwd_kernelINS_13Kernel_traitsI13__nv_bfloat16S2_S2_S2_fjLj5120ELj1ELj1ELj8ELj8ENS_18Kernel_traits_baseILj5120ES2_S2_S2_S2_fjLj256EEEEELb1ELb0ELb0EEEvNS_9BwdParamsE)
        /*0b78*/ 	.word	0x00000000


	//----- nvinfo : EIATTR_MIN_STACK_SIZE
	.align		4
.L_489:
        /*0b7c*/ 	.byte	0x04, 0x12
        /*0b7e*/ 	.short	(.L_491 - .L_490)
	.align		4
.L_490:
        /*0b80*/ 	.word	index@(_ZN10layer_norm31ln_parallel_residual_bwd_kernelINS_13Kernel_traitsI13__nv_bfloat16S2_S2_S2_fjLj5120ELj1ELj1ELj8ELj8ENS_18Kernel_traits_baseILj5120ES2_S2_S2_S2_fjLj256EEEEELb1ELb0ELb1EEEvNS_9BwdParamsE)
        /*0b84*/ 	.word	0x00000000


	//----- nvinfo : EIATTR_MIN_STACK_SIZE
	.align		4
.L_491:
        /*0b88*/ 	.byte	0x04, 0x12
        /*0b8a*/ 	.short	(.L_493 - .L_492)
	.align		4
.L_492:
        /*0b8c*/ 	.word	index@(_ZN10layer_norm22ln_bwd_finalize_kernelINS_22Kernel_traits_finalizeILj5120E13__nv_bfloat16S2_S2_S2_fjLb0ELj1024ELj4ENS_18Kernel_traits_baseILj5120ES2_S2_S2_S2_fjLj1024EEEEELb0ELb0EEEvNS_9BwdParamsE)
        /*0b90*/ 	.word	0x00000000


	//----- nvinfo : EIATTR_MIN_STACK_SIZE
	.align		4
.L_493:
        /*0b94*/ 	.byte	0x04, 0x12
        /*0b96*/ 	.short	(.L_495 - .L_494)
	.align		4
.L_494:
        /*0b98*/ 	.word	index@(_ZN10layer_norm40ln_parallel_residual_bwd_finalize_kernelINS_22Kernel_traits_finalizeILj5120E13__nv_bfloat16S2_S2_S2_fjLb0ELj1024ELj4ENS_18Kernel_traits_baseILj5120ES2_S2_S2_S2_fjLj1024EEEEELb0EEEvNS_9BwdParamsE)
        /*0b9c*/ 	.word	0x00000000


	//----- nvinfo : EIATTR_MIN_STACK_SIZE
	.align		4
.L_495:
        /*0ba0*/ 	.byte	0x04, 0x12
        /*0ba2*/ 	.short	(.L_497 - .L_496)
	.align		4
.L_496:
        /*0ba4*/ 	.word	index@(_ZN10layer_norm31ln_parallel_residual_bwd_kernelINS_13Kernel_traitsI13__nv_bfloat16S2_S2_S2_fjLj5120ELj1ELj1ELj8ELj8ENS_18Kernel_traits_baseILj5120ES2_S2_S2_S2_fjLj256EEEEELb1ELb1ELb0EEEvNS_9BwdParamsE)
        /*0ba8*/ 	.word	0x00000000


	//----- nvinfo : EIATTR_MIN_STACK_SIZE
	.align		4
.L_497:
        /*0bac*/ 	.byte	0x04, 0x12
        /*0bae*/ 	.short	(.L_499 - .L_498)
	.align		4
.L_498:
        /*0bb0*/ 	.word	index@(_ZN10layer_norm22ln_bwd_finalize_kernelINS_22Kernel_traits_finalizeILj5120E13__nv_bfloat16S2_S2_S2_fjLb0ELj1024ELj4ENS_18Kernel_traits_baseILj5120ES2_S2_S2_S2_fjLj1024EEEEELb0ELb1EEEvNS_9BwdParamsE)
        /*0bb4*/ 	.word	0x00000000


	//----- nvinfo : EIATTR_MIN_STACK_SIZE
	.align		4
.L_499:
        /*0bb8*/ 	.byte	0x04, 0x12
        /*0bba*/ 	.short	(.L_501 - .L_500)
	.align		4
.L_500:
        /*0bbc*/ 	.word	index@(_ZN10layer_norm40ln_parallel_residual_bwd_finalize_kernelINS_22Kernel_traits_finalizeILj5120E13__nv_bfloat16S2_S2_S2_fjLb0ELj1024ELj4ENS_18Kernel_traits_baseILj5120ES2_S2_S2_S2_fjLj1024EEEEELb1EEEvNS_9BwdParamsE)
        /*0bc0*/ 	.word	0x00000000


	//----- nvinfo : EIATTR_MIN_STACK_SIZE
	.align		4
.L_501:
        /*0bc4*/ 	.byte	0x04, 0x12
        /*0bc6*/ 	.short	(.L_503 - .L_502)
	.align		4
.L_502:
        /*0bc8*/ 	.word	index@(_ZN10layer_norm31ln_parallel_residual_bwd_kernelINS_13Kernel_traitsI13__nv_bfloat16S2_S2_S2_fjLj5120ELj1ELj1ELj8ELj8ENS_18Kernel_traits_baseILj5120ES2_S2_S2_S2_fjLj256EEEEELb1ELb1ELb1EEEvNS_9BwdParamsE)
        /*0bcc*/ 	.word	0x00000000


	//----- nvinfo : EIATTR_MIN_STACK_SIZE
	.align		4
.L_503:
        /*0bd0*/ 	.byte	0x04, 0x12
        /*0bd2*/ 	.short	(.L_505 - .L_504)
	.align		4
.L_504:
        /*0bd4*/ 	.word	index@(_ZN10layer_norm31ln_parallel_residual_bwd_kernelINS_13Kernel_traitsI6__halfS2_S2_S2_fjLj5120ELj1ELj1ELj8ELj8ENS_18Kernel_traits_baseILj5120ES2_S2_S2_S2_fjLj256EEEEELb0ELb0ELb0EEEvNS_9BwdParamsE)
        /*0bd8*/ 	.word	0x00000000


	//----- nvinfo : EIATTR_MIN_STACK_SIZE
	.align		4
.L_505:
        /*0bdc*/ 	.byte	0x04, 0x12
        /*0bde*/ 	.short	(.L_507 - .L_506)
	.align		4
.L_506:
        /*0be0*/ 	.word	index@(_ZN10layer_norm31ln_parallel_residual_bwd_kernelINS_13Kernel_traitsI6__halfS2_S2_S2_fjLj5120ELj1ELj1ELj8ELj8ENS_18Kernel_traits_baseILj5120ES2_S2_S2_S2_fjLj256EEEEELb0ELb0ELb1EEEvNS_9BwdParamsE)
        /*0be4*/ 	.word	0x00000000


	//----- nvinfo : EIATTR_MIN_STACK_SIZE
	.align		4
.L_507:
        /*0be8*/ 	.byte	0x04, 0x12
        /*0bea*/ 	.short	(.L_509 - .L_508)
	.align		4
.L_508:
        /*0bec*/ 	.word	index@(_ZN10layer_norm31ln_parallel_residual_bwd_kernelINS_13Kernel_traitsI6__halfS2_S2_S2_fjLj5120ELj1ELj1ELj8ELj8ENS_18Kernel_traits_baseILj5120ES2_S2_S2_S2_fjLj256EEEEELb0ELb1ELb0EEEvNS_9BwdParamsE)
        /*0bf0*/ 	.word	0x00000000


	//----- nvinfo : EIATTR_MIN_STACK_SIZE
	.align		4
.L_509:
        /*0bf4*/ 	.byte	0x04, 0x12
        /*0bf6*/ 	.short	(.L_511 - .L_510)
	.align		4
.L_510:
        /*0bf8*/ 	.word	index@(_ZN10layer_norm31ln_parallel_residual_bwd_kernelINS_13Kernel_traitsI6__halfS2_S2_S2_fjLj5120ELj1ELj1ELj8ELj8ENS_18Kernel_traits_baseILj5120ES2_S2_S2_S2_fjLj256EEEEELb0ELb1ELb1EEEvNS_9BwdParamsE)
        /*0bfc*/ 	.word	0x00000000


	//----- nvinfo : EIATTR_MIN_STACK_SIZE
	.align		4
.L_511:
        /*0c00*/ 	.byte	0x04, 0x12
        /*0c02*/ 	.short	(.L_513 - .L_512)
	.align		4
.L_512:
        /*0c04*/ 	.word	index@(_ZN10layer_norm31ln_parallel_residual_bwd_kernelINS_13Kernel_traitsI6__halfS2_S2_S2_fjLj5120ELj1ELj1ELj8ELj8ENS_18Kernel_traits_baseILj5120ES2_S2_S2_S2_fjLj256EEEEELb1ELb0ELb0EEEvNS_9BwdParamsE)
        /*0c08*/ 	.word	0x00000000


	//----- nvinfo : EIATTR_MIN_STACK_SIZE
	.align		4
.L_513:
        /*0c0c*/ 	.byte	0x04, 0x12
        /*0c0e*/ 	.short	(.L_515 - .L_514)
	.align		4
.L_514:
        /*0c10*/ 	.word	index@(_ZN10layer_norm31ln_parallel_residual_bwd_kernelINS_13Kernel_traitsI6__halfS2_S2_S2_fjLj5120ELj1ELj1ELj8ELj8ENS_18Kernel_traits_baseILj5120ES2_S2_S2_S2_fjLj256EEEEELb1ELb0ELb1EEEvNS_9BwdParamsE)
        /*0c14*/ 	.word	0x00000000


	//----- nvinfo : EIATTR_MIN_STACK_SIZE
	.align		4
.L_515:
        /*0c18*/ 	.byte	0x04, 0x12
        /*0c1a*/ 	.short	(.L_517 - .L_516)
	.align		4
.L_516:
        /*0c1c*/ 	.word	index@(_ZN10layer_norm22ln_bwd_finalize_kernelINS_22Kernel_traits_finalizeILj5120E6__halfS2_S2_S2_fjLb0ELj1024ELj4ENS_18Kernel_traits_baseILj5120ES2_S2_S2_S2_fjLj1024EEEEELb0ELb0EEEvNS_9BwdParamsE)
        /*0c20*/ 	.word	0x00000000


	//----- nvinfo : EIATTR_MIN_STACK_SIZE
	.align		4
.L_517:
        /*0c24*/ 	.byte	0x04, 0x12
        /*0c26*/ 	.short	(.L_519 - .L_518)
	.align		4
.L_518:
        /*0c28*/ 	.word	index@(_ZN10layer_norm40ln_parallel_residual_bwd_finalize_kernelINS_22Kernel_traits_finalizeILj5120E6__halfS2_S2_S2_fjLb0ELj1024ELj4ENS_18Kernel_traits_baseILj5120ES2_S2_S2_S2_fjLj1024EEEEELb0EEEvNS_9BwdParamsE)
        /*0c2c*/ 	.word	0x00000000


	//----- nvinfo : EIATTR_MIN_STACK_SIZE
	.align		4
.L_519:
        /*0c30*/ 	.byte	0x04, 0x12
        /*0c32*/ 	.short	(.L_521 - .L_520)
	.align		4
.L_520:
        /*0c34*/ 	.word	index@(_ZN10layer_norm31ln_parallel_residual_bwd_kernelINS_13Kernel_traitsI6__halfS2_S2_S2_fjLj5120ELj1ELj1ELj8ELj8ENS_18Kernel_traits_baseILj5120ES2_S2_S2_S2_fjLj256EEEEELb1ELb1ELb0EEEvNS_9BwdParamsE)
        /*0c38*/ 	.word	0x00000000


	//----- nvinfo : EIATTR_MIN_STACK_SIZE
	.align		4
.L_521:
        /*0c3c*/ 	.byte	0x04, 0x12
        /*0c3e*/ 	.short	(.L_523 - .L_522)
	.align		4
.L_522:
        /*0c40*/ 	.word	index@(_ZN10layer_norm22ln_bwd_finalize_kernelINS_22Kernel_traits_finalizeILj5120E6__halfS2_S2_S2_fjLb0ELj1024ELj4ENS_18Kernel_traits_baseILj5120ES2_S2_S2_S2_fjLj1024EEEEELb0ELb1EEEvNS_9BwdParamsE)
        /*0c44*/ 	.word	0x00000000


	//----- nvinfo : EIATTR_MIN_STACK_SIZE
	.align		4
.L_523:
        /*0c48*/ 	.byte	0x04, 0x12
        /*0c4a*/ 	.short	(.L_525 - .L_524)
	.align		4
.L_524:
        /*0c4c*/ 	.word	index@(_ZN10layer_norm40ln_parallel_residual_bwd_finalize_kernelINS_22Kernel_traits_finalizeILj5120E6__halfS2_S2_S2_fjLb0ELj1024ELj4ENS_18Kernel_traits_baseILj5120ES2_S2_S2_S2_fjLj1024EEEEELb1EEEvNS_9BwdParamsE)
        /*0c50*/ 	.word	0x00000000


	//----- nvinfo : EIATTR_MIN_STACK_SIZE
	.align		4
.L_525:
        /*0c54*/ 	.byte	0x04, 0x12
        /*0c56*/ 	.short	(.L_527 - .L_526)
	.align		4
.L_526:
        /*0c58*/ 	.word	index@(_ZN10layer_norm31ln_parallel_residual_bwd_kernelINS_13Kernel_traitsI6__halfS2_S2_S2_fjLj5120ELj1ELj1ELj8ELj8ENS_18Kernel_traits_baseILj5120ES2_S2_S2_S2_fjLj256EEEEELb1ELb1ELb1EEEvNS_9BwdParamsE)
        /*0c5c*/ 	.word	0x00000000


	//----- nvinfo : EIATTR_MIN_STACK_SIZE
	.align		4
.L_527:
        /*0c60*/ 	.byte	0x04, 0x12
        /*0c62*/ 	.short	(.L_529 - .L_528)
	.align		4
.L_528:
        /*0c64*/ 	.word	index@(_ZN10layer_norm31ln_parallel_residual_bwd_kernelINS_13Kernel_traitsIf13__nv_bfloat16S2_S2_fjLj5120ELj1ELj1ELj8ELj8ENS_18Kernel_traits_baseILj5120EfS2_S2_S2_fjLj256EEEEELb0ELb0ELb0EEEvNS_9BwdParamsE)
        /*0c68*/ 	.word	0x00000000


	//----- nvinfo : EIATTR_MIN_STACK_SIZE
	.align		4
.L_529:
        /*0c6c*/ 	.byte	0x04, 0x12
        /*0c6e*/ 	.short	(.L_531 - .L_530)
	.align		4
.L_530:
        /*0c70*/ 	.word	index@(_ZN10layer_norm31ln_parallel_residual_bwd_kernelINS_13Kernel_traitsIf13__nv_bfloat16S2_S2_fjLj5120ELj1ELj1ELj8ELj8ENS_18Kernel_traits_baseILj5120EfS2_S2_S2_fjLj256EEEEELb0ELb0ELb1EEEvNS_9BwdParamsE)
        /*0c74*/ 	.word	0x00000000


	//----- nvinfo : EIATTR_MIN_STACK_SIZE
	.align		4
.L_531:
        /*0c78*/ 	.byte	0x04, 0x12
        /*0c7a*/ 	.short	(.L_533 - .L_532)
	.align		4
.L_532:
        /*0c7c*/ 	.word	index@(_ZN10layer_norm31ln_parallel_residual_bwd_kernelINS_13Kernel_traitsIf13__nv_bfloat16S2_S2_fjLj5120ELj1ELj1ELj8ELj8ENS_18Kernel_traits_baseILj5120EfS2_S2_S2_fjLj256EEEEELb0ELb1ELb0EEEvNS_9BwdParamsE)
        /*0c80*/ 	.word	0x00000000


	//----- nvinfo : EIATTR_MIN_STACK_SIZE
	.align		4
.L_533:
        /*0c84*/ 	.byte	0x04, 0x12
        /*0c86*/ 	.short	(.L_535 - .L_534)
	.align		4
.L_534:
        /*0c88*/ 	.word	index@(_ZN10layer_norm31ln_parallel_residual_bwd_kernelINS_13Kernel_traitsIf13__nv_bfloat16S2_S2_fjLj5120ELj1ELj1ELj8ELj8ENS_18Kernel_traits_baseILj5120EfS2_S2_S2_fjLj256EEEEELb0ELb1ELb1EEEvNS_9BwdParamsE)
        /*0c8c*/ 	.word	0x00000000


	//----- nvinfo : EIATTR_MIN_STACK_SIZE
	.align		4
.L_535:
        /*0c90*/ 	.byte	0x04, 0x12
        /*0c92*/ 	.short	(.L_537 - .L_536)
	.align		4
.L_536:
        /*0c94*/ 	.word	index@(_ZN10layer_norm31ln_parallel_residual_bwd_kernelINS_13Kernel_traitsIf13__nv_bfloat16S2_S2_fjLj5120ELj1ELj1ELj8ELj8ENS_18Kernel_traits_baseILj5120EfS2_S2_S2_fjLj256EEEEELb1ELb0ELb0EEEvNS_9BwdParamsE)
        /*0c98*/ 	.word	0x00000000


	//----- nvinfo : EIATTR_MIN_STACK_SIZE
	.align		4
.L_537:
        /*0c9c*/ 	.byte	0x04, 0x12
        /*0c9e*/ 	.short	(.L_539 - .L_538)
	.align		4
.L_538:
        /*0ca0*/ 	.word	index@(_ZN10layer_norm31ln_parallel_residual_bwd_kernelINS_13Kernel_traitsIf13__nv_bfloat16S2_S2_fjLj5120ELj1ELj1ELj8ELj8ENS_18Kernel_traits_baseILj5120EfS2_S2_S2_fjLj256EEEEELb1ELb0ELb1EEEvNS_9BwdParamsE)
        /*0ca4*/ 	.word	0x00000000


	//----- nvinfo : EIATTR_MIN_STACK_SIZE
	.align		4
.L_539:
        /*0ca8*/ 	.byte	0x04, 0x12
        /*0caa*/ 	.short	(.L_541 - .L_540)
	.align		4
.L_540:
        /*0cac*/ 	.word	index@(_ZN10layer_norm22ln_bwd_finalize_kernelINS_22Kernel_traits_finalizeILj5120Ef13__nv_bfloat16S2_S2_fjLb0ELj1024ELj4ENS_18Kernel_traits_baseILj5120EfS2_S2_S2_fjLj1024EEEEELb0ELb0EEEvNS_9BwdParamsE)
        /*0cb0*/ 	.word	0x00000000


	//----- nvinfo : EIATTR_MIN_STACK_SIZE
	.align		4
.L_541:
        /*0cb4*/ 	.byte	0x04, 0x12
        /*0cb6*/ 	.short	(.L_543 - .L_542)
	.align		4
.L_542:
        /*0cb8*/ 	.word	index@(_ZN10layer_norm40ln_parallel_residual_bwd_finalize_kernelINS_22Kernel_traits_finalizeILj5120Ef13__nv_bfloat16S2_S2_fjLb0ELj1024ELj4ENS_18Kernel_traits_baseILj5120EfS2_S2_S2_fjLj1024EEEEELb0EEEvNS_9BwdParamsE)
        /*0cbc*/ 	.word	0x00000000


	//----- nvinfo : EIATTR_MIN_STACK_SIZE
	.align		4
.L_543:
        /*0cc0*/ 	.byte	0x04, 0x12
        /*0cc2*/ 	.short	(.L_545 - .L_544)
	.align		4
.L_544:
        /*0cc4*/ 	.word	index@(_ZN10layer_norm31ln_parallel_residual_bwd_kernelINS_13Kernel_traitsIf13__nv_bfloat16S2_S2_fjLj5120ELj1ELj1ELj8ELj8ENS_18Kernel_traits_baseILj5120EfS2_S2_S2_fjLj256EEEEELb1ELb1ELb0EEEvNS_9BwdParamsE)
        /*0cc8*/ 	.word	0x00000000


	//----- nvinfo : EIATTR_MIN_STACK_SIZE
	.align		4
.L_545:
        /*0ccc*/ 	.byte	0x04, 0x12
        /*0cce*/ 	.short	(.L_547 - .L_546)
	.align		4
.L_546:
        /*0cd0*/ 	.word	index@(_ZN10layer_norm22ln_bwd_finalize_kernelINS_22Kernel_traits_finalizeILj5120Ef13__nv_bfloat16S2_S2_fjLb0ELj1024ELj4ENS_18Kernel_traits_baseILj5120EfS2_S2_S2_fjLj1024EEEEELb0ELb1EEEvNS_9BwdParamsE)
        /*0cd4*/ 	.word	0x00000000


	//----- nvinfo : EIATTR_MIN_STACK_SIZE
	.align		4
.L_547:
        /*0cd8*/ 	.byte	0x04, 0x12
        /*0cda*/ 	.short	(.L_549 - .L_548)
	.align		4
.L_548:
        /*0cdc*/ 	.word	index@(_ZN10layer_norm40ln_parallel_residual_bwd_finalize_kernelINS_22Kernel_traits_finalizeILj5120Ef13__nv_bfloat16S2_S2_fjLb0ELj1024ELj4ENS_18Kernel_traits_baseILj5120EfS2_S2_S2_fjLj1024EEEEELb1EEEvNS_9BwdParamsE)
        /*0ce0*/ 	.word	0x00000000


	//----- nvinfo : EIATTR_MIN_STACK_SIZE
	.align		4
.L_549:
        /*0ce4*/ 	.byte	0x04, 0x12
        /*0ce6*/ 	.short	(.L_551 - .L_550)
	.align		4
.L_550:
        /*0ce8*/ 	.word	index@(_ZN10layer_norm31ln_parallel_residual_bwd_kernelINS_13Kernel_traitsIf13__nv_bfloat16S2_S2_fjLj5120ELj1ELj1ELj8ELj8ENS_18Kernel_traits_baseILj5120EfS2_S2_S2_fjLj256EEEEELb1ELb1ELb1EEEvNS_9BwdParamsE)
        /*0cec*/ 	.word	0x00000000


	//----- nvinfo : EIATTR_MIN_STACK_SIZE
	.align		4
.L_551:
        /*0cf0*/ 	.byte	0x04, 0x12
        /*0cf2*/ 	.short	(.L_553 - .L_552)
	.align		4
.L_552:
        /*0cf4*/ 	.word	index@(_ZN10layer_norm31ln_parallel_residual_bwd_kernelINS_13Kernel_traitsI13__nv_bfloat16S2_fS2_fjLj5120ELj1ELj1ELj8ELj8ENS_18Kernel_traits_baseILj5120ES2_S2_fS2_fjLj256EEEEELb0ELb0ELb0EEEvNS_9BwdParamsE)
        /*0cf8*/ 	.word	0x00000000


	//----- nvinfo : EIATTR_MIN_STACK_SIZE
	.align		4
.L_553:
        /*0cfc*/ 	.byte	0x04, 0x12
        /*0cfe*/ 	.short	(.L_555 - .L_554)
	.align		4
.L_554:
        /*0d00*/ 	.word	index@(_ZN10layer_norm31ln_parallel_residual_bwd_kernelINS_13Kernel_traitsI13__nv_bfloat16S2_fS2_fjLj5120ELj1ELj1ELj8ELj8ENS_18Kernel_traits_baseILj5120ES2_S2_fS2_fjLj256EEEEELb0ELb0ELb1EEEvNS_9BwdParamsE)
        /*0d04*/ 	.word	0x00000000


	//----- nvinfo : EIATTR_MIN_STACK_SIZE
	.align		4
.L_555:
        /*0d08*/ 	.byte	0x04, 0x12
        /*0d0a*/ 	.short	(.L_557 - .L_556)
	.align		4
.L_556:
        /*0d0c*/ 	.word	index@(_ZN10layer_norm31ln_parallel_residual_bwd_kernelINS_13Kernel_traitsI13__nv_bfloat16S2_fS2_fjLj5120ELj1ELj1ELj8ELj8ENS_18Kernel_traits_baseILj5120ES2_S2_fS2_fjLj256EEEEELb0ELb1ELb0EEEvNS_9BwdParamsE)
        /*0d10*/ 	.word	0x00000000


	//----- nvinfo : EIATTR_MIN_STACK_SIZE
	.align		4
.L_557:
        /*0d14*/ 	.byte	0x04, 0x12
        /*0d16*/ 	.short	(.L_559 - .L_558)
	.align		4
.L_558:
        /*0d18*/ 	.word	index@(_ZN10layer_norm31ln_parallel_residual_bwd_kernelINS_13Kernel_traitsI13__nv_bfloat16S2_fS2_fjLj5120ELj1ELj1ELj8ELj8ENS_18Kernel_traits_baseILj5120ES2_S2_fS2_fjLj256EEEEELb0ELb1ELb1EEEvNS_9BwdParamsE)
        /*0d1c*/ 	.word	0x00000000


	//----- nvinfo : EIATTR_MIN_STACK_SIZE
	.align		4
.L_559:
        /*0d20*/ 	.byte	0x04, 0x12
        /*0d22*/ 	.short	(.L_561 - .L_560)
	.align		4
.L_560:
        /*0d24*/ 	.word	index@(_ZN10layer_norm31ln_parallel_residual_bwd_kernelINS_13Kernel_traitsI13__nv_bfloat16S2_fS2_fjLj5120ELj1ELj1ELj8ELj8ENS_18Kernel_traits_baseILj5120ES2_S2_fS2_fjLj256EEEEELb1ELb0ELb0EEEvNS_9BwdParamsE)
        /*0d28*/ 	.word	0x00000000


	//----- nvinfo : EIATTR_MIN_STACK_SIZE
	.align		4
.L_561:
        /*0d2c*/ 	.byte	0x04, 0x12
        /*0d2e*/ 	.short	(.L_563 - .L_562)
	.align		4
.L_562:
        /*0d30*/ 	.word	index@(_ZN10layer_norm31ln_parallel_residual_bwd_kernelINS_13Kernel_traitsI13__nv_bfloat16S2_fS2_fjLj5120ELj1ELj1ELj8ELj8ENS_18Kernel_traits_baseILj5120ES2_S2_fS2_fjLj256EEEEELb1ELb0ELb1EEEvNS_9BwdParamsE)
        /*0d34*/ 	.word	0x00000000


	//----- nvinfo : EIATTR_MIN_STACK_SIZE
	.align		4
.L_563:
        /*0d38*/ 	.byte	0x04, 0x12
        /*0d3a*/ 	.short	(.L_565 - .L_564)
	.align		4
.L_564:
        /*0d3c*/ 	.word	index@(_ZN10layer_norm22ln_bwd_finalize_kernelINS_22Kernel_traits_finalizeILj5120E13__nv_bfloat16S2_fS2_fjLb0ELj1024ELj4ENS_18Kernel_traits_baseILj5120ES2_S2_fS2_fjLj1024EEEEELb0ELb0EEEvNS_9BwdParamsE)
        /*0d40*/ 	.word	0x00000000


	//----- nvinfo : EIATTR_MIN_STACK_SIZE
	.align		4
.L_565:
        /*0d44*/ 	.byte	0x04, 0x12
        /*0d46*/ 	.short	(.L_567 - .L_566)
	.align		4
.L_566:
        /*0d48*/ 	.word	index@(_ZN10layer_norm40ln_parallel_residual_bwd_finalize_kernelINS_22Kernel_traits_finalizeILj5120E13__nv_bfloat16S2_fS2_fjLb0ELj1024ELj4ENS_18Kernel_traits_baseILj5120ES2_S2_fS2_fjLj1024EEEEELb0EEEvNS_9BwdParamsE)
        /*0d4c*/ 	.word	0x00000000


	//----- nvinfo : EIATTR_MIN_STACK_SIZE
	.align		4
.L_567:
        /*0d50*/ 	.byte	0x04, 0x12
        /*0d52*/ 	.short	(.L_569 - .L_568)
	.align		4
.L_568:
        /*0d54*/ 	.word	index@(_ZN10layer_norm31ln_parallel_residual_bwd_kernelINS_13Kernel_traitsI13__nv_bfloat16S2_fS2_fjLj5120ELj1ELj1ELj8ELj8ENS_18Kernel_traits_baseILj5120ES2_S2_fS2_fjLj256EEEEELb1ELb1ELb0EEEvNS_9BwdParamsE)
        /*0d58*/ 	.word	0x00000000


	//----- nvinfo : EIATTR_MIN_STACK_SIZE
	.align		4
.L_569:
        /*0d5c*/ 	.byte	0x04, 0x12
        /*0d5e*/ 	.short	(.L_571 - .L_570)
	.align		4
.L_570:
        /*0d60*/ 	.word	index@(_ZN10layer_norm22ln_bwd_finalize_kernelINS_22Kernel_traits_finalizeILj5120E13__nv_bfloat16S2_fS2_fjLb0ELj1024ELj4ENS_18Kernel_traits_baseILj5120ES2_S2_fS2_fjLj1024EEEEELb0ELb1EEEvNS_9BwdParamsE)
        /*0d64*/ 	.word	0x00000000


	//----- nvinfo : EIATTR_MIN_STACK_SIZE
	.align		4
.L_571:
        /*0d68*/ 	.byte	0x04, 0x12
        /*0d6a*/ 	.short	(.L_573 - .L_572)
	.align		4
.L_572:
        /*0d6c*/ 	.word	index@(_ZN10layer_norm40ln_parallel_residual_bwd_finalize_kernelINS_22Kernel_traits_finalizeILj5120E13__nv_bfloat16S2_fS2_fjLb0ELj1024ELj4ENS_18Kernel_traits_baseILj5120ES2_S2_fS2_fjLj1024EEEEELb1EEEvNS_9BwdParamsE)
        /*0d70*/ 	.word	0x00000000


	//----- nvinfo : EIATTR_MIN_STACK_SIZE
	.align		4
.L_573:
        /*0d74*/ 	.byte	0x04, 0x12
        /*0d76*/ 	.short	(.L_575 - .L_574)
	.align		4
.L_574:
        /*0d78*/ 	.word	index@(_ZN10layer_norm31ln_parallel_residual_bwd_kernelINS_13Kernel_traitsI13__nv_bfloat16S2_fS2_fjLj5120ELj1ELj1ELj8ELj8ENS_18Kernel_traits_baseILj5120ES2_S2_fS2_fjLj256EEEEELb1ELb1ELb1EEEvNS_9BwdParamsE)
        /*0d7c*/ 	.word	0x00000000


	//----- nvinfo : EIATTR_MIN_STACK_SIZE
	.align		4
.L_575:
        /*0d80*/ 	.byte	0x04, 0x12
        /*0d82*/ 	.short	(.L_577 - .L_576)
	.align		4
.L_576:
        /*0d84*/ 	.word	index@(_ZN10layer_norm31ln_parallel_residual_bwd_kernelINS_13Kernel_traitsIf13__nv_bfloat16fS2_fjLj5120ELj1ELj1ELj8ELj8ENS_18Kernel_traits_baseILj5120EfS2_fS2_fjLj256EEEEELb0ELb0ELb0EEEvNS_9BwdParamsE)
        /*0d88*/ 	.word	0x00000000


	//----- nvinfo : EIATTR_MIN_STACK_SIZE
	.align		4
.L_577:
        /*0d8c*/ 	.byte	0x04, 0x12
        /*0d8e*/ 	.short	(.L_579 - .L_578)
	.align		4
.L_578:
        /*0d90*/ 	.word	index@(_ZN10layer_norm31ln_parallel_residual_bwd_kernelINS_13Kernel_traitsIf13__nv_bfloat16fS2_fjLj5120ELj1ELj1ELj8ELj8ENS_18Kernel_traits_baseILj5120EfS2_fS2_fjLj256EEEEELb0ELb0ELb1EEEvNS_9BwdParamsE)
        /*0d94*/ 	.word	0x00000000


	//----- nvinfo : EIATTR_MIN_STACK_SIZE
	.align		4
.L_579:
        /*0d98*/ 	.byte	0x04, 0x12
        /*0d9a*/ 	.short	(.L_581 - .L_580)
	.align		4
.L_580:
        /*0d9c*/ 	.word	index@(_ZN10layer_norm31ln_parallel_residual_bwd_kernelINS_13Kernel_traitsIf13__nv_bfloat16fS2_fjLj5120ELj1ELj1ELj8ELj8ENS_18Kernel_traits_baseILj5120EfS2_fS2_fjLj256EEEEELb0ELb1ELb0EEEvNS_9BwdParamsE)
        /*0da0*/ 	.word	0x00000000


	//----- nvinfo : EIATTR_MIN_STACK_SIZE
	.align		4
.L_581:
        /*0da4*/ 	.byte	0x04, 0x12
        /*0da6*/ 	.short	(.L_583 - .L_582)
	.align		4
.L_582:
        /*0da8*/ 	.word	index@(_ZN10layer_norm31ln_parallel_residual_bwd_kernelINS_13Kernel_traitsIf13__nv_bfloat16fS2_fjLj5120ELj1ELj1ELj8ELj8ENS_18Kernel_traits_baseILj5120EfS2_fS2_fjLj256EEEEELb0ELb1ELb1EEEvNS_9BwdParamsE)
        /*0dac*/ 	.word	0x00000000


	//----- nvinfo : EIATTR_MIN_STACK_SIZE
	.align		4
.L_583:
        /*0db0*/ 	.byte	0x04, 0x12
        /*0db2*/ 	.short	(.L_585 - .L_584)
	.align		4
.L_584:
        /*0db4*/ 	.word	index@(_ZN10layer_norm31ln_parallel_residual_bwd_kernelINS_13Kernel_traitsIf13__nv_bfloat16fS2_fjLj5120ELj1ELj1ELj8ELj8ENS_18Kernel_traits_baseILj5120EfS2_fS2_fjLj256EEEEELb1ELb0ELb0EEEvNS_9BwdParamsE)
        /*0db8*/ 	.word	0x00000000


	//----- nvinfo : EIATTR_MIN_STACK_SIZE
	.align		4
.L_585:
        /*0dbc*/ 	.byte	0x04, 0x12
        /*0dbe*/ 	.short	(.L_587 - .L_586)
	.align		4
.L_586:
        /*0dc0*/ 	.word	index@(_ZN10layer_norm31ln_parallel_residual_bwd_kernelINS_13Kernel_traitsIf13__nv_bfloat16fS2_fjLj5120ELj1ELj1ELj8ELj8ENS_18Kernel_traits_baseILj5120EfS2_fS2_fjLj256EEEEELb1ELb0ELb1EEEvNS_9BwdParamsE)
        /*0dc4*/ 	.word	0x00000000


	//----- nvinfo : EIATTR_MIN_STACK_SIZE
	.align		4
.L_587:
        /*0dc8*/ 	.byte	0x04, 0x12
        /*0dca*/ 	.short	(.L_589 - .L_588)
	.align		4
.L_588:
        /*0dcc*/ 	.word	index@(_ZN10layer_norm22ln_bwd_finalize_kernelINS_22Kernel_traits_finalizeILj5120Ef13__nv_bfloat16fS2_fjLb0ELj1024ELj4ENS_18Kernel_traits_baseILj5120EfS2_fS2_fjLj1024EEEEELb0ELb0EEEvNS_9BwdParamsE)
        /*0dd0*/ 	.word	0x00000000


	//----- nvinfo : EIATTR_MIN_STACK_SIZE
	.align		4
.L_589:
        /*0dd4*/ 	.byte	0x04, 0x12
        /*0dd6*/ 	.short	(.L_591 - .L_590)
	.align		4
.L_590:
        /*0dd8*/ 	.word	index@(_ZN10layer_norm40ln_parallel_residual_bwd_finalize_kernelINS_22Kernel_traits_finalizeILj5120Ef13__nv_bfloat16fS2_fjLb0ELj1024ELj4ENS_18Kernel_traits_baseILj5120EfS2_fS2_fjLj1024EEEEELb0EEEvNS_9BwdParamsE)
        /*0ddc*/ 	.word	0x00000000


	//----- nvinfo : EIATTR_MIN_STACK_SIZE
	.align		4
.L_591:
        /*0de0*/ 	.byte	0x04, 0x12
        /*0de2*/ 	.short	(.L_593 - .L_592)
	.align		4
.L_592:
        /*0de4*/ 	.word	index@(_ZN10layer_norm31ln_parallel_residual_bwd_kernelINS_13Kernel_traitsIf13__nv_bfloat16fS2_fjLj5120ELj1ELj1ELj8ELj8ENS_18Kernel_traits_baseILj5120EfS2_fS2_fjLj256EEEEELb1ELb1ELb0EEEvNS_9BwdParamsE)
        /*0de8*/ 	.word	0x00000000


	//----- nvinfo : EIATTR_MIN_STACK_SIZE
	.align		4
.L_593:
        /*0dec*/ 	.byte	0x04, 0x12
        /*0dee*/ 	.short	(.L_595 - .L_594)
	.align		4
.L_594:
        /*0df0*/ 	.word	index@(_ZN10layer_norm22ln_bwd_finalize_kernelINS_22Kernel_traits_finalizeILj5120Ef13__nv_bfloat16fS2_fjLb0ELj1024ELj4ENS_18Kernel_traits_baseILj5120EfS2_fS2_fjLj1024EEEEELb0ELb1EEEvNS_9BwdParamsE)
        /*0df4*/ 	.word	0x00000000


	//----- nvinfo : EIATTR_MIN_STACK_SIZE
	.align		4
.L_595:
        /*0df8*/ 	.byte	0x04, 0x12
        /*0dfa*/ 	.short	(.L_597 - .L_596)
	.align		4
.L_596:
        /*0dfc*/ 	.word	index@(_ZN10layer_norm40ln_parallel_residual_bwd_finalize_kernelINS_22Kernel_traits_finalizeILj5120Ef13__nv_bfloat16fS2_fjLb0ELj1024ELj4ENS_18Kernel_traits_baseILj5120EfS2_fS2_fjLj1024EEEEELb1EEEvNS_9BwdParamsE)
        /*0e00*/ 	.word	0x00000000


	//----- nvinfo : EIATTR_MIN_STACK_SIZE
	.align		4
.L_597:
        /*0e04*/ 	.byte	0x04, 0x12
        /*0e06*/ 	.short	(.L_599 - .L_598)
	.align		4
.L_598:
        /*0e08*/ 	.word	index@(_ZN10layer_norm31ln_parallel_residual_bwd_kernelINS_13Kernel_traitsIf13__nv_bfloat16fS2_fjLj5120ELj1ELj1ELj8ELj8ENS_18Kernel_traits_baseILj5120EfS2_fS2_fjLj256EEEEELb1ELb1ELb1EEEvNS_9BwdParamsE)
        /*0e0c*/ 	.word	0x00000000


	//----- nvinfo : EIATTR_MIN_STACK_SIZE
	.align		4
.L_599:
        /*0e10*/ 	.byte	0x04, 0x12
        /*0e12*/ 	.short	(.L_601 - .L_600)
	.align		4
.L_600:
        /*0e14*/ 	.word	index@(_ZN10layer_norm31ln_parallel_residual_bwd_kernelINS_13Kernel_traitsIf6__halfS2_S2_fjLj5120ELj1ELj1ELj8ELj8ENS_18Kernel_traits_baseILj5120EfS2_S2_S2_fjLj256EEEEELb0ELb0ELb0EEEvNS_9BwdParamsE)
        /*0e18*/ 	.word	0x00000000


	//----- nvinfo : EIATTR_MIN_STACK_SIZE
	.align		4
.L_601:
        /*0e1c*/ 	.byte	0x04, 0x12
        /*0e1e*/ 	.short	(.L_603 - .L_602)
	.align		4
.L_602:
        /*0e20*/ 	.word	index@(_ZN10layer_norm31ln_parallel_residual_bwd_kernelINS_13Kernel_traitsIf6__halfS2_S2_fjLj5120ELj1ELj1ELj8ELj8ENS_18Kernel_traits_baseILj5120EfS2_S2_S2_fjLj256EEEEELb0ELb0ELb1EEEvNS_9BwdParamsE)
        /*0e24*/ 	.word	0x00000000


	//----- nvinfo : EIATTR_MIN_STACK_SIZE
	.align		4
.L_603:
        /*0e28*/ 	.byte	0x04, 0x12
        /*0e2a*/ 	.short	(.L_605 - .L_604)
	.align		4
.L_604:
        /*0e2c*/ 	.word	index@(_ZN10layer_norm31ln_parallel_residual_bwd_kernelINS_13Kernel_traitsIf6__halfS2_S2_fjLj5120ELj1ELj1ELj8ELj8ENS_18Kernel_traits_baseILj5120EfS2_S2_S2_fjLj256EEEEELb0ELb1ELb0EEEvNS_9BwdParamsE)
        /*0e30*/ 	.word	0x00000000


	//----- nvinfo : EIATTR_MIN_STACK_SIZE
	.align		4
.L_605:
        /*0e34*/ 	.byte	0x04, 0x12
        /*0e36*/ 	.short	(.L_607 - .L_606)
	.align		4
.L_606:
        /*0e38*/ 	.word	index@(_ZN10layer_norm31ln_parallel_residual_bwd_kernelINS_13Kernel_traitsIf6__halfS2_S2_fjLj5120ELj1ELj1ELj8ELj8ENS_18Kernel_traits_baseILj5120EfS2_S2_S2_fjLj256EEEEELb0ELb1ELb1EEEvNS_9BwdParamsE)
        /*0e3c*/ 	.word	0x00000000


	//----- nvinfo : EIATTR_MIN_STACK_SIZE
	.align		4
.L_607:
        /*0e40*/ 	.byte	0x04, 0x12
        /*0e42*/ 	.short	(.L_609 - .L_608)
	.align		4
.L_608:
        /*0e44*/ 	.word	index@(_ZN10layer_norm31ln_parallel_residual_bwd_kernelINS_13Kernel_traitsIf6__halfS2_S2_fjLj5120ELj1ELj1ELj8ELj8ENS_18Kernel_traits_baseILj5120EfS2_S2_S2_fjLj256EEEEELb1ELb0ELb0EEEvNS_9BwdParamsE)
        /*0e48*/ 	.word	0x00000000


	//----- nvinfo : EIATTR_MIN_STACK_SIZE
	.align		4
.L_609:
        /*0e4c*/ 	.byte	0x04, 0x12
        /*0e4e*/ 	.short	(.L_611 - .L_610)
	.align		4
.L_610:
        /*0e50*/ 	.word	index@(_ZN10layer_norm31ln_parallel_residual_bwd_kernelINS_13Kernel_traitsIf6__halfS2_S2_fjLj5120ELj1ELj1ELj8ELj8ENS_18Kernel_traits_baseILj5120EfS2_S2_S2_fjLj256EEEEELb1ELb0ELb1EEEvNS_9BwdParamsE)
        /*0e54*/ 	.word	0x00000000


	//----- nvinfo : EIATTR_MIN_STACK_SIZE
	.align		4
.L_611:
        /*0e58*/ 	.byte	0x04, 0x12
        /*0e5a*/ 	.short	(.L_613 - .L_612)
	.align		4
.L_612:
        /*0e5c*/ 	.word	index@(_ZN10layer_norm22ln_bwd_finalize_kernelINS_22Kernel_traits_finalizeILj5120Ef6__halfS2_S2_fjLb0ELj1024ELj4ENS_18Kernel_traits_baseILj5120EfS2_S2_S2_fjLj1024EEEEELb0ELb0EEEvNS_9BwdParamsE)
        /*0e60*/ 	.word	0x00000000


	//----- nvinfo : EIATTR_MIN_STACK_SIZE
	.align		4
.L_613:
        /*0e64*/ 	.byte	0x04, 0x12
        /*0e66*/ 	.short	(.L_615 - .L_614)
	.align		4
.L_614:
        /*0e68*/ 	.word	index@(_ZN10layer_norm40ln_parallel_residual_bwd_finalize_kernelINS_22Kernel_traits_finalizeILj5120Ef6__halfS2_S2_fjLb0ELj1024ELj4ENS_18Kernel_traits_baseILj5120EfS2_S2_S2_fjLj1024EEEEELb0EEEvNS_9BwdParamsE)
        /*0e6c*/ 	.word	0x00000000


	//----- nvinfo : EIATTR_MIN_STACK_SIZE
	.align		4
.L_615:
        /*0e70*/ 	.byte	0x04, 0x12
        /*0e72*/ 	.short	(.L_617 - .L_616)
	.align		4
.L_616:
        /*0e74*/ 	.word	index@(_ZN10layer_norm31ln_parallel_residual_bwd_kernelINS_13Kernel_traitsIf6__halfS2_S2_fjLj5120ELj1ELj1ELj8ELj8ENS_18Kernel_traits_baseILj5120EfS2_S2_S2_fjLj256EEEEELb1ELb1ELb0EEEvNS_9BwdParamsE)
        /*0e78*/ 	.word	0x00000000


	//----- nvinfo : EIATTR_MIN_STACK_SIZE
	.align		4
.L_617:
        /*0e7c*/ 	.byte	0x04, 0x12
        /*0e7e*/ 	.short	(.L_619 - .L_618)
	.align		4
.L_618:
        /*0e80*/ 	.word	index@(_ZN10layer_norm22ln_bwd_finalize_kernelINS_22Kernel_traits_finalizeILj5120Ef6__halfS2_S2_fjLb0ELj1024ELj4ENS_18Kernel_traits_baseILj5120EfS2_S2_S2_fjLj1024EEEEELb0ELb1EEEvNS_9BwdParamsE)
        /*0e84*/ 	.word	0x00000000


	//----- nvinfo : EIATTR_MIN_STACK_SIZE
	.align		4
.L_619:
        /*0e88*/ 	.byte	0x04, 0x12
        /*0e8a*/ 	.short	(.L_621 - .L_620)
	.align		4
.L_620:
        /*0e8c*/ 	.word	index@(_ZN10layer_norm40ln_parallel_residual_bwd_finalize_kernelINS_22Kernel_traits_finalizeILj5120Ef6__halfS2_S2_fjLb0ELj1024ELj4ENS_18Kernel_traits_baseILj5120EfS2_S2_S2_fjLj1024EEEEELb1EEEvNS_9BwdParamsE)
        /*0e90*/ 	.word	0x00000000


	//----- nvinfo : EIATTR_MIN_STACK_SIZE
	.align		4
.L_621:
        /*0e94*/ 	.byte	0x04, 0x12
        /*0e96*/ 	.short	(.L_623 - .L_622)
	.align		4
.L_622:
        /*0e98*/ 	.word	index@(_ZN10layer_norm31ln_parallel_residual_bwd_kernelINS_13Kernel_traitsIf6__halfS2_S2_fjLj5120ELj1ELj1ELj8ELj8ENS_18Kernel_traits_baseILj5120EfS2_S2_S2_fjLj256EEEEELb1ELb1ELb1EEEvNS_9BwdParamsE)
        /*0e9c*/ 	.word	0x00000000


	//----- nvinfo : EIATTR_MIN_STACK_SIZE
	.align		4
.L_623:
        /*0ea0*/ 	.byte	0x04, 0x12
        /*0ea2*/ 	.short	(.L_625 - .L_624)
	.align		4
.L_624:
        /*0ea4*/ 	.word	index@(_ZN10layer_norm31ln_parallel_residual_bwd_kernelINS_13Kernel_traitsI6__halfS2_fS2_fjLj5120ELj1ELj1ELj8ELj8ENS_18Kernel_traits_baseILj5120ES2_S2_fS2_fjLj256EEEEELb0ELb0ELb0EEEvNS_9BwdParamsE)
        /*0ea8*/ 	.word	0x00000000


	//----- nvinfo : EIATTR_MIN_STACK_SIZE
	.align		4
.L_625:
        /*0eac*/ 	.byte	0x04, 0x12
        /*0eae*/ 	.short	(.L_627 - .L_626)
	.align		4
.L_626:
        /*0eb0*/ 	.word	index@(_ZN10layer_norm31ln_parallel_residual_bwd_kernelINS_13Kernel_traitsI6__halfS2_fS2_fjLj5120ELj1ELj1ELj8ELj8ENS_18Kernel_traits_baseILj5120ES2_S2_fS2_fjLj256EEEEELb0ELb0ELb1EEEvNS_9BwdParamsE)
        /*0eb4*/ 	.word	0x00000000


	//----- nvinfo : EIATTR_MIN_STACK_SIZE
	.align		4
.L_627:
        /*0eb8*/ 	.byte	0x04, 0x12
        /*0eba*/ 	.short	(.L_629 - .L_628)
	.align		4
.L_628:
        /*0ebc*/ 	.word	index@(_ZN10layer_norm31ln_parallel_residual_bwd_kernelINS_13Kernel_traitsI6__halfS2_fS2_fjLj5120ELj1ELj1ELj8ELj8ENS_18Kernel_traits_baseILj5120ES2_S2_fS2_fjLj256EEEEELb0ELb1ELb0EEEvNS_9BwdParamsE)
        /*0ec0*/ 	.word	0x00000000


	//----- nvinfo : EIATTR_MIN_STACK_SIZE
	.align		4
.L_629:
        /*0ec4*/ 	.byte	0x04, 0x12
        /*0ec6*/ 	.short	(.L_631 - .L_630)
	.align		4
.L_630:
        /*0ec8*/ 	.word	index@(_ZN10layer_norm31ln_parallel_residual_bwd_kernelINS_13Kernel_traitsI6__halfS2_fS2_fjLj5120ELj1ELj1ELj8ELj8ENS_18Kernel_traits_baseILj5120ES2_S2_fS2_fjLj256EEEEELb0ELb1ELb1EEEvNS_9BwdParamsE)
        /*0ecc*/ 	.word	0x00000000


	//----- nvinfo : EIATTR_MIN_STACK_SIZE
	.align		4
.L_631:
        /*0ed0*/ 	.byte	0x04, 0x12
        /*0ed2*/ 	.short	(.L_633 - .L_632)
	.align		4
.L_632:
        /*0ed4*/ 	.word	index@(_ZN10layer_norm31ln_parallel_residual_bwd_kernelINS_13Kernel_traitsI6__halfS2_fS2_fjLj5120ELj1ELj1ELj8ELj8ENS_18Kernel_traits_baseILj5120ES2_S2_fS2_fjLj256EEEEELb1ELb0ELb0EEEvNS_9BwdParamsE)
        /*0ed8*/ 	.word	0x00000000


	//----- nvinfo : EIATTR_MIN_STACK_SIZE
	.align		4
.L_633:
        /*0edc*/ 	.byte	0x04, 0x12
        /*0ede*/ 	.short	(.L_635 - .L_634)
	.align		4
.L_634:
        /*0ee0*/ 	.word	index@(_ZN10layer_norm31ln_parallel_residual_bwd_kernelINS_13Kernel_traitsI6__halfS2_fS2_fjLj5120ELj1ELj1ELj8ELj8ENS_18Kernel_traits_baseILj5120ES2_S2_fS2_fjLj256EEEEELb1ELb0ELb1EEEvNS_9BwdParamsE)
        /*0ee4*/ 	.word	0x00000000


	//----- nvinfo : EIATTR_MIN_STACK_SIZE
	.align		4
.L_635:
        /*0ee8*/ 	.byte	0x04, 0x12
        /*0eea*/ 	.short	(.L_637 - .L_636)
	.align		4
.L_636:
        /*0eec*/ 	.word	index@(_ZN10layer_norm22ln_bwd_finalize_kernelINS_22Kernel_traits_finalizeILj5120E6__halfS2_fS2_fjLb0ELj1024ELj4ENS_18Kernel_traits_baseILj5120ES2_S2_fS2_fjLj1024EEEEELb0ELb0EEEvNS_9BwdParamsE)
        /*0ef0*/ 	.word	0x00000000


	//----- nvinfo : EIATTR_MIN_STACK_SIZE
	.align		4
.L_637:
        /*0ef4*/ 	.byte	0x04, 0x12
        /*0ef6*/ 	.short	(.L_639 - .L_638)
	.align		4
.L_638:
        /*0ef8*/ 	.word	index@(_ZN10layer_norm40ln_parallel_residual_bwd_finalize_kernelINS_22Kernel_traits_finalizeILj5120E6__halfS2_fS2_fjLb0ELj1024ELj4ENS_18Kernel_traits_baseILj5120ES2_S2_fS2_fjLj1024EEEEELb0EEEvNS_9BwdParamsE)
        /*0efc*/ 	.word	0x00000000


	//----- nvinfo : EIATTR_MIN_STACK_SIZE
	.align		4
.L_639:
        /*0f00*/ 	.byte	0x04, 0x12
        /*0f02*/ 	.short	(.L_641 - .L_640)
	.align		4
.L_640:
        /*0f04*/ 	.word	index@(_ZN10layer_norm31ln_parallel_residual_bwd_kernelINS_13Kernel_traitsI6__halfS2_fS2_fjLj5120ELj1ELj1ELj8ELj8ENS_18Kernel_traits_baseILj5120ES2_S2_fS2_fjLj256EEEEELb1ELb1ELb0EEEvNS_9BwdParamsE)
        /*0f08*/ 	.word	0x00000000


	//----- nvinfo : EIATTR_MIN_STACK_SIZE
	.align		4
.L_641:
        /*0f0c*/ 	.byte	0x04, 0x12
        /*0f0e*/ 	.short	(.L_643 - .L_642)
	.align		4
.L_642:
        /*0f10*/ 	.word	index@(_ZN10layer_norm22ln_bwd_finalize_kernelINS_22Kernel_traits_finalizeILj5120E6__halfS2_fS2_fjLb0ELj1024ELj4ENS_18Kernel_traits_baseILj5120ES2_S2_fS2_fjLj1024EEEEELb0ELb1EEEvNS_9BwdParamsE)
        /*0f14*/ 	.word	0x00000000


	//----- nvinfo : EIATTR_MIN_STACK_SIZE
	.align		4
.L_643:
        /*0f18*/ 	.byte	0x04, 0x12
        /*0f1a*/ 	.short	(.L_645 - .L_644)
	.align		4
.L_644:
        /*0f1c*/ 	.word	index@(_ZN10layer_norm40ln_parallel_residual_bwd_finalize_kernelINS_22Kernel_traits_finalizeILj5120E6__halfS2_fS2_fjLb0ELj1024ELj4ENS_18Kernel_traits_baseILj5120ES2_S2_fS2_fjLj1024EEEEELb1EEEvNS_9BwdParamsE)
        /*0f20*/ 	.word	0x00000000


	//----- nvinfo : EIATTR_MIN_STACK_SIZE
	.align		4
.L_645:
        /*0f24*/ 	.byte	0x04, 0x12
        /*0f26*/ 	.short	(.L_647 - .L_646)
	.align		4
.L_646:
        /*0f28*/ 	.word	index@(_ZN10layer_norm31ln_parallel_residual_bwd_kernelINS_13Kernel_traitsI6__halfS2_fS2_fjLj5120ELj1ELj1ELj8ELj8ENS_18Kernel_traits_baseILj5120ES2_S2_fS2_fjLj256EEEEELb1ELb1ELb1EEEvNS_9BwdParamsE)
        /*0f2c*/ 	.word	0x00000000


	//----- nvinfo : EIATTR_MIN_STACK_SIZE
	.align		4
.L_647:
        /*0f30*/ 	.byte	0x04, 0x12
        /*0f32*/ 	.short	(.L_649 - .L_648)
	.align		4
.L_648:
        /*0f34*/ 	.word	index@(_ZN10layer_norm31ln_parallel_residual_bwd_kernelINS_13Kernel_traitsIf6__halffS2_fjLj5120ELj1ELj1ELj8ELj8ENS_18Kernel_traits_baseILj5120EfS2_fS2_fjLj256EEEEELb0ELb0ELb0EEEvNS_9BwdParamsE)
        /*0f38*/ 	.word	0x00000000


	//----- nvinfo : EIATTR_MIN_STACK_SIZE
	.align		4
.L_649:
        /*0f3c*/ 	.byte	0x04, 0x12
        /*0f3e*/ 	.short	(.L_651 - .L_650)
	.align		4
.L_650:
        /*0f40*/ 	.word	index@(_ZN10layer_norm31ln_parallel_residual_bwd_kernelINS_13Kernel_traitsIf6__halffS2_fjLj5120ELj1ELj1ELj8ELj8ENS_18Kernel_traits_baseILj5120EfS2_fS2_fjLj256EEEEELb0ELb0ELb1EEEvNS_9BwdParamsE)
        /*0f44*/ 	.word	0x00000000


	//----- nvinfo : EIATTR_MIN_STACK_SIZE
	.align		4
.L_651:
        /*0f48*/ 	.byte	0x04, 0x12
        /*0f4a*/ 	.short	(.L_653 - .L_652)
	.align		4
.L_652:
        /*0f4c*/ 	.word	index@(_ZN10layer_norm31ln_parallel_residual_bwd_kernelINS_13Kernel_traitsIf6__halffS2_fjLj5120ELj1ELj1ELj8ELj8ENS_18Kernel_traits_baseILj5120EfS2_fS2_fjLj256EEEEELb0ELb1ELb0EEEvNS_9BwdParamsE)
        /*0f50*/ 	.word	0x00000000


	//----- nvinfo : EIATTR_MIN_STACK_SIZE
	.align		4
.L_653:
        /*0f54*/ 	.byte	0x04, 0x12
        /*0f56*/ 	.short	(.L_655 - .L_654)
	.align		4
.L_654:
        /*0f58*/ 	.word	index@(_ZN10layer_norm31ln_parallel_residual_bwd_kernelINS_13Kernel_traitsIf6__halffS2_fjLj5120ELj1ELj1ELj8ELj8ENS_18Kernel_traits_baseILj5120EfS2_fS2_fjLj256EEEEELb0ELb1ELb1EEEvNS_9BwdParamsE)
        /*0f5c*/ 	.word	0x00000000


	//----- nvinfo : EIATTR_MIN_STACK_SIZE
	.align		4
.L_655:
        /*0f60*/ 	.byte	0x04, 0x12
        /*0f62*/ 	.short	(.L_657 - .L_656)
	.align		4
.L_656:
        /*0f64*/ 	.word	index@(_ZN10layer_norm31ln_parallel_residual_bwd_kernelINS_13Kernel_traitsIf6__halffS2_fjLj5120ELj1ELj1ELj8ELj8ENS_18Kernel_traits_baseILj5120EfS2_fS2_fjLj256EEEEELb1ELb0ELb0EEEvNS_9BwdParamsE)
        /*0f68*/ 	.word	0x00000000


	//----- nvinfo : EIATTR_MIN_STACK_SIZE
	.align		4
.L_657:
        /*0f6c*/ 	.byte	0x04, 0x12
        /*0f6e*/ 	.short	(.L_659 - .L_658)
	.align		4
.L_658:
        /*0f70*/ 	.word	index@(_ZN10layer_norm31ln_parallel_residual_bwd_kernelINS_13Kernel_traitsIf6__halffS2_fjLj5120ELj1ELj1ELj8ELj8ENS_18Kernel_traits_baseILj5120EfS2_fS2_fjLj256EEEEELb1ELb0ELb1EEEvNS_9BwdParamsE)
        /*0f74*/ 	.word	0x00000000


	//----- nvinfo : EIATTR_MIN_STACK_SIZE
	.align		4
.L_659:
        /*0f78*/ 	.byte	0x04, 0x12
        /*0f7a*/ 	.short	(.L_661 - .L_660)
	.align		4
.L_660:
        /*0f7c*/ 	.word	index@(_ZN10layer_norm22ln_bwd_finalize_kernelINS_22Kernel_traits_finalizeILj5120Ef6__halffS2_fjLb0ELj1024ELj4ENS_18Kernel_traits_baseILj5120EfS2_fS2_fjLj1024EEEEELb0ELb0EEEvNS_9BwdParamsE)
        /*0f80*/ 	.word	0x00000000


	//----- nvinfo : EIATTR_MIN_STACK_SIZE
	.align		4
.L_661:
        /*0f84*/ 	.byte	0x04, 0x12
        /*0f86*/ 	.short	(.L_663 - .L_662)
	.align		4
.L_662:
        /*0f88*/ 	.word	index@(_ZN10layer_norm40ln_parallel_residual_bwd_finalize_kernelINS_22Kernel_traits_finalizeILj5120Ef6__halffS2_fjLb0ELj1024ELj4ENS_18Kernel_traits_baseILj5120EfS2_fS2_fjLj1024EEEEELb0EEEvNS_9BwdParamsE)
        /*0f8c*/ 	.word	0x00000000


	//----- nvinfo : EIATTR_MIN_STACK_SIZE
	.align		4
.L_663:
        /*0f90*/ 	.byte	0x04, 0x12
        /*0f92*/ 	.short	(.L_665 - .L_664)
	.align		4
.L_664:
        /*0f94*/ 	.word	index@(_ZN10layer_norm31ln_parallel_residual_bwd_kernelINS_13Kernel_traitsIf6__halffS2_fjLj5120ELj1ELj1ELj8ELj8ENS_18Kernel_traits_baseILj5120EfS2_fS2_fjLj256EEEEELb1ELb1ELb0EEEvNS_9BwdParamsE)
        /*0f98*/ 	.word	0x00000000


	//----- nvinfo : EIATTR_MIN_STACK_SIZE
	.align		4
.L_665:
        /*0f9c*/ 	.byte	0x04, 0x12
        /*0f9e*/ 	.short	(.L_667 - .L_666)
	.align		4
.L_666:
        /*0fa0*/ 	.word	index@(_ZN10layer_norm22ln_bwd_finalize_kernelINS_22Kernel_traits_finalizeILj5120Ef6__halffS2_fjLb0ELj1024ELj4ENS_18Kernel_traits_baseILj5120EfS2_fS2_fjLj1024EEEEELb0ELb1EEEvNS_9BwdParamsE)
        /*0fa4*/ 	.word	0x00000000


	//----- nvinfo : EIATTR_MIN_STACK_SIZE
	.align		4
.L_667:
        /*0fa8*/ 	.byte	0x04, 0x12
        /*0faa*/ 	.short	(.L_669 - .L_668)
	.align		4
.L_668:
        /*0fac*/ 	.word	index@(_ZN10layer_norm40ln_parallel_residual_bwd_finalize_kernelINS_22Kernel_traits_finalizeILj5120Ef6__halffS2_fjLb0ELj1024ELj4ENS_18Kernel_traits_baseILj5120EfS2_fS2_fjLj1024EEEEELb1EEEvNS_9BwdParamsE)
        /*0fb0*/ 	.word	0x00000000


	//----- nvinfo : EIATTR_MIN_STACK_SIZE
	.align		4
.L_669:
        /*0fb4*/ 	.byte	0x04, 0x12
        /*0fb6*/ 	.short	(.L_671 - .L_670)
	.align		4
.L_670:
        /*0fb8*/ 	.word	index@(_ZN10layer_norm31ln_parallel_residual_bwd_kernelINS_13Kernel_traitsIf6__halffS2_fjLj5120ELj1ELj1ELj8ELj8ENS_18Kernel_traits_baseILj5120EfS2_fS2_fjLj256EEEEELb1ELb1ELb1EEEvNS_9BwdParamsE)
        /*0fbc*/ 	.word	0x00000000


	//----- nvinfo : EIATTR_MIN_STACK_SIZE
	.align		4
.L_671:
        /*0fc0*/ 	.byte	0x04, 0x12
        /*0fc2*/ 	.short	(.L_673 - .L_672)
	.align		4
.L_672:
        /*0fc4*/ 	.word	index@(_ZN10layer_norm31ln_parallel_residual_bwd_kernelINS_13Kernel_traitsI6__halfffffjLj5120ELj1ELj1ELj8ELj16ENS_18Kernel_traits_baseILj5120ES2_ffffjLj256EEEEELb0ELb0ELb0EEEvNS_9BwdParamsE)
        /*0fc8*/ 	.word	0x00000000


	//----- nvinfo : EIATTR_MIN_STACK_SIZE
	.align		4
.L_673:
        /*0fcc*/ 	.byte	0x04, 0x12
        /*0fce*/ 	.short	(.L_675 - .L_674)
	.align		4
.L_674:
        /*0fd0*/ 	.word	index@(_ZN10layer_norm31ln_parallel_residual_bwd_kernelINS_13Kernel_traitsI6__halfffffjLj5120ELj1ELj1ELj8ELj16ENS_18Kernel_traits_baseILj5120ES2_ffffjLj256EEEEELb0ELb0ELb1EEEvNS_9BwdParamsE)
        /*0fd4*/ 	.word	0x00000000


	//----- nvinfo : EIATTR_MIN_STACK_SIZE
	.align		4
.L_675:
        /*0fd8*/ 	.byte	0x04, 0x12
        /*0fda*/ 	.short	(.L_677 - .L_676)
	.align		4
.L_676:
        /*0fdc*/ 	.word	index@(_ZN10layer_norm31ln_parallel_residual_bwd_kernelINS_13Kernel_traitsI6__halfffffjLj5120ELj1ELj1ELj8ELj16ENS_18Kernel_traits_baseILj5120ES2_ffffjLj256EEEEELb0ELb1ELb0EEEvNS_9BwdParamsE)
        /*0fe0*/ 	.word	0x00000000


	//----- nvinfo : EIATTR_MIN_STACK_SIZE
	.align		4
.L_677:
        /*0fe4*/ 	.byte	0x04, 0x12
        /*0fe6*/ 	.short	(.L_679 - .L_678)
	.align		4
.L_678:
        /*0fe8*/ 	.word	index@(_ZN10layer_norm31ln_parallel_residual_bwd_kernelINS_13Kernel_traitsI6__halfffffjLj5120ELj1ELj1ELj8ELj16ENS_18Kernel_traits_baseILj5120ES2_ffffjLj256EEEEELb0ELb1ELb1EEEvNS_9BwdParamsE)
        /*0fec*/ 	.word	0x00000000


	//----- nvinfo : EIATTR_MIN_STACK_SIZE
	.align		4
.L_679:
        /*0ff0*/ 	.byte	0x04, 0x12
        /*0ff2*/ 	.short	(.L_681 - .L_680)
	.align		4
.L_680:
        /*0ff4*/ 	.word	index@(_ZN10layer_norm31ln_parallel_residual_bwd_kernelINS_13Kernel_traitsI6__halfffffjLj5120ELj1ELj1ELj8ELj16ENS_18Kernel_traits_baseILj5120ES2_ffffjLj256EEEEELb1ELb0ELb0EEEvNS_9BwdParamsE)
        /*0ff8*/ 	.word	0x00000000


	//----- nvinfo : EIATTR_MIN_STACK_SIZE
	.align		4
.L_681:
        /*0ffc*/ 	.byte	0x04, 0x12
        /*0ffe*/ 	.short	(.L_683 - .L_682)
	.align		4
.L_682:
        /*1000*/ 	.word	index@(_ZN10layer_norm31ln_parallel_residual_bwd_kernelINS_13Kernel_traitsI6__halfffffjLj5120ELj1ELj1ELj8ELj16ENS_18Kernel_traits_baseILj5120ES2_ffffjLj256EEEEELb1ELb0ELb1EEEvNS_9BwdParamsE)
        /*1004*/ 	.word	0x00000000


	//----- nvinfo : EIATTR_MIN_STACK_SIZE
	.align		4
.L_683:
        /*1008*/ 	.byte	0x04, 0x12
        /*100a*/ 	.short	(.L_685 - .L_684)
	.align		4
.L_684:
        /*100c*/ 	.word	index@(_ZN10layer_norm22ln_bwd_finalize_kernelINS_22Kernel_traits_finalizeILj5120E6__halfffffjLb0ELj1024ELj4ENS_18Kernel_traits_baseILj5120ES2_ffffjLj1024EEEEELb0ELb0EEEvNS_9BwdParamsE)
        /*1010*/ 	.word	0x00000000


	//----- nvinfo : EIATTR_MIN_STACK_SIZE
	.align		4
.L_685:
        /*1014*/ 	.byte	0x04, 0x12
        /*1016*/ 	.short	(.L_687 - .L_686)
	.align		4
.L_686:
        /*1018*/ 	.word	index@(_ZN10layer_norm40ln_parallel_residual_bwd_finalize_kernelINS_22Kernel_traits_finalizeILj5120E6__halfffffjLb0ELj1024ELj4ENS_18Kernel_traits_baseILj5120ES2_ffffjLj1024EEEEELb0EEEvNS_9BwdParamsE)
        /*101c*/ 	.word	0x00000000


	//----- nvinfo : EIATTR_MIN_STACK_SIZE
	.align		4
.L_687:
        /*1020*/ 	.byte	0x04, 0x12
        /*1022*/ 	.short	(.L_689 - .L_688)
	.align		4
.L_688:
        /*1024*/ 	.word	index@(_ZN10layer_norm31ln_parallel_residual_bwd_kernelINS_13Kernel_traitsI6__halfffffjLj5120ELj1ELj1ELj8ELj16ENS_18Kernel_traits_baseILj5120ES2_ffffjLj256EEEEELb1ELb1ELb0EEEvNS_9BwdParamsE)
        /*1028*/ 	.word	0x00000000


	//----- nvinfo : EIATTR_MIN_STACK_SIZE
	.align		4
.L_689:
        /*102c*/ 	.byte	0x04, 0x12
        /*102e*/ 	.short	(.L_691 - .L_690)
	.align		4
.L_690:
        /*1030*/ 	.word	index@(_ZN10layer_norm22ln_bwd_finalize_kernelINS_22Kernel_traits_finalizeILj5120E6__halfffffjLb0ELj1024ELj4ENS_18Kernel_traits_baseILj5120ES2_ffffjLj1024EEEEELb0ELb1EEEvNS_9BwdParamsE)
        /*1034*/ 	.word	0x00000000


	//----- nvinfo : EIATTR_MIN_STACK_SIZE
	.align		4
.L_691:
        /*1038*/ 	.byte	0x04, 0x12
        /*103a*/ 	.short	(.L_693 - .L_692)
	.align		4
.L_692:
        /*103c*/ 	.word	index@(_ZN10layer_norm40ln_parallel_residual_bwd_finalize_kernelINS_22Kernel_traits_finalizeILj5120E6__halfffffjLb0ELj1024ELj4ENS_18Kernel_traits_baseILj5120ES2_ffffjLj1024EEEEELb1EEEvNS_9BwdParamsE)
        /*1040*/ 	.word	0x00000000


	//----- nvinfo : EIATTR_MIN_STACK_SIZE
	.align		4
.L_693:
        /*1044*/ 	.byte	0x04, 0x12
        /*1046*/ 	.short	(.L_695 - .L_694)
	.align		4
.L_694:
        /*1048*/ 	.word	index@(_ZN10layer_norm31ln_parallel_residual_bwd_kernelINS_13Kernel_traitsI6__halfffffjLj5120ELj1ELj1ELj8ELj16ENS_18Kernel_traits_baseILj5120ES2_ffffjLj256EEEEELb1ELb1ELb1EEEvNS_9BwdParamsE)
        /*104c*/ 	.word	0x00000000


	//----- nvinfo : EIATTR_MIN_STACK_SIZE
	.align		4
.L_695:
        /*1050*/ 	.byte	0x04, 0x12
        /*1052*/ 	.short	(.L_697 - .L_696)
	.align		4
.L_696:
        /*1054*/ 	.word	index@(_ZN10layer_norm31ln_parallel_residual_bwd_kernelINS_13Kernel_traitsIfffffjLj5120ELj1ELj1ELj8ELj16ENS_18Kernel_traits_baseILj5120EfffffjLj256EEEEELb0ELb0ELb0EEEvNS_9BwdParamsE)
        /*1058*/ 	.word	0x00000000


	//----- nvinfo : EIATTR_MIN_STACK_SIZE
	.align		4
.L_697:
        /*105c*/ 	.byte	0x04, 0x12
        /*105e*/ 	.short	(.L_699 - .L_698)
	.align		4
.L_698:
        /*1060*/ 	.word	index@(_ZN10layer_norm31ln_parallel_residual_bwd_kernelINS_13Kernel_traitsIfffffjLj5120ELj1ELj1ELj8ELj16ENS_18Kernel_traits_baseILj5120EfffffjLj256EEEEELb0ELb0ELb1EEEvNS_9BwdParamsE)
        /*1064*/ 	.word	0x00000000


	//----- nvinfo : EIATTR_MIN_STACK_SIZE
	.align		4
.L_699:
        /*1068*/ 	.byte	0x04, 0x12
        /*106a*/ 	.short	(.L_701 - .L_700)
	.align		4
.L_700:
        /*106c*/ 	.word	index@(_ZN10layer_norm31ln_parallel_residual_bwd_kernelINS_13Kernel_traitsIfffffjLj5120ELj1ELj1ELj8ELj16ENS_18Kernel_traits_baseILj5120EfffffjLj256EEEEELb0ELb1ELb0EEEvNS_9BwdParamsE)
        /*1070*/ 	.word	0x00000000


	//----- nvinfo : EIATTR_MIN_STACK_SIZE
	.align		4
.L_701:
        /*1074*/ 	.byte	0x04, 0x12
        /*1076*/ 	.short	(.L_703 - .L_702)
	.align		4
.L_702:
        /*1078*/ 	.word	index@(_ZN10layer_norm31ln_parallel_residual_bwd_kernelINS_13Kernel_traitsIfffffjLj5120ELj1ELj1ELj8ELj16ENS_18Kernel_traits_baseILj5120EfffffjLj256EEEEELb0ELb1ELb1EEEvNS_9BwdParamsE)
        /*107c*/ 	.word	0x00000000


	//----- nvinfo : EIATTR_MIN_STACK_SIZE
	.align		4
.L_703:
        /*1080*/ 	.byte	0x04, 0x12
        /*1082*/ 	.short	(.L_705 - .L_704)
	.align		4
.L_704:
        /*1084*/ 	.word	index@(_ZN10layer_norm31ln_parallel_residual_bwd_kernelINS_13Kernel_traitsIfffffjLj5120ELj1ELj1ELj8ELj16ENS_18Kernel_traits_baseILj5120EfffffjLj256EEEEELb1ELb0ELb0EEEvNS_9BwdParamsE)
        /*1088*/ 	.word	0x00000000


	//----- nvinfo : EIATTR_MIN_STACK_SIZE
	.align		4
.L_705:
        /*108c*/ 	.byte	0x04, 0x12
        /*108e*/ 	.short	(.L_707 - .L_706)
	.align		4
.L_706:
        /*1090*/ 	.word	index@(_ZN10layer_norm31ln_parallel_residual_bwd_kernelINS_13Kernel_traitsIfffffjLj5120ELj1ELj1ELj8ELj16ENS_18Kernel_traits_baseILj5120EfffffjLj256EEEEELb1ELb0ELb1EEEvNS_9BwdParamsE)
        /*1094*/ 	.word	0x00000000


	//----- nvinfo : EIATTR_MIN_STACK_SIZE
	.align		4
.L_707:
        /*1098*/ 	.byte	0x04, 0x12
        /*109a*/ 	.short	(.L_709 - .L_708)
	.align		4
.L_708:
        /*109c*/ 	.word	index@(_ZN10layer_norm22ln_bwd_finalize_kernelINS_22Kernel_traits_finalizeILj5120EfffffjLb0ELj1024ELj4ENS_18Kernel_traits_baseILj5120EfffffjLj1024EEEEELb0ELb0EEEvNS_9BwdParamsE)
        /*10a0*/ 	.word	0x00000000


	//----- nvinfo : EIATTR_MIN_STACK_SIZE
	.align		4
.L_709:
        /*10a4*/ 	.byte	0x04, 0x12
        /*10a6*/ 	.short	(.L_711 - .L_710)
	.align		4
.L_710:
        /*10a8*/ 	.word	index@(_ZN10layer_norm40ln_parallel_residual_bwd_finalize_kernelINS_22Kernel_traits_finalizeILj5120EfffffjLb0ELj1024ELj4ENS_18Kernel_traits_baseILj5120EfffffjLj1024EEEEELb0EEEvNS_9BwdParamsE)
        /*10ac*/ 	.word	0x00000000


	//----- nvinfo : EIATTR_MIN_STACK_SIZE
	.align		4
.L_711:
        /*10b0*/ 	.byte	0x04, 0x12
        /*10b2*/ 	.short	(.L_713 - .L_712)
	.align		4
.L_712:
        /*10b4*/ 	.word	index@(_ZN10layer_norm31ln_parallel_residual_bwd_kernelINS_13Kernel_traitsIfffffjLj5120ELj1ELj1ELj8ELj16ENS_18Kernel_traits_baseILj5120EfffffjLj256EEEEELb1ELb1ELb0EEEvNS_9BwdParamsE)
        /*10b8*/ 	.word	0x00000000


	//----- nvinfo : EIATTR_MIN_STACK_SIZE
	.align		4
.L_713:
        /*10bc*/ 	.byte	0x04, 0x12
        /*10be*/ 	.short	(.L_715 - .L_714)
	.align		4
.L_714:
        /*10c0*/ 	.word	index@(_ZN10layer_norm22ln_bwd_finalize_kernelINS_22Kernel_traits_finalizeILj5120EfffffjLb0ELj1024ELj4ENS_18Kernel_traits_baseILj5120EfffffjLj1024EEEEELb0ELb1EEEvNS_9BwdParamsE)
        /*10c4*/ 	.word	0x00000000


	//----- nvinfo : EIATTR_MIN_STACK_SIZE
	.align		4
.L_715:
        /*10c8*/ 	.byte	0x04, 0x12
        /*10ca*/ 	.short	(.L_717 - .L_716)
	.align		4
.L_716:
        /*10cc*/ 	.word	index@(_ZN10layer_norm40ln_parallel_residual_bwd_finalize_kernelINS_22Kernel_traits_finalizeILj5120EfffffjLb0ELj1024ELj4ENS_18Kernel_traits_baseILj5120EfffffjLj1024EEEEELb1EEEvNS_9BwdParamsE)
        /*10d0*/ 	.word	0x00000000


	//----- nvinfo : EIATTR_MIN_STACK_SIZE
	.align		4
.L_717:
        /*10d4*/ 	.byte	0x04, 0x12
        /*10d6*/ 	.short	(.L_719 - .L_718)
	.align		4
.L_718:
        /*10d8*/ 	.word	index@(_ZN10layer_norm31ln_parallel_residual_bwd_kernelINS_13Kernel_traitsIfffffjLj5120ELj1ELj1ELj8ELj16ENS_18Kernel_traits_baseILj5120EfffffjLj256EEEEELb1ELb1ELb1EEEvNS_9BwdParamsE)
        /*10dc*/ 	.word	0x00000000
.L_719:


//--------------------- .nv.compat                --------------------------
	.section	.nv.compat,"",@"SHT_CUDA_COMPAT_INFO"
	.align	4
        /*0000*/ 	.byte	0x02, 0x09, 0x01, 0x00, 0x02, 0x02, 0x01, 0x00, 0x02, 0x05, 0x05, 0x00, 0x03, 0x07, 0x01, 0x01
        /*0010*/ 	.byte	0x02, 0x03, 0x00, 0x00, 0x02, 0x06, 0x01, 0x00, 0x04, 0x0b, 0x08, 0x00, 0x00, 0x00, 0x00, 0x00
        /*0020*/ 	.byte	0x00, 0x00, 0x00, 0x00


//--------------------- .nv.info._ZN10layer_norm31ln_parallel_residual_bwd_kernelINS_13Kernel_traitsI13__nv_bfloat16S2_S2_S2_fjLj5120ELj1ELj1ELj8ELj8ENS_18Kernel_traits_baseILj5120ES2_S2_S2_S2_fjLj256EEEEELb0ELb0ELb0EEEvNS_9BwdParamsE --------------------------
	.section	.nv.info._ZN10layer_norm31ln_parallel_residual_bwd_kernelINS_13Kernel_traitsI13__nv_bfloat16S2_S2_S2_fjLj5120ELj1ELj1ELj8ELj8ENS_18Kernel_traits_baseILj5120ES2_S2_S2_S2_fjLj256EEEEELb0ELb0ELb0EEEvNS_9BwdParamsE,"",@"SHT_CUDA_INFO"
	.sectionflags	@""
	.align	4


	//----- nvinfo : EIATTR_CUDA_API_VERSION
	.align		4
        /*0000*/ 	.byte	0x04, 0x37
        /*0002*/ 	.short	(.L_721 - .L_720)
.L_720:
        /*0004*/ 	.word	0x00000082


	//----- nvinfo : EIATTR_KPARAM_INFO
	.align		4
.L_721:
        /*0008*/ 	.byte	0x04, 0x17
        /*000a*/ 	.short	(.L_723 - .L_722)
.L_722:
        /*000c*/ 	.word	0x00000000
        /*0010*/ 	.short	0x0000
        /*0012*/ 	.short	0x0000
        /*0014*/ 	.byte	0x00, 0xf0, 0xa1, 0x04


	//----- nvinfo : EIATTR_SPARSE_MMA_MASK
	.align		4
.L_723:
        /*0018*/ 	.byte	0x03, 0x50
        /*001a*/ 	.short	0x0000


	//----- nvinfo : EIATTR_MAXREG_COUNT
	.align		4
        /*001c*/ 	.byte	0x03, 0x1b
        /*001e*/ 	.short	0x00ff


	//----- nvinfo : EIATTR_NUM_BARRIERS
	.align		4
        /*0020*/ 	.byte	0x02, 0x4c
        /*0022*/ 	.byte	0x01
	.zero		1


	//----- nvinfo : EIATTR_MERCURY_ISA_VERSION
	.align		4
        /*0024*/ 	.byte	0x03, 0x5f
        /*0026*/ 	.short	0x0101


	//----- nvinfo : EIATTR_COOP_GROUP_MASK_REGIDS
	.align		4
        /*0028*/ 	.byte	0x04, 0x29
        /*002a*/ 	.short	(.L_725 - .L_724)


	//   ....[0]....
.L_724:
        /*002c*/ 	.word	0xffffffff


	//   ....[1]....
        /*0030*/ 	.word	0xffffffff


	//   ....[2]....
        /*0034*/ 	.word	0xffffffff


	//   ....[3]....
        /*0038*/ 	.word	0xffffffff


	//   ....[4]....
        /*003c*/ 	.word	0xffffffff


	//   ....[5]....
        /*0040*/ 	.word	0xffffffff


	//   ....[6]....
        /*0044*/ 	.word	0xffffffff


	//   ....[7]....
        /*0048*/ 	.word	0xffffffff


	//   ....[8]....
        /*004c*/ 	.word	0xffffffff


	//   ....[9]....
        /*0050*/ 	.word	0xffffffff


	//----- nvinfo : EIATTR_COOP_GROUP_INSTR_OFFSETS
	.align		4
.L_725:
        /*0054*/ 	.byte	0x04, 0x28
        /*0056*/ 	.short	(.L_727 - .L_726)


	//   ....[0]....
.L_726:
        /*0058*/ 	.word	0x00002820


	//   ....[1]....
        /*005c*/ 	.word	0x00002840


	//   ....[2]....
        /*0060*/ 	.word	0x00002880


	//   ....[3]....
        /*0064*/ 	.word	0x00002890


	//   ....[4]....
        /*0068*/ 	.word	0x000028d0


	//   ....[5]....
        /*006c*/ 	.word	0x000028e0


	//   ....[6]....
        /*0070*/ 	.word	0x00002910


	//   ....[7]....
        /*0074*/ 	.word	0x00002920


	//   ....[8]....
        /*0078*/ 	.word	0x00002950


	//   ....[9]....
        /*007c*/ 	.word	0x00002960


	//----- nvinfo : EIATTR_VRC_CTA_INIT_COUNT
	.align		4
.L_727:
        /*0080*/ 	.byte	0x02, 0x4a
	.zero		1
	.zero		1


	//----- nvinfo : EIATTR_EXIT_INSTR_OFFSETS
	.align		4
        /*0084*/ 	.byte	0x04, 0x1c
        /*0086*/ 	.short	(.L_729 - .L_728)


	//   ....[0]....
.L_728:
        /*0088*/ 	.word	0x00008370


	//   ....[1]....
        /*008c*/ 	.word	0x00008440


	//----- nvinfo : EIATTR_MAX_THREADS
	.align		4
.L_729:
        /*0090*/ 	.byte	0x04, 0x05
        /*0092*/ 	.short	(.L_731 - .L_730)
.L_730:
        /*0094*/ 	.word	0x00000100
        /*0098*/ 	.word	0x00000001
        /*009c*/ 	.word	0x00000001


	//----- nvinfo : EIATTR_CRS_STACK_SIZE
	.align		4
.L_731:
        /*00a0*/ 	.byte	0x04, 0x1e
        /*00a2*/ 	.short	(.L_733 - .L_732)
.L_732:
        /*00a4*/ 	.word	0x00000000


	//----- nvinfo : EIATTR_CBANK_PARAM_SIZE
	.align		4
.L_733:
        /*00a8*/ 	.byte	0x03, 0x19
        /*00aa*/ 	.short	0x0128


	//----- nvinfo : EIATTR_PARAM_CBANK
	.align		4
        /*00ac*/ 	.byte	0x04, 0x0a
        /*00ae*/ 	.short	(.L_735 - .L_734)
	.align		4
.L_734:
        /*00b0*/ 	.word	index@(.nv.constant0._ZN10layer_norm31ln_parallel_residual_bwd_kernelINS_13Kernel_traitsI13__nv_bfloat16S2_S2_S2_fjLj5120ELj1ELj1ELj8ELj8ENS_18Kernel_traits_baseILj5120ES2_S2_S2_S2_fjLj256EEEEELb0ELb0ELb0EEEvNS_9BwdParamsE)
        /*00b4*/ 	.short	0x0380
        /*00b6*/ 	.short	0x0128


	//----- nvinfo : EIATTR_SW_WAR
	.align		4
.L_735:
        /*00b8*/ 	.byte	0x04, 0x36
        /*00ba*/ 	.short	(.L_737 - .L_736)
.L_736:
        /*00bc*/ 	.word	0x00000008
.L_737:


//--------------------- .nv.info._ZN10layer_norm31ln_parallel_residual_bwd_kernelINS_13Kernel_traitsI13__nv_bfloat16S2_S2_S2_fjLj5120ELj1ELj1ELj8ELj8ENS_18Kernel_traits_baseILj5120ES2_S2_S2_S2_fjLj256EEEEELb0ELb0ELb1EEEvNS_9BwdParamsE --------------------------
	.section	.nv.info._ZN10layer_norm31ln_parallel_residual_bwd_kernelINS_13Kernel_traitsI13__nv_bfloat16S2_S2_S2_fjLj5120ELj1ELj1ELj8ELj8ENS_18Kernel_traits_baseILj5120ES2_S2_S2_S2_fjLj256EEEEELb0ELb0ELb1EEEvNS_9BwdParamsE,"",@"SHT_CUDA_INFO"
	.sectionflags	@""
	.align	4


	//----- nvinfo : EIATTR_CUDA_API_VERSION
	.align		4
        /*0000*/ 	.byte	0x04, 0x37
        /*0002*/ 	.short	(.L_739 - .L_738)
.L_738:
        /*0004*/ 	.word	0x00000082


	//----- nvinfo : EIATTR_KPARAM_INFO
	.align		4
.L_739:
        /*0008*/ 	.byte	0x04, 0x17
        /*000a*/ 	.short	(.L_741 - .L_740)
.L_740:
        /*000c*/ 	.word	0x00000000
        /*0010*/ 	.short	0x0000
        /*0012*/ 	.short	0x0000
        /*0014*/ 	.byte	0x00, 0xf0, 0xa1, 0x04


	//----- nvinfo : EIATTR_SPARSE_MMA_MASK
	.align		4
.L_741:
        /*0018*/ 	.byte	0x03, 0x50
        /*001a*/ 	.short	0x0000


	//----- nvinfo : EIATTR_MAXREG_COUNT
	.align		4
        /*001c*/ 	.byte	0x03, 0x1b
        /*001e*/ 	.short	0x00ff


	//----- nvinfo : EIATTR_NUM_BARRIERS
	.align		4
        /*0020*/ 	.byte	0x02, 0x4c
        /*0022*/ 	.byte	0x01
	.zero		1


	//----- nvinfo : EIATTR_MERCURY_ISA_VERSION
	.align		4
        /*0024*/ 	.byte	0x03, 0x5f
        /*0026*/ 	.short	0x0101


	//----- nvinfo : EIATTR_COOP_GROUP_MASK_REGIDS
	.align		4
        /*0028*/ 	.byte	0x04, 0x29
        /*002a*/ 	.short	(.L_743 - .L_742)


	//   ....[0]....
.L_742:
        /*002c*/ 	.word	0xffffffff


	//   ....[1]....
        /*0030*/ 	.word	0xffffffff


	//   ....[2]....
        /*0034*/ 	.word	0xffffffff


	//   ....[3]....
        /*0038*/ 	.word	0xffffffff


	//   ....[4]....
        /*003c*/ 	.word	0xffffffff


	//   ....[5]....
        /*0040*/ 	.word	0xffffffff


	//   ....[6]....
        /*0044*/ 	.word	0xffffffff


	//   ....[7]....
        /*0048*/ 	.word	0xffffffff


	//   ....[8]....
        /*004c*/ 	.word	0xffffffff


	//   ....[9]....
        /*0050*/ 	.word	0xffffffff


	//----- nvinfo : EIATTR_COOP_GROUP_INSTR_OFFSETS
	.align		4
.L_743:
        /*0054*/ 	.byte	0x04, 0x28
        /*0056*/ 	.short	(.L_745 - .L_744)


	//   ....[0]....
.L_744:
        /*0058*/ 	.word	0x00001d20


	//   ....[1]....
        /*005c*/ 	.word	0x00001d30


	//   ....[2]....
        /*0060*/ 	.word	0x00001d60


	//   ....[3]....
        /*0064*/ 	.word	0x00001d70


	//   ....[4]....
        /*0068*/ 	.word	0x00001da0


	//   ....[5]....
        /*006c*/ 	.word	0x00001db0


	//   ....[6]....
        /*0070*/ 	.word	0x00001de0


	//   ....[7]....
        /*0074*/ 	.word	0x00001df0


	//   ....[8]....
        /*0078*/ 	.word	0x00001e30


	//   ....[9]....
        /*007c*/ 	.word	0x00001e40


	//----- nvinfo : EIATTR_VRC_CTA_INIT_COUNT
	.align		4
.L_745:
        /*0080*/ 	.byte	0x02, 0x4a
	.zero		1
	.zero		1


	//----- nvinfo : EIATTR_EXIT_INSTR_OFFSETS
	.align		4
        /*0084*/ 	.byte	0x04, 0x1c
        /*0086*/ 	.short	(.L_747 - .L_746)


	//   ....[0]....
.L_746:
        /*0088*/ 	.word	0x00007ca0


	//----- nvinfo : EIATTR_MAX_THREADS
	.align		4
.L_747:
        /*008c*/ 	.byte	0x04, 0x05
        /*008e*/ 	.short	(.L_749 - .L_748)
.L_748:
        /*0090*/ 	.word	0x00000100
        /*0094*/ 	.word	0x00000001
        /*0098*/ 	.word	0x00000001


	//----- nvinfo : EIATTR_CRS_STACK_SIZE
	.align		4
.L_749:
        /*009c*/ 	.byte	0x04, 0x1e
        /*009e*/ 	.short	(.L_751 - .L_750)
.L_750:
        /*00a0*/ 	.word	0x00000000


	//----- nvinfo : EIATTR_CBANK_PARAM_SIZE
	.align		4
.L_751:
        /*00a4*/ 	.byte	0x03, 0x19
        /*00a6*/ 	.short	0x0128


	//----- nvinfo : EIATTR_PARAM_CBANK
	.align		4
        /*00a8*/ 	.byte	0x04, 0x0a
        /*00aa*/ 	.short	(.L_753 - .L_752)
	.align		4
.L_752:
        /*00ac*/ 	.word	index@(.nv.constant0._ZN10layer_norm31ln_parallel_residual_bwd_kernelINS_13Kernel_traitsI13__nv_bfloat16S2_S2_S2_fjLj5120ELj1ELj1ELj8ELj8ENS_18Kernel_traits_baseILj5120ES2_S2_S2_S2_fjLj256EEEEELb0ELb0ELb1EEEvNS_9BwdParamsE)
        /*00b0*/ 	.short	0x0380
        /*00b2*/ 	.short	0x0128


	//----- nvinfo : EIATTR_SW_WAR
	.align		4
.L_753:
        /*00b4*/ 	.byte	0x04, 0x36
        /*00b6*/ 	.short	(.L_755 - .L_754)
.L_754:
        /*00b8*/ 	.word	0x00000008
.L_755:


//--------------------- .nv.info._ZN10layer_norm31ln_parallel_residual_bwd_kernelINS_13Kernel_traitsI13__nv_bfloat16S2_S2_S2_fjLj5120ELj1ELj1ELj8ELj8ENS_18Kernel_traits_baseILj5120ES2_S2_S2_S2_fjLj256EEEEELb0ELb1ELb0EEEvNS_9BwdParamsE --------------------------
	.section	.nv.info._ZN10layer_norm31ln_parallel_residual_bwd_kernelINS_13Kernel_traitsI13__nv_bfloat16S2_S2_S2_fjLj5120ELj1ELj1ELj8ELj8ENS_18Kernel_traits_baseILj5120ES2_S2_S2_S2_fjLj256EEEEELb0ELb1ELb0EEEvNS_9BwdParamsE,"",@"SHT_CUDA_INFO"
	.sectionflags	@""
	.align	4


	//----- nvinfo : EIATTR_CUDA_API_VERSION
	.align		4
        /*0000*/ 	.byte	0x04, 0x37
        /*0002*/ 	.short	(.L_757 - .L_756)
.L_756:
        /*0004*/ 	.word	0x00000082


	//----- nvinfo : EIATTR_KPARAM_INFO
	.align		4
.L_757:
        /*0008*/ 	.byte	0x04, 0x17
        /*000a*/ 	.short	(.L_759 - .L_758)
.L_758:
        /*000c*/ 	.word	0x00000000
        /*0010*/ 	.short	0x0000
        /*0012*/ 	.short	0x0000
        /*0014*/ 	.byte	0x00, 0xf0, 0xa1, 0x04


	//----- nvinfo : EIATTR_SPARSE_MMA_MASK
	.align		4
.L_759:
        /*0018*/ 	.byte	0x03, 0x50
        /*001a*/ 	.short	0x0000


	//----- nvinfo : EIATTR_MAXREG_COUNT
	.align		4
        /*001c*/ 	.byte	0x03, 0x1b
        /*001e*/ 	.short	0x00ff


	//----- nvinfo : EIATTR_NUM_BARRIERS
	.align		4
        /*0020*/ 	.byte	0x02, 0x4c
        /*0022*/ 	.byte	0x01
	.zero		1


	//----- nvinfo : EIATTR_MERCURY_ISA_VERSION
	.align		4
        /*0024*/ 	.byte	0x03, 0x5f
        /*0026*/ 	.short	0x0101


	//----- nvinfo : EIATTR_COOP_GROUP_MASK_REGIDS
	.align		4
        /*0028*/ 	.byte	0x04, 0x29
        /*002a*/ 	.short	(.L_761 - .L_760)


	//   ....[0]....
.L_760:
        /*002c*/ 	.word	0xffffffff


	//   ....[1]....
        /*0030*/ 	.word	0xffffffff


	//   ....[2]....
        /*0034*/ 	.word	0xffffffff


	//   ....[3]....
        /*0038*/ 	.word	0xffffffff


	//   ....[4]....
        /*003c*/ 	.word	0xffffffff


	//   ....[5]....
        /*0040*/ 	.word	0xffffffff


	//   ....[6]....
        /*0044*/ 	.word	0xffffffff


	//   ....[7]....
        /*0048*/ 	.word	0xffffffff


	//   ....[8]....
        /*004c*/ 	.word	0xffffffff


	//   ....[9]....
        /*0050*/ 	.word	0xffffffff


	//----- nvinfo : EIATTR_COOP_GROUP_INSTR_OFFSETS
	.align		4
.L_761:
        /*0054*/ 	.byte	0x04, 0x28
        /*0056*/ 	.short	(.L_763 - .L_762)


	//   ....[0]....
.L_762:
        /*0058*/ 	.word	0x00001ae0


	//   ....[1]....
        /*005c*/ 	.word	0x00001b00


	//   ....[2]....
        /*0060*/ 	.word	0x00001b40


	//   ....[3]....
        /*0064*/ 	.word	0x00001b50


	//   ....[4]....
        /*0068*/ 	.word	0x00001b90


	//   ....[5]....
        /*006c*/ 	.word	0x00001ba0


	//   ....[6]....
        /*0070*/ 	.word	0x00001bd0


	//   ....[7]....
        /*0074*/ 	.word	0x00001be0


	//   ....[8]....
        /*0078*/ 	.word	0x00001c10


	//   ....[9]....
        /*007c*/ 	.word	0x00001c20


	//----- nvinfo : EIATTR_VRC_CTA_INIT_COUNT
	.align		4
.L_763:
        /*0080*/ 	.byte	0x02, 0x4a
	.zero		1
	.zero		1


	//----- nvinfo : EIATTR_EXIT_INSTR_OFFSETS
	.align		4
        /*0084*/ 	.byte	0x04, 0x1c
        /*0086*/ 	.short	(.L_765 - .L_764)


	//   ....[0]....
.L_764:
        /*0088*/ 	.word	0x000073d0


	//   ....[1]....
        /*008c*/ 	.word	0x00007450


	//----- nvinfo : EIATTR_MAX_THREADS
	.align		4
.L_765:
        /*0090*/ 	.byte	0x04, 0x05
        /*0092*/ 	.short	(.L_767 - .L_766)
.L_766:
        /*0094*/ 	.word	0x00000100
        /*0098*/ 	.word	0x00000001
        /*009c*/ 	.word	0x00000001


	//----- nvinfo : EIATTR_CRS_STACK_SIZE
	.align		4
.L_767:
        /*00a0*/ 	.byte	0x04, 0x1e
        /*00a2*/ 	.short	(.L_769 - .L_768)
.L_768:
        /*00a4*/ 	.word	0x00000000


	//----- nvinfo : EIATTR_CBANK_PARAM_SIZE
	.align		4
.L_769:
        /*00a8*/ 	.byte	0x03, 0x19
        /*00aa*/ 	.short	0x0128


	//----- nvinfo : EIATTR_PARAM_CBANK
	.align		4
        /*00ac*/ 	.byte	0x04, 0x0a
        /*00ae*/ 	.short	(.L_771 - .L_770)
	.align		4
.L_770:
        /*00b0*/ 	.word	index@(.nv.constant0._ZN10layer_norm31ln_parallel_residual_bwd_kernelINS_13Kernel_traitsI13__nv_bfloat16S2_S2_S2_fjLj5120ELj1ELj1ELj8ELj8ENS_18Kernel_traits_baseILj5120ES2_S2_S2_S2_fjLj256EEEEELb0ELb1ELb0EEEvNS_9BwdParamsE)
        /*00b4*/ 	.short	0x0380
        /*00b6*/ 	.short	0x0128


	//----- nvinfo : EIATTR_SW_WAR
	.align		4
.L_771:
        /*00b8*/ 	.byte	0x04, 0x36
        /*00ba*/ 	.short	(.L_773 - .L_772)
.L_772:
        /*00bc*/ 	.word	0x00000008
.L_773:


//--------------------- .nv.info._ZN10layer_norm31ln_parallel_residual_bwd_kernelINS_13Kernel_traitsI13__nv_bfloat16S2_S2_S2_fjLj5120ELj1ELj1ELj8ELj8ENS_18Kernel_traits_baseILj5120ES2_S2_S2_S2_fjLj256EEEEELb0ELb1ELb1EEEvNS_9BwdParamsE --------------------------
	.section	.nv.info._ZN10layer_norm31ln_parallel_residual_bwd_kernelINS_13Kernel_traitsI13__nv_bfloat16S2_S2_S2_fjLj5120ELj1ELj1ELj8ELj8ENS_18Kernel_traits_baseILj5120ES2_S2_S2_S2_fjLj256EEEEELb0ELb1ELb1EEEvNS_9BwdParamsE,"",@"SHT_CUDA_INFO"
	.sectionflags	@""
	.align	4


	//----- nvinfo : EIATTR_CUDA_API_VERSION
	.align		4
        /*0000*/ 	.byte	0x04, 0x37
        /*0002*/ 	.short	(.L_775 - .L_774)
.L_774:
        /*0004*/ 	.word	0x00000082


	//----- nvinfo : EIATTR_KPARAM_INFO
	.align		4
.L_775:
        /*0008*/ 	.byte	0x04, 0x17
        /*000a*/ 	.short	(.L_777 - .L_776)
.L_776:
        /*000c*/ 	.word	0x00000000
        /*0010*/ 	.short	0x0000
        /*0012*/ 	.short	0x0000
        /*0014*/ 	.byte	0x00, 0xf0, 0xa1, 0x04


	//----- nvinfo : EIATTR_SPARSE_MMA_MASK
	.align		4
.L_777:
        /*0018*/ 	.byte	0x03, 0x50
        /*001a*/ 	.short	0x0000


	//----- nvinfo : EIATTR_MAXREG_COUNT
	.align		4
        /*001c*/ 	.byte	0x03, 0x1b
        /*001e*/ 	.short	0x00ff


	//----- nvinfo : EIATTR_NUM_BARRIERS
	.align		4
        /*0020*/ 	.byte	0x02, 0x4c
        /*0022*/ 	.byte	0x01
	.zero		1


	//----- nvinfo : EIATTR_MERCURY_ISA_VERSION
	.align		4
        /*0024*/ 	.byte	0x03, 0x5f
        /*0026*/ 	.short	0x0101


	//----- nvinfo : EIATTR_COOP_GROUP_MASK_REGIDS
	.align		4
        /*0028*/ 	.byte	0x04, 0x29
        /*002a*/ 	.short	(.L_779 - .L_778)


	//   ....[0]....
.L_778:
        /*002c*/ 	.word	0xffffffff


	//   ....[1]....
        /*0030*/ 	.word	0xffffffff


	//   ....[2]....
        /*0034*/ 	.word	0xffffffff


	//   ....[3]....
        /*0038*/ 	.word	0xffffffff


	//   ....[4]....
        /*003c*/ 	.word	0xffffffff


	//   ....[5]....
        /*0040*/ 	.word	0xffffffff


	//   ....[6]....
        /*0044*/ 	.word	0xffffffff


	//   ....[7]....
        /*0048*/ 	.word	0xffffffff


	//   ....[8]....
        /*004c*/ 	.word	0xffffffff


	//   ....[9]....
        /*0050*/ 	.word	0xffffffff


	//----- nvinfo : EIATTR_COOP_GROUP_INSTR_OFFSETS
	.align		4
.L_779:
        /*0054*/ 	.byte	0x04, 0x28
        /*0056*/ 	.short	(.L_781 - .L_780)


	//   ....[0]....
.L_780:
        /*0058*/ 	.word	0x00002290


	//   ....[1]....
        /*005c*/ 	.word	0x000022c0


	//   ....[2]....
        /*0060*/ 	.word	0x000022f0


	//   ....[3]....
        /*0064*/ 	.word	0x00002300


	//   ....[4]....
        /*0068*/ 	.word	0x00002330


	//   ....[5]....
        /*006c*/ 	.word	0x00002340


	//   ....[6]....
        /*0070*/ 	.word	0x00002370


	//   ....[7]....
        /*0074*/ 	.word	0x00002380


	//   ....[8]....
        /*0078*/ 	.word	0x000023b0


	//   ....[9]....
        /*007c*/ 	.word	0x000023c0


	//----- nvinfo : EIATTR_VRC_CTA_INIT_COUNT
	.align		4
.L_781:
        /*0080*/ 	.byte	0x02, 0x4a
	.zero		1
	.zero		1


	//----- nvinfo : EIATTR_EXIT_INSTR_OFFSETS
	.align		4
        /*0084*/ 	.byte	0x04, 0x1c
        /*0086*/ 	.short	(.L_783 - .L_782)


	//   ....[0]....
.L_782:
        /*0088*/ 	.word	0x00007b70


	//----- nvinfo : EIATTR_MAX_THREADS
	.align		4
.L_783:
        /*008c*/ 	.byte	0x04, 0x05
        /*008e*/ 	.short	(.L_785 - .L_784)
.L_784:
        /*0090*/ 	.word	0x00000100
        /*0094*/ 	.word	0x00000001
        /*0098*/ 	.word	0x00000001


	//----- nvinfo : EIATTR_CRS_STACK_SIZE
	.align		4
.L_785:
        /*009c*/ 	.byte	0x04, 0x1e
        /*009e*/ 	.short	(.L_787 - .L_786)
.L_786:
        /*00a0*/ 	.word	0x00000000


	//----- nvinfo : EIATTR_CBANK_PARAM_SIZE
	.align		4
.L_787:
        /*00a4*/ 	.byte	0x03, 0x19
        /*00a6*/ 	.short	0x0128


	//----- nvinfo : EIATTR_PARAM_CBANK
	.align		4
        /*00a8*/ 	.byte	0x04, 0x0a
        /*00aa*/ 	.short	(.L_789 - .L_788)
	.align		4
.L_788:
        /*00ac*/ 	.word	index@(.nv.constant0._ZN10layer_norm31ln_parallel_residual_bwd_kernelINS_13Kernel_traitsI13__nv_bfloat16S2_S2_S2_fjLj5120ELj1ELj1ELj8ELj8ENS_18Kernel_traits_baseILj5120ES2_S2_S2_S2_fjLj256EEEEELb0ELb1ELb1EEEvNS_9BwdParamsE)
        /*00b0*/ 	.short	0x0380
        /*00b2*/ 	.short	0x0128


	//----- nvinfo : EIATTR_SW_WAR
	.align		4
.L_789:
        /*00b4*/ 	.byte	0x04, 0x36
        /*00b6*/ 	.short	(.L_791 - .L_790)
.L_790:
        /*00b8*/ 	.word	0x00000008
.L_791:


//--------------------- .nv.info._ZN10layer_norm31ln_parallel_residual_bwd_kernelINS_13Kernel_traitsI13__nv_bfloat16S2_S2_S2_fjLj5120ELj1ELj1ELj8ELj8ENS_18Kernel_traits_baseILj5120ES2_S2_S2_S2_fjLj256EEEEELb1ELb0ELb0EEEvNS_9BwdParamsE --------------------------
	.section	.nv.info._ZN10layer_norm31ln_parallel_residual_bwd_kernelINS_13Kernel_traitsI13__nv_bfloat16S2_S2_S2_fjLj5120ELj1ELj1ELj8ELj8ENS_18Kernel_traits_baseILj5120ES2_S2_S2_S2_fjLj256EEEEELb1ELb0ELb0EEEvNS_9BwdParamsE,"",@"SHT_CUDA_INFO"
	.sectionflags	@""
	.align	4


	//----- nvinfo : EIATTR_CUDA_API_VERSION
	.align		4
        /*0000*/ 	.byte	0x04, 0x37
        /*0002*/ 	.short	(.L_793 - .L_792)
.L_792:
        /*0004*/ 	.word	0x00000082


	//----- nvinfo : EIATTR_KPARAM_INFO
	.align		4
.L_793:
        /*0008*/ 	.byte	0x04, 0x17
        /*000a*/ 	.short	(.L_795 - .L_794)
.L_794:
        /*000c*/ 	.word	0x00000000
        /*0010*/ 	.short	0x0000
        /*0012*/ 	.short	0x0000
        /*0014*/ 	.byte	0x00, 0xf0, 0xa1, 0x04


	//----- nvinfo : EIATTR_SPARSE_MMA_MASK
	.align		4
.L_795:
        /*0018*/ 	.byte	0x03, 0x50
        /*001a*/ 	.short	0x0000


	//----- nvinfo : EIATTR_MAXREG_COUNT
	.align		4
        /*001c*/ 	.byte	0x03, 0x1b
        /*001e*/ 	.short	0x00ff


	//----- nvinfo : EIATTR_NUM_BARRIERS
	.align		4
        /*0020*/ 	.byte	0x02, 0x4c
        /*0022*/ 	.byte	0x01
	.zero		1


	//----- nvinfo : EIATTR_MERCURY_ISA_VERSION
	.align		4
        /*0024*/ 	.byte	0x03, 0x5f
        /*0026*/ 	.short	0x0101


	//----- nvinfo : EIATTR_COOP_GROUP_MASK_REGIDS
	.align		4
        /*0028*/ 	.byte	0x04, 0x29
        /*002a*/ 	.short	(.L_797 - .L_796)


	//   ....[0]....
.L_796:
        /*002c*/ 	.word	0xffffffff


	//   ....[1]....
        /*0030*/ 	.word	0xffffffff


	//   ....[2]....
        /*0034*/ 	.word	0xffffffff


	//   ....[3]....
        /*0038*/ 	.word	0xffffffff


	//   ....[4]....
        /*003c*/ 	.word	0xffffffff


	//   ....[5]....
        /*0040*/ 	.word	0xffffffff


	//   ....[6]....
        /*0044*/ 	.word	0xffffffff


	//   ....[7]....
        /*0048*/ 	.word	0xffffffff


	//   ....[8]....
        /*004c*/ 	.word	0xffffffff


	//   ....[9]....
        /*0050*/ 	.word	0xffffffff


	//----- nvinfo : EIATTR_COOP_GROUP_INSTR_OFFSETS
	.align		4
.L_797:
        /*0054*/ 	.byte	0x04, 0x28
        /*0056*/ 	.short	(.L_799 - .L_798)


	//   ....[0]....
.L_798:
        /*0058*/ 	.word	0x00002b20


	//   ....[1]....
        /*005c*/ 	.word	0x00002b40


	//   ....[2]....
        /*0060*/ 	.word	0x00002b80


	//   ....[3]....
        /*0064*/ 	.word	0x00002b90


	//   ....[4]....
        /*0068*/ 	.word	0x00002bd0


	//   ....[5]....
        /*006c*/ 	.word	0x00002be0


	//   ....[6]....
        /*0070*/ 	.word	0x00002c10


	//   ....[7]....
        /*0074*/ 	.word	0x00002c20


	//   ....[8]....
        /*0078*/ 	.word	0x00002c50


	//   ....[9]....
        /*007c*/ 	.word	0x00002c60


	//----- nvinfo : EIATTR_VRC_CTA_INIT_COUNT
	.align		4
.L_799:
        /*0080*/ 	.byte	0x02, 0x4a
	.zero		1
	.zero		1


	//----- nvinfo : EIATTR_EXIT_INSTR_OFFSETS
	.align		4
        /*0084*/ 	.byte	0x04, 0x1c
        /*0086*/ 	.short	(.L_801 - .L_800)


	//   ....[0]....
.L_800:
        /*0088*/ 	.word	0x0000b260


	//   ....[1]....
        /*008c*/ 	.word	0x0000b330


	//----- nvinfo : EIATTR_MAX_THREADS
	.align		4
.L_801:
        /*0090*/ 	.byte	0x04, 0x05
        /*0092*/ 	.short	(.L_803 - .L_802)
.L_802:
        /*0094*/ 	.word	0x00000100
        /*0098*/ 	.word	0x00000001
        /*009c*/ 	.word	0x00000001


	//----- nvinfo : EIATTR_CRS_STACK_SIZE
	.align		4
.L_803:
        /*00a0*/ 	.byte	0x04, 0x1e
        /*00a2*/ 	.short	(.L_805 - .L_804)
.L_804:
        /*00a4*/ 	.word	0x00000000


	//----- nvinfo : EIATTR_CBANK_PARAM_SIZE
	.align		4
.L_805:
        /*00a8*/ 	.byte	0x03, 0x19
        /*00aa*/ 	.short	0x0128


	//----- nvinfo : EIATTR_PARAM_CBANK
	.align		4
        /*00ac*/ 	.byte	0x04, 0x0a
        /*00ae*/ 	.short	(.L_807 - .L_806)
	.align		4
.L_806:
        /*00b0*/ 	.word	index@(.nv.constant0._ZN10layer_norm31ln_parallel_residual_bwd_kernelINS_13Kernel_traitsI13__nv_bfloat16S2_S2_S2_fjLj5120ELj1ELj1ELj8ELj8ENS_18Kernel_traits_baseILj5120ES2_S2_S2_S2_fjLj256EEEEELb1ELb0ELb0EEEvNS_9BwdParamsE)
        /*00b4*/ 	.short	0x0380
        /*00b6*/ 	.short	0x0128


	//----- nvinfo : EIATTR_SW_WAR
	.align		4
.L_807:
        /*00b8*/ 	.byte	0x04, 0x36
        /*00ba*/ 	.short	(.L_809 - .L_808)
.L_808:
        /*00bc*/ 	.word	0x00000008
.L_809:


//--------------------- .nv.info._ZN10layer_norm31ln_parallel_residual_bwd_kernelINS_13Kernel_traitsI13__nv_bfloat16S2_S2_S2_fjLj5120ELj1ELj1ELj8ELj8ENS_18Kernel_traits_baseILj5120ES2_S2_S2_S2_fjLj256EEEEELb1ELb0ELb1EEEvNS_9BwdParamsE --------------------------
	.section	.nv.info._ZN10layer_norm31ln_parallel_residual_bwd_kernelINS_13Kernel_traitsI13__nv_bfloat16S2_S2_S2_fjLj5120ELj1ELj1ELj8ELj8ENS_18Kernel_traits_baseILj5120ES2_S2_S2_S2_fjLj256EEEEELb1ELb0ELb1EEEvNS_9BwdParamsE,"",@"SHT_CUDA_INFO"
	.sectionflags	@""
	.align	4


	//----- nvinfo : EIATTR_CUDA_API_VERSION
	.align		4
        /*0000*/ 	.byte	0x04, 0x37
        /*0002*/ 	.short	(.L_811 - .L_810)
.L_810:
        /*0004*/ 	.word	0x00000082


	//----- nvinfo : EIATTR_KPARAM_INFO
	.align		4
.L_811:
        /*0008*/ 	.byte	0x04, 0x17
        /*000a*/ 	.short	(.L_813 - .L_812)
.L_812:
        /*000c*/ 	.word	0x00000000
        /*0010*/ 	.short	0x0000
        /*0012*/ 	.short	0x0000
        /*0014*/ 	.byte	0x00, 0xf0, 0xa1, 0x04


	//----- nvinfo : EIATTR_SPARSE_MMA_MASK
	.align		4
.L_813:
        /*0018*/ 	.byte	0x03, 0x50
        /*001a*/ 	.short	0x0000


	//----- nvinfo : EIATTR_MAXREG_COUNT
	.align		4
        /*001c*/ 	.byte	0x03, 0x1b
        /*001e*/ 	.short	0x00ff


	//----- nvinfo : EIATTR_NUM_BARRIERS
	.align		4
        /*0020*/ 	.byte	0x02, 0x4c
        /*0022*/ 	.byte	0x01
	.zero		1


	//----- nvinfo : EIATTR_MERCURY_ISA_VERSION
	.align		4
        /*0024*/ 	.byte	0x03, 0x5f
        /*0026*/ 	.short	0x0101


	//----- nvinfo : EIATTR_COOP_GROUP_MASK_REGIDS
	.align		4
        /*0028*/ 	.byte	0x04, 0x29
        /*002a*/ 	.short	(.L_815 - .L_814)


	//   ....[0]....
.L_814:
        /*002c*/ 	.word	0xffffffff


	//   ....[1]....
        /*0030*/ 	.word	0xffffffff


	//   ....[2]....
        /*0034*/ 	.word	0xffffffff


	//   ....[3]....
        /*0038*/ 	.word	0xffffffff


	//   ....[4]....
        /*003c*/ 	.word	0xffffffff


	//   ....[5]....
        /*0040*/ 	.word	0xffffffff


	//   ....[6]....
        /*0044*/ 	.word	0xffffffff


	//   ....[7]....
        /*0048*/ 	.word	0xffffffff


	//   ....[8]....
        /*004c*/ 	.word	0xffffffff


	//   ....[9]....
        /*0050*/ 	.word	0xffffffff


	//----- nvinfo : EIATTR_COOP_GROUP_INSTR_OFFSETS
	.align		4
.L_815:
        /*0054*/ 	.byte	0x04, 0x28
        /*0056*/ 	.short	(.L_817 - .L_816)


	//   ....[0]....
.L_816:
        /*0058*/ 	.word	0x00001f90


	//   ....[1]....
        /*005c*/ 	.word	0x00001fa0


	//   ....[2]....
        /*0060*/ 	.word	0x00001fd0


	//   ....[3]....
        /*0064*/ 	.word	0x00001fe0


	//   ....[4]....
        /*0068*/ 	.word	0x00002010


	//   ....[5]....
        /*006c*/ 	.word	0x00002020


	//   ....[6]....
        /*0070*/ 	.word	0x00002050


	//   ....[7]....
        /*0074*/ 	.word	0x00002060


	//   ....[8]....
        /*0078*/ 	.word	0x000020a0


	//   ....[9]....
        /*007c*/ 	.word	0x000020b0


	//----- nvinfo : EIATTR_VRC_CTA_INIT_COUNT
	.align		4
.L_817:
        /*0080*/ 	.byte	0x02, 0x4a
	.zero		1
	.zero		1


	//----- nvinfo : EIATTR_EXIT_INSTR_OFFSETS
	.align		4
        /*0084*/ 	.byte	0x04, 0x1c
        /*0086*/ 	.short	(.L_819 - .L_818)


	//   ....[0]....
.L_818:
        /*0088*/ 	.word	0x0000a7e0


	//----- nvinfo : EIATTR_MAX_THREADS
	.align		4
.L_819:
        /*008c*/ 	.byte	0x04, 0x05
        /*008e*/ 	.short	(.L_821 - .L_820)
.L_820:
        /*0090*/ 	.word	0x00000100
        /*0094*/ 	.word	0x00000001
        /*0098*/ 	.word	0x00000001


	//----- nvinfo : EIATTR_CRS_STACK_SIZE
	.align		4
.L_821:
        /*009c*/ 	.byte	0x04, 0x1e
        /*009e*/ 	.short	(.L_823 - .L_822)
.L_822:
        /*00a0*/ 	.word	0x00000000


	//----- nvinfo : EIATTR_CBANK_PARAM_SIZE
	.align		4
.L_823:
        /*00a4*/ 	.byte	0x03, 0x19
        /*00a6*/ 	.short	0x0128


	//----- nvinfo : EIATTR_PARAM_CBANK
	.align		4
        /*00a8*/ 	.byte	0x04, 0x0a
        /*00aa*/ 	.short	(.L_825 - .L_824)
	.align		4
.L_824:
        /*00ac*/ 	.word	index@(.nv.constant0._ZN10layer_norm31ln_parallel_residual_bwd_kernelINS_13Kernel_traitsI13__nv_bfloat16S2_S2_S2_fjLj5120ELj1ELj1ELj8ELj8ENS_18Kernel_traits_baseILj5120ES2_S2_S2_S2_fjLj256EEEEELb1ELb0ELb1EEEvNS_9BwdParamsE)
        /*00b0*/ 	.short	0x0380
        /*00b2*/ 	.short	0x0128


	//----- nvinfo : EIATTR_SW_WAR
	.align		4
.L_825:
        /*00b4*/ 	.byte	0x04, 0x36
        /*00b6*/ 	.short	(.L_827 - .L_826)
.L_826:
        /*00b8*/ 	.word	0x00000008
.L_827:


//--------------------- .nv.info._ZN10layer_norm22ln_bwd_finalize_kernelINS_22Kernel_traits_finalizeILj5120E13__nv_bfloat16S2_S2_S2_fjLb0ELj1024ELj4ENS_18Kernel_traits_baseILj5120ES2_S2_S2_S2_fjLj1024EEEEELb0ELb0EEEvNS_9BwdParamsE --------------------------
	.section	.nv.info._ZN10layer_norm22ln_bwd_finalize_kernelINS_22Kernel_traits_finalizeILj5120E13__nv_bfloat16S2_S2_S2_fjLb0ELj1024ELj4ENS_18Kernel_traits_baseILj5120ES2_S2_S2_S2_fjLj1024EEEEELb0ELb0EEEvNS_9BwdParamsE,"",@"SHT_CUDA_INFO"
	.sectionflags	@""
	.align	4


	//----- nvinfo : EIATTR_CUDA_API_VERSION
	.align		4
        /*0000*/ 	.byte	0x04, 0x37
        /*0002*/ 	.short	(.L_829 - .L_828)
.L_828:
        /*0004*/ 	.word	0x00000082


	//----- nvinfo : EIATTR_KPARAM_INFO
	.align		4
.L_829:
        /*0008*/ 	.byte	0x04, 0x17
        /*000a*/ 	.short	(.L_831 - .L_830)
.L_830:
        /*000c*/ 	.word	0x00000000
        /*0010*/ 	.short	0x0000
        /*0012*/ 	.short	0x0000
        /*0014*/ 	.byte	0x00, 0xf0, 0xa1, 0x04


	//----- nvinfo : EIATTR_SPARSE_MMA_MASK
	.align		4
.L_831:
        /*0018*/ 	.byte	0x03, 0x50
        /*001a*/ 	.short	0x0000


	//----- nvinfo : EIATTR_MAXREG_COUNT
	.align		4
        /*001c*/ 	.byte	0x03, 0x1b
        /*001e*/ 	.short	0x0040


	//----- nvinfo : EIATTR_NUM_BARRIERS
	.align		4
        /*0020*/ 	.byte	0x02, 0x4c
        /*0022*/ 	.byte	0x01
	.zero		1


	//----- nvinfo : EIATTR_MERCURY_ISA_VERSION
	.align		4
        /*0024*/ 	.byte	0x03, 0x5f
        /*0026*/ 	.short	0x0101


	//----- nvinfo : EIATTR_COOP_GROUP_MASK_REGIDS
	.align		4
        /*0028*/ 	.byte	0x04, 0x29
        /*002a*/ 	.short	(.L_833 - .L_832)


	//   ....[0]....
.L_832:
        /*002c*/ 	.word	0xffffffff


	//   ....[1]....
        /*0030*/ 	.word	0xffffffff


	//   ....[2]....
        /*0034*/ 	.word	0xffffffff


	//   ....[3]....
        /*0038*/ 	.word	0xffffffff


	//   ....[4]....
        /*003c*/ 	.word	0xffffffff


	//   ....[5]....
        /*0040*/ 	.word	0xffffffff


	//   ....[6]....
        /*0044*/ 	.word	0xffffffff


	//   ....[7]....
        /*0048*/ 	.word	0xffffffff


	//   ....[8]....
        /*004c*/ 	.word	0xffffffff


	//   ....[9]....
        /*0050*/ 	.word	0xffffffff


	//----- nvinfo : EIATTR_COOP_GROUP_INSTR_OFFSETS
	.align		4
.L_833:
        /*0054*/ 	.byte	0x04, 0x28
        /*0056*/ 	.short	(.L_835 - .L_834)


	//   ....[0]....
.L_834:
        /*0058*/ 	.word	0x000015e0


	//   ....[1]....
        /*005c*/ 	.word	0x000015f0


	//   ....[2]....
        /*0060*/ 	.word	0x00001620


	//   ....[3]....
        /*0064*/ 	.word	0x00001630


	//   ....[4]....
        /*0068*/ 	.word	0x00001660


	//   ....[5]....
        /*006c*/ 	.word	0x00001670


	//   ....[6]....
        /*0070*/ 	.word	0x000016b0


	//   ....[7]....
        /*0074*/ 	.word	0x000016e0


	//   ....[8]....
        /*0078*/ 	.word	0x00001710


	//   ....[9]....
        /*007c*/ 	.word	0x00001720


	//----- nvinfo : EIATTR_VRC_CTA_INIT_COUNT
	.align		4
.L_835:
        /*0080*/ 	.byte	0x02, 0x4a
	.zero		1
	.zero		1


	//----- nvinfo : EIATTR_EXIT_INSTR_OFFSETS
	.align		4
        /*0084*/ 	.byte	0x04, 0x1c
        /*0086*/ 	.short	(.L_837 - .L_836)


	//   ....[0]....
.L_836:
        /*0088*/ 	.word	0x00000060


	//   ....[1]....
        /*008c*/ 	.word	0x00001780


	//   ....[2]....
        /*0090*/ 	.word	0x000017b0


	//   ....[3]....
        /*0094*/ 	.word	0x00001870


	//----- nvinfo : EIATTR_MAX_THREADS
	.align		4
.L_837:
        /*0098*/ 	.byte	0x04, 0x05
        /*009a*/ 	.short	(.L_839 - .L_838)
.L_838:
        /*009c*/ 	.word	0x00000400
        /*00a0*/ 	.word	0x00000001
        /*00a4*/ 	.word	0x00000001


	//----- nvinfo : EIATTR_CRS_STACK_SIZE
	.align		4
.L_839:
        /*00a8*/ 	.byte	0x04, 0x1e
        /*00aa*/ 	.short	(.L_841 - .L_840)
.L_840:
        /*00ac*/ 	.word	0x00000000


	//----- nvinfo : EIATTR_CBANK_PARAM_SIZE
	.align		4
.L_841:
        /*00b0*/ 	.byte	0x03, 0x19
        /*00b2*/ 	.short	0x0128


	//----- nvinfo : EIATTR_PARAM_CBANK
	.align		4
        /*00b4*/ 	.byte	0x04, 0x0a
        /*00b6*/ 	.short	(.L_843 - .L_842)
	.align		4
.L_842:
        /*00b8*/ 	.word	index@(.nv.constant0._ZN10layer_norm22ln_bwd_finalize_kernelINS_22Kernel_traits_finalizeILj5120E13__nv_bfloat16S2_S2_S2_fjLb0ELj1024ELj4ENS_18Kernel_traits_baseILj5120ES2_S2_S2_S2_fjLj1024EEEEELb0ELb0EEEvNS_9BwdParamsE)
        /*00bc*/ 	.short	0x0380
        /*00be*/ 	.short	0x0128


	//----- nvinfo : EIATTR_SW_WAR
	.align		4
.L_843:
        /*00c0*/ 	.byte	0x04, 0x36
        /*00c2*/ 	.short	(.L_845 - .L_844)
.L_844:
        /*00c4*/ 	.word	0x00000008
.L_845:


//--------------------- .nv.info._ZN10layer_norm40ln_parallel_residual_bwd_finalize_kernelINS_22Kernel_traits_finalizeILj5120E13__nv_bfloat16S2_S2_S2_fjLb0ELj1024ELj4ENS_18Kernel_traits_baseILj5120ES2_S2_S2_S2_fjLj1024EEEEELb0EEEvNS_9BwdParamsE --------------------------
	.section	.nv.info._ZN10layer_norm40ln_parallel_residual_bwd_finalize_kernelINS_22Kernel_traits_finalizeILj5120E13__nv_bfloat16S2_S2_S2_fjLb0ELj1024ELj4ENS_18Kernel_traits_baseILj5120ES2_S2_S2_S2_fjLj1024EEEEELb0EEEvNS_9BwdParamsE,"",@"SHT_CUDA_INFO"
	.sectionflags	@""
	.align	4


	//----- nvinfo : EIATTR_CUDA_API_VERSION
	.align		4
        /*0000*/ 	.byte	0x04, 0x37
        /*0002*/ 	.short	(.L_847 - .L_846)
.L_846:
        /*0004*/ 	.word	0x00000082


	//----- nvinfo : EIATTR_KPARAM_INFO
	.align		4
.L_847:
        /*0008*/ 	.byte	0x04, 0x17
        /*000a*/ 	.short	(.L_849 - .L_848)
.L_848:
        /*000c*/ 	.word	0x00000000
        /*0010*/ 	.short	0x0000
        /*0012*/ 	.short	0x0000
        /*0014*/ 	.byte	0x00, 0xf0, 0xa1, 0x04


	//----- nvinfo : EIATTR_SPARSE_MMA_MASK
	.align		4
.L_849:
        /*0018*/ 	.byte	0x03, 0x50
        /*001a*/ 	.short	0x0000


	//----- nvinfo : EIATTR_MAXREG_COUNT
	.align		4
        /*001c*/ 	.byte	0x03, 0x1b
        /*001e*/ 	.short	0x0040


	//----- nvinfo : EIATTR_NUM_BARRIERS
	.align		4
        /*0020*/ 	.byte	0x02, 0x4c
        /*0022*/ 	.byte	0x01
	.zero		1


	//----- nvinfo : EIATTR_MERCURY_ISA_VERSION
	.align		4
        /*0024*/ 	.byte	0x03, 0x5f
        /*0026*/ 	.short	0x0101


	//----- nvinfo : EIATTR_COOP_GROUP_MASK_REGIDS
	.align		4
        /*0028*/ 	.byte	0x04, 0x29
        /*002a*/ 	.short	(.L_851 - .L_850)


	//   ....[0]....
.L_850:
        /*002c*/ 	.word	0xffffffff


	//   ....[1]....
        /*0030*/ 	.word	0xffffffff


	//   ....[2]....
        /*0034*/ 	.word	0xffffffff


	//   ....[3]....
        /*0038*/ 	.word	0xffffffff


	//   ....[4]....
        /*003c*/ 	.word	0xffffffff


	//   ....[5]....
        /*0040*/ 	.word	0xffffffff


	//   ....[6]....
        /*0044*/ 	.word	0xffffffff


	//   ....[7]....
        /*0048*/ 	.word	0xffffffff


	//   ....[8]....
        /*004c*/ 	.word	0xffffffff


	//   ....[9]....
        /*0050*/ 	.word	0xffffffff


	//   ....[10]....
        /*0054*/ 	.word	0xffffffff


	//   ....[11]....
        /*0058*/ 	.word	0xffffffff


	//   ....[12]....
        /*005c*/ 	.word	0xffffffff


	//   ....[13]....
        /*0060*/ 	.word	0xffffffff


	//   ....[14]....
        /*0064*/ 	.word	0xffffffff


	//   ....[15]....
        /*0068*/ 	.word	0xffffffff


	//   ....[16]....
        /*006c*/ 	.word	0xffffffff


	//   ....[17]....
        /*0070*/ 	.word	0xffffffff


	//   ....[18]....
        /*0074*/ 	.word	0xffffffff


	//   ....[19]....
        /*0078*/ 	.word	0xffffffff


	//----- nvinfo : EIATTR_COOP_GROUP_INSTR_OFFSETS
	.align		4
.L_851:
        /*007c*/ 	.byte	0x04, 0x28
        /*007e*/ 	.short	(.L_853 - .L_852)


	//   ....[0]....
.L_852:
        /*0080*/ 	.word	0x000013b0


	//   ....[1]....
        /*0084*/ 	.word	0x000013c0


	//   ....[2]....
        /*0088*/ 	.word	0x000013d0


	//   ....[3]....
        /*008c*/ 	.word	0x000013e0


	//   ....[4]....
        /*0090*/ 	.word	0x00001410


	//   ....[5]....
        /*0094*/ 	.word	0x00001430


	//   ....[6]....
        /*0098*/ 	.word	0x00001450


	//   ....[7]....
        /*009c*/ 	.word	0x00001460


	//   ....[8]....
        /*00a0*/ 	.word	0x000014a0


	//   ....[9]....
        /*00a4*/ 	.word	0x000014c0


	//   ....[10]....
        /*00a8*/ 	.word	0x000014d0


	//   ....[11]....
        /*00ac*/ 	.word	0x000014e0


	//   ....[12]....
        /*00b0*/ 	.word	0x00001510


	//   ....[13]....
        /*00b4*/ 	.word	0x00001530


	//   ....[14]....
        /*00b8*/ 	.word	0x00001550


	//   ....[15]....
        /*00bc*/ 	.word	0x00001560


	//   ....[16]....
        /*00c0*/ 	.word	0x000015a0


	//   ....[17]....
        /*00c4*/ 	.word	0x000015d0


	//   ....[18]....
        /*00c8*/ 	.word	0x00001600


	//   ....[19]....
        /*00cc*/ 	.word	0x00001610


	//----- nvinfo : EIATTR_VRC_CTA_INIT_COUNT
	.align		4
.L_853:
        /*00d0*/ 	.byte	0x02, 0x4a
	.zero		1
	.zero		1


	//----- nvinfo : EIATTR_EXIT_INSTR_OFFSETS
	.align		4
        /*00d4*/ 	.byte	0x04, 0x1c
        /*00d6*/ 	.short	(.L_855 - .L_854)


	//   ....[0]....
.L_854:
        /*00d8*/ 	.word	0x00000060


	//   ....[1]....
        /*00dc*/ 	.word	0x000016b0


	//   ....[2]....
        /*00e0*/ 	.word	0x000016e0


	//   ....[3]....
        /*00e4*/ 	.word	0x00001840


	//----- nvinfo : EIATTR_MAX_THREADS
	.align		4
.L_855:
        /*00e8*/ 	.byte	0x04, 0x05
        /*00ea*/ 	.short	(.L_857 - .L_856)
.L_856:
        /*00ec*/ 	.word	0x00000400
        /*00f0*/ 	.word	0x00000001
        /*00f4*/ 	.word	0x00000001


	//----- nvinfo : EIATTR_CRS_STACK_SIZE
	.align		4
.L_857:
        /*00f8*/ 	.byte	0x04, 0x1e
        /*00fa*/ 	.short	(.L_859 - .L_858)
.L_858:
        /*00fc*/ 	.word	0x00000000


	//----- nvinfo : EIATTR_CBANK_PARAM_SIZE
	.align		4
.L_859:
        /*0100*/ 	.byte	0x03, 0x19
        /*0102*/ 	.short	0x0128


	//----- nvinfo : EIATTR_PARAM_CBANK
	.align		4
        /*0104*/ 	.byte	0x04, 0x0a
        /*0106*/ 	.short	(.L_861 - .L_860)
	.align		4
.L_860:
        /*0108*/ 	.word	index@(.nv.constant0._ZN10layer_norm40ln_parallel_residual_bwd_finalize_kernelINS_22Kernel_traits_finalizeILj5120E13__nv_bfloat16S2_S2_S2_fjLb0ELj1024ELj4ENS_18Kernel_traits_baseILj5120ES2_S2_S2_S2_fjLj1024EEEEELb0EEEvNS_9BwdParamsE)
        /*010c*/ 	.short	0x0380
        /*010e*/ 	.short	0x0128


	//----- nvinfo : EIATTR_SW_WAR
	.align		4
.L_861:
        /*0110*/ 	.byte	0x04, 0x36
        /*0112*/ 	.short	(.L_863 - .L_862)
.L_862:
        /*0114*/ 	.word	0x00000008
.L_863:


//--------------------- .nv.info._ZN10layer_norm31ln_parallel_residual_bwd_kernelINS_13Kernel_traitsI13__nv_bfloat16S2_S2_S2_fjLj5120ELj1ELj1ELj8ELj8ENS_18Kernel_traits_baseILj5120ES2_S2_S2_S2_fjLj256EEEEELb1ELb1ELb0EEEvNS_9BwdParamsE --------------------------
	.section	.nv.info._ZN10layer_norm31ln_parallel_residual_bwd_kernelINS_13Kernel_traitsI13__nv_bfloat16S2_S2_S2_fjLj5120ELj1ELj1ELj8ELj8ENS_18Kernel_traits_baseILj5120ES2_S2_S2_S2_fjLj256EEEEELb1ELb1ELb0EEEvNS_9BwdParamsE,"",@"SHT_CUDA_INFO"
	.sectionflags	@""
	.align	4


	//----- nvinfo : EIATTR_CUDA_API_VERSION
	.align		4
        /*0000*/ 	.byte	0x04, 0x37
        /*0002*/ 	.short	(.L_865 - .L_864)
.L_864:
        /*0004*/ 	.word	0x00000082


	//----- nvinfo : EIATTR_KPARAM_INFO
	.align		4
.L_865:
        /*0008*/ 	.byte	0x04, 0x17
        /*000a*/ 	.short	(.L_867 - .L_866)
.L_866:
        /*000c*/ 	.word	0x00000000
        /*0010*/ 	.short	0x0000
        /*0012*/ 	.short	0x0000
        /*0014*/ 	.byte	0x00, 0xf0, 0xa1, 0x04


	//----- nvinfo : EIATTR_SPARSE_MMA_MASK
	.align		4
.L_867:
        /*0018*/ 	.byte	0x03, 0x50
        /*001a*/ 	.short	0x0000


	//----- nvinfo : EIATTR_MAXREG_COUNT
	.align		4
        /*001c*/ 	.byte	0x03, 0x1b
        /*001e*/ 	.short	0x00ff


	//----- nvinfo : EIATTR_NUM_BARRIERS
	.align		4
        /*0020*/ 	.byte	0x02, 0x4c
        /*0022*/ 	.byte	0x01
	.zero		1


	//----- nvinfo : EIATTR_MERCURY_ISA_VERSION
	.align		4
        /*0024*/ 	.byte	0x03, 0x5f
        /*0026*/ 	.short	0x0101


	//----- nvinfo : EIATTR_COOP_GROUP_MASK_REGIDS
	.align		4
        /*0028*/ 	.byte	0x04, 0x29
        /*002a*/ 	.short	(.L_869 - .L_868)


	//   ....[0]....
.L_868:
        /*002c*/ 	.word	0xffffffff


	//   ....[1]....
        /*0030*/ 	.word	0xffffffff


	//   ....[2]....
        /*0034*/ 	.word	0xffffffff


	//   ....[3]....
        /*0038*/ 	.word	0xffffffff


	//   ....[4]....
        /*003c*/ 	.word	0xffffffff


	//   ....[5]....
        /*0040*/ 	.word	0xffffffff


	//   ....[6]....
        /*0044*/ 	.word	0xffffffff


	//   ....[7]....
        /*0048*/ 	.word	0xffffffff


	//   ....[8]....
        /*004c*/ 	.word	0xffffffff


	//   ....[9]....
        /*0050*/ 	.word	0xffffffff


	//----- nvinfo : EIATTR_COOP_GROUP_INSTR_OFFSETS
	.align		4
.L_869:
        /*0054*/ 	.byte	0x04, 0x28
        /*0056*/ 	.short	(.L_871 - .L_870)


	//   ....[0]....
.L_870:
        /*0058*/ 	.word	0x00001e00


	//   ....[1]....
        /*005c*/ 	.word	0x00001e20


	//   ....[2]....
        /*0060*/ 	.word	0x00001e60


	//   ....[3]....
        /*0064*/ 	.word	0x00001e70


	//   ....[4]....
        /*0068*/ 	.word	0x00001eb0


	//   ....[5]....
        /*006c*/ 	.word	0x00001ec0


	//   ....[6]....
        /*0070*/ 	.word	0x00001ef0


	//   ....[7]....
        /*0074*/ 	.word	0x00001f00


	//   ....[8]....
        /*0078*/ 	.word	0x00001f30


	//   ....[9]....
        /*007c*/ 	.word	0x00001f40


	//----- nvinfo : EIATTR_VRC_CTA_INIT_COUNT
	.align		4
.L_871:
        /*0080*/ 	.byte	0x02, 0x4a
	.zero		1
	.zero		1


	//----- nvinfo : EIATTR_EXIT_INSTR_OFFSETS
	.align		4
        /*0084*/ 	.byte	0x04, 0x1c
        /*0086*/ 	.short	(.L_873 - .L_872)


	//   ....[0]....
.L_872:
        /*0088*/ 	.word	0x0000a520


	//   ....[1]....
        /*008c*/ 	.word	0x0000a5a0


	//----- nvinfo : EIATTR_MAX_THREADS
	.align		4
.L_873:
        /*0090*/ 	.byte	0x04, 0x05
        /*0092*/ 	.short	(.L_875 - .L_874)
.L_874:
        /*0094*/ 	.word	0x00000100
        /*0098*/ 	.word	0x00000001
        /*009c*/ 	.word	0x00000001


	//----- nvinfo : EIATTR_CRS_STACK_SIZE
	.align		4
.L_875:
        /*00a0*/ 	.byte	0x04, 0x1e
        /*00a2*/ 	.short	(.L_877 - .L_876)
.L_876:
        /*00a4*/ 	.word	0x00000000


	//----- nvinfo : EIATTR_CBANK_PARAM_SIZE
	.align		4
.L_877:
        /*00a8*/ 	.byte	0x03, 0x19
        /*00aa*/ 	.short	0x0128


	//----- nvinfo : EIATTR_PARAM_CBANK
	.align		4
        /*00ac*/ 	.byte	0x04, 0x0a
        /*00ae*/ 	.short	(.L_879 - .L_878)
	.align		4
.L_878:
        /*00b0*/ 	.word	index@(.nv.constant0._ZN10layer_norm31ln_parallel_residual_bwd_kernelINS_13Kernel_traitsI13__nv_bfloat16S2_S2_S2_fjLj5120ELj1ELj1ELj8ELj8ENS_18Kernel_traits_baseILj5120ES2_S2_S2_S2_fjLj256EEEEELb1ELb1ELb0EEEvNS_9BwdParamsE)
        /*00b4*/ 	.short	0x0380
        /*00b6*/ 	.short	0x0128


	//----- nvinfo : EIATTR_SW_WAR
	.align		4
.L_879:
        /*00b8*/ 	.byte	0x04, 0x36
        /*00ba*/ 	.short	(.L_881 - .L_880)
.L_880:
        /*00bc*/ 	.word	0x00000008
.L_881:


//--------------------- .nv.info._ZN10layer_norm22ln_bwd_finalize_kernelINS_22Kernel_traits_finalizeILj5120E13__nv_bfloat16S2_S2_S2_fjLb0ELj1024ELj4ENS_18Kernel_traits_baseILj5120ES2_S2_S2_S2_fjLj1024EEEEELb0ELb1EEEvNS_9BwdParamsE --------------------------
	.section	.nv.info._ZN10layer_norm22ln_bwd_finalize_kernelINS_22Kernel_traits_finalizeILj5120E13__nv_bfloat16S2_S2_S2_fjLb0ELj1024ELj4ENS_18Kernel_traits_baseILj5120ES2_S2_S2_S2_fjLj1024EEEEELb0ELb1EEEvNS_9BwdParamsE,"",@"SHT_CUDA_INFO"
	.sectionflags	@""
	.align	4


	//----- nvinfo : EIATTR_CUDA_API_VERSION
	.align		4
        /*0000*/ 	.byte	0x04, 0x37
        /*0002*/ 	.short	(.L_883 - .L_882)
.L_882:
        /*0004*/ 	.word	0x00000082


	//----- nvinfo : EIATTR_KPARAM_INFO
	.align		4
.L_883:
        /*0008*/ 	.byte	0x04, 0x17
        /*000a*/ 	.short	(.L_885 - .L_884)
.L_884:
        /*000c*/ 	.word	0x00000000
        /*0010*/ 	.short	0x0000
        /*0012*/ 	.short	0x0000
        /*0014*/ 	.byte	0x00, 0xf0, 0xa1, 0x04


	//----- nvinfo : EIATTR_SPARSE_MMA_MASK
	.align		4
.L_885:
        /*0018*/ 	.byte	0x03, 0x50
        /*001a*/ 	.short	0x0000


	//----- nvinfo : EIATTR_MAXREG_COUNT
	.align		4
        /*001c*/ 	.byte	0x03, 0x1b
        /*001e*/ 	.short	0x0040


	//----- nvinfo : EIATTR_NUM_BARRIERS
	.align		4
        /*0020*/ 	.byte	0x02, 0x4c
        /*0022*/ 	.byte	0x01
	.zero		1


	//----- nvinfo : EIATTR_MERCURY_ISA_VERSION
	.align		4
        /*0024*/ 	.byte	0x03, 0x5f
        /*0026*/ 	.short	0x0101


	//----- nvinfo : EIATTR_COOP_GROUP_MASK_REGIDS
	.align		4
        /*0028*/ 	.byte	0x04, 0x29
        /*002a*/ 	.short	(.L_887 - .L_886)


	//   ....[0]....
.L_886:
        /*002c*/ 	.word	0xffffffff


	//   ....[1]....
        /*0030*/ 	.word	0xffffffff


	//   ....[2]....
        /*0034*/ 	.word	0xffffffff


	//   ....[3]....
        /*0038*/ 	.word	0xffffffff


	//   ....[4]....
        /*003c*/ 	.word	0xffffffff


	//   ....[5]....
        /*0040*/ 	.word	0xffffffff


	//   ....[6]....
        /*0044*/ 	.word	0xffffffff


	//   ....[7]....
        /*0048*/ 	.word	0xffffffff


	//   ....[8]....
        /*004c*/ 	.word	0xffffffff


	//   ....[9]....
        /*0050*/ 	.word	0xffffffff


	//----- nvinfo : EIATTR_COOP_GROUP_INSTR_OFFSETS
	.align		4
.L_887:
        /*0054*/ 	.byte	0x04, 0x28
        /*0056*/ 	.short	(.L_889 - .L_888)


	//   ....[0]....
.L_888:
        /*0058*/ 	.word	0x00001630


	//   ....[1]....
        /*005c*/ 	.word	0x00001640


	//   ....[2]....
        /*0060*/ 	.word	0x00001670


	//   ....[3]....
        /*0064*/ 	.word	0x00001680


	//   ....[4]....
        /*0068*/ 	.word	0x000016b0


	//   ....[5]....
        /*006c*/ 	.word	0x000016d0


	//   ....[6]....
        /*0070*/ 	.word	0x00001700


	//   ....[7]....
        /*0074*/ 	.word	0x00001710


	//   ....[8]....
        /*0078*/ 	.word	0x00001740


	//   ....[9]....
        /*007c*/ 	.word	0x00001750


	//----- nvinfo : EIATTR_VRC_CTA_INIT_COUNT
	.align		4
.L_889:
        /*0080*/ 	.byte	0x02, 0x4a
	.zero		1
	.zero		1


	//----- nvinfo : EIATTR_EXIT_INSTR_OFFSETS
	.align		4
        /*0084*/ 	.byte	0x04, 0x1c
        /*0086*/ 	.short	(.L_891 - .L_890)


	//   ....[0]....
.L_890:
        /*0088*/ 	.word	0x00000070


	//   ....[1]....
        /*008c*/ 	.word	0x000017b0


	//   ....[2]....
        /*0090*/ 	.word	0x00001880


	//----- nvinfo : EIATTR_MAX_THREADS
	.align		4
.L_891:
        /*0094*/ 	.byte	0x04, 0x05
        /*0096*/ 	.short	(.L_893 - .L_892)
.L_892:
        /*0098*/ 	.word	0x00000400
        /*009c*/ 	.word	0x00000001
        /*00a0*/ 	.word	0x00000001


	//----- nvinfo : EIATTR_CRS_STACK_SIZE
	.align		4
.L_893:
        /*00a4*/ 	.byte	0x04, 0x1e
        /*00a6*/ 	.short	(.L_895 - .L_894)
.L_894:
        /*00a8*/ 	.word	0x00000000


	//----- nvinfo : EIATTR_CBANK_PARAM_SIZE
	.align		4
.L_895:
        /*00ac*/ 	.byte	0x03, 0x19
        /*00ae*/ 	.short	0x0128


	//----- nvinfo : EIATTR_PARAM_CBANK
	.align		4
        /*00b0*/ 	.byte	0x04, 0x0a
        /*00b2*/ 	.short	(.L_897 - .L_896)
	.align		4
.L_896:
        /*00b4*/ 	.word	index@(.nv.constant0._ZN10layer_norm22ln_bwd_finalize_kernelINS_22Kernel_traits_finalizeILj5120E13__nv_bfloat16S2_S2_S2_fjLb0ELj1024ELj4ENS_18Kernel_traits_baseILj5120ES2_S2_S2_S2_fjLj1024EEEEELb0ELb1EEEvNS_9BwdParamsE)
        /*00b8*/ 	.short	0x0380
        /*00ba*/ 	.short	0x0128


	//----- nvinfo : EIATTR_SW_WAR
	.align		4
.L_897:
        /*00bc*/ 	.byte	0x04, 0x36
        /*00be*/ 	.short	(.L_899 - .L_898)
.L_898:
        /*00c0*/ 	.word	0x00000008
.L_899:


//--------------------- .nv.info._ZN10layer_norm40ln_parallel_residual_bwd_finalize_kernelINS_22Kernel_traits_finalizeILj5120E13__nv_bfloat16S2_S2_S2_fjLb0ELj1024ELj4ENS_18Kernel_traits_baseILj5120ES2_S2_S2_S2_fjLj1024EEEEELb1EEEvNS_9BwdParamsE --------------------------
	.section	.nv.info._ZN10layer_norm40ln_parallel_residual_bwd_finalize_kernelINS_22Kernel_traits_finalizeILj5120E13__nv_bfloat16S2_S2_S2_fjLb0ELj1024ELj4ENS_18Kernel_traits_baseILj5120ES2_S2_S2_S2_fjLj1024EEEEELb1EEEvNS_9BwdParamsE,"",@"SHT_CUDA_INFO"
	.sectionflags	@""
	.align	4


	//----- nvinfo : EIATTR_CUDA_API_VERSION
	.align		4
        /*0000*/ 	.byte	0x04, 0x37
        /*0002*/ 	.short	(.L_901 - .L_900)
.L_900:
        /*0004*/ 	.word	0x00000082


	//----- nvinfo : EIATTR_KPARAM_INFO
	.align		4
.L_901:
        /*0008*/ 	.byte	0x04, 0x17
        /*000a*/ 	.short	(.L_903 - .L_902)
.L_902:
        /*000c*/ 	.word	0x00000000
        /*0010*/ 	.short	0x0000
        /*0012*/ 	.short	0x0000
        /*0014*/ 	.byte	0x00, 0xf0, 0xa1, 0x04


	//----- nvinfo : EIATTR_SPARSE_MMA_MASK
	.align		4
.L_903:
        /*0018*/ 	.byte	0x03, 0x50
        /*001a*/ 	.short	0x0000


	//----- nvinfo : EIATTR_MAXREG_COUNT
	.align		4
        /*001c*/ 	.byte	0x03, 0x1b
        /*001e*/ 	.short	0x0040


	//----- nvinfo : EIATTR_NUM_BARRIERS
	.align		4
        /*0020*/ 	.byte	0x02, 0x4c
        /*0022*/ 	.byte	0x01
	.zero		1


	//----- nvinfo : EIATTR_MERCURY_ISA_VERSION
	.align		4
        /*0024*/ 	.byte	0x03, 0x5f
        /*0026*/ 	.short	0x0101


	//----- nvinfo : EIATTR_COOP_GROUP_MASK_REGIDS
	.align		4
        /*0028*/ 	.byte	0x04, 0x29
        /*002a*/ 	.short	(.L_905 - .L_904)


	//   ....[0]....
.L_904:
        /*002c*/ 	.word	0xffffffff


	//   ....[1]....
        /*0030*/ 	.word	0xffffffff


	//   ....[2]....
        /*0034*/ 	.word	0xffffffff


	//   ....[3]....
        /*0038*/ 	.word	0xffffffff


	//   ....[4]....
        /*003c*/ 	.word	0xffffffff


	//   ....[5]....
        /*0040*/ 	.word	0xffffffff


	//   ....[6]....
        /*0044*/ 	.word	0xffffffff


	//   ....[7]....
        /*0048*/ 	.word	0xffffffff


	//   ....[8]....
        /*004c*/ 	.word	0xffffffff


	//   ....[9]....
        /*0050*/ 	.word	0xffffffff


	//   ....[10]....
        /*0054*/ 	.word	0xffffffff


	//   ....[11]....
        /*0058*/ 	.word	0xffffffff


	//   ....[12]....
        /*005c*/ 	.word	0xffffffff


	//   ....[13]....
        /*0060*/ 	.word	0xffffffff


	//   ....[14]....
        /*0064*/ 	.word	0xffffffff


	//   ....[15]....
        /*0068*/ 	.word	0xffffffff


	//   ....[16]....
        /*006c*/ 	.word	0xffffffff


	//   ....[17]....
        /*0070*/ 	.word	0xffffffff


	//   ....[18]....
        /*0074*/ 	.word	0xffffffff


	//   ....[19]....
        /*0078*/ 	.word	0xffffffff


	//----- nvinfo : EIATTR_COOP_GROUP_INSTR_OFFSETS
	.align		4
.L_905:
        /*007c*/ 	.byte	0x04, 0x28
        /*007e*/ 	.short	(.L_907 - .L_906)


	//   ....[0]....
.L_906:
        /*0080*/ 	.word	0x00001410


	//   ....[1]....
        /*0084*/ 	.word	0x00001420


	//   ....[2]....
        /*0088*/ 	.word	0x00001430


	//   ....[3]....
        /*008c*/ 	.word	0x00001440


	//   ....[4]....
        /*0090*/ 	.word	0x00001480


	//   ....[5]....
        /*0094*/ 	.word	0x000014a0


	//   ....[6]....
        /*0098*/ 	.word	0x000014b0


	//   ....[7]....
        /*009c*/ 	.word	0x000014c0


	//   ....[8]....
        /*00a0*/ 	.word	0x000014f0


	//   ....[9]....
        /*00a4*/ 	.word	0x00001520


	//   ....[10]....
        /*00a8*/ 	.word	0x00001530


	//   ....[11]....
        /*00ac*/ 	.word	0x00001540


	//   ....[12]....
        /*00b0*/ 	.word	0x00001560


	//   ....[13]....
        /*00b4*/ 	.word	0x00001590


	//   ....[14]....
        /*00b8*/ 	.word	0x000015b0


	//   ....[15]....
        /*00bc*/ 	.word	0x000015c0


	//   ....[16]....
        /*00c0*/ 	.word	0x000015e0


	//   ....[17]....
        /*00c4*/ 	.word	0x00001610


	//   ....[18]....
        /*00c8*/ 	.word	0x00001630


	//   ....[19]....
        /*00cc*/ 	.word	0x00001640


	//----- nvinfo : EIATTR_VRC_CTA_INIT_COUNT
	.align		4
.L_907:
        /*00d0*/ 	.byte	0x02, 0x4a
	.zero		1
	.zero		1


	//----- nvinfo : EIATTR_EXIT_INSTR_OFFSETS
	.align		4
        /*00d4*/ 	.byte	0x04, 0x1c
        /*00d6*/ 	.short	(.L_909 - .L_908)


	//   ....[0]....
.L_908:
        /*00d8*/ 	.word	0x00000060


	//   ....[1]....
        /*00dc*/ 	.word	0x000016e0


	//   ....[2]....
        /*00e0*/ 	.word	0x00001850


	//----- nvinfo : EIATTR_MAX_THREADS
	.align		4
.L_909:
        /*00e4*/ 	.byte	0x04, 0x05
        /*00e6*/ 	.short	(.L_911 - .L_910)
.L_910:
        /*00e8*/ 	.word	0x00000400
        /*00ec*/ 	.word	0x00000001
        /*00f0*/ 	.word	0x00000001


	//----- nvinfo : EIATTR_CRS_STACK_SIZE
	.align		4
.L_911:
        /*00f4*/ 	.byte	0x04, 0x1e
        /*00f6*/ 	.short	(.L_913 - .L_912)
.L_912:
        /*00f8*/ 	.word	0x00000000


	//----- nvinfo : EIATTR_CBANK_PARAM_SIZE
	.align		4
.L_913:
        /*00fc*/ 	.byte	0x03, 0x19
        /*00fe*/ 	.short	0x0128


	//----- nvinfo : EIATTR_PARAM_CBANK
	.align		4
        /*0100*/ 	.byte	0x04, 0x0a
        /*0102*/ 	.short	(.L_915 - .L_914)
	.align		4
.L_914:
        /*0104*/ 	.word	index@(.nv.constant0._ZN10layer_norm40ln_parallel_residual_bwd_finalize_kernelINS_22Kernel_traits_finalizeILj5120E13__nv_bfloat16S2_S2_S2_fjLb0ELj1024ELj4ENS_18Kernel_traits_baseILj5120ES2_S2_S2_S2_fjLj1024EEEEELb1EEEvNS_9BwdParamsE)
        /*0108*/ 	.short	0x0380
        /*010a*/ 	.short	0x0128


	//----- nvinfo : EIATTR_SW_WAR
	.align		4
.L_915:
        /*010c*/ 	.byte	0x04, 0x36
        /*010e*/ 	.short	(.L_917 - .L_916)
.L_916:
        /*0110*/ 	.word	0x00000008
.L_917:


//--------------------- .nv.info._ZN10layer_norm31ln_parallel_residual_bwd_kernelINS_13Kernel_traitsI13__nv_bfloat16S2_S2_S2_fjLj5120ELj1ELj1ELj8ELj8ENS_18Kernel_traits_baseILj5120ES2_S2_S2_S2_fjLj256EEEEELb1ELb1ELb1EEEvNS_9BwdParamsE --------------------------
	.section	.nv.info._ZN10layer_norm31ln_parallel_residual_bwd_kernelINS_13Kernel_traitsI13__nv_bfloat16S2_S2_S2_fjLj5120ELj1ELj1ELj8ELj8ENS_18Kernel_traits_baseILj5120ES2_S2_S2_S2_fjLj256EEEEELb1ELb1ELb1EEEvNS_9BwdParamsE,"",@"SHT_CUDA_INFO"
	.sectionflags	@""
	.align	4


	//----- nvinfo : EIATTR_CUDA_API_VERSION
	.align		4
        /*0000*/ 	.byte	0x04, 0x37
        /*0002*/ 	.short	(.L_919 - .L_918)
.L_918:
        /*0004*/ 	.word	0x00000082


	//----- nvinfo : EIATTR_KPARAM_INFO
	.align		4
.L_919:
        /*0008*/ 	.byte	0x04, 0x17
        /*000a*/ 	.short	(.L_921 - .L_920)
.L_920:
        /*000c*/ 	.word	0x00000000
        /*0010*/ 	.short	0x0000
        /*0012*/ 	.short	0x0000
        /*0014*/ 	.byte	0x00, 0xf0, 0xa1, 0x04


	//----- nvinfo : EIATTR_SPARSE_MMA_MASK
	.align		4
.L_921:
        /*0018*/ 	.byte	0x03, 0x50
        /*001a*/ 	.short	0x0000


	//----- nvinfo : EIATTR_MAXREG_COUNT
	.align		4
        /*001c*/ 	.byte	0x03, 0x1b
        /*001e*/ 	.short	0x00ff


	//----- nvinfo : EIATTR_NUM_BARRIERS
	.align		4
        /*0020*/ 	.byte	0x02, 0x4c
        /*0022*/ 	.byte	0x01
	.zero		1


	//----- nvinfo : EIATTR_MERCURY_ISA_VERSION
	.align		4
        /*0024*/ 	.byte	0x03, 0x5f
        /*0026*/ 	.short	0x0101


	//----- nvinfo : EIATTR_COOP_GROUP_MASK_REGIDS
	.align		4
        /*0028*/ 	.byte	0x04, 0x29
        /*002a*/ 	.short	(.L_923 - .L_922)


	//   ....[0]....
.L_922:
        /*002c*/ 	.word	0xffffffff


	//   ....[1]....
        /*0030*/ 	.word	0xffffffff


	//   ....[2]....
        /*0034*/ 	.word	0xffffffff


	//   ....[3]....
        /*0038*/ 	.word	0xffffffff


	//   ....[4]....
        /*003c*/ 	.word	0xffffffff


	//   ....[5]....
        /*0040*/ 	.word	0xffffffff


	//   ....[6]....
        /*0044*/ 	.word	0xffffffff


	//   ....[7]....
        /*0048*/ 	.word	0xffffffff


	//   ....[8]....
        /*004c*/ 	.word	0xffffffff


	//   ....[9]....
        /*0050*/ 	.word	0xffffffff


	//----- nvinfo : EIATTR_COOP_GROUP_INSTR_OFFSETS
	.align		4
.L_923:
        /*0054*/ 	.byte	0x04, 0x28
        /*0056*/ 	.short	(.L_925 - .L_924)


	//   ....[0]....
.L_924:
        /*0058*/ 	.word	0x00001630


	//   ....[1]....
        /*005c*/ 	.word	0x000016f0


	//   ....[2]....
        /*0060*/ 	.word	0x00001700


	//   ....[3]....
        /*0064*/ 	.word	0x00001730


	//   ....[4]....
        /*0068*/ 	.word	0x00001750


	//   ....[5]....
        /*006c*/ 	.word	0x00001770


	//   ....[6]....
        /*0070*/ 	.word	0x00001790


	//   ....[7]....
        /*0074*/ 	.word	0x000017a0


	//   ....[8]....
        /*0078*/ 	.word	0x00001800


	//   ....[9]....
        /*007c*/ 	.word	0x00001810


	//----- nvinfo : EIATTR_VRC_CTA_INIT_COUNT
	.align		4
.L_925:
        /*0080*/ 	.byte	0x02, 0x4a
	.zero		1
	.zero		1


	//----- nvinfo : EIATTR_EXIT_INSTR_OFFSETS
	.align		4
        /*0084*/ 	.byte	0x04, 0x1c
        /*0086*/ 	.short	(.L_927 - .L_926)


	//   ....[0]....
.L_926:
        /*0088*/ 	.word	0x00009ab0


	//----- nvinfo : EIATTR_MAX_THREADS
	.align		4
.L_927:
        /*008c*/ 	.byte	0x04, 0x05
        /*008e*/ 	.short	(.L_929 - .L_928)
.L_928:
        /*0090*/ 	.word	0x00000100
        /*0094*/ 	.word	0x00000001
        /*0098*/ 	.word	0x00000001


	//----- nvinfo : EIATTR_CRS_STACK_SIZE
	.align		4
.L_929:
        /*009c*/ 	.byte	0x04, 0x1e
        /*009e*/ 	.short	(.L_931 - .L_930)
.L_930:
        /*00a0*/ 	.word	0x00000000


	//----- nvinfo : EIATTR_CBANK_PARAM_SIZE
	.align		4
.L_931:
        /*00a4*/ 	.byte	0x03, 0x19
        /*00a6*/ 	.short	0x0128


	//----- nvinfo : EIATTR_PARAM_CBANK
	.align		4
        /*00a8*/ 	.byte	0x04, 0x0a
        /*00aa*/ 	.short	(.L_933 - .L_932)
	.align		4
.L_932:
        /*00ac*/ 	.word	index@(.nv.constant0._ZN10layer_norm31ln_parallel_residual_bwd_kernelINS_13Kernel_traitsI13__nv_bfloat16S2_S2_S2_fjLj5120ELj1ELj1ELj8ELj8ENS_18Kernel_traits_baseILj5120ES2_S2_S2_S2_fjLj256EEEEELb1ELb1ELb1EEEvNS_9BwdParamsE)
        /*00b0*/ 	.short	0x0380
        /*00b2*/ 	.short	0x0128


	//----- nvinfo : EIATTR_SW_WAR
	.align		4
.L_933:
        /*00b4*/ 	.byte	0x04, 0x36
        /*00b6*/ 	.short	(.L_935 - .L_934)
.L_934:
        /*00b8*/ 	.word	0x00000008
.L_935:


//--------------------- .nv.info._ZN10layer_norm31ln_parallel_residual_bwd_kernelINS_13Kernel_traitsI6__halfS2_S2_S2_fjLj5120ELj1ELj1ELj8ELj8ENS_18Kernel_traits_baseILj5120ES2_S2_S2_S2_fjLj256EEEEELb0ELb0ELb0EEEvNS_9BwdParamsE --------------------------
	.section	.nv.info._ZN10layer_norm31ln_parallel_residual_bwd_kernelINS_13Kernel_traitsI6__halfS2_S2_S2_fjLj5120ELj1ELj1ELj8ELj8ENS_18Kernel_traits_baseILj5120ES2_S2_S2_S2_fjLj256EEEEELb0ELb0ELb0EEEvNS_9BwdParamsE,"",@"SHT_CUDA_INFO"
	.sectionflags	@""
	.align	4


	//----- nvinfo : EIATTR_CUDA_API_VERSION
	.align		4
        /*0000*/ 	.byte	0x04, 0x37
        /*0002*/ 	.short	(.L_937 - .L_936)
.L_936:
        /*0004*/ 	.word	0x00000082


	//----- nvinfo : EIATTR_KPARAM_INFO
	.align		4
.L_937:
        /*0008*/ 	.byte	0x04, 0x17
        /*000a*/ 	.short	(.L_939 - .L_938)
.L_938:
        /*000c*/ 	.word	0x00000000
        /*0010*/ 	.short	0x0000
        /*0012*/ 	.short	0x0000
        /*0014*/ 	.byte	0x00, 0xf0, 0xa1, 0x04


	//----- nvinfo : EIATTR_SPARSE_MMA_MASK
	.align		4
.L_939:
        /*0018*/ 	.byte	0x03, 0x50
        /*001a*/ 	.short	0x0000


	//----- nvinfo : EIATTR_MAXREG_COUNT
	.align		4
        /*001c*/ 	.byte	0x03, 0x1b
        /*001e*/ 	.short	0x00ff


	//----- nvinfo : EIATTR_NUM_BARRIERS
	.align		4
        /*0020*/ 	.byte	0x02, 0x4c
        /*0022*/ 	.byte	0x01
	.zero		1


	//----- nvinfo : EIATTR_MERCURY_ISA_VERSION
	.align		4
        /*0024*/ 	.byte	0x03, 0x5f
        /*0026*/ 	.short	0x0101


	//----- nvinfo : EIATTR_COOP_GROUP_MASK_REGIDS
	.align		4
        /*0028*/ 	.byte	0x04, 0x29
        /*002a*/ 	.short	(.L_941 - .L_940)


	//   ....[0]....
.L_940:
        /*002c*/ 	.word	0xffffffff


	//   ....[1]....
        /*0030*/ 	.word	0xffffffff


	//   ....[2]....
        /*0034*/ 	.word	0xffffffff


	//   ....[3]....
        /*0038*/ 	.word	0xffffffff


	//   ....[4]....
        /*003c*/ 	.word	0xffffffff


	//   ....[5]....
        /*0040*/ 	.word	0xffffffff


	//   ....[6]....
        /*0044*/ 	.word	0xffffffff


	//   ....[7]....
        /*0048*/ 	.word	0xffffffff


	//   ....[8]....
        /*004c*/ 	.word	0xffffffff


	//   ....[9]....
        /*0050*/ 	.word	0xffffffff


	//----- nvinfo : EIATTR_COOP_GROUP_INSTR_OFFSETS
	.align		4
.L_941:
        /*0054*/ 	.byte	0x04, 0x28
        /*0056*/ 	.short	(.L_943 - .L_942)


	//   ....[0]....
.L_942:
        /*0058*/ 	.word	0x00002980


	//   ....[1]....
        /*005c*/ 	.word	0x000029a0


	//   ....[2]....
        /*0060*/ 	.word	0x000029d0


	//   ....[3]....
        /*0064*/ 	.word	0x000029e0


	//   ....[4]....
        /*0068*/ 	.word	0x00002a20


	//   ....[5]....
        /*006c*/ 	.word	0x00002a30


	//   ....[6]....
        /*0070*/ 	.word	0x00002a70


	//   ....[7]....
        /*0074*/ 	.word	0x00002a80


	//   ....[8]....
        /*0078*/ 	.word	0x00002ab0


	//   ....[9]....
        /*007c*/ 	.word	0x00002ac0


	//----- nvinfo : EIATTR_VRC_CTA_INIT_COUNT
	.align		4
.L_943:
        /*0080*/ 	.byte	0x02, 0x4a
	.zero		1
	.zero		1


	//----- nvinfo : EIATTR_EXIT_INSTR_OFFSETS
	.align		4
        /*0084*/ 	.byte	0x04, 0x1c
        /*0086*/ 	.short	(.L_945 - .L_944)


	//   ....[0]....
.L_944:
        /*0088*/ 	.word	0x000085d0


	//   ....[1]....
        /*008c*/ 	.word	0x000086a0


	//----- nvinfo : EIATTR_MAX_THREADS
	.align		4
.L_945:
        /*0090*/ 	.byte	0x04, 0x05
        /*0092*/ 	.short	(.L_947 - .L_946)
.L_946:
        /*0094*/ 	.word	0x00000100
        /*0098*/ 	.word	0x00000001
        /*009c*/ 	.word	0x00000001


	//----- nvinfo : EIATTR_CRS_STACK_SIZE
	.align		4
.L_947:
        /*00a0*/ 	.byte	0x04, 0x1e
        /*00a2*/ 	.short	(.L_949 - .L_948)
.L_948:
        /*00a4*/ 	.word	0x00000000


	//----- nvinfo : EIATTR_CBANK_PARAM_SIZE
	.align		4
.L_949:
        /*00a8*/ 	.byte	0x03, 0x19
        /*00aa*/ 	.short	0x0128


	//----- nvinfo : EIATTR_PARAM_CBANK
	.align		4
        /*00ac*/ 	.byte	0x04, 0x0a
        /*00ae*/ 	.short	(.L_951 - .L_950)
	.align		4
.L_950:
        /*00b0*/ 	.word	index@(.nv.constant0._ZN10layer_norm31ln_parallel_residual_bwd_kernelINS_13Kernel_traitsI6__halfS2_S2_S2_fjLj5120ELj1ELj1ELj8ELj8ENS_18Kernel_traits_baseILj5120ES2_S2_S2_S2_fjLj256EEEEELb0ELb0ELb0EEEvNS_9BwdParamsE)
        /*00b4*/ 	.short	0x0380
        /*00b6*/ 	.short	0x0128


	//----- nvinfo : EIATTR_SW_WAR
	.align		4
.L_951:
        /*00b8*/ 	.byte	0x04, 0x36
        /*00ba*/ 	.short	(.L_953 - .L_952)
.L_952:
        /*00bc*/ 	.word	0x00000008
.L_953:


//--------------------- .nv.info._ZN10layer_norm31ln_parallel_residual_bwd_kernelINS_13Kernel_traitsI6__halfS2_S2_S2_fjLj5120ELj1ELj1ELj8ELj8ENS_18Kernel_traits_baseILj5120ES2_S2_S2_S2_fjLj256EEEEELb0ELb0ELb1EEEvNS_9BwdParamsE --------------------------
	.section	.nv.info._ZN10layer_norm31ln_parallel_residual_bwd_kernelINS_13Kernel_traitsI6__halfS2_S2_S2_fjLj5120ELj1ELj1ELj8ELj8ENS_18Kernel_traits_baseILj5120ES2_S2_S2_S2_fjLj256EEEEELb0ELb0ELb1EEEvNS_9BwdParamsE,"",@"SHT_CUDA_INFO"
	.sectionflags	@""
	.align	4


	//----- nvinfo : EIATTR_CUDA_API_VERSION
	.align		4
        /*0000*/ 	.byte	0x04, 0x37
        /*0002*/ 	.short	(.L_955 - .L_954)
.L_954:
        /*0004*/ 	.word	0x00000082


	//----- nvinfo : EIATTR_KPARAM_INFO
	.align		4
.L_955:
        /*0008*/ 	.byte	0x04, 0x17
        /*000a*/ 	.short	(.L_957 - .L_956)
.L_956:
        /*000c*/ 	.word	0x00000000
        /*0010*/ 	.short	0x0000
        /*0012*/ 	.short	0x0000
        /*0014*/ 	.byte	0x00, 0xf0, 0xa1, 0x04


	//----- nvinfo : EIATTR_SPARSE_MMA_MASK
	.align		4
.L_957:
        /*0018*/ 	.byte	0x03, 0x50
        /*001a*/ 	.short	0x0000


	//----- nvinfo : EIATTR_MAXREG_COUNT
	.align		4
        /*001c*/ 	.byte	0x03, 0x1b
        /*001e*/ 	.short	0x00ff


	//----- nvinfo : EIATTR_NUM_BARRIERS
	.align		4
        /*0020*/ 	.byte	0x02, 0x4c
        /*0022*/ 	.byte	0x01
	.zero		1


	//----- nvinfo : EIATTR_MERCURY_ISA_VERSION
	.align		4
        /*0024*/ 	.byte	0x03, 0x5f
        /*0026*/ 	.short	0x0101


	//----- nvinfo : EIATTR_COOP_GROUP_MASK_REGIDS
	.align		4
        /*0028*/ 	.byte	0x04, 0x29
        /*002a*/ 	.short	(.L_959 - .L_958)


	//   ....[0]....
.L_958:
        /*002c*/ 	.word	0xffffffff


	//   ....[1]....
        /*0030*/ 	.word	0xffffffff


	//   ....[2]....
        /*0034*/ 	.word	0xffffffff


	//   ....[3]....
        /*0038*/ 	.word	0xffffffff


	//   ....[4]....
        /*003c*/ 	.word	0xffffffff


	//   ....[5]....
        /*0040*/ 	.word	0xffffffff


	//   ....[6]....
        /*0044*/ 	.word	0xffffffff


	//   ....[7]....
        /*0048*/ 	.word	0xffffffff


	//   ....[8]....
        /*004c*/ 	.word	0xffffffff


	//   ....[9]....
        /*0050*/ 	.word	0xffffffff


	//----- nvinfo : EIATTR_COOP_GROUP_INSTR_OFFSETS
	.align		4
.L_959:
        /*0054*/ 	.byte	0x04, 0x28
        /*0056*/ 	.short	(.L_961 - .L_960)


	//   ....[0]....
.L_960:
        /*0058*/ 	.word	0x00001d20


	//   ....[1]....
        /*005c*/ 	.word	0x00001d30


	//   ....[2]....
        /*0060*/ 	.word	0x00001d60


	//   ....[3]....
        /*0064*/ 	.word	0x00001d70


	//   ....[4]....
        /*0068*/ 	.word	0x00001da0


	//   ....[5]....
        /*006c*/ 	.word	0x00001db0


	//   ....[6]....
        /*0070*/ 	.word	0x00001de0


	//   ....[7]....
        /*0074*/ 	.word	0x00001df0


	//   ....[8]....
        /*0078*/ 	.word	0x00001e30


	//   ....[9]....
        /*007c*/ 	.word	0x00001e40


	//----- nvinfo : EIATTR_VRC_CTA_INIT_COUNT
	.align		4
.L_961:
        /*0080*/ 	.byte	0x02, 0x4a
	.zero		1
	.zero		1


	//----- nvinfo : EIATTR_EXIT_INSTR_OFFSETS
	.align		4
        /*0084*/ 	.byte	0x04, 0x1c
        /*0086*/ 	.short	(.L_963 - .L_962)


	//   ....[0]....
.L_962:
        /*0088*/ 	.word	0x00007ca0


	//----- nvinfo : EIATTR_MAX_THREADS
	.align		4
.L_963:
        /*008c*/ 	.byte	0x04, 0x05
        /*008e*/ 	.short	(.L_965 - .L_964)
.L_964:
        /*0090*/ 	.word	0x00000100
        /*0094*/ 	.word	0x00000001
        /*0098*/ 	.word	0x00000001


	//----- nvinfo : EIATTR_CRS_STACK_SIZE
	.align		4
.L_965:
        /*009c*/ 	.byte	0x04, 0x1e
        /*009e*/ 	.short	(.L_967 - .L_966)
.L_966:
        /*00a0*/ 	.word	0x00000000


	//----- nvinfo : EIATTR_CBANK_PARAM_SIZE
	.align		4
.L_967:
        /*00a4*/ 	.byte	0x03, 0x19
        /*00a6*/ 	.short	0x0128


	//----- nvinfo : EIATTR_PARAM_CBANK
	.align		4
        /*00a8*/ 	.byte	0x04, 0x0a
        /*00aa*/ 	.short	(.L_969 - .L_968)
	.align		4
.L_968:
        /*00ac*/ 	.word	index@(.nv.constant0._ZN10layer_norm31ln_parallel_residual_bwd_kernelINS_13Kernel_traitsI6__halfS2_S2_S2_fjLj5120ELj1ELj1ELj8ELj8ENS_18Kernel_traits_baseILj5120ES2_S2_S2_S2_fjLj256EEEEELb0ELb0ELb1EEEvNS_9BwdParamsE)
        /*00b0*/ 	.short	0x0380
        /*00b2*/ 	.short	0x0128


	//----- nvinfo : EIATTR_SW_WAR
	.align		4
.L_969:
        /*00b4*/ 	.byte	0x04, 0x36
        /*00b6*/ 	.short	(.L_971 - .L_970)
.L_970:
        /*00b8*/ 	.word	0x00000008
.L_971:


//--------------------- .nv.info._ZN10layer_norm31ln_parallel_residual_bwd_kernelINS_13Kernel_traitsI6__halfS2_S2_S2_fjLj5120ELj1ELj1ELj8ELj8ENS_18Kernel_traits_baseILj5120ES2_S2_S2_S2_fjLj256EEEEELb0ELb1ELb0EEEvNS_9BwdParamsE --------------------------
	.section	.nv.info._ZN10layer_norm31ln_parallel_residual_bwd_kernelINS_13Kernel_traitsI6__halfS2_S2_S2_fjLj5120ELj1ELj1ELj8ELj8ENS_18Kernel_traits_baseILj5120ES2_S2_S2_S2_fjLj256EEEEELb0ELb1ELb0EEEvNS_9BwdParamsE,"",@"SHT_CUDA_INFO"
	.sectionflags	@""
	.align	4


	//----- nvinfo : EIATTR_CUDA_API_VERSION
	.align		4
        /*0000*/ 	.byte	0x04, 0x37
        /*0002*/ 	.short	(.L_973 - .L_972)
.L_972:
        /*0004*/ 	.word	0x00000082


	//----- nvinfo : EIATTR_KPARAM_INFO
	.align		4
.L_973:
        /*0008*/ 	.byte	0x04, 0x17
        /*000a*/ 	.short	(.L_975 - .L_974)
.L_974:
        /*000c*/ 	.word	0x00000000
        /*0010*/ 	.short	0x0000
        /*0012*/ 	.short	0x0000
        /*0014*/ 	.byte	0x00, 0xf0, 0xa1, 0x04


	//----- nvinfo : EIATTR_SPARSE_MMA_MASK
	.align		4
.L_975:
        /*0018*/ 	.byte	0x03, 0x50
        /*001a*/ 	.short	0x0000


	//----- nvinfo : EIATTR_MAXREG_COUNT
	.align		4
        /*001c*/ 	.byte	0x03, 0x1b
        /*001e*/ 	.short	0x00ff


	//----- nvinfo : EIATTR_NUM_BARRIERS
	.align		4
        /*0020*/ 	.byte	0x02, 0x4c
        /*0022*/ 	.byte	0x01
	.zero		1


	//----- nvinfo : EIATTR_MERCURY_ISA_VERSION
	.align		4
        /*0024*/ 	.byte	0x03, 0x5f
        /*0026*/ 	.short	0x0101


	//----- nvinfo : EIATTR_COOP_GROUP_MASK_REGIDS
	.align		4
        /*0028*/ 	.byte	0x04, 0x29
        /*002a*/ 	.short	(.L_977 - .L_976)


	//   ....[0]....
.L_976:
        /*002c*/ 	.word	0xffffffff


	//   ....[1]....
        /*0030*/ 	.word	0xffffffff


	//   ....[2]....
        /*0034*/ 	.word	0xffffffff


	//   ....[3]....
        /*0038*/ 	.word	0xffffffff


	//   ....[4]....
        /*003c*/ 	.word	0xffffffff


	//   ....[5]....
        /*0040*/ 	.word	0xffffffff


	//   ....[6]....
        /*0044*/ 	.word	0xffffffff


	//   ....[7]....
        /*0048*/ 	.word	0xffffffff


	//   ....[8]....
        /*004c*/ 	.word	0xffffffff


	//   ....[9]....
        /*0050*/ 	.word	0xffffffff


	//----- nvinfo : EIATTR_COOP_GROUP_INSTR_OFFSETS
	.align		4
.L_977:
        /*0054*/ 	.byte	0x04, 0x28
        /*0056*/ 	.short	(.L_979 - .L_978)


	//   ....[0]....
.L_978:
        /*0058*/ 	.word	0x00001bc0


	//   ....[1]....
        /*005c*/ 	.word	0x00001be0


	//   ....[2]....
        /*0060*/ 	.word	0x00001c20


	//   ....[3]....
        /*0064*/ 	.word	0x00001c30


	//   ....[4]....
        /*0068*/ 	.word	0x00001c70


	//   ....[5]....
        /*006c*/ 	.word	0x00001c80


	//   ....[6]....
        /*0070*/ 	.word	0x00001cb0


	//   ....[7]....
        /*0074*/ 	.word	0x00001cc0


	//   ....[8]....
        /*0078*/ 	.word	0x00001cf0


	//   ....[9]....
        /*007c*/ 	.word	0x00001d00


	//----- nvinfo : EIATTR_VRC_CTA_INIT_COUNT
	.align		4
.L_979:
        /*0080*/ 	.byte	0x02, 0x4a
	.zero		1
	.zero		1


	//----- nvinfo : EIATTR_EXIT_INSTR_OFFSETS
	.align		4
        /*0084*/ 	.byte	0x04, 0x1c
        /*0086*/ 	.short	(.L_981 - .L_980)


	//   ....[0]....
.L_980:
        /*0088*/ 	.word	0x00007260


	//   ....[1]....
        /*008c*/ 	.word	0x000072e0


	//----- nvinfo : EIATTR_MAX_THREADS
	.align		4
.L_981:
        /*0090*/ 	.byte	0x04, 0x05
        /*0092*/ 	.short	(.L_983 - .L_982)
.L_982:
        /*0094*/ 	.word	0x00000100
        /*0098*/ 	.word	0x00000001
        /*009c*/ 	.word	0x00000001


	//----- nvinfo : EIATTR_CRS_STACK_SIZE
	.align		4
.L_983:
        /*00a0*/ 	.byte	0x04, 0x1e
        /*00a2*/ 	.short	(.L_985 - .L_984)
.L_984:
        /*00a4*/ 	.word	0x00000000


	//----- nvinfo : EIATTR_CBANK_PARAM_SIZE
	.align		4
.L_985:
        /*00a8*/ 	.byte	0x03, 0x19
        /*00aa*/ 	.short	0x0128


	//----- nvinfo : EIATTR_PARAM_CBANK
	.align		4
        /*00ac*/ 	.byte	0x04, 0x0a
        /*00ae*/ 	.short	(.L_987 - .L_986)
	.align		4
.L_986:
        /*00b0*/ 	.word	index@(.nv.constant0._ZN10layer_norm31ln_parallel_residual_bwd_kernelINS_13Kernel_traitsI6__halfS2_S2_S2_fjLj5120ELj1ELj1ELj8ELj8ENS_18Kernel_traits_baseILj5120ES2_S2_S2_S2_fjLj256EEEEELb0ELb1ELb0EEEvNS_9BwdParamsE)
        /*00b4*/ 	.short	0x0380
        /*00b6*/ 	.short	0x0128


	//----- nvinfo : EIATTR_SW_WAR
	.align		4
.L_987:
        /*00b8*/ 	.byte	0x04, 0x36
        /*00ba*/ 	.short	(.L_989 - .L_988)
.L_988:
        /*00bc*/ 	.word	0x00000008
.L_989:


//--------------------- .nv.info._ZN10layer_norm31ln_parallel_residual_bwd_kernelINS_13Kernel_traitsI6__halfS2_S2_S2_fjLj5120ELj1ELj1ELj8ELj8ENS_18Kernel_traits_baseILj5120ES2_S2_S2_S2_fjLj256EEEEELb0ELb1ELb1EEEvNS_9BwdParamsE --------------------------
	.section	.nv.info._ZN10layer_norm31ln_parallel_residual_bwd_kernelINS_13Kernel_traitsI6__halfS2_S2_S2_fjLj5120ELj1ELj1ELj8ELj8ENS_18Kernel_traits_baseILj5120ES2_S2_S2_S2_fjLj256EEEEELb0ELb1ELb1EEEvNS_9BwdParamsE,"",@"SHT_CUDA_INFO"
	.sectionflags	@""
	.align	4


	//----- nvinfo : EIATTR_CUDA_API_VERSION
	.align		4
        /*0000*/ 	.byte	0x04, 0x37
        /*0002*/ 	.short	(.L_991 - .L_990)
.L_990:
        /*0004*/ 	.word	0x00000082


	//----- nvinfo : EIATTR_KPARAM_INFO
	.align		4
.L_991:
        /*0008*/ 	.byte	0x04, 0x17
        /*000a*/ 	.short	(.L_993 - .L_992)
.L_992:
        /*000c*/ 	.word	0x00000000
        /*0010*/ 	.short	0x0000
        /*0012*/ 	.short	0x0000
        /*0014*/ 	.byte	0x00, 0xf0, 0xa1, 0x04


	//----- nvinfo : EIATTR_SPARSE_MMA_MASK
	.align		4
.L_993:
        /*0018*/ 	.byte	0x03, 0x50
        /*001a*/ 	.short	0x0000


	//----- nvinfo : EIATTR_MAXREG_COUNT
	.align		4
        /*001c*/ 	.byte	0x03, 0x1b
        /*001e*/ 	.short	0x00ff


	//----- nvinfo : EIATTR_NUM_BARRIERS
	.align		4
        /*0020*/ 	.byte	0x02, 0x4c
        /*0022*/ 	.byte	0x01
	.zero		1


	//----- nvinfo : EIATTR_MERCURY_ISA_VERSION
	.align		4
        /*0024*/ 	.byte	0x03, 0x5f
        /*0026*/ 	.short	0x0101


	//----- nvinfo : EIATTR_COOP_GROUP_MASK_REGIDS
	.align		4
        /*0028*/ 	.byte	0x04, 0x29
        /*002a*/ 	.short	(.L_995 - .L_994)


	//   ....[0]....
.L_994:
        /*002c*/ 	.word	0xffffffff


	//   ....[1]....
        /*0030*/ 	.word	0xffffffff


	//   ....[2]....
        /*0034*/ 	.word	0xffffffff


	//   ....[3]....
        /*0038*/ 	.word	0xffffffff


	//   ....[4]....
        /*003c*/ 	.word	0xffffffff


	//   ....[5]....
        /*0040*/ 	.word	0xffffffff


	//   ....[6]....
        /*0044*/ 	.word	0xffffffff


	//   ....[7]....
        /*0048*/ 	.word	0xffffffff


	//   ....[8]....
        /*004c*/ 	.word	0xffffffff


	//   ....[9]....
        /*0050*/ 	.word	0xffffffff


	//----- nvinfo : EIATTR_COOP_GROUP_INSTR_OFFSETS
	.align		4
.L_995:
        /*0054*/ 	.byte	0x04, 0x28
        /*0056*/ 	.short	(.L_997 - .L_996)


	//   ....[0]....
.L_996:
        /*0058*/ 	.word	0x00002330


	//   ....[1]....
        /*005c*/ 	.word	0x00002370


	//   ....[2]....
        /*0060*/ 	.word	0x000023b0


	//   ....[3]....
        /*0064*/ 	.word	0x000023c0


	//   ....[4]....
        /*0068*/ 	.word	0x000023f0


	//   ....[5]....
        /*006c*/ 	.word	0x00002400


	//   ....[6]....
        /*0070*/ 	.word	0x00002430


	//   ....[7]....
        /*0074*/ 	.word	0x00002440


	//   ....[8]....
        /*0078*/ 	.word	0x00002470


	//   ....[9]....
        /*007c*/ 	.word	0x00002480


	//----- nvinfo : EIATTR_VRC_CTA_INIT_COUNT
	.align		4
.L_997:
        /*0080*/ 	.byte	0x02, 0x4a
	.zero		1
	.zero		1


	//----- nvinfo : EIATTR_EXIT_INSTR_OFFSETS
	.align		4
        /*0084*/ 	.byte	0x04, 0x1c
        /*0086*/ 	.short	(.L_999 - .L_998)


	//   ....[0]....
.L_998:
        /*0088*/ 	.word	0x00007bb0


	//----- nvinfo : EIATTR_MAX_THREADS
	.align		4
.L_999:
        /*008c*/ 	.byte	0x04, 0x05
        /*008e*/ 	.short	(.L_1001 - .L_1000)
.L_1000:
        /*0090*/ 	.word	0x00000100
        /*0094*/ 	.word	0x00000001
        /*0098*/ 	.word	0x00000001


	//----- nvinfo : EIATTR_CRS_STACK_SIZE
	.align		4
.L_1001:
        /*009c*/ 	.byte	0x04, 0x1e
        /*009e*/ 	.short	(.L_1003 - .L_1002)
.L_1002:
        /*00a0*/ 	.word	0x00000000


	//----- nvinfo : EIATTR_CBANK_PARAM_SIZE
	.align		4
.L_1003:
        /*00a4*/ 	.byte	0x03, 0x19
        /*00a6*/ 	.short	0x0128


	//----- nvinfo : EIATTR_PARAM_CBANK
	.align		4
        /*00a8*/ 	.byte	0x04, 0x0a
        /*00aa*/ 	.short	(.L_1005 - .L_1004)
	.align		4
.L_1004:
        /*00ac*/ 	.word	index@(.nv.constant0._ZN10layer_norm31ln_parallel_residual_bwd_kernelINS_13Kernel_traitsI6__halfS2_S2_S2_fjLj5120ELj1ELj1ELj8ELj8ENS_18Kernel_traits_baseILj5120ES2_S2_S2_S2_fjLj256EEEEELb0ELb1ELb1EEEvNS_9BwdParamsE)
        /*00b0*/ 	.short	0x0380
        /*00b2*/ 	.short	0x0128


	//----- nvinfo : EIATTR_SW_WAR
	.align		4
.L_1005:
        /*00b4*/ 	.byte	0x04, 0x36
        /*00b6*/ 	.short	(.L_1007 - .L_1006)
.L_1006:
        /*00b8*/ 	.word	0x00000008
.L_1007:


//--------------------- .nv.info._ZN10layer_norm31ln_parallel_residual_bwd_kernelINS_13Kernel_traitsI6__halfS2_S2_S2_fjLj5120ELj1ELj1ELj8ELj8ENS_18Kernel_traits_baseILj5120ES2_S2_S2_S2_fjLj256EEEEELb1ELb0ELb0EEEvNS_9BwdParamsE --------------------------
	.section	.nv.info._ZN10layer_norm31ln_parallel_residual_bwd_kernelINS_13Kernel_traitsI6__halfS2_S2_S2_fjLj5120ELj1ELj1ELj8ELj8ENS_18Kernel_traits_baseILj5120ES2_S2_S2_S2_fjLj256EEEEELb1ELb0ELb0EEEvNS_9BwdParamsE,"",@"SHT_CUDA_INFO"
	.sectionflags	@""
	.align	4


	//----- nvinfo : EIATTR_CUDA_API_VERSION
	.align		4
        /*0000*/ 	.byte	0x04, 0x37
        /*0002*/ 	.short	(.L_1009 - .L_1008)
.L_1008:
        /*0004*/ 	.word	0x00000082


	//----- nvinfo : EIATTR_KPARAM_INFO
	.align		4
.L_1009:
        /*0008*/ 	.byte	0x04, 0x17
        /*000a*/ 	.short	(.L_1011 - .L_1010)
.L_1010:
        /*000c*/ 	.word	0x00000000
        /*0010*/ 	.short	0x0000
        /*0012*/ 	.short	0x0000
        /*0014*/ 	.byte	0x00, 0xf0, 0xa1, 0x04


	//----- nvinfo : EIATTR_SPARSE_MMA_MASK
	.align		4
.L_1011:
        /*0018*/ 	.byte	0x03, 0x50
        /*001a*/ 	.short	0x0000


	//----- nvinfo : EIATTR_MAXREG_COUNT
	.align		4
        /*001c*/ 	.byte	0x03, 0x1b
        /*001e*/ 	.short	0x00ff


	//----- nvinfo : EIATTR_NUM_BARRIERS
	.align		4
        /*0020*/ 	.byte	0x02, 0x4c
        /*0022*/ 	.byte	0x01
	.zero		1


	//----- nvinfo : EIATTR_MERCURY_ISA_VERSION
	.align		4
        /*0024*/ 	.byte	0x03, 0x5f
        /*0026*/ 	.short	0x0101


	//----- nvinfo : EIATTR_COOP_GROUP_MASK_REGIDS
	.align		4
        /*0028*/ 	.byte	0x04, 0x29
        /*002a*/ 	.short	(.L_1013 - .L_1012)


	//   ....[0]....
.L_1012:
        /*002c*/ 	.word	0xffffffff


	//   ....[1]....
        /*0030*/ 	.word	0xffffffff


	//   ....[2]....
        /*0034*/ 	.word	0xffffffff


	//   ....[3]....
        /*0038*/ 	.word	0xffffffff


	//   ....[4]....
        /*003c*/ 	.word	0xffffffff


	//   ....[5]....
        /*0040*/ 	.word	0xffffffff


	//   ....[6]....
        /*0044*/ 	.word	0xffffffff


	//   ....[7]....
        /*0048*/ 	.word	0xffffffff


	//   ....[8]....
        /*004c*/ 	.word	0xffffffff


	//   ....[9]....
        /*0050*/ 	.word	0xffffffff


	//----- nvinfo : EIATTR_COOP_GROUP_INSTR_OFFSETS
	.align		4
.L_1013:
        /*0054*/ 	.byte	0x04, 0x28
        /*0056*/ 	.short	(.L_1015 - .L_1014)


	//   ....[0]....
.L_1014:
        /*0058*/ 	.word	0x00002cb0


	//   ....[1]....
        /*005c*/ 	.word	0x00002cd0


	//   ....[2]....
        /*0060*/ 	.word	0x00002d00


	//   ....[3]....
        /*0064*/ 	.word	0x00002d10


	//   ....[4]....
        /*0068*/ 	.word	0x00002d50


	//   ....[5]....
        /*006c*/ 	.word	0x00002d60


	//   ....[6]....
        /*0070*/ 	.word	0x00002d90


	//   ....[7]....
        /*0074*/ 	.word	0x00002db0


	//   ....[8]....
        /*0078*/ 	.word	0x00002de0


	//   ....[9]....
        /*007c*/ 	.word	0x00002df0


	//----- nvinfo : EIATTR_VRC_CTA_INIT_COUNT
	.align		4
.L_1015:
        /*0080*/ 	.byte	0x02, 0x4a
	.zero		1
	.zero		1


	//----- nvinfo : EIATTR_EXIT_INSTR_OFFSETS
	.align		4
        /*0084*/ 	.byte	0x04, 0x1c
        /*0086*/ 	.short	(.L_1017 - .L_1016)


	//   ....[0]....
.L_1016:
        /*0088*/ 	.word	0x0000b560


	//   ....[1]....
        /*008c*/ 	.word	0x0000b630


	//----- nvinfo : EIATTR_MAX_THREADS
	.align		4
.L_1017:
        /*0090*/ 	.byte	0x04, 0x05
        /*0092*/ 	.short	(.L_1019 - .L_1018)
.L_1018:
        /*0094*/ 	.word	0x00000100
        /*0098*/ 	.word	0x00000001
        /*009c*/ 	.word	0x00000001


	//----- nvinfo : EIATTR_CRS_STACK_SIZE
	.align		4
.L_1019:
        /*00a0*/ 	.byte	0x04, 0x1e
        /*00a2*/ 	.short	(.L_1021 - .L_1020)
.L_1020:
        /*00a4*/ 	.word	0x00000000


	//----- nvinfo : EIATTR_CBANK_PARAM_SIZE
	.align		4
.L_1021:
        /*00a8*/ 	.byte	0x03, 0x19
        /*00aa*/ 	.short	0x0128


	//----- nvinfo : EIATTR_PARAM_CBANK
	.align		4
        /*00ac*/ 	.byte	0x04, 0x0a
        /*00ae*/ 	.short	(.L_1023 - .L_1022)
	.align		4
.L_1022:
        /*00b0*/ 	.word	index@(.nv.constant0._ZN10layer_norm31ln_parallel_residual_bwd_kernelINS_13Kernel_traitsI6__halfS2_S2_S2_fjLj5120ELj1ELj1ELj8ELj8ENS_18Kernel_traits_baseILj5120ES2_S2_S2_S2_fjLj256EEEEELb1ELb0ELb0EEEvNS_9BwdParamsE)
        /*00b4*/ 	.short	0x0380
        /*00b6*/ 	.short	0x0128


	//----- nvinfo : EIATTR_SW_WAR
	.align		4
.L_1023:
        /*00b8*/ 	.byte	0x04, 0x36
        /*00ba*/ 	.short	(.L_1025 - .L_1024)
.L_1024:
        /*00bc*/ 	.word	0x00000008
.L_1025:


//--------------------- .nv.info._ZN10layer_norm31ln_parallel_residual_bwd_kernelINS_13Kernel_traitsI6__halfS2_S2_S2_fjLj5120ELj1ELj1ELj8ELj8ENS_18Kernel_traits_baseILj5120ES2_S2_S2_S2_fjLj256EEEEELb1ELb0ELb1EEEvNS_9BwdParamsE --------------------------
	.section	.nv.info._ZN10layer_norm31ln_parallel_residual_bwd_kernelINS_13Kernel_traitsI6__halfS2_S2_S2_fjLj5120ELj1ELj1ELj8ELj8ENS_18Kernel_traits_baseILj5120ES2_S2_S2_S2_fjLj256EEEEELb1ELb0ELb1EEEvNS_9BwdParamsE,"",@"SHT_CUDA_INFO"
	.sectionflags	@""
	.align	4


	//----- nvinfo : EIATTR_CUDA_API_VERSION
	.align		4
        /*0000*/ 	.byte	0x04, 0x37
        /*0002*/ 	.short	(.L_1027 - .L_1026)
.L_1026:
        /*0004*/ 	.word	0x00000082


	//----- nvinfo : EIATTR_KPARAM_INFO
	.align		4
.L_1027:
        /*0008*/ 	.byte	0x04, 0x17
        /*000a*/ 	.short	(.L_1029 - .L_1028)
.L_1028:
        /*000c*/ 	.word	0x00000000
        /*0010*/ 	.short	0x0000
        /*0012*/ 	.short	0x0000
        /*0014*/ 	.byte	0x00, 0xf0, 0xa1, 0x04


	//----- nvinfo : EIATTR_SPARSE_MMA_MASK
	.align		4
.L_1029:
        /*0018*/ 	.byte	0x03, 0x50
        /*001a*/ 	.short	0x0000


	//----- nvinfo : EIATTR_MAXREG_COUNT
	.align		4
        /*001c*/ 	.byte	0x03, 0x1b
        /*001e*/ 	.short	0x00ff


	//----- nvinfo : EIATTR_NUM_BARRIERS
	.align		4
        /*0020*/ 	.byte	0x02, 0x4c
        /*0022*/ 	.byte	0x01
	.zero		1


	//----- nvinfo : EIATTR_MERCURY_ISA_VERSION
	.align		4
        /*0024*/ 	.byte	0x03, 0x5f
        /*0026*/ 	.short	0x0101


	//----- nvinfo : EIATTR_COOP_GROUP_MASK_REGIDS
	.align		4
        /*0028*/ 	.byte	0x04, 0x29
        /*002a*/ 	.short	(.L_1031 - .L_1030)


	//   ....[0]....
.L_1030:
        /*002c*/ 	.word	0xffffffff


	//   ....[1]....
        /*0030*/ 	.word	0xffffffff


	//   ....[2]....
        /*0034*/ 	.word	0xffffffff


	//   ....[3]....
        /*0038*/ 	.word	0xffffffff


	//   ....[4]....
        /*003c*/ 	.word	0xffffffff


	//   ....[5]....
        /*0040*/ 	.word	0xffffffff


	//   ....[6]....
        /*0044*/ 	.word	0xffffffff


	//   ....[7]....
        /*0048*/ 	.word	0xffffffff


	//   ....[8]....
        /*004c*/ 	.word	0xffffffff


	//   ....[9]....
        /*0050*/ 	.word	0xffffffff


	//----- nvinfo : EIATTR_COOP_GROUP_INSTR_OFFSETS
	.align		4
.L_1031:
        /*0054*/ 	.byte	0x04, 0x28
        /*0056*/ 	.short	(.L_1033 - .L_1032)


	//   ....[0]....
.L_1032:
        /*0058*/ 	.word	0x00001f90


	//   ....[1]....
        /*005c*/ 	.word	0x00001fa0


	//   ....[2]....
        /*0060*/ 	.word	0x00001fd0


	//   ....[3]....
        /*0064*/ 	.word	0x00001fe0


	//   ....[4]....
        /*0068*/ 	.word	0x00002010


	//   ....[5]....
        /*006c*/ 	.word	0x00002020


	//   ....[6]....
        /*0070*/ 	.word	0x00002050


	//   ....[7]....
        /*0074*/ 	.word	0x00002060


	//   ....[8]....
        /*0078*/ 	.word	0x000020a0


	//   ....[9]....
        /*007c*/ 	.word	0x000020b0


	//----- nvinfo : EIATTR_VRC_CTA_INIT_COUNT
	.align		4
.L_1033:
        /*0080*/ 	.byte	0x02, 0x4a
	.zero		1
	.zero		1


	//----- nvinfo : EIATTR_EXIT_INSTR_OFFSETS
	.align		4
        /*0084*/ 	.byte	0x04, 0x1c
        /*0086*/ 	.short	(.L_1035 - .L_1034)


	//   ....[0]....
.L_1034:
        /*0088*/ 	.word	0x0000a7d0


	//----- nvinfo : EIATTR_MAX_THREADS
	.align		4
.L_1035:
        /*008c*/ 	.byte	0x04, 0x05
        /*008e*/ 	.short	(.L_1037 - .L_1036)
.L_1036:
        /*0090*/ 	.word	0x00000100
        /*0094*/ 	.word	0x00000001
        /*0098*/ 	.word	0x00000001


	//----- nvinfo : EIATTR_CRS_STACK_SIZE
	.align		4
.L_1037:
        /*009c*/ 	.byte	0x04, 0x1e
        /*009e*/ 	.short	(.L_1039 - .L_1038)
.L_1038:
        /*00a0*/ 	.word	0x00000000


	//----- nvinfo : EIATTR_CBANK_PARAM_SIZE
	.align		4
.L_1039:
        /*00a4*/ 	.byte	0x03, 0x19
        /*00a6*/ 	.short	0x0128


	//----- nvinfo : EIATTR_PARAM_CBANK
	.align		4
        /*00a8*/ 	.byte	0x04, 0x0a
        /*00aa*/ 	.short	(.L_1041 - .L_1040)
	.align		4
.L_1040:
        /*00ac*/ 	.word	index@(.nv.constant0._ZN10layer_norm31ln_parallel_residual_bwd_kernelINS_13Kernel_traitsI6__halfS2_S2_S2_fjLj5120ELj1ELj1ELj8ELj8ENS_18Kernel_traits_baseILj5120ES2_S2_S2_S2_fjLj256EEEEELb1ELb0ELb1EEEvNS_9BwdParamsE)
        /*00b0*/ 	.short	0x0380
        /*00b2*/ 	.short	0x0128


	//----- nvinfo : EIATTR_SW_WAR
	.align		4
.L_1041:
        /*00b4*/ 	.byte	0x04, 0x36
        /*00b6*/ 	.short	(.L_1043 - .L_1042)
.L_1042:
        /*00b8*/ 	.word	0x00000008
.L_1043:


//--------------------- .nv.info._ZN10layer_norm22ln_bwd_finalize_kernelINS_22Kernel_traits_finalizeILj5120E6__halfS2_S2_S2_fjLb0ELj1024ELj4ENS_18Kernel_traits_baseILj5120ES2_S2_S2_S2_fjLj1024EEEEELb0ELb0EEEvNS_9BwdParamsE --------------------------
	.section	.nv.info._ZN10layer_norm22ln_bwd_finalize_kernelINS_22Kernel_traits_finalizeILj5120E6__halfS2_S2_S2_fjLb0ELj1024ELj4ENS_18Kernel_traits_baseILj5120ES2_S2_S2_S2_fjLj1024EEEEELb0ELb0EEEvNS_9BwdParamsE,"",@"SHT_CUDA_INFO"
	.sectionflags	@""
	.align	4


	//----- nvinfo : EIATTR_CUDA_API_VERSION
	.align		4
        /*0000*/ 	.byte	0x04, 0x37
        /*0002*/ 	.short	(.L_1045 - .L_1044)
.L_1044:
        /*0004*/ 	.word	0x00000082


	//----- nvinfo : EIATTR_KPARAM_INFO
	.align		4
.L_1045:
        /*0008*/ 	.byte	0x04, 0x17
        /*000a*/ 	.short	(.L_1047 - .L_1046)
.L_1046:
        /*000c*/ 	.word	0x00000000
        /*0010*/ 	.short	0x0000
        /*0012*/ 	.short	0x0000
        /*0014*/ 	.byte	0x00, 0xf0, 0xa1, 0x04


	//----- nvinfo : EIATTR_SPARSE_MMA_MASK
	.align		4
.L_1047:
        /*0018*/ 	.byte	0x03, 0x50
        /*001a*/ 	.short	0x0000


	//----- nvinfo : EIATTR_MAXREG_COUNT
	.align		4
        /*001c*/ 	.byte	0x03, 0x1b
        /*001e*/ 	.short	0x0040


	//----- nvinfo : EIATTR_NUM_BARRIERS
	.align		4
        /*0020*/ 	.byte	0x02, 0x4c
        /*0022*/ 	.byte	0x01
	.zero		1


	//----- nvinfo : EIATTR_MERCURY_ISA_VERSION
	.align		4
        /*0024*/ 	.byte	0x03, 0x5f
        /*0026*/ 	.short	0x0101


	//----- nvinfo : EIATTR_COOP_GROUP_MASK_REGIDS
	.align		4
        /*0028*/ 	.byte	0x04, 0x29
        /*002a*/ 	.short	(.L_1049 - .L_1048)


	//   ....[0]....
.L_1048:
        /*002c*/ 	.word	0xffffffff


	//   ....[1]....
        /*0030*/ 	.word	0xffffffff


	//   ....[2]....
        /*0034*/ 	.word	0xffffffff


	//   ....[3]....
        /*0038*/ 	.word	0xffffffff


	//   ....[4]....
        /*003c*/ 	.word	0xffffffff


	//   ....[5]....
        /*0040*/ 	.word	0xffffffff


	//   ....[6]....
        /*0044*/ 	.word	0xffffffff


	//   ....[7]....
        /*0048*/ 	.word	0xffffffff


	//   ....[8]....
        /*004c*/ 	.word	0xffffffff


	//   ....[9]....
        /*0050*/ 	.word	0xffffffff


	//----- nvinfo : EIATTR_COOP_GROUP_INSTR_OFFSETS
	.align		4
.L_1049:
        /*0054*/ 	.byte	0x04, 0x28
        /*0056*/ 	.short	(.L_1051 - .L_1050)


	//   ....[0]....
.L_1050:
        /*0058*/ 	.word	0x000015e0


	//   ....[1]....
        /*005c*/ 	.word	0x000015f0


	//   ....[2]....
        /*0060*/ 	.word	0x00001620


	//   ....[3]....
        /*0064*/ 	.word	0x00001630


	//   ....[4]....
        /*0068*/ 	.word	0x00001660


	//   ....[5]....
        /*006c*/ 	.word	0x00001670


	//   ....[6]....
        /*0070*/ 	.word	0x000016b0


	//   ....[7]....
        /*0074*/ 	.word	0x000016e0


	//   ....[8]....
        /*0078*/ 	.word	0x00001710


	//   ....[9]....
        /*007c*/ 	.word	0x00001720


	//----- nvinfo : EIATTR_VRC_CTA_INIT_COUNT
	.align		4
.L_1051:
        /*0080*/ 	.byte	0x02, 0x4a
	.zero		1
	.zero		1


	//----- nvinfo : EIATTR_EXIT_INSTR_OFFSETS
	.align		4
        /*0084*/ 	.byte	0x04, 0x1c
        /*0086*/ 	.short	(.L_1053 - .L_1052)


	//   ....[0]....
.L_1052:
        /*0088*/ 	.word	0x00000060


	//   ....[1]....
        /*008c*/ 	.word	0x00001780


	//   ....[2]....
        /*0090*/ 	.word	0x000017b0


	//   ....[3]....
        /*0094*/ 	.word	0x00001870


	//----- nvinfo : EIATTR_MAX_THREADS
	.align		4
.L_1053:
        /*0098*/ 	.byte	0x04, 0x05
        /*009a*/ 	.short	(.L_1055 - .L_1054)
.L_1054:
        /*009c*/ 	.word	0x00000400
        /*00a0*/ 	.word	0x00000001
        /*00a4*/ 	.word	0x00000001


	//----- nvinfo : EIATTR_CRS_STACK_SIZE
	.align		4
.L_1055:
        /*00a8*/ 	.byte	0x04, 0x1e
        /*00aa*/ 	.short	(.L_1057 - .L_1056)
.L_1056:
        /*00ac*/ 	.word	0x00000000


	//----- nvinfo : EIATTR_CBANK_PARAM_SIZE
	.align		4
.L_1057:
        /*00b0*/ 	.byte	0x03, 0x19
        /*00b2*/ 	.short	0x0128


	//----- nvinfo : EIATTR_PARAM_CBANK
	.align		4
        /*00b4*/ 	.byte	0x04, 0x0a
        /*00b6*/ 	.short	(.L_1059 - .L_1058)
	.align		4
.L_1058:
        /*00b8*/ 	.word	index@(.nv.constant0._ZN10layer_norm22ln_bwd_finalize_kernelINS_22Kernel_traits_finalizeILj5120E6__halfS2_S2_S2_fjLb0ELj1024ELj4ENS_18Kernel_traits_baseILj5120ES2_S2_S2_S2_fjLj1024EEEEELb0ELb0EEEvNS_9BwdParamsE)
        /*00bc*/ 	.short	0x0380
        /*00be*/ 	.short	0x0128


	//----- nvinfo : EIATTR_SW_WAR
	.align		4
.L_1059:
        /*00c0*/ 	.byte	0x04, 0x36
        /*00c2*/ 	.short	(.L_1061 - .L_1060)
.L_1060:
        /*00c4*/ 	.word	0x00000008
.L_1061:


//--------------------- .nv.info._ZN10layer_norm40ln_parallel_residual_bwd_finalize_kernelINS_22Kernel_traits_finalizeILj5120E6__halfS2_S2_S2_fjLb0ELj1024ELj4ENS_18Kernel_traits_baseILj5120ES2_S2_S2_S2_fjLj1024EEEEELb0EEEvNS_9BwdParamsE --------------------------
	.section	.nv.info._ZN10layer_norm40ln_parallel_residual_bwd_finalize_kernelINS_22Kernel_traits_finalizeILj5120E6__halfS2_S2_S2_fjLb0ELj1024ELj4ENS_18Kernel_traits_baseILj5120ES2_S2_S2_S2_fjLj1024EEEEELb0EEEvNS_9BwdParamsE,"",@"SHT_CUDA_INFO"
	.sectionflags	@""
	.align	4


	//----- nvinfo : EIATTR_CUDA_API_VERSION
	.align		4
        /*0000*/ 	.byte	0x04, 0x37
        /*0002*/ 	.short	(.L_1063 - .L_1062)
.L_1062:
        /*0004*/ 	.word	0x00000082


	//----- nvinfo : EIATTR_KPARAM_INFO
	.align		4
.L_1063:
        /*0008*/ 	.byte	0x04, 0x17
        /*000a*/ 	.short	(.L_1065 - .L_1064)
.L_1064:
        /*000c*/ 	.word	0x00000000
        /*0010*/ 	.short	0x0000
        /*0012*/ 	.short	0x0000
        /*0014*/ 	.byte	0x00, 0xf0, 0xa1, 0x04


	//----- nvinfo : EIATTR_SPARSE_MMA_MASK
	.align		4
.L_1065:
        /*0018*/ 	.byte	0x03, 0x50
        /*001a*/ 	.short	0x0000


	//----- nvinfo : EIATTR_MAXREG_COUNT
	.align		4
        /*001c*/ 	.byte	0x03, 0x1b
        /*001e*/ 	.short	0x0040


	//----- nvinfo : EIATTR_NUM_BARRIERS
	.align		4
        /*0020*/ 	.byte	0x02, 0x4c
        /*0022*/ 	.byte	0x01
	.zero		1


	//----- nvinfo : EIATTR_MERCURY_ISA_VERSION
	.align		4
        /*0024*/ 	.byte	0x03, 0x5f
        /*0026*/ 	.short	0x0101


	//----- nvinfo : EIATTR_COOP_GROUP_MASK_REGIDS
	.align		4
        /*0028*/ 	.byte	0x04, 0x29
        /*002a*/ 	.short	(.L_1067 - .L_1066)


	//   ....[0]....
.L_1066:
        /*002c*/ 	.word	0xffffffff


	//   ....[1]....
        /*0030*/ 	.word	0xffffffff


	//   ....[2]....
        /*0034*/ 	.word	0xffffffff


	//   ....[3]....
        /*0038*/ 	.word	0xffffffff


	//   ....[4]....
        /*003c*/ 	.word	0xffffffff


	//   ....[5]....
        /*0040*/ 	.word	0xffffffff


	//   ....[6]....
        /*0044*/ 	.word	0xffffffff


	//   ....[7]....
        /*0048*/ 	.word	0xffffffff


	//   ....[8]....
        /*004c*/ 	.word	0xffffffff


	//   ....[9]....
        /*0050*/ 	.word	0xffffffff


	//   ....[10]....
        /*0054*/ 	.word	0xffffffff


	//   ....[11]....
        /*0058*/ 	.word	0xffffffff


	//   ....[12]....
        /*005c*/ 	.word	0xffffffff


	//   ....[13]....
        /*0060*/ 	.word	0xffffffff


	//   ....[14]....
        /*0064*/ 	.word	0xffffffff


	//   ....[15]....
        /*0068*/ 	.word	0xffffffff


	//   ....[16]....
        /*006c*/ 	.word	0xffffffff


	//   ....[17]....
        /*0070*/ 	.word	0xffffffff


	//   ....[18]....
        /*0074*/ 	.word	0xffffffff


	//   ....[19]....
        /*0078*/ 	.word	0xffffffff


	//----- nvinfo : EIATTR_COOP_GROUP_INSTR_OFFSETS
	.align		4
.L_1067:
        /*007c*/ 	.byte	0x04, 0x28
        /*007e*/ 	.short	(.L_1069 - .L_1068)


	//   ....[0]....
.L_1068:
        /*0080*/ 	.word	0x000013b0


	//   ....[1]....
        /*0084*/ 	.word	0x000013c0


	//   ....[2]....
        /*0088*/ 	.word	0x000013d0


	//   ....[3]....
        /*008c*/ 	.word	0x000013e0


	//   ....[4]....
        /*0090*/ 	.word	0x00001410


	//   ....[5]....
        /*0094*/ 	.word	0x00001430


	//   ....[6]....
        /*0098*/ 	.word	0x00001450


	//   ....[7]....
        /*009c*/ 	.word	0x00001460


	//   ....[8]....
        /*00a0*/ 	.word	0x000014a0


	//   ....[9]....
        /*00a4*/ 	.word	0x000014c0


	//   ....[10]....
        /*00a8*/ 	.word	0x000014d0


	//   ....[11]....
        /*00ac*/ 	.word	0x000014e0


	//   ....[12]....
        /*00b0*/ 	.word	0x00001510


	//   ....[13]....
        /*00b4*/ 	.word	0x00001530


	//   ....[14]....
        /*00b8*/ 	.word	0x00001550


	//   ....[15]....
        /*00bc*/ 	.word	0x00001560


	//   ....[16]....
        /*00c0*/ 	.word	0x000015a0


	//   ....[17]....
        /*00c4*/ 	.word	0x000015d0


	//   ....[18]....
        /*00c8*/ 	.word	0x00001600


	//   ....[19]....
        /*00cc*/ 	.word	0x00001610


	//----- nvinfo : EIATTR_VRC_CTA_INIT_COUNT
	.align		4
.L_1069:
        /*00d0*/ 	.byte	0x02, 0x4a
	.zero		1
	.zero		1


	//----- nvinfo : EIATTR_EXIT_INSTR_OFFSETS
	.align		4
        /*00d4*/ 	.byte	0x04, 0x1c
        /*00d6*/ 	.short	(.L_1071 - .L_1070)


	//   ....[0]....
.L_1070:
        /*00d8*/ 	.word	0x00000060


	//   ....[1]....
        /*00dc*/ 	.word	0x000016b0


	//   ....[2]....
        /*00e0*/ 	.word	0x000016e0


	//   ....[3]....
        /*00e4*/ 	.word	0x00001840


	//----- nvinfo : EIATTR_MAX_THREADS
	.align		4
.L_1071:
        /*00e8*/ 	.byte	0x04, 0x05
        /*00ea*/ 	.short	(.L_1073 - .L_1072)
.L_1072:
        /*00ec*/ 	.word	0x00000400
        /*00f0*/ 	.word	0x00000001
        /*00f4*/ 	.word	0x00000001


	//----- nvinfo : EIATTR_CRS_STACK_SIZE
	.align		4
.L_1073:
        /*00f8*/ 	.byte	0x04, 0x1e
        /*00fa*/ 	.short	(.L_1075 - .L_1074)
.L_1074:
        /*00fc*/ 	.word	0x00000000


	//----- nvinfo : EIATTR_CBANK_PARAM_SIZE
	.align		4
.L_1075:
        /*0100*/ 	.byte	0x03, 0x19
        /*0102*/ 	.short	0x0128


	//----- nvinfo : EIATTR_PARAM_CBANK
	.align		4
        /*0104*/ 	.byte	0x04, 0x0a
        /*0106*/ 	.short	(.L_1077 - .L_1076)
	.align		4
.L_1076:
        /*0108*/ 	.word	index@(.nv.constant0._ZN10layer_norm40ln_parallel_residual_bwd_finalize_kernelINS_22Kernel_traits_finalizeILj5120E6__halfS2_S2_S2_fjLb0ELj1024ELj4ENS_18Kernel_traits_baseILj5120ES2_S2_S2_S2_fjLj1024EEEEELb0EEEvNS_9BwdParamsE)
        /*010c*/ 	.short	0x0380
        /*010e*/ 	.short	0x0128


	//----- nvinfo : EIATTR_SW_WAR
	.align		4
.L_1077:
        /*0110*/ 	.byte	0x04, 0x36
        /*0112*/ 	.short	(.L_1079 - .L_1078)
.L_1078:
        /*0114*/ 	.word	0x00000008
.L_1079:


//--------------------- .nv.info._ZN10layer_norm31ln_parallel_residual_bwd_kernelINS_13Kernel_traitsI6__halfS2_S2_S2_fjLj5120ELj1ELj1ELj8ELj8ENS_18Kernel_traits_baseILj5120ES2_S2_S2_S2_fjLj256EEEEELb1ELb1ELb0EEEvNS_9BwdParamsE --------------------------
	.section	.nv.info._ZN10layer_norm31ln_parallel_residual_bwd_kernelINS_13Kernel_traitsI6__halfS2_S2_S2_fjLj5120ELj1ELj1ELj8ELj8ENS_18Kernel_traits_baseILj5120ES2_S2_S2_S2_fjLj256EEEEELb1ELb1ELb0EEEvNS_9BwdParamsE,"",@"SHT_CUDA_INFO"
	.sectionflags	@""
	.align	4


	//----- nvinfo : EIATTR_CUDA_API_VERSION
	.align		4
        /*0000*/ 	.byte	0x04, 0x37
        /*0002*/ 	.short	(.L_1081 - .L_1080)
.L_1080:
        /*0004*/ 	.word	0x00000082


	//----- nvinfo : EIATTR_KPARAM_INFO
	.align		4
.L_1081:
        /*0008*/ 	.byte	0x04, 0x17
        /*000a*/ 	.short	(.L_1083 - .L_1082)
.L_1082:
        /*000c*/ 	.word	0x00000000
        /*0010*/ 	.short	0x0000
        /*0012*/ 	.short	0x0000
        /*0014*/ 	.byte	0x00, 0xf0, 0xa1, 0x04


	//----- nvinfo : EIATTR_SPARSE_MMA_MASK
	.align		4
.L_1083:
        /*0018*/ 	.byte	0x03, 0x50
        /*001a*/ 	.short	0x0000


	//----- nvinfo : EIATTR_MAXREG_COUNT
	.align		4
        /*001c*/ 	.byte	0x03, 0x1b
        /*001e*/ 	.short	0x00ff


	//----- nvinfo : EIATTR_NUM_BARRIERS
	.align		4
        /*0020*/ 	.byte	0x02, 0x4c
        /*0022*/ 	.byte	0x01
	.zero		1


	//----- nvinfo : EIATTR_MERCURY_ISA_VERSION
	.align		4
        /*0024*/ 	.byte	0x03, 0x5f
        /*0026*/ 	.short	0x0101


	//----- nvinfo : EIATTR_COOP_GROUP_MASK_REGIDS
	.align		4
        /*0028*/ 	.byte	0x04, 0x29
        /*002a*/ 	.short	(.L_1085 - .L_1084)


	//   ....[0]....
.L_1084:
        /*002c*/ 	.word	0xffffffff


	//   ....[1]....
        /*0030*/ 	.word	0xffffffff


	//   ....[2]....
        /*0034*/ 	.word	0xffffffff


	//   ....[3]....
        /*0038*/ 	.word	0xffffffff


	//   ....[4]....
        /*003c*/ 	.word	0xffffffff


	//   ....[5]....
        /*0040*/ 	.word	0xffffffff


	//   ....[6]....
        /*0044*/ 	.word	0xffffffff


	//   ....[7]....
        /*0048*/ 	.word	0xffffffff


	//   ....[8]....
        /*004c*/ 	.word	0xffffffff


	//   ....[9]....
        /*0050*/ 	.word	0xffffffff


	//----- nvinfo : EIATTR_COOP_GROUP_INSTR_OFFSETS
	.align		4
.L_1085:
        /*0054*/ 	.byte	0x04, 0x28
        /*0056*/ 	.short	(.L_1087 - .L_1086)


	//   ....[0]....
.L_1086:
        /*0058*/ 	.word	0x00001ec0


	//   ....[1]....
        /*005c*/ 	.word	0x00001ee0


	//   ....[2]....
        /*0060*/ 	.word	0x00001f20


	//   ....[3]....
        /*0064*/ 	.word	0x00001f30


	//   ....[4]....
        /*0068*/ 	.word	0x00001f70


	//   ....[5]....
        /*006c*/ 	.word	0x00001f80


	//   ....[6]....
        /*0070*/ 	.word	0x00001fb0


	//   ....[7]....
        /*0074*/ 	.word	0x00001fc0


	//   ....[8]....
        /*0078*/ 	.word	0x00001ff0


	//   ....[9]....
        /*007c*/ 	.word	0x00002000


	//----- nvinfo : EIATTR_VRC_CTA_INIT_COUNT
	.align		4
.L_1087:
        /*0080*/ 	.byte	0x02, 0x4a
	.zero		1
	.zero		1


	//----- nvinfo : EIATTR_EXIT_INSTR_OFFSETS
	.align		4
        /*0084*/ 	.byte	0x04, 0x1c
        /*0086*/ 	.short	(.L_1089 - .L_1088)


	//   ....[0]....
.L_1088:
        /*0088*/ 	.word	0x0000a5e0


	//   ....[1]....
        /*008c*/ 	.word	0x0000a660


	//----- nvinfo : EIATTR_MAX_THREADS
	.align		4
.L_1089:
        /*0090*/ 	.byte	0x04, 0x05
        /*0092*/ 	.short	(.L_1091 - .L_1090)
.L_1090:
        /*0094*/ 	.word	0x00000100
        /*0098*/ 	.word	0x00000001
        /*009c*/ 	.word	0x00000001


	//----- nvinfo : EIATTR_CRS_STACK_SIZE
	.align		4
.L_1091:
        /*00a0*/ 	.byte	0x04, 0x1e
        /*00a2*/ 	.short	(.L_1093 - .L_1092)
.L_1092:
        /*00a4*/ 	.word	0x00000000


	//----- nvinfo : EIATTR_CBANK_PARAM_SIZE
	.align		4
.L_1093:
        /*00a8*/ 	.byte	0x03, 0x19
        /*00aa*/ 	.short	0x0128


	//----- nvinfo : EIATTR_PARAM_CBANK
	.align		4
        /*00ac*/ 	.byte	0x04, 0x0a
        /*00ae*/ 	.short	(.L_1095 - .L_1094)
	.align		4
.L_1094:
        /*00b0*/ 	.word	index@(.nv.constant0._ZN10layer_norm31ln_parallel_residual_bwd_kernelINS_13Kernel_traitsI6__halfS2_S2_S2_fjLj5120ELj1ELj1ELj8ELj8ENS_18Kernel_traits_baseILj5120ES2_S2_S2_S2_fjLj256EEEEELb1ELb1ELb0EEEvNS_9BwdParamsE)
        /*00b4*/ 	.short	0x0380
        /*00b6*/ 	.short	0x0128


	//----- nvinfo : EIATTR_SW_WAR
	.align		4
.L_1095:
        /*00b8*/ 	.byte	0x04, 0x36
        /*00ba*/ 	.short	(.L_1097 - .L_1096)
.L_1096:
        /*00bc*/ 	.word	0x00000008
.L_1097:


//--------------------- .nv.info._ZN10layer_norm22ln_bwd_finalize_kernelINS_22Kernel_traits_finalizeILj5120E6__halfS2_S2_S2_fjLb0ELj1024ELj4ENS_18Kernel_traits_baseILj5120ES2_S2_S2_S2_fjLj1024EEEEELb0ELb1EEEvNS_9BwdParamsE --------------------------
	.section	.nv.info._ZN10layer_norm22ln_bwd_finalize_kernelINS_22Kernel_traits_finalizeILj5120E6__halfS2_S2_S2_fjLb0ELj1024ELj4ENS_18Kernel_traits_baseILj5120ES2_S2_S2_S2_fjLj1024EEEEELb0ELb1EEEvNS_9BwdParamsE,"",@"SHT_CUDA_INFO"
	.sectionflags	@""
	.align	4


	//----- nvinfo : EIATTR_CUDA_API_VERSION
	.align		4
        /*0000*/ 	.byte	0x04, 0x37
        /*0002*/ 	.short	(.L_1099 - .L_1098)
.L_1098:
        /*0004*/ 	.word	0x00000082


	//----- nvinfo : EIATTR_KPARAM_INFO
	.align		4
.L_1099:
        /*0008*/ 	.byte	0x04, 0x17
        /*000a*/ 	.short	(.L_1101 - .L_1100)
.L_1100:
        /*000c*/ 	.word	0x00000000
        /*0010*/ 	.short	0x0000
        /*0012*/ 	.short	0x0000
        /*0014*/ 	.byte	0x00, 0xf0, 0xa1, 0x04


	//----- nvinfo : EIATTR_SPARSE_MMA_MASK
	.align		4
.L_1101:
        /*0018*/ 	.byte	0x03, 0x50
        /*001a*/ 	.short	0x0000


	//----- nvinfo : EIATTR_MAXREG_COUNT
	.align		4
        /*001c*/ 	.byte	0x03, 0x1b
        /*001e*/ 	.short	0x0040


	//----- nvinfo : EIATTR_NUM_BARRIERS
	.align		4
        /*0020*/ 	.byte	0x02, 0x4c
        /*0022*/ 	.byte	0x01
	.zero		1


	//----- nvinfo : EIATTR_MERCURY_ISA_VERSION
	.align		4
        /*0024*/ 	.byte	0x03, 0x5f
        /*0026*/ 	.short	0x0101


	//----- nvinfo : EIATTR_COOP_GROUP_MASK_REGIDS
	.align		4
        /*0028*/ 	.byte	0x04, 0x29
        /*002a*/ 	.short	(.L_1103 - .L_1102)


	//   ....[0]....
.L_1102:
        /*002c*/ 	.word	0xffffffff


	//   ....[1]....
        /*0030*/ 	.word	0xffffffff


	//   ....[2]....
        /*0034*/ 	.word	0xffffffff


	//   ....[3]....
        /*0038*/ 	.word	0xffffffff


	//   ....[4]....
        /*003c*/ 	.word	0xffffffff


	//   ....[5]....
        /*0040*/ 	.word	0xffffffff


	//   ....[6]....
        /*0044*/ 	.word	0xffffffff


	//   ....[7]....
        /*0048*/ 	.word	0xffffffff


	//   ....[8]....
        /*004c*/ 	.word	0xffffffff


	//   ....[9]....
        /*0050*/ 	.word	0xffffffff


	//----- nvinfo : EIATTR_COOP_GROUP_INSTR_OFFSETS
	.align		4
.L_1103:
        /*0054*/ 	.byte	0x04, 0x28
        /*0056*/ 	.short	(.L_1105 - .L_1104)


	//   ....[0]....
.L_1104:
        /*0058*/ 	.word	0x00001630


	//   ....[1]....
        /*005c*/ 	.word	0x00001640


	//   ....[2]....
        /*0060*/ 	.word	0x00001670


	//   ....[3]....
        /*0064*/ 	.word	0x00001680


	//   ....[4]....
        /*0068*/ 	.word	0x000016b0


	//   ....[5]....
        /*006c*/ 	.word	0x000016d0


	//   ....[6]....
        /*0070*/ 	.word	0x00001700


	//   ....[7]....
        /*0074*/ 	.word	0x00001710


	//   ....[8]....
        /*0078*/ 	.word	0x00001740


	//   ....[9]....
        /*007c*/ 	.word	0x00001750


	//----- nvinfo : EIATTR_VRC_CTA_INIT_COUNT
	.align		4
.L_1105:
        /*0080*/ 	.byte	0x02, 0x4a
	.zero		1
	.zero		1


	//----- nvinfo : EIATTR_EXIT_INSTR_OFFSETS
	.align		4
        /*0084*/ 	.byte	0x04, 0x1c
        /*0086*/ 	.short	(.L_1107 - .L_1106)


	//   ....[0]....
.L_1106:
        /*0088*/ 	.word	0x00000070


	//   ....[1]....
        /*008c*/ 	.word	0x000017b0


	//   ....[2]....
        /*0090*/ 	.word	0x00001880


	//----- nvinfo : EIATTR_MAX_THREADS
	.align		4
.L_1107:
        /*0094*/ 	.byte	0x04, 0x05
        /*0096*/ 	.short	(.L_1109 - .L_1108)
.L_1108:
        /*0098*/ 	.word	0x00000400
        /*009c*/ 	.word	0x00000001
        /*00a0*/ 	.word	0x00000001


	//----- nvinfo : EIATTR_CRS_STACK_SIZE
	.align		4
.L_1109:
        /*00a4*/ 	.byte	0x04, 0x1e
        /*00a6*/ 	.short	(.L_1111 - .L_1110)
.L_1110:
        /*00a8*/ 	.word	0x00000000


	//----- nvinfo : EIATTR_CBANK_PARAM_SIZE
	.align		4
.L_1111:
        /*00ac*/ 	.byte	0x03, 0x19
        /*00ae*/ 	.short	0x0128


	//----- nvinfo : EIATTR_PARAM_CBANK
	.align		4
        /*00b0*/ 	.byte	0x04, 0x0a
        /*00b2*/ 	.short	(.L_1113 - .L_1112)
	.align		4
.L_1112:
        /*00b4*/ 	.word	index@(.nv.constant0._ZN10layer_norm22ln_bwd_finalize_kernelINS_22Kernel_traits_finalizeILj5120E6__halfS2_S2_S2_fjLb0ELj1024ELj4ENS_18Kernel_traits_baseILj5120ES2_S2_S2_S2_fjLj1024EEEEELb0ELb1EEEvNS_9BwdParamsE)
        /*00b8*/ 	.short	0x0380
        /*00ba*/ 	.short	0x0128


	//----- nvinfo : EIATTR_SW_WAR
	.align		4
.L_1113:
        /*00bc*/ 	.byte	0x04, 0x36
        /*00be*/ 	.short	(.L_1115 - .L_1114)
.L_1114:
        /*00c0*/ 	.word	0x00000008
.L_1115:


//--------------------- .nv.info._ZN10layer_norm40ln_parallel_residual_bwd_finalize_kernelINS_22Kernel_traits_finalizeILj5120E6__halfS2_S2_S2_fjLb0ELj1024ELj4ENS_18Kernel_traits_baseILj5120ES2_S2_S2_S2_fjLj1024EEEEELb1EEEvNS_9BwdParamsE --------------------------
	.section	.nv.info._ZN10layer_norm40ln_parallel_residual_bwd_finalize_kernelINS_22Kernel_traits_finalizeILj5120E6__halfS2_S2_S2_fjLb0ELj1024ELj4ENS_18Kernel_traits_baseILj5120ES2_S2_S2_S2_fjLj1024EEEEELb1EEEvNS_9BwdParamsE,"",@"SHT_CUDA_INFO"
	.sectionflags	@""
	.align	4


	//----- nvinfo : EIATTR_CUDA_API_VERSION
	.align		4
        /*0000*/ 	.byte	0x04, 0x37
        /*0002*/ 	.short	(.L_1117 - .L_1116)
.L_1116:
        /*0004*/ 	.word	0x00000082


	//----- nvinfo : EIATTR_KPARAM_INFO
	.align		4
.L_1117:
        /*0008*/ 	.byte	0x04, 0x17
        /*000a*/ 	.short	(.L_1119 - .L_1118)
.L_1118:
        /*000c*/ 	.word	0x00000000
        /*0010*/ 	.short	0x0000
        /*0012*/ 	.short	0x0000
        /*0014*/ 	.byte	0x00, 0xf0, 0xa1, 0x04


	//----- nvinfo : EIATTR_SPARSE_MMA_MASK
	.align		4
.L_1119:
        /*0018*/ 	.byte	0x03, 0x50
        /*001a*/ 	.short	0x0000


	//----- nvinfo : EIATTR_MAXREG_COUNT
	.align		4
        /*001c*/ 	.byte	0x03, 0x1b
        /*001e*/ 	.short	0x0040


	//----- nvinfo : EIATTR_NUM_BARRIERS
	.align		4
        /*0020*/ 	.byte	0x02, 0x4c
        /*0022*/ 	.byte	0x01
	.zero		1


	//----- nvinfo : EIATTR_MERCURY_ISA_VERSION
	.align		4
        /*0024*/ 	.byte	0x03, 0x5f
        /*0026*/ 	.short	0x0101


	//----- nvinfo : EIATTR_COOP_GROUP_MASK_REGIDS
	.align		4
        /*0028*/ 	.byte	0x04, 0x29
        /*002a*/ 	.short	(.L_1121 - .L_1120)


	//   ....[0]....
.L_1120:
        /*002c*/ 	.word	0xffffffff


	//   ....[1]....
        /*0030*/ 	.word	0xffffffff


	//   ....[2]....
        /*0034*/ 	.word	0xffffffff


	//   ....[3]....
        /*0038*/ 	.word	0xffffffff


	//   ....[4]....
        /*003c*/ 	.word	0xffffffff


	//   ....[5]....
        /*0040*/ 	.word	0xffffffff


	//   ....[6]....
        /*0044*/ 	.word	0xffffffff


	//   ....[7]....
        /*0048*/ 	.word	0xffffffff


	//   ....[8]....
        /*004c*/ 	.word	0xffffffff


	//   ....[9]....
        /*0050*/ 	.word	0xffffffff


	//   ....[10]....
        /*0054*/ 	.word	0xffffffff


	//   ....[11]....
        /*0058*/ 	.word	0xffffffff


	//   ....[12]....
        /*005c*/ 	.word	0xffffffff


	//   ....[13]....
        /*0060*/ 	.word	0xffffffff


	//   ....[14]....
        /*0064*/ 	.word	0xffffffff


	//   ....[15]....
        /*0068*/ 	.word	0xffffffff


	//   ....[16]....
        /*006c*/ 	.word	0xffffffff


	//   ....[17]....
        /*0070*/ 	.word	0xffffffff


	//   ....[18]....
        /*0074*/ 	.word	0xffffffff


	//   ....[19]....
        /*0078*/ 	.word	0xffffffff


	//----- nvinfo : EIATTR_COOP_GROUP_INSTR_OFFSETS
	.align		4
.L_1121:
        /*007c*/ 	.byte	0x04, 0x28
        /*007e*/ 	.short	(.L_1123 - .L_1122)


	//   ....[0]....
.L_1122:
        /*0080*/ 	.word	0x00001410


	//   ....[1]....
        /*0084*/ 	.word	0x00001420


	//   ....[2]....
        /*0088*/ 	.word	0x00001430


	//   ....[3]....
        /*008c*/ 	.word	0x00001440


	//   ....[4]....
        /*0090*/ 	.word	0x00001480


	//   ....[5]....
        /*0094*/ 	.word	0x000014a0


	//   ....[6]....
        /*0098*/ 	.word	0x000014b0


	//   ....[7]....
        /*009c*/ 	.word	0x000014c0


	//   ....[8]....
        /*00a0*/ 	.word	0x000014f0


	//   ....[9]....
        /*00a4*/ 	.word	0x00001520


	//   ....[10]....
        /*00a8*/ 	.word	0x00001530


	//   ....[11]....
        /*00ac*/ 	.word	0x00001540


	//   ....[12]....
        /*00b0*/ 	.word	0x00001560


	//   ....[13]....
        /*00b4*/ 	.word	0x00001590


	//   ....[14]....
        /*00b8*/ 	.word	0x000015b0


	//   ....[15]....
        /*00bc*/ 	.word	0x000015c0


	//   ....[16]....
        /*00c0*/ 	.word	0x000015e0


	//   ....[17]....
        /*00c4*/ 	.word	0x00001610


	//   ....[18]....
        /*00c8*/ 	.word	0x00001630


	//   ....[19]....
        /*00cc*/ 	.word	0x00001640


	//----- nvinfo : EIATTR_VRC_CTA_INIT_COUNT
	.align		4
.L_1123:
        /*00d0*/ 	.byte	0x02, 0x4a
	.zero		1
	.zero		1


	//----- nvinfo : EIATTR_EXIT_INSTR_OFFSETS
	.align		4
        /*00d4*/ 	.byte	0x04, 0x1c
        /*00d6*/ 	.short	(.L_1125 - .L_1124)


	//   ....[0]....
.L_1124:
        /*00d8*/ 	.word	0x00000060


	//   ....[1]....
        /*00dc*/ 	.word	0x000016e0


	//   ....[2]....
        /*00e0*/ 	.word	0x00001850


	//----- nvinfo : EIATTR_MAX_THREADS
	.align		4
.L_1125:
        /*00e4*/ 	.byte	0x04, 0x05
        /*00e6*/ 	.short	(.L_1127 - .L_1126)
.L_1126:
        /*00e8*/ 	.word	0x00000400
        /*00ec*/ 	.word	0x00000001
        /*00f0*/ 	.word	0x00000001


	//----- nvinfo : EIATTR_CRS_STACK_SIZE
	.align		4
.L_1127:
        /*00f4*/ 	.byte	0x04, 0x1e
        /*00f6*/ 	.short	(.L_1129 - .L_1128)
.L_1128:
        /*00f8*/ 	.word	0x00000000


	//----- nvinfo : EIATTR_CBANK_PARAM_SIZE
	.align		4
.L_1129:
        /*00fc*/ 	.byte	0x03, 0x19
        /*00fe*/ 	.short	0x0128


	//----- nvinfo : EIATTR_PARAM_CBANK
	.align		4
        /*0100*/ 	.byte	0x04, 0x0a
        /*0102*/ 	.short	(.L_1131 - .L_1130)
	.align		4
.L_1130:
        /*0104*/ 	.word	index@(.nv.constant0._ZN10layer_norm40ln_parallel_residual_bwd_finalize_kernelINS_22Kernel_traits_finalizeILj5120E6__halfS2_S2_S2_fjLb0ELj1024ELj4ENS_18Kernel_traits_baseILj5120ES2_S2_S2_S2_fjLj1024EEEEELb1EEEvNS_9BwdParamsE)
        /*0108*/ 	.short	0x0380
        /*010a*/ 	.short	0x0128


	//----- nvinfo : EIATTR_SW_WAR
	.align		4
.L_1131:
        /*010c*/ 	.byte	0x04, 0x36
        /*010e*/ 	.short	(.L_1133 - .L_1132)
.L_1132:
        /*0110*/ 	.word	0x00000008
.L_1133:


//--------------------- .nv.info._ZN10layer_norm31ln_parallel_residual_bwd_kernelINS_13Kernel_traitsI6__halfS2_S2_S2_fjLj5120ELj1ELj1ELj8ELj8ENS_18Kernel_traits_baseILj5120ES2_S2_S2_S2_fjLj256EEEEELb1ELb1ELb1EEEvNS_9BwdParamsE --------------------------
	.section	.nv.info._ZN10layer_norm31ln_parallel_residual_bwd_kernelINS_13Kernel_traitsI6__halfS2_S2_S2_fjLj5120ELj1ELj1ELj8ELj8ENS_18Kernel_traits_baseILj5120ES2_S2_S2_S2_fjLj256EEEEELb1ELb1ELb1EEEvNS_9BwdParamsE,"",@"SHT_CUDA_INFO"
	.sectionflags	@""
	.align	4


	//----- nvinfo : EIATTR_CUDA_API_VERSION
	.align		4
        /*0000*/ 	.byte	0x04, 0x37
        /*0002*/ 	.short	(.L_1135 - .L_1134)
.L_1134:
        /*0004*/ 	.word	0x00000082


	//----- nvinfo : EIATTR_KPARAM_INFO
	.align		4
.L_1135:
        /*0008*/ 	.byte	0x04, 0x17
        /*000a*/ 	.short	(.L_1137 - .L_1136)
.L_1136:
        /*000c*/ 	.word	0x00000000
        /*0010*/ 	.short	0x0000
        /*0012*/ 	.short	0x0000
        /*0014*/ 	.byte	0x00, 0xf0, 0xa1, 0x04


	//----- nvinfo : EIATTR_SPARSE_MMA_MASK
	.align		4
.L_1137:
        /*0018*/ 	.byte	0x03, 0x50
        /*001a*/ 	.short	0x0000


	//----- nvinfo : EIATTR_MAXREG_COUNT
	.align		4
        /*001c*/ 	.byte	0x03, 0x1b
        /*001e*/ 	.short	0x00ff


	//----- nvinfo : EIATTR_NUM_BARRIERS
	.align		4
        /*0020*/ 	.byte	0x02, 0x4c
        /*0022*/ 	.byte	0x01
	.zero		1


	//----- nvinfo : EIATTR_MERCURY_ISA_VERSION
	.align		4
        /*0024*/ 	.byte	0x03, 0x5f
        /*0026*/ 	.short	0x0101


	//----- nvinfo : EIATTR_COOP_GROUP_MASK_REGIDS
	.align		4
        /*0028*/ 	.byte	0x04, 0x29
        /*002a*/ 	.short	(.L_1139 - .L_1138)


	//   ....[0]....
.L_1138:
        /*002c*/ 	.word	0xffffffff


	//   ....[1]....
        /*0030*/ 	.word	0xffffffff


	//   ....[2]....
        /*0034*/ 	.word	0xffffffff


	//   ....[3]....
        /*0038*/ 	.word	0xffffffff


	//   ....[4]....
        /*003c*/ 	.word	0xffffffff


	//   ....[5]....
        /*0040*/ 	.word	0xffffffff


	//   ....[6]....
        /*0044*/ 	.word	0xffffffff


	//   ....[7]....
        /*0048*/ 	.word	0xffffffff


	//   ....[8]....
        /*004c*/ 	.word	0xffffffff


	//   ....[9]....
        /*0050*/ 	.word	0xffffffff


	//----- nvinfo : EIATTR_COOP_GROUP_INSTR_OFFSETS
	.align		4
.L_1139:
        /*0054*/ 	.byte	0x04, 0x28
        /*0056*/ 	.short	(.L_1141 - .L_1140)


	//   ....[0]....
.L_1140:
        /*0058*/ 	.word	0x00001630


	//   ....[1]....
        /*005c*/ 	.word	0x000016f0


	//   ....[2]....
        /*0060*/ 	.word	0x00001700


	//   ....[3]....
        /*0064*/ 	.word	0x00001730


	//   ....[4]....
        /*0068*/ 	.word	0x00001750


	//   ....[5]....
        /*006c*/ 	.word	0x00001770


	//   ....[6]....
        /*0070*/ 	.word	0x00001790


	//   ....[7]....
        /*0074*/ 	.word	0x000017a0


	//   ....[8]....
        /*0078*/ 	.word	0x00001800


	//   ....[9]....
        /*007c*/ 	.word	0x00001810


	//----- nvinfo : EIATTR_VRC_CTA_INIT_COUNT
	.align		4
.L_1141:
        /*0080*/ 	.byte	0x02, 0x4a
	.zero		1
	.zero		1


	//----- nvinfo : EIATTR_EXIT_INSTR_OFFSETS
	.align		4
        /*0084*/ 	.byte	0x04, 0x1c
        /*0086*/ 	.short	(.L_1143 - .L_1142)


	//   ....[0]....
.L_1142:
        /*0088*/ 	.word	0x00009ac0


	//----- nvinfo : EIATTR_MAX_THREADS
	.align		4
.L_1143:
        /*008c*/ 	.byte	0x04, 0x05
        /*008e*/ 	.short	(.L_1145 - .L_1144)
.L_1144:
        /*0090*/ 	.word	0x00000100
        /*0094*/ 	.word	0x00000001
        /*0098*/ 	.word	0x00000001


	//----- nvinfo : EIATTR_CRS_STACK_SIZE
	.align		4
.L_1145:
        /*009c*/ 	.byte	0x04, 0x1e
        /*009e*/ 	.short	(.L_1147 - .L_1146)
.L_1146:
        /*00a0*/ 	.word	0x00000000


	//----- nvinfo : EIATTR_CBANK_PARAM_SIZE
	.align		4
.L_1147:
        /*00a4*/ 	.byte	0x03, 0x19
        /*00a6*/ 	.short	0x0128


	//----- nvinfo : EIATTR_PARAM_CBANK
	.align		4
        /*00a8*/ 	.byte	0x04, 0x0a
        /*00aa*/ 	.short	(.L_1149 - .L_1148)
	.align		4
.L_1148:
        /*00ac*/ 	.word	index@(.nv.constant0._ZN10layer_norm31ln_parallel_residual_bwd_kernelINS_13Kernel_traitsI6__halfS2_S2_S2_fjLj5120ELj1ELj1ELj8ELj8ENS_18Kernel_traits_baseILj5120ES2_S2_S2_S2_fjLj256EEEEELb1ELb1ELb1EEEvNS_9BwdParamsE)
        /*00b0*/ 	.short	0x0380
        /*00b2*/ 	.short	0x0128


	//----- nvinfo : EIATTR_SW_WAR
	.align		4
.L_1149:
        /*00b4*/ 	.byte	0x04, 0x36
        /*00b6*/ 	.short	(.L_1151 - .L_1150)
.L_1150:
        /*00b8*/ 	.word	0x00000008
.L_1151:


//--------------------- .nv.info._ZN10layer_norm31ln_parallel_residual_bwd_kernelINS_13Kernel_traitsIf13__nv_bfloat16S2_S2_fjLj5120ELj1ELj1ELj8ELj8ENS_18Kernel_traits_baseILj5120EfS2_S2_S2_fjLj256EEEEELb0ELb0ELb0EEEvNS_9BwdParamsE --------------------------
	.section	.nv.info._ZN10layer_norm31ln_parallel_residual_bwd_kernelINS_13Kernel_traitsIf13__nv_bfloat16S2_S2_fjLj5120ELj1ELj1ELj8ELj8ENS_18Kernel_traits_baseILj5120EfS2_S2_S2_fjLj256EEEEELb0ELb0ELb0EEEvNS_9BwdParamsE,"",@"SHT_CUDA_INFO"
	.sectionflags	@""
	.align	4


	//----- nvinfo : EIATTR_CUDA_API_VERSION
	.align		4
        /*0000*/ 	.byte	0x04, 0x37
        /*0002*/ 	.short	(.L_1153 - .L_1152)
.L_1152:
        /*0004*/ 	.word	0x00000082


	//----- nvinfo : EIATTR_KPARAM_INFO
	.align		4
.L_1153:
        /*0008*/ 	.byte	0x04, 0x17
        /*000a*/ 	.short	(.L_1155 - .L_1154)
.L_1154:
        /*000c*/ 	.word	0x00000000
        /*0010*/ 	.short	0x0000
        /*0012*/ 	.short	0x0000
        /*0014*/ 	.byte	0x00, 0xf0, 0xa1, 0x04


	//----- nvinfo : EIATTR_SPARSE_MMA_MASK
	.align		4
.L_1155:
        /*0018*/ 	.byte	0x03, 0x50
        /*001a*/ 	.short	0x0000


	//----- nvinfo : EIATTR_MAXREG_COUNT
	.align		4
        /*001c*/ 	.byte	0x03, 0x1b
        /*001e*/ 	.short	0x00ff


	//----- nvinfo : EIATTR_NUM_BARRIERS
	.align		4
        /*0020*/ 	.byte	0x02, 0x4c
        /*0022*/ 	.byte	0x01
	.zero		1


	//----- nvinfo : EIATTR_MERCURY_ISA_VERSION
	.align		4
        /*0024*/ 	.byte	0x03, 0x5f
        /*0026*/ 	.short	0x0101


	//----- nvinfo : EIATTR_COOP_GROUP_MASK_REGIDS
	.align		4
        /*0028*/ 	.byte	0x04, 0x29
        /*002a*/ 	.short	(.L_1157 - .L_1156)


	//   ....[0]....
.L_1156:
        /*002c*/ 	.word	0xffffffff


	//   ....[1]....
        /*0030*/ 	.word	0xffffffff


	//   ....[2]....
        /*0034*/ 	.word	0xffffffff


	//   ....[3]....
        /*0038*/ 	.word	0xffffffff


	//   ....[4]....
        /*003c*/ 	.word	0xffffffff


	//   ....[5]....
        /*0040*/ 	.word	0xffffffff


	//   ....[6]....
        /*0044*/ 	.word	0xffffffff


	//   ....[7]....
        /*0048*/ 	.word	0xffffffff


	//   ....[8]....
        /*004c*/ 	.word	0xffffffff


	//   ....[9]....
        /*0050*/ 	.word	0xffffffff


	//----- nvinfo : EIATTR_COOP_GROUP_INSTR_OFFSETS
	.align		4
.L_1157:
        /*0054*/ 	.byte	0x04, 0x28
        /*0056*/ 	.short	(.L_1159 - .L_1158)


	//   ....[0]....
.L_1158:
        /*0058*/ 	.word	0x00002300


	//   ....[1]....
        /*005c*/ 	.word	0x00002320


	//   ....[2]....
        /*0060*/ 	.word	0x00002360


	//   ....[3]....
        /*0064*/ 	.word	0x00002370


	//   ....[4]....
        /*0068*/ 	.word	0x000023b0


	//   ....[5]....
        /*006c*/ 	.word	0x000023c0


	//   ....[6]....
        /*0070*/ 	.word	0x000023f0


	//   ....[7]....
        /*0074*/ 	.word	0x00002400


	//   ....[8]....
        /*0078*/ 	.word	0x00002430


	//   ....[9]....
        /*007c*/ 	.word	0x00002440


	//----- nvinfo : EIATTR_VRC_CTA_INIT_COUNT
	.align		4
.L_1159:
        /*0080*/ 	.byte	0x02, 0x4a
	.zero		1
	.zero		1


	//----- nvinfo : EIATTR_EXIT_INSTR_OFFSETS
	.align		4
        /*0084*/ 	.byte	0x04, 0x1c
        /*0086*/ 	.short	(.L_1161 - .L_1160)


	//   ....[0]....
.L_1160:
        /*0088*/ 	.word	0x00007f50


	//   ....[1]....
        /*008c*/ 	.word	0x00008020


	//----- nvinfo : EIATTR_MAX_THREADS
	.align		4
.L_1161:
        /*0090*/ 	.byte	0x04, 0x05
        /*0092*/ 	.short	(.L_1163 - .L_1162)
.L_1162:
        /*0094*/ 	.word	0x00000100
        /*0098*/ 	.word	0x00000001
        /*009c*/ 	.word	0x00000001


	//----- nvinfo : EIATTR_CRS_STACK_SIZE
	.align		4
.L_1163:
        /*00a0*/ 	.byte	0x04, 0x1e
        /*00a2*/ 	.short	(.L_1165 - .L_1164)
.L_1164:
        /*00a4*/ 	.word	0x00000000


	//----- nvinfo : EIATTR_CBANK_PARAM_SIZE
	.align		4
.L_1165:
        /*00a8*/ 	.byte	0x03, 0x19
        /*00aa*/ 	.short	0x0128


	//----- nvinfo : EIATTR_PARAM_CBANK
	.align		4
        /*00ac*/ 	.byte	0x04, 0x0a
        /*00ae*/ 	.short	(.L_1167 - .L_1166)
	.align		4
.L_1166:
        /*00b0*/ 	.word	index@(.nv.constant0._ZN10layer_norm31ln_parallel_residual_bwd_kernelINS_13Kernel_traitsIf13__nv_bfloat16S2_S2_fjLj5120ELj1ELj1ELj8ELj8ENS_18Kernel_traits_baseILj5120EfS2_S2_S2_fjLj256EEEEELb0ELb0ELb0EEEvNS_9BwdParamsE)
        /*00b4*/ 	.short	0x0380
        /*00b6*/ 	.short	0x0128


	//----- nvinfo : EIATTR_SW_WAR
	.align		4
.L_1167:
        /*00b8*/ 	.byte	0x04, 0x36
        /*00ba*/ 	.short	(.L_1169 - .L_1168)
.L_1168:
        /*00bc*/ 	.word	0x00000008
.L_1169:


//--------------------- .nv.info._ZN10layer_norm31ln_parallel_residual_bwd_kernelINS_13Kernel_traitsIf13__nv_bfloat16S2_S2_fjLj5120ELj1ELj1ELj8ELj8ENS_18Kernel_traits_baseILj5120EfS2_S2_S2_fjLj256EEEEELb0ELb0ELb1EEEvNS_9BwdParamsE --------------------------
	.section	.nv.info._ZN10layer_norm31ln_parallel_residual_bwd_kernelINS_13Kernel_traitsIf13__nv_bfloat16S2_S2_fjLj5120ELj1ELj1ELj8ELj8ENS_18Kernel_traits_baseILj5120EfS2_S2_S2_fjLj256EEEEELb0ELb0ELb1EEEvNS_9BwdParamsE,"",@"SHT_CUDA_INFO"
	.sectionflags	@""
	.align	4


	//----- nvinfo : EIATTR_CUDA_API_VERSION
	.align		4
        /*0000*/ 	.byte	0x04, 0x37
        /*0002*/ 	.short	(.L_1171 - .L_1170)
.L_1170:
        /*0004*/ 	.word	0x00000082


	//----- nvinfo : EIATTR_KPARAM_INFO
	.align		4
.L_1171:
        /*0008*/ 	.byte	0x04, 0x17
        /*000a*/ 	.short	(.L_1173 - .L_1172)
.L_1172:
        /*000c*/ 	.word	0x00000000
        /*0010*/ 	.short	0x0000
        /*0012*/ 	.short	0x0000
        /*0014*/ 	.byte	0x00, 0xf0, 0xa1, 0x04


	//----- nvinfo : EIATTR_SPARSE_MMA_MASK
	.align		4
.L_1173:
        /*0018*/ 	.byte	0x03, 0x50
        /*001a*/ 	.short	0x0000


	//----- nvinfo : EIATTR_MAXREG_COUNT
	.align		4
        /*001c*/ 	.byte	0x03, 0x1b
        /*001e*/ 	.short	0x00ff


	//----- nvinfo : EIATTR_NUM_BARRIERS
	.align		4
        /*0020*/ 	.byte	0x02, 0x4c
        /*0022*/ 	.byte	0x01
	.zero		1


	//----- nvinfo : EIATTR_MERCURY_ISA_VERSION
	.align		4
        /*0024*/ 	.byte	0x03, 0x5f
        /*0026*/ 	.short	0x0101


	//----- nvinfo : EIATTR_COOP_GROUP_MASK_REGIDS
	.align		4
        /*0028*/ 	.byte	0x04, 0x29
        /*002a*/ 	.short	(.L_1175 - .L_1174)


	//   ....[0]....
.L_1174:
        /*002c*/ 	.word	0xffffffff


	//   ....[1]....
        /*0030*/ 	.word	0xffffffff


	//   ....[2]....
        /*0034*/ 	.word	0xffffffff


	//   ....[3]....
        /*0038*/ 	.word	0xffffffff


	//   ....[4]....
        /*003c*/ 	.word	0xffffffff


	//   ....[5]....
        /*0040*/ 	.word	0xffffffff


	//   ....[6]....
        /*0044*/ 	.word	0xffffffff


	//   ....[7]....
        /*0048*/ 	.word	0xffffffff


	//   ....[8]....
        /*004c*/ 	.word	0xffffffff


	//   ....[9]....
        /*0050*/ 	.word	0xffffffff


	//----- nvinfo : EIATTR_COOP_GROUP_INSTR_OFFSETS
	.align		4
.L_1175:
        /*0054*/ 	.byte	0x04, 0x28
        /*0056*/ 	.short	(.L_1177 - .L_1176)


	//   ....[0]....
.L_1176:
        /*0058*/ 	.word	0x00001960


	//   ....[1]....
        /*005c*/ 	.word	0x00001970


	//   ....[2]....
        /*0060*/ 	.word	0x000019a0


	//   ....[3]....
        /*0064*/ 	.word	0x000019b0


	//   ....[4]....
        /*0068*/ 	.word	0x000019e0


	//   ....[5]....
        /*006c*/ 	.word	0x000019f0


	//   ....[6]....
        /*0070*/ 	.word	0x00001a30


	//   ....[7]....
        /*0074*/ 	.word	0x00001a40


	//   ....[8]....
        /*0078*/ 	.word	0x00001a70


	//   ....[9]....
        /*007c*/ 	.word	0x00001a80


	//----- nvinfo : EIATTR_VRC_CTA_INIT_COUNT
	.align		4
.L_1177:
        /*0080*/ 	.byte	0x02, 0x4a
	.zero		1
	.zero		1


	//----- nvinfo : EIATTR_EXIT_INSTR_OFFSETS
	.align		4
        /*0084*/ 	.byte	0x04, 0x1c
        /*0086*/ 	.short	(.L_1179 - .L_1178)


	//   ....[0]....
.L_1178:
        /*0088*/ 	.word	0x000078f0


	//----- nvinfo : EIATTR_MAX_THREADS
	.align		4
.L_1179:
        /*008c*/ 	.byte	0x04, 0x05
        /*008e*/ 	.short	(.L_1181 - .L_1180)
.L_1180:
        /*0090*/ 	.word	0x00000100
        /*0094*/ 	.word	0x00000001
        /*0098*/ 	.word	0x00000001


	//----- nvinfo : EIATTR_CRS_STACK_SIZE
	.align		4
.L_1181:
        /*009c*/ 	.byte	0x04, 0x1e
        /*009e*/ 	.short	(.L_1183 - .L_1182)
.L_1182:
        /*00a0*/ 	.word	0x00000000


	//----- nvinfo : EIATTR_CBANK_PARAM_SIZE
	.align		4
.L_1183:
        /*00a4*/ 	.byte	0x03, 0x19
        /*00a6*/ 	.short	0x0128


	//----- nvinfo : EIATTR_PARAM_CBANK
	.align		4
        /*00a8*/ 	.byte	0x04, 0x0a
        /*00aa*/ 	.short	(.L_1185 - .L_1184)
	.align		4
.L_1184:
        /*00ac*/ 	.word	index@(.nv.constant0._ZN10layer_norm31ln_parallel_residual_bwd_kernelINS_13Kernel_traitsIf13__nv_bfloat16S2_S2_fjLj5120ELj1ELj1ELj8ELj8ENS_18Kernel_traits_baseILj5120EfS2_S2_S2_fjLj256EEEEELb0ELb0ELb1EEEvNS_9BwdParamsE)
        /*00b0*/ 	.short	0x0380
        /*00b2*/ 	.short	0x0128


	//----- nvinfo : EIATTR_SW_WAR
	.align		4
.L_1185:
        /*00b4*/ 	.byte	0x04, 0x36
        /*00b6*/ 	.short	(.L_1187 - .L_1186)
.L_1186:
        /*00b8*/ 	.word	0x00000008
.L_1187:


//--------------------- .nv.info._ZN10layer_norm31ln_parallel_residual_bwd_kernelINS_13Kernel_traitsIf13__nv_bfloat16S2_S2_fjLj5120ELj1ELj1ELj8ELj8ENS_18Kernel_traits_baseILj5120EfS2_S2_S2_fjLj256EEEEELb0ELb1ELb0EEEvNS_9BwdParamsE --------------------------
	.section	.nv.info._ZN10layer_norm31ln_parallel_residual_bwd_kernelINS_13Kernel_traitsIf13__nv_bfloat16S2_S2_fjLj5120ELj1ELj1ELj8ELj8ENS_18Kernel_traits_baseILj5120EfS2_S2_S2_fjLj256EEEEELb0ELb1ELb0EEEvNS_9BwdParamsE,"",@"SHT_CUDA_INFO"
	.sectionflags	@""
	.align	4


	//----- nvinfo : EIATTR_CUDA_API_VERSION
	.align		4
        /*0000*/ 	.byte	0x04, 0x37
        /*0002*/ 	.short	(.L_1189 - .L_1188)
.L_1188:
        /*0004*/ 	.word	0x00000082


	//----- nvinfo : EIATTR_KPARAM_INFO
	.align		4
.L_1189:
        /*0008*/ 	.byte	0x04, 0x17
        /*000a*/ 	.short	(.L_1191 - .L_1190)
.L_1190:
        /*000c*/ 	.word	0x00000000
        /*0010*/ 	.short	0x0000
        /*0012*/ 	.short	0x0000
        /*0014*/ 	.byte	0x00, 0xf0, 0xa1, 0x04


	//----- nvinfo : EIATTR_SPARSE_MMA_MASK
	.align		4
.L_1191:
        /*0018*/ 	.byte	0x03, 0x50
        /*001a*/ 	.short	0x0000


	//----- nvinfo : EIATTR_MAXREG_COUNT
	.align		4
        /*001c*/ 	.byte	0x03, 0x1b
        /*001e*/ 	.short	0x00ff


	//----- nvinfo : EIATTR_NUM_BARRIERS
	.align		4
        /*0020*/ 	.byte	0x02, 0x4c
        /*0022*/ 	.byte	0x01
	.zero		1


	//----- nvinfo : EIATTR_MERCURY_ISA_VERSION
	.align		4
        /*0024*/ 	.byte	0x03, 0x5f
        /*0026*/ 	.short	0x0101


	//----- nvinfo : EIATTR_COOP_GROUP_MASK_REGIDS
	.align		4
        /*0028*/ 	.byte	0x04, 0x29
        /*002a*/ 	.short	(.L_1193 - .L_1192)


	//   ....[0]....
.L_1192:
        /*002c*/ 	.word	0xffffffff


	//   ....[1]....
        /*0030*/ 	.word	0xffffffff


	//   ....[2]....
        /*0034*/ 	.word	0xffffffff


	//   ....[3]....
        /*0038*/ 	.word	0xffffffff


	//   ....[4]....
        /*003c*/ 	.word	0xffffffff


	//   ....[5]....
        /*0040*/ 	.word	0xffffffff


	//   ....[6]....
        /*0044*/ 	.word	0xffffffff


	//   ....[7]....
        /*0048*/ 	.word	0xffffffff


	//   ....[8]....
        /*004c*/ 	.word	0xffffffff


	//   ....[9]....
        /*0050*/ 	.word	0xffffffff


	//----- nvinfo : EIATTR_COOP_GROUP_INSTR_OFFSETS
	.align		4
.L_1193:
        /*0054*/ 	.byte	0x04, 0x28
        /*0056*/ 	.short	(.L_1195 - .L_1194)


	//   ....[0]....
.L_1194:
        /*0058*/ 	.word	0x00001860


	//   ....[1]....
        /*005c*/ 	.word	0x00001880


	//   ....[2]....
        /*0060*/ 	.word	0x000018c0


	//   ....[3]....
        /*0064*/ 	.word	0x000018d0


	//   ....[4]....
        /*0068*/ 	.word	0x00001910


	//   ....[5]....
        /*006c*/ 	.word	0x00001920


	//   ....[6]....
        /*0070*/ 	.word	0x00001950


	//   ....[7]....
        /*0074*/ 	.word	0x00001960


	//   ....[8]....
        /*0078*/ 	.word	0x00001990


	//   ....[9]....
        /*007c*/ 	.word	0x000019a0


	//----- nvinfo : EIATTR_VRC_CTA_INIT_COUNT
	.align		4
.L_1195:
        /*0080*/ 	.byte	0x02, 0x4a
	.zero		1
	.zero		1


	//----- nvinfo : EIATTR_EXIT_INSTR_OFFSETS
	.align		4
        /*0084*/ 	.byte	0x04, 0x1c
        /*0086*/ 	.short	(.L_1197 - .L_1196)


	//   ....[0]....
.L_1196:
        /*0088*/ 	.word	0x00007170


	//   ....[1]....
        /*008c*/ 	.word	0x000071f0


	//----- nvinfo : EIATTR_MAX_THREADS
	.align		4
.L_1197:
        /*0090*/ 	.byte	0x04, 0x05
        /*0092*/ 	.short	(.L_1199 - .L_1198)
.L_1198:
        /*0094*/ 	.word	0x00000100
        /*0098*/ 	.word	0x00000001
        /*009c*/ 	.word	0x00000001


	//----- nvinfo : EIATTR_CRS_STACK_SIZE
	.align		4
.L_1199:
        /*00a0*/ 	.byte	0x04, 0x1e
        /*00a2*/ 	.short	(.L_1201 - .L_1200)
.L_1200:
        /*00a4*/ 	.word	0x00000000


	//----- nvinfo : EIATTR_CBANK_PARAM_SIZE
	.align		4
.L_1201:
        /*00a8*/ 	.byte	0x03, 0x19
        /*00aa*/ 	.short	0x0128


	//----- nvinfo : EIATTR_PARAM_CBANK
	.align		4
        /*00ac*/ 	.byte	0x04, 0x0a
        /*00ae*/ 	.short	(.L_1203 - .L_1202)
	.align		4
.L_1202:
        /*00b0*/ 	.word	index@(.nv.constant0._ZN10layer_norm31ln_parallel_residual_bwd_kernelINS_13Kernel_traitsIf13__nv_bfloat16S2_S2_fjLj5120ELj1ELj1ELj8ELj8ENS_18Kernel_traits_baseILj5120EfS2_S2_S2_fjLj256EEEEELb0ELb1ELb0EEEvNS_9BwdParamsE)
        /*00b4*/ 	.short	0x0380
        /*00b6*/ 	.short	0x0128


	//----- nvinfo : EIATTR_SW_WAR
	.align		4
.L_1203:
        /*00b8*/ 	.byte	0x04, 0x36
        /*00ba*/ 	.short	(.L_1205 - .L_1204)
.L_1204:
        /*00bc*/ 	.word	0x00000008
.L_1205:


//--------------------- .nv.info._ZN10layer_norm31ln_parallel_residual_bwd_kernelINS_13Kernel_traitsIf13__nv_bfloat16S2_S2_fjLj5120ELj1ELj1ELj8ELj8ENS_18Kernel_traits_baseILj5120EfS2_S2_S2_fjLj256EEEEELb0ELb1ELb1EEEvNS_9BwdParamsE --------------------------
	.section	.nv.info._ZN10layer_norm31ln_parallel_residual_bwd_kernelINS_13Kernel_traitsIf13__nv_bfloat16S2_S2_fjLj5120ELj1ELj1ELj8ELj8ENS_18Kernel_traits_baseILj5120EfS2_S2_S2_fjLj256EEEEELb0ELb1ELb1EEEvNS_9BwdParamsE,"",@"SHT_CUDA_INFO"
	.sectionflags	@""
	.align	4


	//----- nvinfo : EIATTR_CUDA_API_VERSION
	.align		4
        /*0000*/ 	.byte	0x04, 0x37
        /*0002*/ 	.short	(.L_1207 - .L_1206)
.L_1206:
        /*0004*/ 	.word	0x00000082


	//----- nvinfo : EIATTR_KPARAM_INFO
	.align		4
.L_1207:
        /*0008*/ 	.byte	0x04, 0x17
        /*000a*/ 	.short	(.L_1209 - .L_1208)
.L_1208:
        /*000c*/ 	.word	0x00000000
        /*0010*/ 	.short	0x0000
        /*0012*/ 	.short	0x0000
        /*0014*/ 	.byte	0x00, 0xf0, 0xa1, 0x04


	//----- nvinfo : EIATTR_SPARSE_MMA_MASK
	.align		4
.L_1209:
        /*0018*/ 	.byte	0x03, 0x50
        /*001a*/ 	.short	0x0000


	//----- nvinfo : EIATTR_MAXREG_COUNT
	.align		4
        /*001c*/ 	.byte	0x03, 0x1b
        /*001e*/ 	.short	0x00ff


	//----- nvinfo : EIATTR_NUM_BARRIERS
	.align		4
        /*0020*/ 	.byte	0x02, 0x4c
        /*0022*/ 	.byte	0x01
	.zero		1


	//----- nvinfo : EIATTR_MERCURY_ISA_VERSION
	.align		4
        /*0024*/ 	.byte	0x03, 0x5f
        /*0026*/ 	.short	0x0101


	//----- nvinfo : EIATTR_COOP_GROUP_MASK_REGIDS
	.align		4
        /*0028*/ 	.byte	0x04, 0x29
        /*002a*/ 	.short	(.L_1211 - .L_1210)


	//   ....[0]....
.L_1210:
        /*002c*/ 	.word	0xffffffff


	//   ....[1]....
        /*0030*/ 	.word	0xffffffff


	//   ....[2]....
        /*0034*/ 	.word	0xffffffff


	//   ....[3]....
        /*0038*/ 	.word	0xffffffff


	//   ....[4]....
        /*003c*/ 	.word	0xffffffff


	//   ....[5]....
        /*0040*/ 	.word	0xffffffff


	//   ....[6]....
        /*0044*/ 	.word	0xffffffff


	//   ....[7]....
        /*0048*/ 	.word	0xffffffff


	//   ....[8]....
        /*004c*/ 	.word	0xffffffff


	//   ....[9]....
        /*0050*/ 	.word	0xffffffff


	//----- nvinfo : EIATTR_COOP_GROUP_INSTR_OFFSETS
	.align		4
.L_1211:
        /*0054*/ 	.byte	0x04, 0x28
        /*0056*/ 	.short	(.L_1213 - .L_1212)


	//   ....[0]....
.L_1212:
        /*0058*/ 	.word	0x00001f70


	//   ....[1]....
        /*005c*/ 	.word	0x00001fa0


	//   ....[2]....
        /*0060*/ 	.word	0x00001fd0


	//   ....[3]....
        /*0064*/ 	.word	0x00001fe0


	//   ....[4]....
        /*0068*/ 	.word	0x00002010


	//   ....[5]....
        /*006c*/ 	.word	0x00002020


	//   ....[6]....
        /*0070*/ 	.word	0x00002050


	//   ....[7]....
        /*0074*/ 	.word	0x00002060


	//   ....[8]....
        /*0078*/ 	.word	0x00002090


	//   ....[9]....
        /*007c*/ 	.word	0x000020a0


	//----- nvinfo : EIATTR_VRC_CTA_INIT_COUNT
	.align		4
.L_1213:
        /*0080*/ 	.byte	0x02, 0x4a
	.zero		1
	.zero		1


	//----- nvinfo : EIATTR_EXIT_INSTR_OFFSETS
	.align		4
        /*0084*/ 	.byte	0x04, 0x1c
        /*0086*/ 	.short	(.L_1215 - .L_1214)


	//   ....[0]....
.L_1214:
        /*0088*/ 	.word	0x00007820


	//----- nvinfo : EIATTR_MAX_THREADS
	.align		4
.L_1215:
        /*008c*/ 	.byte	0x04, 0x05
        /*008e*/ 	.short	(.L_1217 - .L_1216)
.L_1216:
        /*0090*/ 	.word	0x00000100
        /*0094*/ 	.word	0x00000001
        /*0098*/ 	.word	0x00000001


	//----- nvinfo : EIATTR_CRS_STACK_SIZE
	.align		4
.L_1217:
        /*009c*/ 	.byte	0x04, 0x1e
        /*009e*/ 	.short	(.L_1219 - .L_1218)
.L_1218:
        /*00a0*/ 	.word	0x00000000


	//----- nvinfo : EIATTR_CBANK_PARAM_SIZE
	.align		4
.L_1219:
        /*00a4*/ 	.byte	0x03, 0x19
        /*00a6*/ 	.short	0x0128


	//----- nvinfo : EIATTR_PARAM_CBANK
	.align		4
        /*00a8*/ 	.byte	0x04, 0x0a
        /*00aa*/ 	.short	(.L_1221 - .L_1220)
	.align		4
.L_1220:
        /*00ac*/ 	.word	index@(.nv.constant0._ZN10layer_norm31ln_parallel_residual_bwd_kernelINS_13Kernel_traitsIf13__nv_bfloat16S2_S2_fjLj5120ELj1ELj1ELj8ELj8ENS_18Kernel_traits_baseILj5120EfS2_S2_S2_fjLj256EEEEELb0ELb1ELb1EEEvNS_9BwdParamsE)
        /*00b0*/ 	.short	0x0380
        /*00b2*/ 	.short	0x0128


	//----- nvinfo : EIATTR_SW_WAR
	.align		4
.L_1221:
        /*00b4*/ 	.byte	0x04, 0x36
        /*00b6*/ 	.short	(.L_1223 - .L_1222)
.L_1222:
        /*00b8*/ 	.word	0x00000008
.L_1223:


//--------------------- .nv.info._ZN10layer_norm31ln_parallel_residual_bwd_kernelINS_13Kernel_traitsIf13__nv_bfloat16S2_S2_fjLj5120ELj1ELj1ELj8ELj8ENS_18Kernel_traits_baseILj5120EfS2_S2_S2_fjLj256EEEEELb1ELb0ELb0EEEvNS_9BwdParamsE --------------------------
	.section	.nv.info._ZN10layer_norm31ln_parallel_residual_bwd_kernelINS_13Kernel_traitsIf13__nv_bfloat16S2_S2_fjLj5120ELj1ELj1ELj8ELj8ENS_18Kernel_traits_baseILj5120EfS2_S2_S2_fjLj256EEEEELb1ELb0ELb0EEEvNS_9BwdParamsE,"",@"SHT_CUDA_INFO"
	.sectionflags	@""
	.align	4


	//----- nvinfo : EIATTR_CUDA_API_VERSION
	.align		4
        /*0000*/ 	.byte	0x04, 0x37
        /*0002*/ 	.short	(.L_1225 - .L_1224)
.L_1224:
        /*0004*/ 	.word	0x00000082


	//----- nvinfo : EIATTR_KPARAM_INFO
	.align		4
.L_1225:
        /*0008*/ 	.byte	0x04, 0x17
        /*000a*/ 	.short	(.L_1227 - .L_1226)
.L_1226:
        /*000c*/ 	.word	0x00000000
        /*0010*/ 	.short	0x0000
        /*0012*/ 	.short	0x0000
        /*0014*/ 	.byte	0x00, 0xf0, 0xa1, 0x04


	//----- nvinfo : EIATTR_SPARSE_MMA_MASK
	.align		4
.L_1227:
        /*0018*/ 	.byte	0x03, 0x50
        /*001a*/ 	.short	0x0000


	//----- nvinfo : EIATTR_MAXREG_COUNT
	.align		4
        /*001c*/ 	.byte	0x03, 0x1b
        /*001e*/ 	.short	0x00ff


	//----- nvinfo : EIATTR_NUM_BARRIERS
	.align		4
        /*0020*/ 	.byte	0x02, 0x4c
        /*0022*/ 	.byte	0x01
	.zero		1


	//----- nvinfo : EIATTR_MERCURY_ISA_VERSION
	.align		4
        /*0024*/ 	.byte	0x03, 0x5f
        /*0026*/ 	.short	0x0101


	//----- nvinfo : EIATTR_COOP_GROUP_MASK_REGIDS
	.align		4
        /*0028*/ 	.byte	0x04, 0x29
        /*002a*/ 	.short	(.L_1229 - .L_1228)


	//   ....[0]....
.L_1228:
        /*002c*/ 	.word	0xffffffff


	//   ....[1]....
        /*0030*/ 	.word	0xffffffff


	//   ....[2]....
        /*0034*/ 	.word	0xffffffff


	//   ....[3]....
        /*0038*/ 	.word	0xffffffff


	//   ....[4]....
        /*003c*/ 	.word	0xffffffff


	//   ....[5]....
        /*0040*/ 	.word	0xffffffff


	//   ....[6]....
        /*0044*/ 	.word	0xffffffff


	//   ....[7]....
        /*0048*/ 	.word	0xffffffff


	//   ....[8]....
        /*004c*/ 	.word	0xffffffff


	//   ....[9]....
        /*0050*/ 	.word	0xffffffff


	//----- nvinfo : EIATTR_COOP_GROUP_INSTR_OFFSETS
	.align		4
.L_1229:
        /*0054*/ 	.byte	0x04, 0x28
        /*0056*/ 	.short	(.L_1231 - .L_1230)


	//   ....[0]....
.L_1230:
        /*0058*/ 	.word	0x00002630


	//   ....[1]....
        /*005c*/ 	.word	0x00002650


	//   ....[2]....
        /*0060*/ 	.word	0x00002690


	//   ....[3]....
        /*0064*/ 	.word	0x000026a0


	//   ....[4]....
        /*0068*/ 	.word	0x000026e0


	//   ....[5]....
        /*006c*/ 	.word	0x000026f0


	//   ....[6]....
        /*0070*/ 	.word	0x00002720


	//   ....[7]....
        /*0074*/ 	.word	0x00002730


	//   ....[8]....
        /*0078*/ 	.word	0x00002760


	//   ....[9]....
        /*007c*/ 	.word	0x00002770


	//----- nvinfo : EIATTR_VRC_CTA_INIT_COUNT
	.align		4
.L_1231:
        /*0080*/ 	.byte	0x02, 0x4a
	.zero		1
	.zero		1


	//----- nvinfo : EIATTR_EXIT_INSTR_OFFSETS
	.align		4
        /*0084*/ 	.byte	0x04, 0x1c
        /*0086*/ 	.short	(.L_1233 - .L_1232)


	//   ....[0]....
.L_1232:
        /*0088*/ 	.word	0x0000ad80


	//   ....[1]....
        /*008c*/ 	.word	0x0000ae50


	//----- nvinfo : EIATTR_MAX_THREADS
	.align		4
.L_1233:
        /*0090*/ 	.byte	0x04, 0x05
        /*0092*/ 	.short	(.L_1235 - .L_1234)
.L_1234:
        /*0094*/ 	.word	0x00000100
        /*0098*/ 	.word	0x00000001
        /*009c*/ 	.word	0x00000001


	//----- nvinfo : EIATTR_CRS_STACK_SIZE
	.align		4
.L_1235:
        /*00a0*/ 	.byte	0x04, 0x1e
        /*00a2*/ 	.short	(.L_1237 - .L_1236)
.L_1236:
        /*00a4*/ 	.word	0x00000000


	//----- nvinfo : EIATTR_CBANK_PARAM_SIZE
	.align		4
.L_1237:
        /*00a8*/ 	.byte	0x03, 0x19
        /*00aa*/ 	.short	0x0128


	//----- nvinfo : EIATTR_PARAM_CBANK
	.align		4
        /*00ac*/ 	.byte	0x04, 0x0a
        /*00ae*/ 	.short	(.L_1239 - .L_1238)
	.align		4
.L_1238:
        /*00b0*/ 	.word	index@(.nv.constant0._ZN10layer_norm31ln_parallel_residual_bwd_kernelINS_13Kernel_traitsIf13__nv_bfloat16S2_S2_fjLj5120ELj1ELj1ELj8ELj8ENS_18Kernel_traits_baseILj5120EfS2_S2_S2_fjLj256EEEEELb1ELb0ELb0EEEvNS_9BwdParamsE)
        /*00b4*/ 	.short	0x0380
        /*00b6*/ 	.short	0x0128


	//----- nvinfo : EIATTR_SW_WAR
	.align		4
.L_1239:
        /*00b8*/ 	.byte	0x04, 0x36
        /*00ba*/ 	.short	(.L_1241 - .L_1240)
.L_1240:
        /*00bc*/ 	.word	0x00000008
.L_1241:


//--------------------- .nv.info._ZN10layer_norm31ln_parallel_residual_bwd_kernelINS_13Kernel_traitsIf13__nv_bfloat16S2_S2_fjLj5120ELj1ELj1ELj8ELj8ENS_18Kernel_traits_baseILj5120EfS2_S2_S2_fjLj256EEEEELb1ELb0ELb1EEEvNS_9BwdParamsE --------------------------
	.section	.nv.info._ZN10layer_norm31ln_parallel_residual_bwd_kernelINS_13Kernel_traitsIf13__nv_bfloat16S2_S2_fjLj5120ELj1ELj1ELj8ELj8ENS_18Kernel_traits_baseILj5120EfS2_S2_S2_fjLj256EEEEELb1ELb0ELb1EEEvNS_9BwdParamsE,"",@"SHT_CUDA_INFO"
	.sectionflags	@""
	.align	4


	//----- nvinfo : EIATTR_CUDA_API_VERSION
	.align		4
        /*0000*/ 	.byte	0x04, 0x37
        /*0002*/ 	.short	(.L_1243 - .L_1242)
.L_1242:
        /*0004*/ 	.word	0x00000082


	//----- nvinfo : EIATTR_KPARAM_INFO
	.align		4
.L_1243:
        /*0008*/ 	.byte	0x04, 0x17
        /*000a*/ 	.short	(.L_1245 - .L_1244)
.L_1244:
        /*000c*/ 	.word	0x00000000
        /*0010*/ 	.short	0x0000
        /*0012*/ 	.short	0x0000
        /*0014*/ 	.byte	0x00, 0xf0, 0xa1, 0x04


	//----- nvinfo : EIATTR_SPARSE_MMA_MASK
	.align		4
.L_1245:
        /*0018*/ 	.byte	0x03, 0x50
        /*001a*/ 	.short	0x0000


	//----- nvinfo : EIATTR_MAXREG_COUNT
	.align		4
        /*001c*/ 	.byte	0x03, 0x1b
        /*001e*/ 	.short	0x00ff


	//----- nvinfo : EIATTR_NUM_BARRIERS
	.align		4
        /*0020*/ 	.byte	0x02, 0x4c
        /*0022*/ 	.byte	0x01
	.zero		1


	//----- nvinfo : EIATTR_MERCURY_ISA_VERSION
	.align		4
        /*0024*/ 	.byte	0x03, 0x5f
        /*0026*/ 	.short	0x0101


	//----- nvinfo : EIATTR_COOP_GROUP_MASK_REGIDS
	.align		4
        /*0028*/ 	.byte	0x04, 0x29
        /*002a*/ 	.short	(.L_1247 - .L_1246)


	//   ....[0]....
.L_1246:
        /*002c*/ 	.word	0xffffffff


	//   ....[1]....
        /*0030*/ 	.word	0xffffffff


	//   ....[2]....
        /*0034*/ 	.word	0xffffffff


	//   ....[3]....
        /*0038*/ 	.word	0xffffffff


	//   ....[4]....
        /*003c*/ 	.word	0xffffffff


	//   ....[5]....
        /*0040*/ 	.word	0xffffffff


	//   ....[6]....
        /*0044*/ 	.word	0xffffffff


	//   ....[7]....
        /*0048*/ 	.word	0xffffffff


	//   ....[8]....
        /*004c*/ 	.word	0xffffffff


	//   ....[9]....
        /*0050*/ 	.word	0xffffffff


	//----- nvinfo : EIATTR_COOP_GROUP_INSTR_OFFSETS
	.align		4
.L_1247:
        /*0054*/ 	.byte	0x04, 0x28
        /*0056*/ 	.short	(.L_1249 - .L_1248)


	//   ....[0]....
.L_1248:
        /*0058*/ 	.word	0x00001bd0


	//   ....[1]....
        /*005c*/ 	.word	0x00001be0


	//   ....[2]....
        /*0060*/ 	.word	0x00001c10


	//   ....[3]....
        /*0064*/ 	.word	0x00001c20


	//   ....[4]....
        /*0068*/ 	.word	0x00001c50


	//   ....[5]....
        /*006c*/ 	.word	0x00001c60


	//   ....[6]....
        /*0070*/ 	.word	0x00001c90


	//   ....[7]....
        /*0074*/ 	.word	0x00001ca0


	//   ....[8]....
        /*0078*/ 	.word	0x00001ce0


	//   ....[9]....
        /*007c*/ 	.word	0x00001cf0


	//----- nvinfo : EIATTR_VRC_CTA_INIT_COUNT
	.align		4
.L_1249:
        /*0080*/ 	.byte	0x02, 0x4a
	.zero		1
	.zero		1


	//----- nvinfo : EIATTR_EXIT_INSTR_OFFSETS
	.align		4
        /*0084*/ 	.byte	0x04, 0x1c
        /*0086*/ 	.short	(.L_1251 - .L_1250)


	//   ....[0]....
.L_1250:
        /*0088*/ 	.word	0x0000a510


	//----- nvinfo : EIATTR_MAX_THREADS
	.align		4
.L_1251:
        /*008c*/ 	.byte	0x04, 0x05
        /*008e*/ 	.short	(.L_1253 - .L_1252)
.L_1252:
        /*0090*/ 	.word	0x00000100
        /*0094*/ 	.word	0x00000001
        /*0098*/ 	.word	0x00000001


	//----- nvinfo : EIATTR_CRS_STACK_SIZE
	.align		4
.L_1253:
        /*009c*/ 	.byte	0x04, 0x1e
        /*009e*/ 	.short	(.L_1255 - .L_1254)
.L_1254:
        /*00a0*/ 	.word	0x00000000


	//----- nvinfo : EIATTR_CBANK_PARAM_SIZE
	.align		4
.L_1255:
        /*00a4*/ 	.byte	0x03, 0x19
        /*00a6*/ 	.short	0x0128


	//----- nvinfo : EIATTR_PARAM_CBANK
	.align		4
        /*00a8*/ 	.byte	0x04, 0x0a
        /*00aa*/ 	.short	(.L_1257 - .L_1256)
	.align		4
.L_1256:
        /*00ac*/ 	.word	index@(.nv.constant0._ZN10layer_norm31ln_parallel_residual_bwd_kernelINS_13Kernel_traitsIf13__nv_bfloat16S2_S2_fjLj5120ELj1ELj1ELj8ELj8ENS_18Kernel_traits_baseILj5120EfS2_S2_S2_fjLj256EEEEELb1ELb0ELb1EEEvNS_9BwdParamsE)
        /*00b0*/ 	.short	0x0380
        /*00b2*/ 	.short	0x0128


	//----- nvinfo : EIATTR_SW_WAR
	.align		4
.L_1257:
        /*00b4*/ 	.byte	0x04, 0x36
        /*00b6*/ 	.short	(.L_1259 - .L_1258)
.L_1258:
        /*00b8*/ 	.word	0x00000008
.L_1259:


//--------------------- .nv.info._ZN10layer_norm22ln_bwd_finalize_kernelINS_22Kernel_traits_finalizeILj5120Ef13__nv_bfloat16S2_S2_fjLb0ELj1024ELj4ENS_18Kernel_traits_baseILj5120EfS2_S2_S2_fjLj1024EEEEELb0ELb0EEEvNS_9BwdParamsE --------------------------
	.section	.nv.info._ZN10layer_norm22ln_bwd_finalize_kernelINS_22Kernel_traits_finalizeILj5120Ef13__nv_bfloat16S2_S2_fjLb0ELj1024ELj4ENS_18Kernel_traits_baseILj5120EfS2_S2_S2_fjLj1024EEEEELb0ELb0EEEvNS_9BwdParamsE,"",@"SHT_CUDA_INFO"
	.sectionflags	@""
	.align	4


	//----- nvinfo : EIATTR_CUDA_API_VERSION
	.align		4
        /*0000*/ 	.byte	0x04, 0x37
        /*0002*/ 	.short	(.L_1261 - .L_1260)
.L_1260:
        /*0004*/ 	.word	0x00000082


	//----- nvinfo : EIATTR_KPARAM_INFO
	.align		4
.L_1261:
        /*0008*/ 	.byte	0x04, 0x17
        /*000a*/ 	.short	(.L_1263 - .L_1262)
.L_1262:
        /*000c*/ 	.word	0x00000000
        /*0010*/ 	.short	0x0000
        /*0012*/ 	.short	0x0000
        /*0014*/ 	.byte	0x00, 0xf0, 0xa1, 0x04


	//----- nvinfo : EIATTR_SPARSE_MMA_MASK
	.align		4
.L_1263:
        /*0018*/ 	.byte	0x03, 0x50
        /*001a*/ 	.short	0x0000


	//----- nvinfo : EIATTR_MAXREG_COUNT
	.align		4
        /*001c*/ 	.byte	0x03, 0x1b
        /*001e*/ 	.short	0x0040


	//----- nvinfo : EIATTR_NUM_BARRIERS
	.align		4
        /*0020*/ 	.byte	0x02, 0x4c
        /*0022*/ 	.byte	0x01
	.zero		1


	//----- nvinfo : EIATTR_MERCURY_ISA_VERSION
	.align		4
        /*0024*/ 	.byte	0x03, 0x5f
        /*0026*/ 	.short	0x0101


	//----- nvinfo : EIATTR_COOP_GROUP_MASK_REGIDS
	.align		4
        /*0028*/ 	.byte	0x04, 0x29
        /*002a*/ 	.short	(.L_1265 - .L_1264)


	//   ....[0]....
.L_1264:
        /*002c*/ 	.word	0xffffffff


	//   ....[1]....
        /*0030*/ 	.word	0xffffffff


	//   ....[2]....
        /*0034*/ 	.word	0xffffffff


	//   ....[3]....
        /*0038*/ 	.word	0xffffffff


	//   ....[4]....
        /*003c*/ 	.word	0xffffffff


	//   ....[5]....
        /*0040*/ 	.word	0xffffffff


	//   ....[6]....
        /*0044*/ 	.word	0xffffffff


	//   ....[7]....
        /*0048*/ 	.word	0xffffffff


	//   ....[8]....
        /*004c*/ 	.word	0xffffffff


	//   ....[9]....
        /*0050*/ 	.word	0xffffffff


	//----- nvinfo : EIATTR_COOP_GROUP_INSTR_OFFSETS
	.align		4
.L_1265:
        /*0054*/ 	.byte	0x04, 0x28
        /*0056*/ 	.short	(.L_1267 - .L_1266)


	//   ....[0]....
.L_1266:
        /*0058*/ 	.word	0x000015e0


	//   ....[1]....
        /*005c*/ 	.word	0x000015f0


	//   ....[2]....
        /*0060*/ 	.word	0x00001620


	//   ....[3]....
        /*0064*/ 	.word	0x00001630


	//   ....[4]....
        /*0068*/ 	.word	0x00001660


	//   ....[5]....
        /*006c*/ 	.word	0x00001670


	//   ....[6]....
        /*0070*/ 	.word	0x000016b0


	//   ....[7]....
        /*0074*/ 	.word	0x000016e0


	//   ....[8]....
        /*0078*/ 	.word	0x00001710


	//   ....[9]....
        /*007c*/ 	.word	0x00001720


	//----- nvinfo : EIATTR_VRC_CTA_INIT_COUNT
	.align		4
.L_1267:
        /*0080*/ 	.byte	0x02, 0x4a
	.zero		1
	.zero		1


	//----- nvinfo : EIATTR_EXIT_INSTR_OFFSETS
	.align		4
        /*0084*/ 	.byte	0x04, 0x1c
        /*0086*/ 	.short	(.L_1269 - .L_1268)


	//   ....[0]....
.L_1268:
        /*0088*/ 	.word	0x00000060


	//   ....[1]....
        /*008c*/ 	.word	0x00001780


	//   ....[2]....
        /*0090*/ 	.word	0x000017b0


	//   ....[3]....
        /*0094*/ 	.word	0x00001850


	//----- nvinfo : EIATTR_MAX_THREADS
	.align		4
.L_1269:
        /*0098*/ 	.byte	0x04, 0x05
        /*009a*/ 	.short	(.L_1271 - .L_1270)
.L_1270:
        /*009c*/ 	.word	0x00000400
        /*00a0*/ 	.word	0x00000001
        /*00a4*/ 	.word	0x00000001


	//----- nvinfo : EIATTR_CRS_STACK_SIZE
	.align		4
.L_1271:
        /*00a8*/ 	.byte	0x04, 0x1e
        /*00aa*/ 	.short	(.L_1273 - .L_1272)
.L_1272:
        /*00ac*/ 	.word	0x00000000


	//----- nvinfo : EIATTR_CBANK_PARAM_SIZE
	.align		4
.L_1273:
        /*00b0*/ 	.byte	0x03, 0x19
        /*00b2*/ 	.short	0x0128


	//----- nvinfo : EIATTR_PARAM_CBANK
	.align		4
        /*00b4*/ 	.byte	0x04, 0x0a
        /*00b6*/ 	.short	(.L_1275 - .L_1274)
	.align		4
.L_1274:
        /*00b8*/ 	.word	index@(.nv.constant0._ZN10layer_norm22ln_bwd_finalize_kernelINS_22Kernel_traits_finalizeILj5120Ef13__nv_bfloat16S2_S2_fjLb0ELj1024ELj4ENS_18Kernel_traits_baseILj5120EfS2_S2_S2_fjLj1024EEEEELb0ELb0EEEvNS_9BwdParamsE)
        /*00bc*/ 	.short	0x0380
        /*00be*/ 	.short	0x0128


	//----- nvinfo : EIATTR_SW_WAR
	.align		4
.L_1275:
        /*00c0*/ 	.byte	0x04, 0x36
        /*00c2*/ 	.short	(.L_1277 - .L_1276)
.L_1276:
        /*00c4*/ 	.word	0x00000008
.L_1277:


//--------------------- .nv.info._ZN10layer_norm40ln_parallel_residual_bwd_finalize_kernelINS_22Kernel_traits_finalizeILj5120Ef13__nv_bfloat16S2_S2_fjLb0ELj1024ELj4ENS_18Kernel_traits_baseILj5120EfS2_S2_S2_fjLj1024EEEEELb0EEEvNS_9BwdParamsE --------------------------
	.section	.nv.info._ZN10layer_norm40ln_parallel_residual_bwd_finalize_kernelINS_22Kernel_traits_finalizeILj5120Ef13__nv_bfloat16S2_S2_fjLb0ELj1024ELj4ENS_18Kernel_traits_baseILj5120EfS2_S2_S2_fjLj1024EEEEELb0EEEvNS_9BwdParamsE,"",@"SHT_CUDA_INFO"
	.sectionflags	@""
	.align	4


	//----- nvinfo : EIATTR_CUDA_API_VERSION
	.align		4
        /*0000*/ 	.byte	0x04, 0x37
        /*0002*/ 	.short	(.L_1279 - .L_1278)
.L_1278:
        /*0004*/ 	.word	0x00000082


	//----- nvinfo : EIATTR_KPARAM_INFO
	.align		4
.L_1279:
        /*0008*/ 	.byte	0x04, 0x17
        /*000a*/ 	.short	(.L_1281 - .L_1280)
.L_1280:
        /*000c*/ 	.word	0x00000000
        /*0010*/ 	.short	0x0000
        /*0012*/ 	.short	0x0000
        /*0014*/ 	.byte	0x00, 0xf0, 0xa1, 0x04


	//----- nvinfo : EIATTR_SPARSE_MMA_MASK
	.align		4
.L_1281:
        /*0018*/ 	.byte	0x03, 0x50
        /*001a*/ 	.short	0x0000


	//----- nvinfo : EIATTR_MAXREG_COUNT
	.align		4
        /*001c*/ 	.byte	0x03, 0x1b
        /*001e*/ 	.short	0x0040


	//----- nvinfo : EIATTR_NUM_BARRIERS
	.align		4
        /*0020*/ 	.byte	0x02, 0x4c
        /*0022*/ 	.byte	0x01
	.zero		1


	//----- nvinfo : EIATTR_MERCURY_ISA_VERSION
	.align		4
        /*0024*/ 	.byte	0x03, 0x5f
        /*0026*/ 	.short	0x0101


	//----- nvinfo : EIATTR_COOP_GROUP_MASK_REGIDS
	.align		4
        /*0028*/ 	.byte	0x04, 0x29
        /*002a*/ 	.short	(.L_1283 - .L_1282)


	//   ....[0]....
.L_1282:
        /*002c*/ 	.word	0xffffffff


	//   ....[1]....
        /*0030*/ 	.word	0xffffffff


	//   ....[2]....
        /*0034*/ 	.word	0xffffffff


	//   ....[3]....
        /*0038*/ 	.word	0xffffffff


	//   ....[4]....
        /*003c*/ 	.word	0xffffffff


	//   ....[5]....
        /*0040*/ 	.word	0xffffffff


	//   ....[6]....
        /*0044*/ 	.word	0xffffffff


	//   ....[7]....
        /*0048*/ 	.word	0xffffffff


	//   ....[8]....
        /*004c*/ 	.word	0xffffffff


	//   ....[9]....
        /*0050*/ 	.word	0xffffffff


	//   ....[10]....
        /*0054*/ 	.word	0xffffffff


	//   ....[11]....
        /*0058*/ 	.word	0xffffffff


	//   ....[12]....
        /*005c*/ 	.word	0xffffffff


	//   ....[13]....
        /*0060*/ 	.word	0xffffffff


	//   ....[14]....
        /*0064*/ 	.word	0xffffffff


	//   ....[15]....
        /*0068*/ 	.word	0xffffffff


	//   ....[16]....
        /*006c*/ 	.word	0xffffffff


	//   ....[17]....
        /*0070*/ 	.word	0xffffffff


	//   ....[18]....
        /*0074*/ 	.word	0xffffffff


	//   ....[19]....
        /*0078*/ 	.word	0xffffffff


	//----- nvinfo : EIATTR_COOP_GROUP_INSTR_OFFSETS
	.align		4
.L_1283:
        /*007c*/ 	.byte	0x04, 0x28
        /*007e*/ 	.short	(.L_1285 - .L_1284)


	//   ....[0]....
.L_1284:
        /*0080*/ 	.word	0x000013b0


	//   ....[1]....
        /*0084*/ 	.word	0x000013c0


	//   ....[2]....
        /*0088*/ 	.word	0x000013d0


	//   ....[3]....
        /*008c*/ 	.word	0x000013e0


	//   ....[4]....
        /*0090*/ 	.word	0x00001410


	//   ....[5]....
        /*0094*/ 	.word	0x00001430


	//   ....[6]....
        /*0098*/ 	.word	0x00001450


	//   ....[7]....
        /*009c*/ 	.word	0x00001460


	//   ....[8]....
        /*00a0*/ 	.word	0x000014a0


	//   ....[9]....
        /*00a4*/ 	.word	0x000014c0


	//   ....[10]....
        /*00a8*/ 	.word	0x000014d0


	//   ....[11]....
        /*00ac*/ 	.word	0x000014e0


	//   ....[12]....
        /*00b0*/ 	.word	0x00001510


	//   ....[13]....
        /*00b4*/ 	.word	0x00001530


	//   ....[14]....
        /*00b8*/ 	.word	0x00001550


	//   ....[15]....
        /*00bc*/ 	.word	0x00001560


	//   ....[16]....
        /*00c0*/ 	.word	0x000015a0


	//   ....[17]....
        /*00c4*/ 	.word	0x000015d0


	//   ....[18]....
        /*00c8*/ 	.word	0x00001600


	//   ....[19]....
        /*00cc*/ 	.word	0x00001610


	//----- nvinfo : EIATTR_VRC_CTA_INIT_COUNT
	.align		4
.L_1285:
        /*00d0*/ 	.byte	0x02, 0x4a
	.zero		1
	.zero		1


	//----- nvinfo : EIATTR_EXIT_INSTR_OFFSETS
	.align		4
        /*00d4*/ 	.byte	0x04, 0x1c
        /*00d6*/ 	.short	(.L_1287 - .L_1286)


	//   ....[0]....
.L_1286:
        /*00d8*/ 	.word	0x00000060


	//   ....[1]....
        /*00dc*/ 	.word	0x000016b0


	//   ....[2]....
        /*00e0*/ 	.word	0x000016e0


	//   ....[3]....
        /*00e4*/ 	.word	0x00001800


	//----- nvinfo : EIATTR_MAX_THREADS
	.align		4
.L_1287:
        /*00e8*/ 	.byte	0x04, 0x05
        /*00ea*/ 	.short	(.L_1289 - .L_1288)
.L_1288:
        /*00ec*/ 	.word	0x00000400
        /*00f0*/ 	.word	0x00000001
        /*00f4*/ 	.word	0x00000001


	//----- nvinfo : EIATTR_CRS_STACK_SIZE
	.align		4
.L_1289:
        /*00f8*/ 	.byte	0x04, 0x1e
        /*00fa*/ 	.short	(.L_1291 - .L_1290)
.L_1290:
        /*00fc*/ 	.word	0x00000000


	//----- nvinfo : EIATTR_CBANK_PARAM_SIZE
	.align		4
.L_1291:
        /*0100*/ 	.byte	0x03, 0x19
        /*0102*/ 	.short	0x0128


	//----- nvinfo : EIATTR_PARAM_CBANK
	.align		4
        /*0104*/ 	.byte	0x04, 0x0a
        /*0106*/ 	.short	(.L_1293 - .L_1292)
	.align		4
.L_1292:
        /*0108*/ 	.word	index@(.nv.constant0._ZN10layer_norm40ln_parallel_residual_bwd_finalize_kernelINS_22Kernel_traits_finalizeILj5120Ef13__nv_bfloat16S2_S2_fjLb0ELj1024ELj4ENS_18Kernel_traits_baseILj5120EfS2_S2_S2_fjLj1024EEEEELb0EEEvNS_9BwdParamsE)
        /*010c*/ 	.short	0x0380
        /*010e*/ 	.short	0x0128


	//----- nvinfo : EIATTR_SW_WAR
	.align		4
.L_1293:
        /*0110*/ 	.byte	0x04, 0x36
        /*0112*/ 	.short	(.L_1295 - .L_1294)
.L_1294:
        /*0114*/ 	.word	0x00000008
.L_1295:


//--------------------- .nv.info._ZN10layer_norm31ln_parallel_residual_bwd_kernelINS_13Kernel_traitsIf13__nv_bfloat16S2_S2_fjLj5120ELj1ELj1ELj8ELj8ENS_18Kernel_traits_baseILj5120EfS2_S2_S2_fjLj256EEEEELb1ELb1ELb0EEEvNS_9BwdParamsE --------------------------
	.section	.nv.info._ZN10layer_norm31ln_parallel_residual_bwd_kernelINS_13Kernel_traitsIf13__nv_bfloat16S2_S2_fjLj5120ELj1ELj1ELj8ELj8ENS_18Kernel_traits_baseILj5120EfS2_S2_S2_fjLj256EEEEELb1ELb1ELb0EEEvNS_9BwdParamsE,"",@"SHT_CUDA_INFO"
	.sectionflags	@""
	.align	4


	//----- nvinfo : EIATTR_CUDA_API_VERSION
	.align		4
        /*0000*/ 	.byte	0x04, 0x37
        /*0002*/ 	.short	(.L_1297 - .L_1296)
.L_1296:
        /*0004*/ 	.word	0x00000082


	//----- nvinfo : EIATTR_KPARAM_INFO
	.align		4
.L_1297:
        /*0008*/ 	.byte	0x04, 0x17
        /*000a*/ 	.short	(.L_1299 - .L_1298)
.L_1298:
        /*000c*/ 	.word	0x00000000
        /*0010*/ 	.short	0x0000
        /*0012*/ 	.short	0x0000
        /*0014*/ 	.byte	0x00, 0xf0, 0xa1, 0x04


	//----- nvinfo : EIATTR_SPARSE_MMA_MASK
	.align		4
.L_1299:
        /*0018*/ 	.byte	0x03, 0x50
        /*001a*/ 	.short	0x0000


	//----- nvinfo : EIATTR_MAXREG_COUNT
	.align		4
        /*001c*/ 	.byte	0x03, 0x1b
        /*001e*/ 	.short	0x00ff


	//----- nvinfo : EIATTR_NUM_BARRIERS
	.align		4
        /*0020*/ 	.byte	0x02, 0x4c
        /*0022*/ 	.byte	0x01
	.zero		1


	//----- nvinfo : EIATTR_MERCURY_ISA_VERSION
	.align		4
        /*0024*/ 	.byte	0x03, 0x5f
        /*0026*/ 	.short	0x0101


	//----- nvinfo : EIATTR_COOP_GROUP_MASK_REGIDS
	.align		4
        /*0028*/ 	.byte	0x04, 0x29
        /*002a*/ 	.short	(.L_1301 - .L_1300)


	//   ....[0]....
.L_1300:
        /*002c*/ 	.word	0xffffffff


	//   ....[1]....
        /*0030*/ 	.word	0xffffffff


	//   ....[2]....
        /*0034*/ 	.word	0xffffffff


	//   ....[3]....
        /*0038*/ 	.word	0xffffffff


	//   ....[4]....
        /*003c*/ 	.word	0xffffffff


	//   ....[5]....
        /*0040*/ 	.word	0xffffffff


	//   ....[6]....
        /*0044*/ 	.word	0xffffffff


	//   ....[7]....
        /*0048*/ 	.word	0xffffffff


	//   ....[8]....
        /*004c*/ 	.word	0xffffffff


	//   ....[9]....
        /*0050*/ 	.word	0xffffffff


	//----- nvinfo : EIATTR_COOP_GROUP_INSTR_OFFSETS
	.align		4
.L_1301:
        /*0054*/ 	.byte	0x04, 0x28
        /*0056*/ 	.short	(.L_1303 - .L_1302)


	//   ....[0]....
.L_1302:
        /*0058*/ 	.word	0x00001b80


	//   ....[1]....
        /*005c*/ 	.word	0x00001ba0


	//   ....[2]....
        /*0060*/ 	.word	0x00001be0


	//   ....[3]....
        /*0064*/ 	.word	0x00001bf0


	//   ....[4]....
        /*0068*/ 	.word	0x00001c30


	//   ....[5]....
        /*006c*/ 	.word	0x00001c40


	//   ....[6]....
        /*0070*/ 	.word	0x00001c70


	//   ....[7]....
        /*0074*/ 	.word	0x00001c80


	//   ....[8]....
        /*0078*/ 	.word	0x00001cb0


	//   ....[9]....
        /*007c*/ 	.word	0x00001cc0


	//----- nvinfo : EIATTR_VRC_CTA_INIT_COUNT
	.align		4
.L_1303:
        /*0080*/ 	.byte	0x02, 0x4a
	.zero		1
	.zero		1


	//----- nvinfo : EIATTR_EXIT_INSTR_OFFSETS
	.align		4
        /*0084*/ 	.byte	0x04, 0x1c
        /*0086*/ 	.short	(.L_1305 - .L_1304)


	//   ....[0]....
.L_1304:
        /*0088*/ 	.word	0x0000a2a0


	//   ....[1]....
        /*008c*/ 	.word	0x0000a320


	//----- nvinfo : EIATTR_MAX_THREADS
	.align		4
.L_1305:
        /*0090*/ 	.byte	0x04, 0x05
        /*0092*/ 	.short	(.L_1307 - .L_1306)
.L_1306:
        /*0094*/ 	.word	0x00000100
        /*0098*/ 	.word	0x00000001
        /*009c*/ 	.word	0x00000001


	//----- nvinfo : EIATTR_CRS_STACK_SIZE
	.align		4
.L_1307:
        /*00a0*/ 	.byte	0x04, 0x1e
        /*00a2*/ 	.short	(.L_1309 - .L_1308)
.L_1308:
        /*00a4*/ 	.word	0x00000000


	//----- nvinfo : EIATTR_CBANK_PARAM_SIZE
	.align		4
.L_1309:
        /*00a8*/ 	.byte	0x03, 0x19
        /*00aa*/ 	.short	0x0128


	//----- nvinfo : EIATTR_PARAM_CBANK
	.align		4
        /*00ac*/ 	.byte	0x04, 0x0a
        /*00ae*/ 	.short	(.L_1311 - .L_1310)
	.align		4
.L_1310:
        /*00b0*/ 	.word	index@(.nv.constant0._ZN10layer_norm31ln_parallel_residual_bwd_kernelINS_13Kernel_traitsIf13__nv_bfloat16S2_S2_fjLj5120ELj1ELj1ELj8ELj8ENS_18Kernel_traits_baseILj5120EfS2_S2_S2_fjLj256EEEEELb1ELb1ELb0EEEvNS_9BwdParamsE)
        /*00b4*/ 	.short	0x0380
        /*00b6*/ 	.short	0x0128


	//----- nvinfo : EIATTR_SW_WAR
	.align		4
.L_1311:
        /*00b8*/ 	.byte	0x04, 0x36
        /*00ba*/ 	.short	(.L_1313 - .L_1312)
.L_1312:
        /*00bc*/ 	.word	0x00000008
.L_1313:


//--------------------- .nv.info._ZN10layer_norm22ln_bwd_finalize_kernelINS_22Kernel_traits_finalizeILj5120Ef13__nv_bfloat16S2_S2_fjLb0ELj1024ELj4ENS_18Kernel_traits_baseILj5120EfS2_S2_S2_fjLj1024EEEEELb0ELb1EEEvNS_9BwdParamsE --------------------------
	.section	.nv.info._ZN10layer_norm22ln_bwd_finalize_kernelINS_22Kernel_traits_finalizeILj5120Ef13__nv_bfloat16S2_S2_fjLb0ELj1024ELj4ENS_18Kernel_traits_baseILj5120EfS2_S2_S2_fjLj1024EEEEELb0ELb1EEEvNS_9BwdParamsE,"",@"SHT_CUDA_INFO"
	.sectionflags	@""
	.align	4


	//----- nvinfo : EIATTR_CUDA_API_VERSION
	.align		4
        /*0000*/ 	.byte	0x04, 0x37
        /*0002*/ 	.short	(.L_1315 - .L_1314)
.L_1314:
        /*0004*/ 	.word	0x00000082


	//----- nvinfo : EIATTR_KPARAM_INFO
	.align		4
.L_1315:
        /*0008*/ 	.byte	0x04, 0x17
        /*000a*/ 	.short	(.L_1317 - .L_1316)
.L_1316:
        /*000c*/ 	.word	0x00000000
        /*0010*/ 	.short	0x0000
        /*0012*/ 	.short	0x0000
        /*0014*/ 	.byte	0x00, 0xf0, 0xa1, 0x04


	//----- nvinfo : EIATTR_SPARSE_MMA_MASK
	.align		4
.L_1317:
        /*0018*/ 	.byte	0x03, 0x50
        /*001a*/ 	.short	0x0000


	//----- nvinfo : EIATTR_MAXREG_COUNT
	.align		4
        /*001c*/ 	.byte	0x03, 0x1b
        /*001e*/ 	.short	0x0040


	//----- nvinfo : EIATTR_NUM_BARRIERS
	.align		4
        /*0020*/ 	.byte	0x02, 0x4c
        /*0022*/ 	.byte	0x01
	.zero		1


	//----- nvinfo : EIATTR_MERCURY_ISA_VERSION
	.align		4
        /*0024*/ 	.byte	0x03, 0x5f
        /*0026*/ 	.short	0x0101


	//----- nvinfo : EIATTR_COOP_GROUP_MASK_REGIDS
	.align		4
        /*0028*/ 	.byte	0x04, 0x29
        /*002a*/ 	.short	(.L_1319 - .L_1318)


	//   ....[0]....
.L_1318:
        /*002c*/ 	.word	0xffffffff


	//   ....[1]....
        /*0030*/ 	.word	0xffffffff


	//   ....[2]....
        /*0034*/ 	.word	0xffffffff


	//   ....[3]....
        /*0038*/ 	.word	0xffffffff


	//   ....[4]....
        /*003c*/ 	.word	0xffffffff


	//   ....[5]....
        /*0040*/ 	.word	0xffffffff


	//   ....[6]....
        /*0044*/ 	.word	0xffffffff


	//   ....[7]....
        /*0048*/ 	.word	0xffffffff


	//   ....[8]....
        /*004c*/ 	.word	0xffffffff


	//   ....[9]....
        /*0050*/ 	.word	0xffffffff


	//----- nvinfo : EIATTR_COOP_GROUP_INSTR_OFFSETS
	.align		4
.L_1319:
        /*0054*/ 	.byte	0x04, 0x28
        /*0056*/ 	.short	(.L_1321 - .L_1320)


	//   ....[0]....
.L_1320:
        /*0058*/ 	.word	0x00001630


	//   ....[1]....
        /*005c*/ 	.word	0x00001640


	//   ....[2]....
        /*0060*/ 	.word	0x00001670


	//   ....[3]....
        /*0064*/ 	.word	0x00001680


	//   ....[4]....
        /*0068*/ 	.word	0x000016b0


	//   ....[5]....
        /*006c*/ 	.word	0x000016c0


	//   ....[6]....
        /*0070*/ 	.word	0x000016f0


	//   ....[7]....
        /*0074*/ 	.word	0x00001710


	//   ....[8]....
        /*0078*/ 	.word	0x00001740


	//   ....[9]....
        /*007c*/ 	.word	0x00001750


	//----- nvinfo : EIATTR_VRC_CTA_INIT_COUNT
	.align		4
.L_1321:
        /*0080*/ 	.byte	0x02, 0x4a
	.zero		1
	.zero		1


	//----- nvinfo : EIATTR_EXIT_INSTR_OFFSETS
	.align		4
        /*0084*/ 	.byte	0x04, 0x1c
        /*0086*/ 	.short	(.L_1323 - .L_1322)


	//   ....[0]....
.L_1322:
        /*0088*/ 	.word	0x00000070


	//   ....[1]....
        /*008c*/ 	.word	0x000017b0


	//   ....[2]....
        /*0090*/ 	.word	0x00001860


	//----- nvinfo : EIATTR_MAX_THREADS
	.align		4
.L_1323:
        /*0094*/ 	.byte	0x04, 0x05
        /*0096*/ 	.short	(.L_1325 - .L_1324)
.L_1324:
        /*0098*/ 	.word	0x00000400
        /*009c*/ 	.word	0x00000001
        /*00a0*/ 	.word	0x00000001


	//----- nvinfo : EIATTR_CRS_STACK_SIZE
	.align		4
.L_1325:
        /*00a4*/ 	.byte	0x04, 0x1e
        /*00a6*/ 	.short	(.L_1327 - .L_1326)
.L_1326:
        /*00a8*/ 	.word	0x00000000


	//----- nvinfo : EIATTR_CBANK_PARAM_SIZE
	.align		4
.L_1327:
        /*00ac*/ 	.byte	0x03, 0x19
        /*00ae*/ 	.short	0x0128


	//----- nvinfo : EIATTR_PARAM_CBANK
	.align		4
        /*00b0*/ 	.byte	0x04, 0x0a
        /*00b2*/ 	.short	(.L_1329 - .L_1328)
	.align		4
.L_1328:
        /*00b4*/ 	.word	index@(.nv.constant0._ZN10layer_norm22ln_bwd_finalize_kernelINS_22Kernel_traits_finalizeILj5120Ef13__nv_bfloat16S2_S2_fjLb0ELj1024ELj4ENS_18Kernel_traits_baseILj5120EfS2_S2_S2_fjLj1024EEEEELb0ELb1EEEvNS_9BwdParamsE)
        /*00b8*/ 	.short	0x0380
        /*00ba*/ 	.short	0x0128


	//----- nvinfo : EIATTR_SW_WAR
	.align		4
.L_1329:
        /*00bc*/ 	.byte	0x04, 0x36
        /*00be*/ 	.short	(.L_1331 - .L_1330)
.L_1330:
        /*00c0*/ 	.word	0x00000008
.L_1331:


//--------------------- .nv.info._ZN10layer_norm40ln_parallel_residual_bwd_finalize_kernelINS_22Kernel_traits_finalizeILj5120Ef13__nv_bfloat16S2_S2_fjLb0ELj1024ELj4ENS_18Kernel_traits_baseILj5120EfS2_S2_S2_fjLj1024EEEEELb1EEEvNS_9BwdParamsE --------------------------
	.section	.nv.info._ZN10layer_norm40ln_parallel_residual_bwd_finalize_kernelINS_22Kernel_traits_finalizeILj5120Ef13__nv_bfloat16S2_S2_fjLb0ELj1024ELj4ENS_18Kernel_traits_baseILj5120EfS2_S2_S2_fjLj1024EEEEELb1EEEvNS_9BwdParamsE,"",@"SHT_CUDA_INFO"
	.sectionflags	@""
	.align	4


	//----- nvinfo : EIATTR_CUDA_API_VERSION
	.align		4
        /*0000*/ 	.byte	0x04, 0x37
        /*0002*/ 	.short	(.L_1333 - .L_1332)
.L_1332:
        /*0004*/ 	.word	0x00000082


	//----- nvinfo : EIATTR_KPARAM_INFO
	.align		4
.L_1333:
        /*0008*/ 	.byte	0x04, 0x17
        /*000a*/ 	.short	(.L_1335 - .L_1334)
.L_1334:
        /*000c*/ 	.word	0x00000000
        /*0010*/ 	.short	0x0000
        /*0012*/ 	.short	0x0000
        /*0014*/ 	.byte	0x00, 0xf0, 0xa1, 0x04


	//----- nvinfo : EIATTR_SPARSE_MMA_MASK
	.align		4
.L_1335:
        /*0018*/ 	.byte	0x03, 0x50
        /*001a*/ 	.short	0x0000


	//----- nvinfo : EIATTR_MAXREG_COUNT
	.align		4
        /*001c*/ 	.byte	0x03, 0x1b
        /*001e*/ 	.short	0x0040


	//----- nvinfo : EIATTR_NUM_BARRIERS
	.align		4
        /*0020*/ 	.byte	0x02, 0x4c
        /*0022*/ 	.byte	0x01
	.zero		1


	//----- nvinfo : EIATTR_MERCURY_ISA_VERSION
	.align		4
        /*0024*/ 	.byte	0x03, 0x5f
        /*0026*/ 	.short	0x0101


	//----- nvinfo : EIATTR_COOP_GROUP_MASK_REGIDS
	.align		4
        /*0028*/ 	.byte	0x04, 0x29
        /*002a*/ 	.short	(.L_1337 - .L_1336)


	//   ....[0]....
.L_1336:
        /*002c*/ 	.word	0xffffffff


	//   ....[1]....
        /*0030*/ 	.word	0xffffffff


	//   ....[2]....
        /*0034*/ 	.word	0xffffffff


	//   ....[3]....
        /*0038*/ 	.word	0xffffffff


	//   ....[4]....
        /*003c*/ 	.word	0xffffffff


	//   ....[5]....
        /*0040*/ 	.word	0xffffffff


	//   ....[6]....
        /*0044*/ 	.word	0xffffffff


	//   ....[7]....
        /*0048*/ 	.word	0xffffffff


	//   ....[8]....
        /*004c*/ 	.word	0xffffffff


	//   ....[9]....
        /*0050*/ 	.word	0xffffffff


	//   ....[10]....
        /*0054*/ 	.word	0xffffffff


	//   ....[11]....
        /*0058*/ 	.word	0xffffffff


	//   ....[12]....
        /*005c*/ 	.word	0xffffffff


	//   ....[13]....
        /*0060*/ 	.word	0xffffffff


	//   ....[14]....
        /*0064*/ 	.word	0xffffffff


	//   ....[15]....
        /*0068*/ 	.word	0xffffffff


	//   ....[16]....
        /*006c*/ 	.word	0xffffffff


	//   ....[17]....
        /*0070*/ 	.word	0xffffffff


	//   ....[18]....
        /*0074*/ 	.word	0xffffffff


	//   ....[19]....
        /*0078*/ 	.word	0xffffffff


	//----- nvinfo : EIATTR_COOP_GROUP_INSTR_OFFSETS
	.align		4
.L_1337:
        /*007c*/ 	.byte	0x04, 0x28
        /*007e*/ 	.short	(.L_1339 - .L_1338)


	//   ....[0]....
.L_1338:
        /*0080*/ 	.word	0x00001410


	//   ....[1]....
        /*0084*/ 	.word	0x00001420


	//   ....[2]....
        /*0088*/ 	.word	0x00001430


	//   ....[3]....
        /*008c*/ 	.word	0x00001440


	//   ....[4]....
        /*0090*/ 	.word	0x00001470


	//   ....[5]....
        /*0094*/ 	.word	0x00001490


	//   ....[6]....
        /*0098*/ 	.word	0x000014b0


	//   ....[7]....
        /*009c*/ 	.word	0x000014c0


	//   ....[8]....
        /*00a0*/ 	.word	0x000014f0


	//   ....[9]....
        /*00a4*/ 	.word	0x00001510


	//   ....[10]....
        /*00a8*/ 	.word	0x00001530


	//   ....[11]....
        /*00ac*/ 	.word	0x00001540


	//   ....[12]....
        /*00b0*/ 	.word	0x00001570


	//   ....[13]....
        /*00b4*/ 	.word	0x00001590


	//   ....[14]....
        /*00b8*/ 	.word	0x000015b0


	//   ....[15]....
        /*00bc*/ 	.word	0x000015c0


	//   ....[16]....
        /*00c0*/ 	.word	0x000015f0


	//   ....[17]....
        /*00c4*/ 	.word	0x00001620


	//   ....[18]....
        /*00c8*/ 	.word	0x00001630


	//   ....[19]....
        /*00cc*/ 	.word	0x00001640


	//----- nvinfo : EIATTR_VRC_CTA_INIT_COUNT
	.align		4
.L_1339:
        /*00d0*/ 	.byte	0x02, 0x4a
	.zero		1
	.zero		1


	//----- nvinfo : EIATTR_EXIT_INSTR_OFFSETS
	.align		4
        /*00d4*/ 	.byte	0x04, 0x1c
        /*00d6*/ 	.short	(.L_1341 - .L_1340)


	//   ....[0]....
.L_1340:
        /*00d8*/ 	.word	0x00000060


	//   ....[1]....
        /*00dc*/ 	.word	0x000016e0


	//   ....[2]....
        /*00e0*/ 	.word	0x00001810


	//----- nvinfo : EIATTR_MAX_THREADS
	.align		4
.L_1341:
        /*00e4*/ 	.byte	0x04, 0x05
        /*00e6*/ 	.short	(.L_1343 - .L_1342)
.L_1342:
        /*00e8*/ 	.word	0x00000400
        /*00ec*/ 	.word	0x00000001
        /*00f0*/ 	.word	0x00000001


	//----- nvinfo : EIATTR_CRS_STACK_SIZE
	.align		4
.L_1343:
        /*00f4*/ 	.byte	0x04, 0x1e
        /*00f6*/ 	.short	(.L_1345 - .L_1344)
.L_1344:
        /*00f8*/ 	.word	0x00000000


	//----- nvinfo : EIATTR_CBANK_PARAM_SIZE
	.align		4
.L_1345:
        /*00fc*/ 	.byte	0x03, 0x19
        /*00fe*/ 	.short	0x0128


	//----- nvinfo : EIATTR_PARAM_CBANK
	.align		4
        /*0100*/ 	.byte	0x04, 0x0a
        /*0102*/ 	.short	(.L_1347 - .L_1346)
	.align		4
.L_1346:
        /*0104*/ 	.word	index@(.nv.constant0._ZN10layer_norm40ln_parallel_residual_bwd_finalize_kernelINS_22Kernel_traits_finalizeILj5120Ef13__nv_bfloat16S2_S2_fjLb0ELj1024ELj4ENS_18Kernel_traits_baseILj5120EfS2_S2_S2_fjLj1024EEEEELb1EEEvNS_9BwdParamsE)
        /*0108*/ 	.short	0x0380
        /*010a*/ 	.short	0x0128


	//----- nvinfo : EIATTR_SW_WAR
	.align		4
.L_1347:
        /*010c*/ 	.byte	0x04, 0x36
        /*010e*/ 	.short	(.L_1349 - .L_1348)
.L_1348:
        /*0110*/ 	.word	0x00000008
.L_1349:


//--------------------- .nv.info._ZN10layer_norm31ln_parallel_residual_bwd_kernelINS_13Kernel_traitsIf13__nv_bfloat16S2_S2_fjLj5120ELj1ELj1ELj8ELj8ENS_18Kernel_traits_baseILj5120EfS2_S2_S2_fjLj256EEEEELb1ELb1ELb1EEEvNS_9BwdParamsE --------------------------
	.section	.nv.info._ZN10layer_norm31ln_parallel_residual_bwd_kernelINS_13Kernel_traitsIf13__nv_bfloat16S2_S2_fjLj5120ELj1ELj1ELj8ELj8ENS_18Kernel_traits_baseILj5120EfS2_S2_S2_fjLj256EEEEELb1ELb1ELb1EEEvNS_9BwdParamsE,"",@"SHT_CUDA_INFO"
	.sectionflags	@""
	.align	4


	//----- nvinfo : EIATTR_CUDA_API_VERSION
	.align		4
        /*0000*/ 	.byte	0x04, 0x37
        /*0002*/ 	.short	(.L_1351 - .L_1350)
.L_1350:
        /*0004*/ 	.word	0x00000082


	//----- nvinfo : EIATTR_KPARAM_INFO
	.align		4
.L_1351:
        /*0008*/ 	.byte	0x04, 0x17
        /*000a*/ 	.short	(.L_1353 - .L_1352)
.L_1352:
        /*000c*/ 	.word	0x00000000
        /*0010*/ 	.short	0x0000
        /*0012*/ 	.short	0x0000
        /*0014*/ 	.byte	0x00, 0xf0, 0xa1, 0x04


	//----- nvinfo : EIATTR_SPARSE_MMA_MASK
	.align		4
.L_1353:
        /*0018*/ 	.byte	0x03, 0x50
        /*001a*/ 	.short	0x0000


	//----- nvinfo : EIATTR_MAXREG_COUNT
	.align		4
        /*001c*/ 	.byte	0x03, 0x1b
        /*001e*/ 	.short	0x00ff


	//----- nvinfo : EIATTR_NUM_BARRIERS
	.align		4
        /*0020*/ 	.byte	0x02, 0x4c
        /*0022*/ 	.byte	0x01
	.zero		1


	//----- nvinfo : EIATTR_MERCURY_ISA_VERSION
	.align		4
        /*0024*/ 	.byte	0x03, 0x5f
        /*0026*/ 	.short	0x0101


	//----- nvinfo : EIATTR_COOP_GROUP_MASK_REGIDS
	.align		4
        /*0028*/ 	.byte	0x04, 0x29
        /*002a*/ 	.short	(.L_1355 - .L_1354)


	//   ....[0]....
.L_1354:
        /*002c*/ 	.word	0xffffffff


	//   ....[1]....
        /*0030*/ 	.word	0xffffffff


	//   ....[2]....
        /*0034*/ 	.word	0xffffffff


	//   ....[3]....
        /*0038*/ 	.word	0xffffffff


	//   ....[4]....
        /*003c*/ 	.word	0xffffffff


	//   ....[5]....
        /*0040*/ 	.word	0xffffffff


	//   ....[6]....
        /*0044*/ 	.word	0xffffffff


	//   ....[7]....
        /*0048*/ 	.word	0xffffffff


	//   ....[8]....
        /*004c*/ 	.word	0xffffffff


	//   ....[9]....
        /*0050*/ 	.word	0xffffffff


	//----- nvinfo : EIATTR_COOP_GROUP_INSTR_OFFSETS
	.align		4
.L_1355:
        /*0054*/ 	.byte	0x04, 0x28
        /*0056*/ 	.short	(.L_1357 - .L_1356)


	//   ....[0]....
.L_1356:
        /*0058*/ 	.word	0x000014f0


	//   ....[1]....
        /*005c*/ 	.word	0x00001500


	//   ....[2]....
        /*0060*/ 	.word	0x00001530


	//   ....[3]....
        /*0064*/ 	.word	0x00001540


	//   ....[4]....
        /*0068*/ 	.word	0x00001570


	//   ....[5]....
        /*006c*/ 	.word	0x00001580


	//   ....[6]....
        /*0070*/ 	.word	0x000015c0


	//   ....[7]....
        /*0074*/ 	.word	0x000015d0


	//   ....[8]....
        /*0078*/ 	.word	0x00001620


	//   ....[9]....
        /*007c*/ 	.word	0x00001630


	//----- nvinfo : EIATTR_VRC_CTA_INIT_COUNT
	.align		4
.L_1357:
        /*0080*/ 	.byte	0x02, 0x4a
	.zero		1
	.zero		1


	//----- nvinfo : EIATTR_EXIT_INSTR_OFFSETS
	.align		4
        /*0084*/ 	.byte	0x04, 0x1c
        /*0086*/ 	.short	(.L_1359 - .L_1358)


	//   ....[0]....
.L_1358:
        /*0088*/ 	.word	0x00009890


	//----- nvinfo : EIATTR_MAX_THREADS
	.align		4
.L_1359:
        /*008c*/ 	.byte	0x04, 0x05
        /*008e*/ 	.short	(.L_1361 - .L_1360)
.L_1360:
        /*0090*/ 	.word	0x00000100
        /*0094*/ 	.word	0x00000001
        /*0098*/ 	.word	0x00000001


	//----- nvinfo : EIATTR_CRS_STACK_SIZE
	.align		4
.L_1361:
        /*009c*/ 	.byte	0x04, 0x1e
        /*009e*/ 	.short	(.L_1363 - .L_1362)
.L_1362:
        /*00a0*/ 	.word	0x00000000


	//----- nvinfo : EIATTR_CBANK_PARAM_SIZE
	.align		4
.L_1363:
        /*00a4*/ 	.byte	0x03, 0x19
        /*00a6*/ 	.short	0x0128


	//----- nvinfo : EIATTR_PARAM_CBANK
	.align		4
        /*00a8*/ 	.byte	0x04, 0x0a
        /*00aa*/ 	.short	(.L_1365 - .L_1364)
	.align		4
.L_1364:
        /*00ac*/ 	.word	index@(.nv.constant0._ZN10layer_norm31ln_parallel_residual_bwd_kernelINS_13Kernel_traitsIf13__nv_bfloat16S2_S2_fjLj5120ELj1ELj1ELj8ELj8ENS_18Kernel_traits_baseILj5120EfS2_S2_S2_fjLj256EEEEELb1ELb1ELb1EEEvNS_9BwdParamsE)
        /*00b0*/ 	.short	0x0380
        /*00b2*/ 	.short	0x0128


	//----- nvinfo : EIATTR_SW_WAR
	.align		4
.L_1365:
        /*00b4*/ 	.byte	0x04, 0x36
        /*00b6*/ 	.short	(.L_1367 - .L_1366)
.L_1366:
        /*00b8*/ 	.word	0x00000008
.L_1367:


//--------------------- .nv.info._ZN10layer_norm31ln_parallel_residual_bwd_kernelINS_13Kernel_traitsI13__nv_bfloat16S2_fS2_fjLj5120ELj1ELj1ELj8ELj8ENS_18Kernel_traits_baseILj5120ES2_S2_fS2_fjLj256EEEEELb0ELb0ELb0EEEvNS_9BwdParamsE --------------------------
	.section	.nv.info._ZN10layer_norm31ln_parallel_residual_bwd_kernelINS_13Kernel_traitsI13__nv_bfloat16S2_fS2_fjLj5120ELj1ELj1ELj8ELj8ENS_18Kernel_traits_baseILj5120ES2_S2_fS2_fjLj256EEEEELb0ELb0ELb0EEEvNS_9BwdParamsE,"",@"SHT_CUDA_INFO"
	.sectionflags	@""
	.align	4


	//----- nvinfo : EIATTR_CUDA_API_VERSION
	.align		4
        /*0000*/ 	.byte	0x04, 0x37
        /*0002*/ 	.short	(.L_1369 - .L_1368)
.L_1368:
        /*0004*/ 	.word	0x00000082


	//----- nvinfo : EIATTR_KPARAM_INFO
	.align		4
.L_1369:
        /*0008*/ 	.byte	0x04, 0x17
        /*000a*/ 	.short	(.L_1371 - .L_1370)
.L_1370:
        /*000c*/ 	.word	0x00000000
        /*0010*/ 	.short	0x0000
        /*0012*/ 	.short	0x0000
        /*0014*/ 	.byte	0x00, 0xf0, 0xa1, 0x04


	//----- nvinfo : EIATTR_SPARSE_MMA_MASK
	.align		4
.L_1371:
        /*0018*/ 	.byte	0x03, 0x50
        /*001a*/ 	.short	0x0000


	//----- nvinfo : EIATTR_MAXREG_COUNT
	.align		4
        /*001c*/ 	.byte	0x03, 0x1b
        /*001e*/ 	.short	0x00ff


	//----- nvinfo : EIATTR_NUM_BARRIERS
	.align		4
        /*0020*/ 	.byte	0x02, 0x4c
        /*0022*/ 	.byte	0x01
	.zero		1


	//----- nvinfo : EIATTR_MERCURY_ISA_VERSION
	.align		4
        /*0024*/ 	.byte	0x03, 0x5f
        /*0026*/ 	.short	0x0101


	//----- nvinfo : EIATTR_COOP_GROUP_MASK_REGIDS
	.align		4
        /*0028*/ 	.byte	0x04, 0x29
        /*002a*/ 	.short	(.L_1373 - .L_1372)


	//   ....[0]....
.L_1372:
        /*002c*/ 	.word	0xffffffff


	//   ....[1]....
        /*0030*/ 	.word	0xffffffff


	//   ....[2]....
        /*0034*/ 	.word	0xffffffff


	//   ....[3]....
        /*0038*/ 	.word	0xffffffff


	//   ....[4]....
        /*003c*/ 	.word	0xffffffff


	//   ....[5]....
        /*0040*/ 	.word	0xffffffff


	//   ....[6]....
        /*0044*/ 	.word	0xffffffff


	//   ....[7]....
        /*0048*/ 	.word	0xffffffff


	//   ....[8]....
        /*004c*/ 	.word	0xffffffff


	//   ....[9]....
        /*0050*/ 	.word	0xffffffff


	//----- nvinfo : EIATTR_COOP_GROUP_INSTR_OFFSETS
	.align		4
.L_1373:
        /*0054*/ 	.byte	0x04, 0x28
        /*0056*/ 	.short	(.L_1375 - .L_1374)


	//   ....[0]....
.L_1374:
        /*0058*/ 	.word	0x00002680


	//   ....[1]....
        /*005c*/ 	.word	0x000026a0


	//   ....[2]....
        /*0060*/ 	.word	0x000026e0


	//   ....[3]....
        /*0064*/ 	.word	0x000026f0


	//   ....[4]....
        /*0068*/ 	.word	0x00002730


	//   ....[5]....
        /*006c*/ 	.word	0x00002740


	//   ....[6]....
        /*0070*/ 	.word	0x00002770


	//   ....[7]....
        /*0074*/ 	.word	0x00002780


	//   ....[8]....
        /*0078*/ 	.word	0x000027b0


	//   ....[9]....
        /*007c*/ 	.word	0x000027c0


	//----- nvinfo : EIATTR_VRC_CTA_INIT_COUNT
	.align		4
.L_1375:
        /*0080*/ 	.byte	0x02, 0x4a
	.zero		1
	.zero		1


	//----- nvinfo : EIATTR_EXIT_INSTR_OFFSETS
	.align		4
        /*0084*/ 	.byte	0x04, 0x1c
        /*0086*/ 	.short	(.L_1377 - .L_1376)


	//   ....[0]....
.L_1376:
        /*0088*/ 	.word	0x00007020


	//   ....[1]....
        /*008c*/ 	.word	0x000070f0


	//----- nvinfo : EIATTR_MAX_THREADS
	.align		4
.L_1377:
        /*0090*/ 	.byte	0x04, 0x05
        /*0092*/ 	.short	(.L_1379 - .L_1378)
.L_1378:
        /*0094*/ 	.word	0x00000100
        /*0098*/ 	.word	0x00000001
        /*009c*/ 	.word	0x00000001


	//----- nvinfo : EIATTR_CRS_STACK_SIZE
	.align		4
.L_1379:
        /*00a0*/ 	.byte	0x04, 0x1e
        /*00a2*/ 	.short	(.L_1381 - .L_1380)
.L_1380:
        /*00a4*/ 	.word	0x00000000


	//----- nvinfo : EIATTR_CBANK_PARAM_SIZE
	.align		4
.L_1381:
        /*00a8*/ 	.byte	0x03, 0x19
        /*00aa*/ 	.short	0x0128


	//----- nvinfo : EIATTR_PARAM_CBANK
	.align		4
        /*00ac*/ 	.byte	0x04, 0x0a
        /*00ae*/ 	.short	(.L_1383 - .L_1382)
	.align		4
.L_1382:
        /*00b0*/ 	.word	index@(.nv.constant0._ZN10layer_norm31ln_parallel_residual_bwd_kernelINS_13Kernel_traitsI13__nv_bfloat16S2_fS2_fjLj5120ELj1ELj1ELj8ELj8ENS_18Kernel_traits_baseILj5120ES2_S2_fS2_fjLj256EEEEELb0ELb0ELb0EEEvNS_9BwdParamsE)
        /*00b4*/ 	.short	0x0380
        /*00b6*/ 	.short	0x0128


	//----- nvinfo : EIATTR_SW_WAR
	.align		4
.L_1383:
        /*00b8*/ 	.byte	0x04, 0x36
        /*00ba*/ 	.short	(.L_1385 - .L_1384)
.L_1384:
        /*00bc*/ 	.word	0x00000008
.L_1385:


//--------------------- .nv.info._ZN10layer_norm31ln_parallel_residual_bwd_kernelINS_13Kernel_traitsI13__nv_bfloat16S2_fS2_fjLj5120ELj1ELj1ELj8ELj8ENS_18Kernel_traits_baseILj5120ES2_S2_fS2_fjLj256EEEEELb0ELb0ELb1EEEvNS_9BwdParamsE --------------------------
	.section	.nv.info._ZN10layer_norm31ln_parallel_residual_bwd_kernelINS_13Kernel_traitsI13__nv_bfloat16S2_fS2_fjLj5120ELj1ELj1ELj8ELj8ENS_18Kernel_traits_baseILj5120ES2_S2_fS2_fjLj256EEEEELb0ELb0ELb1EEEvNS_9BwdParamsE,"",@"SHT_CUDA_INFO"
	.sectionflags	@""
	.align	4


	//----- nvinfo : EIATTR_CUDA_API_VERSION
	.align		4
        /*0000*/ 	.byte	0x04, 0x37
        /*0002*/ 	.short	(.L_1387 - .L_1386)
.L_1386:
        /*0004*/ 	.word	0x00000082


	//----- nvinfo : EIATTR_KPARAM_INFO
	.align		4
.L_1387:
        /*0008*/ 	.byte	0x04, 0x17
        /*000a*/ 	.short	(.L_1389 - .L_1388)
.L_1388:
        /*000c*/ 	.word	0x00000000
        /*0010*/ 	.short	0x0000
        /*0012*/ 	.short	0x0000
        /*0014*/ 	.byte	0x00, 0xf0, 0xa1, 0x04


	//----- nvinfo : EIATTR_SPARSE_MMA_MASK
	.align		4
.L_1389:
        /*0018*/ 	.byte	0x03, 0x50
        /*001a*/ 	.short	0x0000


	//----- nvinfo : EIATTR_MAXREG_COUNT
	.align		4
        /*001c*/ 	.byte	0x03, 0x1b
        /*001e*/ 	.short	0x00ff


	//----- nvinfo : EIATTR_NUM_BARRIERS
	.align		4
        /*0020*/ 	.byte	0x02, 0x4c
        /*0022*/ 	.byte	0x01
	.zero		1


	//----- nvinfo : EIATTR_MERCURY_ISA_VERSION
	.align		4
        /*0024*/ 	.byte	0x03, 0x5f
        /*0026*/ 	.short	0x0101


	//----- nvinfo : EIATTR_COOP_GROUP_MASK_REGIDS
	.align		4
        /*0028*/ 	.byte	0x04, 0x29
        /*002a*/ 	.short	(.L_1391 - .L_1390)


	//   ....[0]....
.L_1390:
        /*002c*/ 	.word	0xffffffff


	//   ....[1]....
        /*0030*/ 	.word	0xffffffff


	//   ....[2]....
        /*0034*/ 	.word	0xffffffff


	//   ....[3]....
        /*0038*/ 	.word	0xffffffff


	//   ....[4]....
        /*003c*/ 	.word	0xffffffff


	//   ....[5]....
        /*0040*/ 	.word	0xffffffff


	//   ....[6]....
        /*0044*/ 	.word	0xffffffff


	//   ....[7]....
        /*0048*/ 	.word	0xffffffff


	//   ....[8]....
        /*004c*/ 	.word	0xffffffff


	//   ....[9]....
        /*0050*/ 	.word	0xffffffff


	//----- nvinfo : EIATTR_COOP_GROUP_INSTR_OFFSETS
	.align		4
.L_1391:
        /*0054*/ 	.byte	0x04, 0x28
        /*0056*/ 	.short	(.L_1393 - .L_1392)


	//   ....[0]....
.L_1392:
        /*0058*/ 	.word	0x00001b40


	//   ....[1]....
        /*005c*/ 	.word	0x00001b50


	//   ....[2]....
        /*0060*/ 	.word	0x00001b80


	//   ....[3]....
        /*0064*/ 	.word	0x00001b90


	//   ....[4]....
        /*0068*/ 	.word	0x00001bc0


	//   ....[5]....
        /*006c*/ 	.word	0x00001bd0


	//   ....[6]....
        /*0070*/ 	.word	0x00001c10


	//   ....[7]....
        /*0074*/ 	.word	0x00001c20


	//   ....[8]....
        /*0078*/ 	.word	0x00001c50


	//   ....[9]....
        /*007c*/ 	.word	0x00001c60


	//----- nvinfo : EIATTR_VRC_CTA_INIT_COUNT
	.align		4
.L_1393:
        /*0080*/ 	.byte	0x02, 0x4a
	.zero		1
	.zero		1


	//----- nvinfo : EIATTR_EXIT_INSTR_OFFSETS
	.align		4
        /*0084*/ 	.byte	0x04, 0x1c
        /*0086*/ 	.short	(.L_1395 - .L_1394)


	//   ....[0]....
.L_1394:
        /*0088*/ 	.word	0x00006710


	//----- nvinfo : EIATTR_MAX_THREADS
	.align		4
.L_1395:
        /*008c*/ 	.byte	0x04, 0x05
        /*008e*/ 	.short	(.L_1397 - .L_1396)
.L_1396:
        /*0090*/ 	.word	0x00000100
        /*0094*/ 	.word	0x00000001
        /*0098*/ 	.word	0x00000001


	//----- nvinfo : EIATTR_CRS_STACK_SIZE
	.align		4
.L_1397:
        /*009c*/ 	.byte	0x04, 0x1e
        /*009e*/ 	.short	(.L_1399 - .L_1398)
.L_1398:
        /*00a0*/ 	.word	0x00000000


	//----- nvinfo : EIATTR_CBANK_PARAM_SIZE
	.align		4
.L_1399:
        /*00a4*/ 	.byte	0x03, 0x19
        /*00a6*/ 	.short	0x0128


	//----- nvinfo : EIATTR_PARAM_CBANK
	.align		4
        /*00a8*/ 	.byte	0x04, 0x0a
        /*00aa*/ 	.short	(.L_1401 - .L_1400)
	.align		4
.L_1400:
        /*00ac*/ 	.word	index@(.nv.constant0._ZN10layer_norm31ln_parallel_residual_bwd_kernelINS_13Kernel_traitsI13__nv_bfloat16S2_fS2_fjLj5120ELj1ELj1ELj8ELj8ENS_18Kernel_traits_baseILj5120ES2_S2_fS2_fjLj256EEEEELb0ELb0ELb1EEEvNS_9BwdParamsE)
        /*00b0*/ 	.short	0x0380
        /*00b2*/ 	.short	0x0128


	//----- nvinfo : EIATTR_SW_WAR
	.align		4
.L_1401:
        /*00b4*/ 	.byte	0x04, 0x36
        /*00b6*/ 	.short	(.L_1403 - .L_1402)
.L_1402:
        /*00b8*/ 	.word	0x00000008
.L_1403:


//--------------------- .nv.info._ZN10layer_norm31ln_parallel_residual_bwd_kernelINS_13Kernel_traitsI13__nv_bfloat16S2_fS2_fjLj5120ELj1ELj1ELj8ELj8ENS_18Kernel_traits_baseILj5120ES2_S2_fS2_fjLj256EEEEELb0ELb1ELb0EEEvNS_9BwdParamsE --------------------------
	.section	.nv.info._ZN10layer_norm31ln_parallel_residual_bwd_kernelINS_13Kernel_traitsI13__nv_bfloat16S2_fS2_fjLj5120ELj1ELj1ELj8ELj8ENS_18Kernel_traits_baseILj5120ES2_S2_fS2_fjLj256EEEEELb0ELb1ELb0EEEvNS_9BwdParamsE,"",@"SHT_CUDA_INFO"
	.sectionflags	@""
	.align	4


	//----- nvinfo : EIATTR_CUDA_API_VERSION
	.align		4
        /*0000*/ 	.byte	0x04, 0x37
        /*0002*/ 	.short	(.L_1405 - .L_1404)
.L_1404:
        /*0004*/ 	.word	0x00000082


	//----- nvinfo : EIATTR_KPARAM_INFO
	.align		4
.L_1405:
        /*0008*/ 	.byte	0x04, 0x17
        /*000a*/ 	.short	(.L_1407 - .L_1406)
.L_1406:
        /*000c*/ 	.word	0x00000000
        /*0010*/ 	.short	0x0000
        /*0012*/ 	.short	0x0000
        /*0014*/ 	.byte	0x00, 0xf0, 0xa1, 0x04


	//----- nvinfo : EIATTR_SPARSE_MMA_MASK
	.align		4
.L_1407:
        /*0018*/ 	.byte	0x03, 0x50
        /*001a*/ 	.short	0x0000


	//----- nvinfo : EIATTR_MAXREG_COUNT
	.align		4
        /*001c*/ 	.byte	0x03, 0x1b
        /*001e*/ 	.short	0x00ff


	//----- nvinfo : EIATTR_NUM_BARRIERS
	.align		4
        /*0020*/ 	.byte	0x02, 0x4c
        /*0022*/ 	.byte	0x01
	.zero		1


	//----- nvinfo : EIATTR_MERCURY_ISA_VERSION
	.align		4
        /*0024*/ 	.byte	0x03, 0x5f
        /*0026*/ 	.short	0x0101


	//----- nvinfo : EIATTR_COOP_GROUP_MASK_REGIDS
	.align		4
        /*0028*/ 	.byte	0x04, 0x29
        /*002a*/ 	.short	(.L_1409 - .L_1408)


	//   ....[0]....
.L_1408:
        /*002c*/ 	.word	0xffffffff


	//   ....[1]....
        /*0030*/ 	.word	0xffffffff


	//   ....[2]....
        /*0034*/ 	.word	0xffffffff


	//   ....[3]....
        /*0038*/ 	.word	0xffffffff


	//   ....[4]....
        /*003c*/ 	.word	0xffffffff


	//   ....[5]....
        /*0040*/ 	.word	0xffffffff


	//   ....[6]....
        /*0044*/ 	.word	0xffffffff


	//   ....[7]....
        /*0048*/ 	.word	0xffffffff


	//   ....[8]....
        /*004c*/ 	.word	0xffffffff


	//   ....[9]....
        /*0050*/ 	.word	0xffffffff


	//----- nvinfo : EIATTR_COOP_GROUP_INSTR_OFFSETS
	.align		4
.L_1409:
        /*0054*/ 	.byte	0x04, 0x28
        /*0056*/ 	.short	(.L_1411 - .L_1410)


	//   ....[0]....
.L_1410:
        /*0058*/ 	.word	0x00001910


	//   ....[1]....
        /*005c*/ 	.word	0x00001930


	//   ....[2]....
        /*0060*/ 	.word	0x00001970


	//   ....[3]....
        /*0064*/ 	.word	0x00001980


	//   ....[4]....
        /*0068*/ 	.word	0x000019c0


	//   ....[5]....
        /*006c*/ 	.word	0x000019d0


	//   ....[6]....
        /*0070*/ 	.word	0x00001a00


	//   ....[7]....
        /*0074*/ 	.word	0x00001a10


	//   ....[8]....
        /*0078*/ 	.word	0x00001a40


	//   ....[9]....
        /*007c*/ 	.word	0x00001a50


	//----- nvinfo : EIATTR_VRC_CTA_INIT_COUNT
	.align		4
.L_1411:
        /*0080*/ 	.byte	0x02, 0x4a
	.zero		1
	.zero		1


	//----- nvinfo : EIATTR_EXIT_INSTR_OFFSETS
	.align		4
        /*0084*/ 	.byte	0x04, 0x1c
        /*0086*/ 	.short	(.L_1413 - .L_1412)


	//   ....[0]....
.L_1412:
        /*0088*/ 	.word	0x00006030


	//   ....[1]....
        /*008c*/ 	.word	0x000060b0


	//----- nvinfo : EIATTR_MAX_THREADS
	.align		4
.L_1413:
        /*0090*/ 	.byte	0x04, 0x05
        /*0092*/ 	.short	(.L_1415 - .L_1414)
.L_1414:
        /*0094*/ 	.word	0x00000100
        /*0098*/ 	.word	0x00000001
        /*009c*/ 	.word	0x00000001


	//----- nvinfo : EIATTR_CRS_STACK_SIZE
	.align		4
.L_1415:
        /*00a0*/ 	.byte	0x04, 0x1e
        /*00a2*/ 	.short	(.L_1417 - .L_1416)
.L_1416:
        /*00a4*/ 	.word	0x00000000


	//----- nvinfo : EIATTR_CBANK_PARAM_SIZE
	.align		4
.L_1417:
        /*00a8*/ 	.byte	0x03, 0x19
        /*00aa*/ 	.short	0x0128


	//----- nvinfo : EIATTR_PARAM_CBANK
	.align		4
        /*00ac*/ 	.byte	0x04, 0x0a
        /*00ae*/ 	.short	(.L_1419 - .L_1418)
	.align		4
.L_1418:
        /*00b0*/ 	.word	index@(.nv.constant0._ZN10layer_norm31ln_parallel_residual_bwd_kernelINS_13Kernel_traitsI13__nv_bfloat16S2_fS2_fjLj5120ELj1ELj1ELj8ELj8ENS_18Kernel_traits_baseILj5120ES2_S2_fS2_fjLj256EEEEELb0ELb1ELb0EEEvNS_9BwdParamsE)
        /*00b4*/ 	.short	0x0380
        /*00b6*/ 	.short	0x0128


	//----- nvinfo : EIATTR_SW_WAR
	.align		4
.L_1419:
        /*00b8*/ 	.byte	0x04, 0x36
        /*00ba*/ 	.short	(.L_1421 - .L_1420)
.L_1420:
        /*00bc*/ 	.word	0x00000008
.L_1421:


//--------------------- .nv.info._ZN10layer_norm31ln_parallel_residual_bwd_kernelINS_13Kernel_traitsI13__nv_bfloat16S2_fS2_fjLj5120ELj1ELj1ELj8ELj8ENS_18Kernel_traits_baseILj5120ES2_S2_fS2_fjLj256EEEEELb0ELb1ELb1EEEvNS_9BwdParamsE --------------------------
	.section	.nv.info._ZN10layer_norm31ln_parallel_residual_bwd_kernelINS_13Kernel_traitsI13__nv_bfloat16S2_fS2_fjLj5120ELj1ELj1ELj8ELj8ENS_18Kernel_traits_baseILj5120ES2_S2_fS2_fjLj256EEEEELb0ELb1ELb1EEEvNS_9BwdParamsE,"",@"SHT_CUDA_INFO"
	.sectionflags	@""
	.align	4


	//----- nvinfo : EIATTR_CUDA_API_VERSION
	.align		4
        /*0000*/ 	.byte	0x04, 0x37
        /*0002*/ 	.short	(.L_1423 - .L_1422)
.L_1422:
        /*0004*/ 	.word	0x00000082


	//----- nvinfo : EIATTR_KPARAM_INFO
	.align		4
.L_1423:
        /*0008*/ 	.byte	0x04, 0x17
        /*000a*/ 	.short	(.L_1425 - .L_1424)
.L_1424:
        /*000c*/ 	.word	0x00000000
        /*0010*/ 	.short	0x0000
        /*0012*/ 	.short	0x0000
        /*0014*/ 	.byte	0x00, 0xf0, 0xa1, 0x04


	//----- nvinfo : EIATTR_SPARSE_MMA_MASK
	.align		4
.L_1425:
        /*0018*/ 	.byte	0x03, 0x50
        /*001a*/ 	.short	0x0000


	//----- nvinfo : EIATTR_MAXREG_COUNT
	.align		4
        /*001c*/ 	.byte	0x03, 0x1b
        /*001e*/ 	.short	0x00ff


	//----- nvinfo : EIATTR_NUM_BARRIERS
	.align		4
        /*0020*/ 	.byte	0x02, 0x4c
        /*0022*/ 	.byte	0x01
	.zero		1


	//----- nvinfo : EIATTR_MERCURY_ISA_VERSION
	.align		4
        /*0024*/ 	.byte	0x03, 0x5f
        /*0026*/ 	.short	0x0101


	//----- nvinfo : EIATTR_COOP_GROUP_MASK_REGIDS
	.align		4
        /*0028*/ 	.byte	0x04, 0x29
        /*002a*/ 	.short	(.L_1427 - .L_1426)


	//   ....[0]....
.L_1426:
        /*002c*/ 	.word	0xffffffff


	//   ....[1]....
        /*0030*/ 	.word	0xffffffff


	//   ....[2]....
        /*0034*/ 	.word	0xffffffff


	//   ....[3]....
        /*0038*/ 	.word	0xffffffff


	//   ....[4]....
        /*003c*/ 	.word	0xffffffff


	//   ....[5]....
        /*0040*/ 	.word	0xffffffff


	//   ....[6]....
        /*0044*/ 	.word	0xffffffff


	//   ....[7]....
        /*0048*/ 	.word	0xffffffff


	//   ....[8]....
        /*004c*/ 	.word	0xffffffff


	//   ....[9]....
        /*0050*/ 	.word	0xffffffff


	//----- nvinfo : EIATTR_COOP_GROUP_INSTR_OFFSETS
	.align		4
.L_1427:
        /*0054*/ 	.byte	0x04, 0x28
        /*0056*/ 	.short	(.L_1429 - .L_1428)


	//   ....[0]....
.L_1428:
        /*0058*/ 	.word	0x000011e0


	//   ....[1]....
        /*005c*/ 	.word	0x000012a0


	//   ....[2]....
        /*0060*/ 	.word	0x000012b0


	//   ....[3]....
        /*0064*/ 	.word	0x000012e0


	//   ....[4]....
        /*0068*/ 	.word	0x000012f0


	//   ....[5]....
        /*006c*/ 	.word	0x00001310


	//   ....[6]....
        /*0070*/ 	.word	0x00001330


	//   ....[7]....
        /*0074*/ 	.word	0x00001360


	//   ....[8]....
        /*0078*/ 	.word	0x000013a0


	//   ....[9]....
        /*007c*/ 	.word	0x000013c0


	//----- nvinfo : EIATTR_VRC_CTA_INIT_COUNT
	.align		4
.L_1429:
        /*0080*/ 	.byte	0x02, 0x4a
	.zero		1
	.zero		1


	//----- nvinfo : EIATTR_EXIT_INSTR_OFFSETS
	.align		4
        /*0084*/ 	.byte	0x04, 0x1c
        /*0086*/ 	.short	(.L_1431 - .L_1430)


	//   ....[0]....
.L_1430:
        /*0088*/ 	.word	0x00005840


	//----- nvinfo : EIATTR_MAX_THREADS
	.align		4
.L_1431:
        /*008c*/ 	.byte	0x04, 0x05
        /*008e*/ 	.short	(.L_1433 - .L_1432)
.L_1432:
        /*0090*/ 	.word	0x00000100
        /*0094*/ 	.word	0x00000001
        /*0098*/ 	.word	0x00000001


	//----- nvinfo : EIATTR_CRS_STACK_SIZE
	.align		4
.L_1433:
        /*009c*/ 	.byte	0x04, 0x1e
        /*009e*/ 	.short	(.L_1435 - .L_1434)
.L_1434:
        /*00a0*/ 	.word	0x00000000


	//----- nvinfo : EIATTR_CBANK_PARAM_SIZE
	.align		4
.L_1435:
        /*00a4*/ 	.byte	0x03, 0x19
        /*00a6*/ 	.short	0x0128


	//----- nvinfo : EIATTR_PARAM_CBANK
	.align		4
        /*00a8*/ 	.byte	0x04, 0x0a
        /*00aa*/ 	.short	(.L_1437 - .L_1436)
	.align		4
.L_1436:
        /*00ac*/ 	.word	index@(.nv.constant0._ZN10layer_norm31ln_parallel_residual_bwd_kernelINS_13Kernel_traitsI13__nv_bfloat16S2_fS2_fjLj5120ELj1ELj1ELj8ELj8ENS_18Kernel_traits_baseILj5120ES2_S2_fS2_fjLj256EEEEELb0ELb1ELb1EEEvNS_9BwdParamsE)
        /*00b0*/ 	.short	0x0380
        /*00b2*/ 	.short	0x0128


	//----- nvinfo : EIATTR_SW_WAR
	.align		4
.L_1437:
        /*00b4*/ 	.byte	0x04, 0x36
        /*00b6*/ 	.short	(.L_1439 - .L_1438)
.L_1438:
        /*00b8*/ 	.word	0x00000008
.L_1439:


//--------------------- .nv.info._ZN10layer_norm31ln_parallel_residual_bwd_kernelINS_13Kernel_traitsI13__nv_bfloat16S2_fS2_fjLj5120ELj1ELj1ELj8ELj8ENS_18Kernel_traits_baseILj5120ES2_S2_fS2_fjLj256EEEEELb1ELb0ELb0EEEvNS_9BwdParamsE --------------------------
	.section	.nv.info._ZN10layer_norm31ln_parallel_residual_bwd_kernelINS_13Kernel_traitsI13__nv_bfloat16S2_fS2_fjLj5120ELj1ELj1ELj8ELj8ENS_18Kernel_traits_baseILj5120ES2_S2_fS2_fjLj256EEEEELb1ELb0ELb0EEEvNS_9BwdParamsE,"",@"SHT_CUDA_INFO"
	.sectionflags	@""
	.align	4


	//----- nvinfo : EIATTR_CUDA_API_VERSION
	.align		4
        /*0000*/ 	.byte	0x04, 0x37
        /*0002*/ 	.short	(.L_1441 - .L_1440)
.L_1440:
        /*0004*/ 	.word	0x00000082


	//----- nvinfo : EIATTR_KPARAM_INFO
	.align		4
.L_1441:
        /*0008*/ 	.byte	0x04, 0x17
        /*000a*/ 	.short	(.L_1443 - .L_1442)
.L_1442:
        /*000c*/ 	.word	0x00000000
        /*0010*/ 	.short	0x0000
        /*0012*/ 	.short	0x0000
        /*0014*/ 	.byte	0x00, 0xf0, 0xa1, 0x04


	//----- nvinfo : EIATTR_SPARSE_MMA_MASK
	.align		4
.L_1443:
        /*0018*/ 	.byte	0x03, 0x50
        /*001a*/ 	.short	0x0000


	//----- nvinfo : EIATTR_MAXREG_COUNT
	.align		4
        /*001c*/ 	.byte	0x03, 0x1b
        /*001e*/ 	.short	0x00ff


	//----- nvinfo : EIATTR_NUM_BARRIERS
	.align		4
        /*0020*/ 	.byte	0x02, 0x4c
        /*0022*/ 	.byte	0x01
	.zero		1


	//----- nvinfo : EIATTR_MERCURY_ISA_VERSION
	.align		4
        /*0024*/ 	.byte	0x03, 0x5f
        /*0026*/ 	.short	0x0101


	//----- nvinfo : EIATTR_COOP_GROUP_MASK_REGIDS
	.align		4
        /*0028*/ 	.byte	0x04, 0x29
        /*002a*/ 	.short	(.L_1445 - .L_1444)


	//   ....[0]....
.L_1444:
        /*002c*/ 	.word	0xffffffff


	//   ....[1]....
        /*0030*/ 	.word	0xffffffff


	//   ....[2]....
        /*0034*/ 	.word	0xffffffff


	//   ....[3]....
        /*0038*/ 	.word	0xffffffff


	//   ....[4]....
        /*003c*/ 	.word	0xffffffff


	//   ....[5]....
        /*0040*/ 	.word	0xffffffff


	//   ....[6]....
        /*0044*/ 	.word	0xffffffff


	//   ....[7]....
        /*0048*/ 	.word	0xffffffff


	//   ....[8]....
        /*004c*/ 	.word	0xffffffff


	//   ....[9]....
        /*0050*/ 	.word	0xffffffff


	//----- nvinfo : EIATTR_COOP_GROUP_INSTR_OFFSETS
	.align		4
.L_1445:
        /*0054*/ 	.byte	0x04, 0x28
        /*0056*/ 	.short	(.L_1447 - .L_1446)


	//   ....[0]....
.L_1446:
        /*0058*/ 	.word	0x00002900


	//   ....[1]....
        /*005c*/ 	.word	0x00002920


	//   ....[2]....
        /*0060*/ 	.word	0x00002960


	//   ....[3]....
        /*0064*/ 	.word	0x00002970


	//   ....[4]....
        /*0068*/ 	.word	0x000029a0


	//   ....[5]....
        /*006c*/ 	.word	0x000029c0


	//   ....[6]....
        /*0070*/ 	.word	0x000029f0


	//   ....[7]....
        /*0074*/ 	.word	0x00002a00


	//   ....[8]....
        /*0078*/ 	.word	0x00002a30


	//   ....[9]....
        /*007c*/ 	.word	0x00002a40


	//----- nvinfo : EIATTR_VRC_CTA_INIT_COUNT
	.align		4
.L_1447:
        /*0080*/ 	.byte	0x02, 0x4a
	.zero		1
	.zero		1


	//----- nvinfo : EIATTR_EXIT_INSTR_OFFSETS
	.align		4
        /*0084*/ 	.byte	0x04, 0x1c
        /*0086*/ 	.short	(.L_1449 - .L_1448)


	//   ....[0]....
.L_1448:
        /*0088*/ 	.word	0x00009e70


	//   ....[1]....
        /*008c*/ 	.word	0x00009f40


	//----- nvinfo : EIATTR_MAX_THREADS
	.align		4
.L_1449:
        /*0090*/ 	.byte	0x04, 0x05
        /*0092*/ 	.short	(.L_1451 - .L_1450)
.L_1450:
        /*0094*/ 	.word	0x00000100
        /*0098*/ 	.word	0x00000001
        /*009c*/ 	.word	0x00000001


	//----- nvinfo : EIATTR_CRS_STACK_SIZE
	.align		4
.L_1451:
        /*00a0*/ 	.byte	0x04, 0x1e
        /*00a2*/ 	.short	(.L_1453 - .L_1452)
.L_1452:
        /*00a4*/ 	.word	0x00000000


	//----- nvinfo : EIATTR_CBANK_PARAM_SIZE
	.align		4
.L_1453:
        /*00a8*/ 	.byte	0x03, 0x19
        /*00aa*/ 	.short	0x0128


	//----- nvinfo : EIATTR_PARAM_CBANK
	.align		4
        /*00ac*/ 	.byte	0x04, 0x0a
        /*00ae*/ 	.short	(.L_1455 - .L_1454)
	.align		4
.L_1454:
        /*00b0*/ 	.word	index@(.nv.constant0._ZN10layer_norm31ln_parallel_residual_bwd_kernelINS_13Kernel_traitsI13__nv_bfloat16S2_fS2_fjLj5120ELj1ELj1ELj8ELj8ENS_18Kernel_traits_baseILj5120ES2_S2_fS2_fjLj256EEEEELb1ELb0ELb0EEEvNS_9BwdParamsE)
        /*00b4*/ 	.short	0x0380
        /*00b6*/ 	.short	0x0128


	//----- nvinfo : EIATTR_SW_WAR
	.align		4
.L_1455:
        /*00b8*/ 	.byte	0x04, 0x36
        /*00ba*/ 	.short	(.L_1457 - .L_1456)
.L_1456:
        /*00bc*/ 	.word	0x00000008
.L_1457:


//--------------------- .nv.info._ZN10layer_norm31ln_parallel_residual_bwd_kernelINS_13Kernel_traitsI13__nv_bfloat16S2_fS2_fjLj5120ELj1ELj1ELj8ELj8ENS_18Kernel_traits_baseILj5120ES2_S2_fS2_fjLj256EEEEELb1ELb0ELb1EEEvNS_9BwdParamsE --------------------------
	.section	.nv.info._ZN10layer_norm31ln_parallel_residual_bwd_kernelINS_13Kernel_traitsI13__nv_bfloat16S2_fS2_fjLj5120ELj1ELj1ELj8ELj8ENS_18Kernel_traits_baseILj5120ES2_S2_fS2_fjLj256EEEEELb1ELb0ELb1EEEvNS_9BwdParamsE,"",@"SHT_CUDA_INFO"
	.sectionflags	@""
	.align	4


	//----- nvinfo : EIATTR_CUDA_API_VERSION
	.align		4
        /*0000*/ 	.byte	0x04, 0x37
        /*0002*/ 	.short	(.L_1459 - .L_1458)
.L_1458:
        /*0004*/ 	.word	0x00000082


	//----- nvinfo : EIATTR_KPARAM_INFO
	.align		4
.L_1459:
        /*0008*/ 	.byte	0x04, 0x17
        /*000a*/ 	.short	(.L_1461 - .L_1460)
.L_1460:
        /*000c*/ 	.word	0x00000000
        /*0010*/ 	.short	0x0000
        /*0012*/ 	.short	0x0000
        /*0014*/ 	.byte	0x00, 0xf0, 0xa1, 0x04


	//----- nvinfo : EIATTR_SPARSE_MMA_MASK
	.align		4
.L_1461:
        /*0018*/ 	.byte	0x03, 0x50
        /*001a*/ 	.short	0x0000


	//----- nvinfo : EIATTR_MAXREG_COUNT
	.align		4
        /*001c*/ 	.byte	0x03, 0x1b
        /*001e*/ 	.short	0x00ff


	//----- nvinfo : EIATTR_NUM_BARRIERS
	.align		4
        /*0020*/ 	.byte	0x02, 0x4c
        /*0022*/ 	.byte	0x01
	.zero		1


	//----- nvinfo : EIATTR_MERCURY_ISA_VERSION
	.align		4
        /*0024*/ 	.byte	0x03, 0x5f
        /*0026*/ 	.short	0x0101


	//----- nvinfo : EIATTR_COOP_GROUP_MASK_REGIDS
	.align		4
        /*0028*/ 	.byte	0x04, 0x29
        /*002a*/ 	.short	(.L_1463 - .L_1462)


	//   ....[0]....
.L_1462:
        /*002c*/ 	.word	0xffffffff


	//   ....[1]....
        /*0030*/ 	.word	0xffffffff


	//   ....[2]....
        /*0034*/ 	.word	0xffffffff


	//   ....[3]....
        /*0038*/ 	.word	0xffffffff


	//   ....[4]....
        /*003c*/ 	.word	0xffffffff


	//   ....[5]....
        /*0040*/ 	.word	0xffffffff


	//   ....[6]....
        /*0044*/ 	.word	0xffffffff


	//   ....[7]....
        /*0048*/ 	.word	0xffffffff


	//   ....[8]....
        /*004c*/ 	.word	0xffffffff


	//   ....[9]....
        /*0050*/ 	.word	0xffffffff


	//----- nvinfo : EIATTR_COOP_GROUP_INSTR_OFFSETS
	.align		4
.L_1463:
        /*0054*/ 	.byte	0x04, 0x28
        /*0056*/ 	.short	(.L_1465 - .L_1464)


	//   ....[0]....
.L_1464:
        /*0058*/ 	.word	0x00001c90


	//   ....[1]....
        /*005c*/ 	.word	0x00001d20


	//   ....[2]....
        /*0060*/ 	.word	0x00001d40


	//   ....[3]....
        /*0064*/ 	.word	0x00001d60


	//   ....[4]....
        /*0068*/ 	.word	0x00001d80


	//   ....[5]....
        /*006c*/ 	.word	0x00001da0


	//   ....[6]....
        /*0070*/ 	.word	0x00001dc0


	//   ....[7]....
        /*0074*/ 	.word	0x00001de0


	//   ....[8]....
        /*0078*/ 	.word	0x00001e10


	//   ....[9]....
        /*007c*/ 	.word	0x00001e40


	//----- nvinfo : EIATTR_VRC_CTA_INIT_COUNT
	.align		4
.L_1465:
        /*0080*/ 	.byte	0x02, 0x4a
	.zero		1
	.zero		1


	//----- nvinfo : EIATTR_EXIT_INSTR_OFFSETS
	.align		4
        /*0084*/ 	.byte	0x04, 0x1c
        /*0086*/ 	.short	(.L_1467 - .L_1466)


	//   ....[0]....
.L_1466:
        /*0088*/ 	.word	0x00009450


	//----- nvinfo : EIATTR_MAX_THREADS
	.align		4
.L_1467:
        /*008c*/ 	.byte	0x04, 0x05
        /*008e*/ 	.short	(.L_1469 - .L_1468)
.L_1468:
        /*0090*/ 	.word	0x00000100
        /*0094*/ 	.word	0x00000001
        /*0098*/ 	.word	0x00000001


	//----- nvinfo : EIATTR_CRS_STACK_SIZE
	.align		4
.L_1469:
        /*009c*/ 	.byte	0x04, 0x1e
        /*009e*/ 	.short	(.L_1471 - .L_1470)
.L_1470:
        /*00a0*/ 	.word	0x00000000


	//----- nvinfo : EIATTR_CBANK_PARAM_SIZE
	.align		4
.L_1471:
        /*00a4*/ 	.byte	0x03, 0x19
        /*00a6*/ 	.short	0x0128


	//----- nvinfo : EIATTR_PARAM_CBANK
	.align		4
        /*00a8*/ 	.byte	0x04, 0x0a
        /*00aa*/ 	.short	(.L_1473 - .L_1472)
	.align		4
.L_1472:
        /*00ac*/ 	.word	index@(.nv.constant0._ZN10layer_norm31ln_parallel_residual_bwd_kernelINS_13Kernel_traitsI13__nv_bfloat16S2_fS2_fjLj5120ELj1ELj1ELj8ELj8ENS_18Kernel_traits_baseILj5120ES2_S2_fS2_fjLj256EEEEELb1ELb0ELb1EEEvNS_9BwdParamsE)
        /*00b0*/ 	.short	0x0380
        /*00b2*/ 	.short	0x0128


	//----- nvinfo : EIATTR_SW_WAR
	.align		4
.L_1473:
        /*00b4*/ 	.byte	0x04, 0x36
        /*00b6*/ 	.short	(.L_1475 - .L_1474)
.L_1474:
        /*00b8*/ 	.word	0x00000008
.L_1475:


//--------------------- .nv.info._ZN10layer_norm22ln_bwd_finalize_kernelINS_22Kernel_traits_finalizeILj5120E13__nv_bfloat16S2_fS2_fjLb0ELj1024ELj4ENS_18Kernel_traits_baseILj5120ES2_S2_fS2_fjLj1024EEEEELb0ELb0EEEvNS_9BwdParamsE --------------------------
	.section	.nv.info._ZN10layer_norm22ln_bwd_finalize_kernelINS_22Kernel_traits_finalizeILj5120E13__nv_bfloat16S2_fS2_fjLb0ELj1024ELj4ENS_18Kernel_traits_baseILj5120ES2_S2_fS2_fjLj1024EEEEELb0ELb0EEEvNS_9BwdParamsE,"",@"SHT_CUDA_INFO"
	.sectionflags	@""
	.align	4


	//----- nvinfo : EIATTR_CUDA_API_VERSION
	.align		4
        /*0000*/ 	.byte	0x04, 0x37
        /*0002*/ 	.short	(.L_1477 - .L_1476)
.L_1476:
        /*0004*/ 	.word	0x00000082


	//----- nvinfo : EIATTR_KPARAM_INFO
	.align		4
.L_1477:
        /*0008*/ 	.byte	0x04, 0x17
        /*000a*/ 	.short	(.L_1479 - .L_1478)
.L_1478:
        /*000c*/ 	.word	0x00000000
        /*0010*/ 	.short	0x0000
        /*0012*/ 	.short	0x0000
        /*0014*/ 	.byte	0x00, 0xf0, 0xa1, 0x04


	//----- nvinfo : EIATTR_SPARSE_MMA_MASK
	.align		4
.L_1479:
        /*0018*/ 	.byte	0x03, 0x50
        /*001a*/ 	.short	0x0000


	//----- nvinfo : EIATTR_MAXREG_COUNT
	.align		4
        /*001c*/ 	.byte	0x03, 0x1b
        /*001e*/ 	.short	0x0040


	//----- nvinfo : EIATTR_NUM_BARRIERS
	.align		4
        /*0020*/ 	.byte	0x02, 0x4c
        /*0022*/ 	.byte	0x01
	.zero		1


	//----- nvinfo : EIATTR_MERCURY_ISA_VERSION
	.align		4
        /*0024*/ 	.byte	0x03, 0x5f
        /*0026*/ 	.short	0x0101


	//----- nvinfo : EIATTR_COOP_GROUP_MASK_REGIDS
	.align		4
        /*0028*/ 	.byte	0x04, 0x29
        /*002a*/ 	.short	(.L_1481 - .L_1480)


	//   ....[0]....
.L_1480:
        /*002c*/ 	.word	0xffffffff


	//   ....[1]....
        /*0030*/ 	.word	0xffffffff


	//   ....[2]....
        /*0034*/ 	.word	0xffffffff


	//   ....[3]....
        /*0038*/ 	.word	0xffffffff


	//   ....[4]....
        /*003c*/ 	.word	0xffffffff


	//   ....[5]....
        /*0040*/ 	.word	0xffffffff


	//   ....[6]....
        /*0044*/ 	.word	0xffffffff


	//   ....[7]....
        /*0048*/ 	.word	0xffffffff


	//   ....[8]....
        /*004c*/ 	.word	0xffffffff


	//   ....[9]....
        /*0050*/ 	.word	0xffffffff


	//----- nvinfo : EIATTR_COOP_GROUP_INSTR_OFFSETS
	.align		4
.L_1481:
        /*0054*/ 	.byte	0x04, 0x28
        /*0056*/ 	.short	(.L_1483 - .L_1482)


	//   ....[0]....
.L_1482:
        /*0058*/ 	.word	0x000015e0


	//   ....[1]....
        /*005c*/ 	.word	0x000015f0


	//   ....[2]....
        /*0060*/ 	.word	0x00001620


	//   ....[3]....
        /*0064*/ 	.word	0x00001630


	//   ....[4]....
        /*0068*/ 	.word	0x00001660


	//   ....[5]....
        /*006c*/ 	.word	0x00001670


	//   ....[6]....
        /*0070*/ 	.word	0x000016b0


	//   ....[7]....
        /*0074*/ 	.word	0x000016e0


	//   ....[8]....
        /*0078*/ 	.word	0x00001710


	//   ....[9]....
        /*007c*/ 	.word	0x00001720


	//----- nvinfo : EIATTR_VRC_CTA_INIT_COUNT
	.align		4
.L_1483:
        /*0080*/ 	.byte	0x02, 0x4a
	.zero		1
	.zero		1


	//----- nvinfo : EIATTR_EXIT_INSTR_OFFSETS
	.align		4
        /*0084*/ 	.byte	0x04, 0x1c
        /*0086*/ 	.short	(.L_1485 - .L_1484)


	//   ....[0]....
.L_1484:
        /*0088*/ 	.word	0x00000060


	//   ....[1]....
        /*008c*/ 	.word	0x00001780


	//   ....[2]....
        /*0090*/ 	.word	0x000017b0


	//   ....[3]....
        /*0094*/ 	.word	0x00001870


	//----- nvinfo : EIATTR_MAX_THREADS
	.align		4
.L_1485:
        /*0098*/ 	.byte	0x04, 0x05
        /*009a*/ 	.short	(.L_1487 - .L_1486)
.L_1486:
        /*009c*/ 	.word	0x00000400
        /*00a0*/ 	.word	0x00000001
        /*00a4*/ 	.word	0x00000001


	//----- nvinfo : EIATTR_CRS_STACK_SIZE
	.align		4
.L_1487:
        /*00a8*/ 	.byte	0x04, 0x1e
        /*00aa*/ 	.short	(.L_1489 - .L_1488)
.L_1488:
        /*00ac*/ 	.word	0x00000000


	//----- nvinfo : EIATTR_CBANK_PARAM_SIZE
	.align		4
.L_1489:
        /*00b0*/ 	.byte	0x03, 0x19
        /*00b2*/ 	.short	0x0128


	//----- nvinfo : EIATTR_PARAM_CBANK
	.align		4
        /*00b4*/ 	.byte	0x04, 0x0a
        /*00b6*/ 	.short	(.L_1491 - .L_1490)
	.align		4
.L_1490:
        /*00b8*/ 	.word	index@(.nv.constant0._ZN10layer_norm22ln_bwd_finalize_kernelINS_22Kernel_traits_finalizeILj5120E13__nv_bfloat16S2_fS2_fjLb0ELj1024ELj4ENS_18Kernel_traits_baseILj5120ES2_S2_fS2_fjLj1024EEEEELb0ELb0EEEvNS_9BwdParamsE)
        /*00bc*/ 	.short	0x0380
        /*00be*/ 	.short	0x0128


	//----- nvinfo : EIATTR_SW_WAR
	.align		4
.L_1491:
        /*00c0*/ 	.byte	0x04, 0x36
        /*00c2*/ 	.short	(.L_1493 - .L_1492)
.L_1492:
        /*00c4*/ 	.word	0x00000008
.L_1493:


//--------------------- .nv.info._ZN10layer_norm40ln_parallel_residual_bwd_finalize_kernelINS_22Kernel_traits_finalizeILj5120E13__nv_bfloat16S2_fS2_fjLb0ELj1024ELj4ENS_18Kernel_traits_baseILj5120ES2_S2_fS2_fjLj1024EEEEELb0EEEvNS_9BwdParamsE --------------------------
	.section	.nv.info._ZN10layer_norm40ln_parallel_residual_bwd_finalize_kernelINS_22Kernel_traits_finalizeILj5120E13__nv_bfloat16S2_fS2_fjLb0ELj1024ELj4ENS_18Kernel_traits_baseILj5120ES2_S2_fS2_fjLj1024EEEEELb0EEEvNS_9BwdParamsE,"",@"SHT_CUDA_INFO"
	.sectionflags	@""
	.align	4


	//----- nvinfo : EIATTR_CUDA_API_VERSION
	.align		4
        /*0000*/ 	.byte	0x04, 0x37
        /*0002*/ 	.short	(.L_1495 - .L_1494)
.L_1494:
        /*0004*/ 	.word	0x00000082


	//----- nvinfo : EIATTR_KPARAM_INFO
	.align		4
.L_1495:
        /*0008*/ 	.byte	0x04, 0x17
        /*000a*/ 	.short	(.L_1497 - .L_1496)
.L_1496:
        /*000c*/ 	.word	0x00000000
        /*0010*/ 	.short	0x0000
        /*0012*/ 	.short	0x0000
        /*0014*/ 	.byte	0x00, 0xf0, 0xa1, 0x04


	//----- nvinfo : EIATTR_SPARSE_MMA_MASK
	.align		4
.L_1497:
        /*0018*/ 	.byte	0x03, 0x50
        /*001a*/ 	.short	0x0000


	//----- nvinfo : EIATTR_MAXREG_COUNT
	.align		4
        /*001c*/ 	.byte	0x03, 0x1b
        /*001e*/ 	.short	0x0040


	//----- nvinfo : EIATTR_NUM_BARRIERS
	.align		4
        /*0020*/ 	.byte	0x02, 0x4c
        /*0022*/ 	.byte	0x01
	.zero		1


	//----- nvinfo : EIATTR_MERCURY_ISA_VERSION
	.align		4
        /*0024*/ 	.byte	0x03, 0x5f
        /*0026*/ 	.short	0x0101


	//----- nvinfo : EIATTR_COOP_GROUP_MASK_REGIDS
	.align		4
        /*0028*/ 	.byte	0x04, 0x29
        /*002a*/ 	.short	(.L_1499 - .L_1498)


	//   ....[0]....
.L_1498:
        /*002c*/ 	.word	0xffffffff


	//   ....[1]....
        /*0030*/ 	.word	0xffffffff


	//   ....[2]....
        /*0034*/ 	.word	0xffffffff


	//   ....[3]....
        /*0038*/ 	.word	0xffffffff


	//   ....[4]....
        /*003c*/ 	.word	0xffffffff


	//   ....[5]....
        /*0040*/ 	.word	0xffffffff


	//   ....[6]....
        /*0044*/ 	.word	0xffffffff


	//   ....[7]....
        /*0048*/ 	.word	0xffffffff


	//   ....[8]....
        /*004c*/ 	.word	0xffffffff


	//   ....[9]....
        /*0050*/ 	.word	0xffffffff


	//   ....[10]....
        /*0054*/ 	.word	0xffffffff


	//   ....[11]....
        /*0058*/ 	.word	0xffffffff


	//   ....[12]....
        /*005c*/ 	.word	0xffffffff


	//   ....[13]....
        /*0060*/ 	.word	0xffffffff


	//   ....[14]....
        /*0064*/ 	.word	0xffffffff


	//   ....[15]....
        /*0068*/ 	.word	0xffffffff


	//   ....[16]....
        /*006c*/ 	.word	0xffffffff


	//   ....[17]....
        /*0070*/ 	.word	0xffffffff


	//   ....[18]....
        /*0074*/ 	.word	0xffffffff


	//   ....[19]....
        /*0078*/ 	.word	0xffffffff


	//----- nvinfo : EIATTR_COOP_GROUP_INSTR_OFFSETS
	.align		4
.L_1499:
        /*007c*/ 	.byte	0x04, 0x28
        /*007e*/ 	.short	(.L_1501 - .L_1500)


	//   ....[0]....
.L_1500:
        /*0080*/ 	.word	0x000013b0


	//   ....[1]....
        /*0084*/ 	.word	0x000013c0


	//   ....[2]....
        /*0088*/ 	.word	0x000013d0


	//   ....[3]....
        /*008c*/ 	.word	0x000013e0


	//   ....[4]....
        /*0090*/ 	.word	0x00001410


	//   ....[5]....
        /*0094*/ 	.word	0x00001430


	//   ....[6]....
        /*0098*/ 	.word	0x00001450


	//   ....[7]....
        /*009c*/ 	.word	0x00001460


	//   ....[8]....
        /*00a0*/ 	.word	0x000014a0


	//   ....[9]....
        /*00a4*/ 	.word	0x000014c0


	//   ....[10]....
        /*00a8*/ 	.word	0x000014d0


	//   ....[11]....
        /*00ac*/ 	.word	0x000014e0


	//   ....[12]....
        /*00b0*/ 	.word	0x00001510


	//   ....[13]....
        /*00b4*/ 	.word	0x00001530


	//   ....[14]....
        /*00b8*/ 	.word	0x00001550


	//   ....[15]....
        /*00bc*/ 	.word	0x00001560


	//   ....[16]....
        /*00c0*/ 	.word	0x000015a0


	//   ....[17]....
        /*00c4*/ 	.word	0x000015d0


	//   ....[18]....
        /*00c8*/ 	.word	0x00001600


	//   ....[19]....
        /*00cc*/ 	.word	0x00001610


	//----- nvinfo : EIATTR_VRC_CTA_INIT_COUNT
	.align		4
.L_1501:
        /*00d0*/ 	.byte	0x02, 0x4a
	.zero		1
	.zero		1


	//----- nvinfo : EIATTR_EXIT_INSTR_OFFSETS
	.align		4
        /*00d4*/ 	.byte	0x04, 0x1c
        /*00d6*/ 	.short	(.L_1503 - .L_1502)


	//   ....[0]....
.L_1502:
        /*00d8*/ 	.word	0x00000060


	//   ....[1]....
        /*00dc*/ 	.word	0x000016b0


	//   ....[2]....
        /*00e0*/ 	.word	0x000016e0


	//   ....[3]....
        /*00e4*/ 	.word	0x00001840


	//----- nvinfo : EIATTR_MAX_THREADS
	.align		4
.L_1503:
        /*00e8*/ 	.byte	0x04, 0x05
        /*00ea*/ 	.short	(.L_1505 - .L_1504)
.L_1504:
        /*00ec*/ 	.word	0x00000400
        /*00f0*/ 	.word	0x00000001
        /*00f4*/ 	.word	0x00000001


	//----- nvinfo : EIATTR_CRS_STACK_SIZE
	.align		4
.L_1505:
        /*00f8*/ 	.byte	0x04, 0x1e
        /*00fa*/ 	.short	(.L_1507 - .L_1506)
.L_1506:
        /*00fc*/ 	.word	0x00000000


	//----- nvinfo : EIATTR_CBANK_PARAM_SIZE
	.align		4
.L_1507:
        /*0100*/ 	.byte	0x03, 0x19
        /*0102*/ 	.short	0x0128


	//----- nvinfo : EIATTR_PARAM_CBANK
	.align		4
        /*0104*/ 	.byte	0x04, 0x0a
        /*0106*/ 	.short	(.L_1509 - .L_1508)
	.align		4
.L_1508:
        /*0108*/ 	.word	index@(.nv.constant0._ZN10layer_norm40ln_parallel_residual_bwd_finalize_kernelINS_22Kernel_traits_finalizeILj5120E13__nv_bfloat16S2_fS2_fjLb0ELj1024ELj4ENS_18Kernel_traits_baseILj5120ES2_S2_fS2_fjLj1024EEEEELb0EEEvNS_9BwdParamsE)
        /*010c*/ 	.short	0x0380
        /*010e*/ 	.short	0x0128


	//----- nvinfo : EIATTR_SW_WAR
	.align		4
.L_1509:
        /*0110*/ 	.byte	0x04, 0x36
        /*0112*/ 	.short	(.L_1511 - .L_1510)
.L_1510:
        /*0114*/ 	.word	0x00000008
.L_1511:


//--------------------- .nv.info._ZN10layer_norm31ln_parallel_residual_bwd_kernelINS_13Kernel_traitsI13__nv_bfloat16S2_fS2_fjLj5120ELj1ELj1ELj8ELj8ENS_18Kernel_traits_baseILj5120ES2_S2_fS2_fjLj256EEEEELb1ELb1ELb0EEEvNS_9BwdParamsE --------------------------
	.section	.nv.info._ZN10layer_norm31ln_parallel_residual_bwd_kernelINS_13Kernel_traitsI13__nv_bfloat16S2_fS2_fjLj5120ELj1ELj1ELj8ELj8ENS_18Kernel_traits_baseILj5120ES2_S2_fS2_fjLj256EEEEELb1ELb1ELb0EEEvNS_9BwdParamsE,"",@"SHT_CUDA_INFO"
	.sectionflags	@""
	.align	4


	//----- nvinfo : EIATTR_CUDA_API_VERSION
	.align		4
        /*0000*/ 	.byte	0x04, 0x37
        /*0002*/ 	.short	(.L_1513 - .L_1512)
.L_1512:
        /*0004*/ 	.word	0x00000082


	//----- nvinfo : EIATTR_KPARAM_INFO
	.align		4
.L_1513:
        /*0008*/ 	.byte	0x04, 0x17
        /*000a*/ 	.short	(.L_1515 - .L_1514)
.L_1514:
        /*000c*/ 	.word	0x00000000
        /*0010*/ 	.short	0x0000
        /*0012*/ 	.short	0x0000
        /*0014*/ 	.byte	0x00, 0xf0, 0xa1, 0x04


	//----- nvinfo : EIATTR_SPARSE_MMA_MASK
	.align		4
.L_1515:
        /*0018*/ 	.byte	0x03, 0x50
        /*001a*/ 	.short	0x0000


	//----- nvinfo : EIATTR_MAXREG_COUNT
	.align		4
        /*001c*/ 	.byte	0x03, 0x1b
        /*001e*/ 	.short	0x00ff


	//----- nvinfo : EIATTR_NUM_BARRIERS
	.align		4
        /*0020*/ 	.byte	0x02, 0x4c
        /*0022*/ 	.byte	0x01
	.zero		1


	//----- nvinfo : EIATTR_MERCURY_ISA_VERSION
	.align		4
        /*0024*/ 	.byte	0x03, 0x5f
        /*0026*/ 	.short	0x0101


	//----- nvinfo : EIATTR_COOP_GROUP_MASK_REGIDS
	.align		4
        /*0028*/ 	.byte	0x04, 0x29
        /*002a*/ 	.short	(.L_1517 - .L_1516)


	//   ....[0]....
.L_1516:
        /*002c*/ 	.word	0xffffffff


	//   ....[1]....
        /*0030*/ 	.word	0xffffffff


	//   ....[2]....
        /*0034*/ 	.word	0xffffffff


	//   ....[3]....
        /*0038*/ 	.word	0xffffffff


	//   ....[4]....
        /*003c*/ 	.word	0xffffffff


	//   ....[5]....
        /*0040*/ 	.word	0xffffffff


	//   ....[6]....
        /*0044*/ 	.word	0xffffffff


	//   ....[7]....
        /*0048*/ 	.word	0xffffffff


	//   ....[8]....
        /*004c*/ 	.word	0xffffffff


	//   ....[9]....
        /*0050*/ 	.word	0xffffffff


	//----- nvinfo : EIATTR_COOP_GROUP_INSTR_OFFSETS
	.align		4
.L_1517:
        /*0054*/ 	.byte	0x04, 0x28
        /*0056*/ 	.short	(.L_1519 - .L_1518)


	//   ....[0]....
.L_1518:
        /*0058*/ 	.word	0x00001bb0


	//   ....[1]....
        /*005c*/ 	.word	0x00001bd0


	//   ....[2]....
        /*0060*/ 	.word	0x00001c10


	//   ....[3]....
        /*0064*/ 	.word	0x00001c20


	//   ....[4]....
        /*0068*/ 	.word	0x00001c60


	//   ....[5]....
        /*006c*/ 	.word	0x00001c70


	//   ....[6]....
        /*0070*/ 	.word	0x00001ca0


	//   ....[7]....
        /*0074*/ 	.word	0x00001cb0


	//   ....[8]....
        /*0078*/ 	.word	0x00001ce0


	//   ....[9]....
        /*007c*/ 	.word	0x00001cf0


	//----- nvinfo : EIATTR_VRC_CTA_INIT_COUNT
	.align		4
.L_1519:
        /*0080*/ 	.byte	0x02, 0x4a
	.zero		1
	.zero		1


	//----- nvinfo : EIATTR_EXIT_INSTR_OFFSETS
	.align		4
        /*0084*/ 	.byte	0x04, 0x1c
        /*0086*/ 	.short	(.L_1521 - .L_1520)


	//   ....[0]....
.L_1520:
        /*0088*/ 	.word	0x00008fc0


	//   ....[1]....
        /*008c*/ 	.word	0x00009040


	//----- nvinfo : EIATTR_MAX_THREADS
	.align		4
.L_1521:
        /*0090*/ 	.byte	0x04, 0x05
        /*0092*/ 	.short	(.L_1523 - .L_1522)
.L_1522:
        /*0094*/ 	.word	0x00000100
        /*0098*/ 	.word	0x00000001
        /*009c*/ 	.word	0x00000001


	//----- nvinfo : EIATTR_CRS_STACK_SIZE
	.align		4
.L_1523:
        /*00a0*/ 	.byte	0x04, 0x1e
        /*00a2*/ 	.short	(.L_1525 - .L_1524)
.L_1524:
        /*00a4*/ 	.word	0x00000000


	//----- nvinfo : EIATTR_CBANK_PARAM_SIZE
	.align		4
.L_1525:
        /*00a8*/ 	.byte	0x03, 0x19
        /*00aa*/ 	.short	0x0128


	//----- nvinfo : EIATTR_PARAM_CBANK
	.align		4
        /*00ac*/ 	.byte	0x04, 0x0a
        /*00ae*/ 	.short	(.L_1527 - .L_1526)
	.align		4
.L_1526:
        /*00b0*/ 	.word	index@(.nv.constant0._ZN10layer_norm31ln_parallel_residual_bwd_kernelINS_13Kernel_traitsI13__nv_bfloat16S2_fS2_fjLj5120ELj1ELj1ELj8ELj8ENS_18Kernel_traits_baseILj5120ES2_S2_fS2_fjLj256EEEEELb1ELb1ELb0EEEvNS_9BwdParamsE)
        /*00b4*/ 	.short	0x0380
        /*00b6*/ 	.short	0x0128


	//----- nvinfo : EIATTR_SW_WAR
	.align		4
.L_1527:
        /*00b8*/ 	.byte	0x04, 0x36
        /*00ba*/ 	.short	(.L_1529 - .L_1528)
.L_1528:
        /*00bc*/ 	.word	0x00000008
.L_1529:


//--------------------- .nv.info._ZN10layer_norm22ln_bwd_finalize_kernelINS_22Kernel_traits_finalizeILj5120E13__nv_bfloat16S2_fS2_fjLb0ELj1024ELj4ENS_18Kernel_traits_baseILj5120ES2_S2_fS2_fjLj1024EEEEELb0ELb1EEEvNS_9BwdParamsE --------------------------
	.section	.nv.info._ZN10layer_norm22ln_bwd_finalize_kernelINS_22Kernel_traits_finalizeILj5120E13__nv_bfloat16S2_fS2_fjLb0ELj1024ELj4ENS_18Kernel_traits_baseILj5120ES2_S2_fS2_fjLj1024EEEEELb0ELb1EEEvNS_9BwdParamsE,"",@"SHT_CUDA_INFO"
	.sectionflags	@""
	.align	4


	//----- nvinfo : EIATTR_CUDA_API_VERSION
	.align		4
        /*0000*/ 	.byte	0x04, 0x37
        /*0002*/ 	.short	(.L_1531 - .L_1530)
.L_1530:
        /*0004*/ 	.word	0x00000082


	//----- nvinfo : EIATTR_KPARAM_INFO
	.align		4
.L_1531:
        /*0008*/ 	.byte	0x04, 0x17
        /*000a*/ 	.short	(.L_1533 - .L_1532)
.L_1532:
        /*000c*/ 	.word	0x00000000
        /*0010*/ 	.short	0x0000
        /*0012*/ 	.short	0x0000
        /*0014*/ 	.byte	0x00, 0xf0, 0xa1, 0x04


	//----- nvinfo : EIATTR_SPARSE_MMA_MASK
	.align		4
.L_1533:
        /*0018*/ 	.byte	0x03, 0x50
        /*001a*/ 	.short	0x0000


	//----- nvinfo : EIATTR_MAXREG_COUNT
	.align		4
        /*001c*/ 	.byte	0x03, 0x1b
        /*001e*/ 	.short	0x0040


	//----- nvinfo : EIATTR_NUM_BARRIERS
	.align		4
        /*0020*/ 	.byte	0x02, 0x4c
        /*0022*/ 	.byte	0x01
	.zero		1


	//----- nvinfo : EIATTR_MERCURY_ISA_VERSION
	.align		4
        /*0024*/ 	.byte	0x03, 0x5f
        /*0026*/ 	.short	0x0101


	//----- nvinfo : EIATTR_COOP_GROUP_MASK_REGIDS
	.align		4
        /*0028*/ 	.byte	0x04, 0x29
        /*002a*/ 	.short	(.L_1535 - .L_1534)


	//   ....[0]....
.L_1534:
        /*002c*/ 	.word	0xffffffff


	//   ....[1]....
        /*0030*/ 	.word	0xffffffff


	//   ....[2]....
        /*0034*/ 	.word	0xffffffff


	//   ....[3]....
        /*0038*/ 	.word	0xffffffff


	//   ....[4]....
        /*003c*/ 	.word	0xffffffff


	//   ....[5]....
        /*0040*/ 	.word	0xffffffff


	//   ....[6]....
        /*0044*/ 	.word	0xffffffff


	//   ....[7]....
        /*0048*/ 	.word	0xffffffff


	//   ....[8]....
        /*004c*/ 	.word	0xffffffff


	//   ....[9]....
        /*0050*/ 	.word	0xffffffff


	//----- nvinfo : EIATTR_COOP_GROUP_INSTR_OFFSETS
	.align		4
.L_1535:
        /*0054*/ 	.byte	0x04, 0x28
        /*0056*/ 	.short	(.L_1537 - .L_1536)


	//   ....[0]....
.L_1536:
        /*0058*/ 	.word	0x00001630


	//   ....[1]....
        /*005c*/ 	.word	0x00001640


	//   ....[2]....
        /*0060*/ 	.word	0x00001670


	//   ....[3]....
        /*0064*/ 	.word	0x00001680


	//   ....[4]....
        /*0068*/ 	.word	0x000016b0


	//   ....[5]....
        /*006c*/ 	.word	0x000016d0


	//   ....[6]....
        /*0070*/ 	.word	0x00001700


	//   ....[7]....
        /*0074*/ 	.word	0x00001710


	//   ....[8]....
        /*0078*/ 	.word	0x00001740


	//   ....[9]....
        /*007c*/ 	.word	0x00001750


	//----- nvinfo : EIATTR_VRC_CTA_INIT_COUNT
	.align		4
.L_1537:
        /*0080*/ 	.byte	0x02, 0x4a
	.zero		1
	.zero		1


	//----- nvinfo : EIATTR_EXIT_INSTR_OFFSETS
	.align		4
        /*0084*/ 	.byte	0x04, 0x1c
        /*0086*/ 	.short	(.L_1539 - .L_1538)


	//   ....[0]....
.L_1538:
        /*0088*/ 	.word	0x00000070


	//   ....[1]....
        /*008c*/ 	.word	0x000017b0


	//   ....[2]....
        /*0090*/ 	.word	0x00001880


	//----- nvinfo : EIATTR_MAX_THREADS
	.align		4
.L_1539:
        /*0094*/ 	.byte	0x04, 0x05
        /*0096*/ 	.short	(.L_1541 - .L_1540)
.L_1540:
        /*0098*/ 	.word	0x00000400
        /*009c*/ 	.word	0x00000001
        /*00a0*/ 	.word	0x00000001


	//----- nvinfo : EIATTR_CRS_STACK_SIZE
	.align		4
.L_1541:
        /*00a4*/ 	.byte	0x04, 0x1e
        /*00a6*/ 	.short	(.L_1543 - .L_1542)
.L_1542:
        /*00a8*/ 	.word	0x00000000


	//----- nvinfo : EIATTR_CBANK_PARAM_SIZE
	.align		4
.L_1543:
        /*00ac*/ 	.byte	0x03, 0x19
        /*00ae*/ 	.short	0x0128


	//----- nvinfo : EIATTR_PARAM_CBANK
	.align		4
        /*00b0*/ 	.byte	0x04, 0x0a
        /*00b2*/ 	.short	(.L_1545 - .L_1544)
	.align		4
.L_1544:
        /*00b4*/ 	.word	index@(.nv.constant0._ZN10layer_norm22ln_bwd_finalize_kernelINS_22Kernel_traits_finalizeILj5120E13__nv_bfloat16S2_fS2_fjLb0ELj1024ELj4ENS_18Kernel_traits_baseILj5120ES2_S2_fS2_fjLj1024EEEEELb0ELb1EEEvNS_9BwdParamsE)
        /*00b8*/ 	.short	0x0380
        /*00ba*/ 	.short	0x0128


	//----- nvinfo : EIATTR_SW_WAR
	.align		4
.L_1545:
        /*00bc*/ 	.byte	0x04, 0x36
        /*00be*/ 	.short	(.L_1547 - .L_1546)
.L_1546:
        /*00c0*/ 	.word	0x00000008
.L_1547:


//--------------------- .nv.info._ZN10layer_norm40ln_parallel_residual_bwd_finalize_kernelINS_22Kernel_traits_finalizeILj5120E13__nv_bfloat16S2_fS2_fjLb0ELj1024ELj4ENS_18Kernel_traits_baseILj5120ES2_S2_fS2_fjLj1024EEEEELb1EEEvNS_9BwdParamsE --------------------------
	.section	.nv.info._ZN10layer_norm40ln_parallel_residual_bwd_finalize_kernelINS_22Kernel_traits_finalizeILj5120E13__nv_bfloat16S2_fS2_fjLb0ELj1024ELj4ENS_18Kernel_traits_baseILj5120ES2_S2_fS2_fjLj1024EEEEELb1EEEvNS_9BwdParamsE,"",@"SHT_CUDA_INFO"
	.sectionflags	@""
	.align	4


	//----- nvinfo : EIATTR_CUDA_API_VERSION
	.align		4
        /*0000*/ 	.byte	0x04, 0x37
        /*0002*/ 	.short	(.L_1549 - .L_1548)
.L_1548:
        /*0004*/ 	.word	0x00000082


	//----- nvinfo : EIATTR_KPARAM_INFO
	.align		4
.L_1549:
        /*0008*/ 	.byte	0x04, 0x17
        /*000a*/ 	.short	(.L_1551 - .L_1550)
.L_1550:
        /*000c*/ 	.word	0x00000000
        /*0010*/ 	.short	0x0000
        /*0012*/ 	.short	0x0000
        /*0014*/ 	.byte	0x00, 0xf0, 0xa1, 0x04


	//----- nvinfo : EIATTR_SPARSE_MMA_MASK
	.align		4
.L_1551:
        /*0018*/ 	.byte	0x03, 0x50
        /*001a*/ 	.short	0x0000


	//----- nvinfo : EIATTR_MAXREG_COUNT
	.align		4
        /*001c*/ 	.byte	0x03, 0x1b
        /*001e*/ 	.short	0x0040


	//----- nvinfo : EIATTR_NUM_BARRIERS
	.align		4
        /*0020*/ 	.byte	0x02, 0x4c
        /*0022*/ 	.byte	0x01
	.zero		1


	//----- nvinfo : EIATTR_MERCURY_ISA_VERSION
	.align		4
        /*0024*/ 	.byte	0x03, 0x5f
        /*0026*/ 	.short	0x0101


	//----- nvinfo : EIATTR_COOP_GROUP_MASK_REGIDS
	.align		4
        /*0028*/ 	.byte	0x04, 0x29
        /*002a*/ 	.short	(.L_1553 - .L_1552)


	//   ....[0]....
.L_1552:
        /*002c*/ 	.word	0xffffffff


	//   ....[1]....
        /*0030*/ 	.word	0xffffffff


	//   ....[2]....
        /*0034*/ 	.word	0xffffffff


	//   ....[3]....
        /*0038*/ 	.word	0xffffffff


	//   ....[4]....
        /*003c*/ 	.word	0xffffffff


	//   ....[5]....
        /*0040*/ 	.word	0xffffffff


	//   ....[6]....
        /*0044*/ 	.word	0xffffffff


	//   ....[7]....
        /*0048*/ 	.word	0xffffffff


	//   ....[8]....
        /*004c*/ 	.word	0xffffffff


	//   ....[9]....
        /*0050*/ 	.word	0xffffffff


	//   ....[10]....
        /*0054*/ 	.word	0xffffffff


	//   ....[11]....
        /*0058*/ 	.word	0xffffffff


	//   ....[12]....
        /*005c*/ 	.word	0xffffffff


	//   ....[13]....
        /*0060*/ 	.word	0xffffffff


	//   ....[14]....
        /*0064*/ 	.word	0xffffffff


	//   ....[15]....
        /*0068*/ 	.word	0xffffffff


	//   ....[16]....
        /*006c*/ 	.word	0xffffffff


	//   ....[17]....
        /*0070*/ 	.word	0xffffffff


	//   ....[18]....
        /*0074*/ 	.word	0xffffffff


	//   ....[19]....
        /*0078*/ 	.word	0xffffffff


	//----- nvinfo : EIATTR_COOP_GROUP_INSTR_OFFSETS
	.align		4
.L_1553:
        /*007c*/ 	.byte	0x04, 0x28
        /*007e*/ 	.short	(.L_1555 - .L_1554)


	//   ....[0]....
.L_1554:
        /*0080*/ 	.word	0x00001410


	//   ....[1]....
        /*0084*/ 	.word	0x00001420


	//   ....[2]....
        /*0088*/ 	.word	0x00001430


	//   ....[3]....
        /*008c*/ 	.word	0x00001440


	//   ....[4]....
        /*0090*/ 	.word	0x00001480


	//   ....[5]....
        /*0094*/ 	.word	0x000014a0


	//   ....[6]....
        /*0098*/ 	.word	0x000014b0


	//   ....[7]....
        /*009c*/ 	.word	0x000014c0


	//   ....[8]....
        /*00a0*/ 	.word	0x000014f0


	//   ....[9]....
        /*00a4*/ 	.word	0x00001520


	//   ....[10]....
        /*00a8*/ 	.word	0x00001530


	//   ....[11]....
        /*00ac*/ 	.word	0x00001540


	//   ....[12]....
        /*00b0*/ 	.word	0x00001560


	//   ....[13]....
        /*00b4*/ 	.word	0x00001590


	//   ....[14]....
        /*00b8*/ 	.word	0x000015b0


	//   ....[15]....
        /*00bc*/ 	.word	0x000015c0


	//   ....[16]....
        /*00c0*/ 	.word	0x000015e0


	//   ....[17]....
        /*00c4*/ 	.word	0x00001610


	//   ....[18]....
        /*00c8*/ 	.word	0x00001630


	//   ....[19]....
        /*00cc*/ 	.word	0x00001640


	//----- nvinfo : EIATTR_VRC_CTA_INIT_COUNT
	.align		4
.L_1555:
        /*00d0*/ 	.byte	0x02, 0x4a
	.zero		1
	.zero		1


	//----- nvinfo : EIATTR_EXIT_INSTR_OFFSETS
	.align		4
        /*00d4*/ 	.byte	0x04, 0x1c
        /*00d6*/ 	.short	(.L_1557 - .L_1556)


	//   ....[0]....
.L_1556:
        /*00d8*/ 	.word	0x00000060


	//   ....[1]....
        /*00dc*/ 	.word	0x000016e0


	//   ....[2]....
        /*00e0*/ 	.word	0x00001850


	//----- nvinfo : EIATTR_MAX_THREADS
	.align		4
.L_1557:
        /*00e4*/ 	.byte	0x04, 0x05
        /*00e6*/ 	.short	(.L_1559 - .L_1558)
.L_1558:
        /*00e8*/ 	.word	0x00000400
        /*00ec*/ 	.word	0x00000001
        /*00f0*/ 	.word	0x00000001


	//----- nvinfo : EIATTR_CRS_STACK_SIZE
	.align		4
.L_1559:
        /*00f4*/ 	.byte	0x04, 0x1e
        /*00f6*/ 	.short	(.L_1561 - .L_1560)
.L_1560:
        /*00f8*/ 	.word	0x00000000


	//----- nvinfo : EIATTR_CBANK_PARAM_SIZE
	.align		4
.L_1561:
        /*00fc*/ 	.byte	0x03, 0x19
        /*00fe*/ 	.short	0x0128


	//----- nvinfo : EIATTR_PARAM_CBANK
	.align		4
        /*0100*/ 	.byte	0x04, 0x0a
        /*0102*/ 	.short	(.L_1563 - .L_1562)
	.align		4
.L_1562:
        /*0104*/ 	.word	index@(.nv.constant0._ZN10layer_norm40ln_parallel_residual_bwd_finalize_kernelINS_22Kernel_traits_finalizeILj5120E13__nv_bfloat16S2_fS2_fjLb0ELj1024ELj4ENS_18Kernel_traits_baseILj5120ES2_S2_fS2_fjLj1024EEEEELb1EEEvNS_9BwdParamsE)
        /*0108*/ 	.short	0x0380
        /*010a*/ 	.short	0x0128


	//----- nvinfo : EIATTR_SW_WAR
	.align		4
.L_1563:
        /*010c*/ 	.byte	0x04, 0x36
        /*010e*/ 	.short	(.L_1565 - .L_1564)
.L_1564:
        /*0110*/ 	.word	0x00000008
.L_1565:


//--------------------- .nv.info._ZN10layer_norm31ln_parallel_residual_bwd_kernelINS_13Kernel_traitsI13__nv_bfloat16S2_fS2_fjLj5120ELj1ELj1ELj8ELj8ENS_18Kernel_traits_baseILj5120ES2_S2_fS2_fjLj256EEEEELb1ELb1ELb1EEEvNS_9BwdParamsE --------------------------
	.section	.nv.info._ZN10layer_norm31ln_parallel_residual_bwd_kernelINS_13Kernel_traitsI13__nv_bfloat16S2_fS2_fjLj5120ELj1ELj1ELj8ELj8ENS_18Kernel_traits_baseILj5120ES2_S2_fS2_fjLj256EEEEELb1ELb1ELb1EEEvNS_9BwdParamsE,"",@"SHT_CUDA_INFO"
	.sectionflags	@""
	.align	4


	//----- nvinfo : EIATTR_CUDA_API_VERSION
	.align		4
        /*0000*/ 	.byte	0x04, 0x37
        /*0002*/ 	.short	(.L_1567 - .L_1566)
.L_1566:
        /*0004*/ 	.word	0x00000082


	//----- nvinfo : EIATTR_KPARAM_INFO
	.align		4
.L_1567:
        /*0008*/ 	.byte	0x04, 0x17
        /*000a*/ 	.short	(.L_1569 - .L_1568)
.L_1568:
        /*000c*/ 	.word	0x00000000
        /*0010*/ 	.short	0x0000
        /*0012*/ 	.short	0x0000
        /*0014*/ 	.byte	0x00, 0xf0, 0xa1, 0x04


	//----- nvinfo : EIATTR_SPARSE_MMA_MASK
	.align		4
.L_1569:
        /*0018*/ 	.byte	0x03, 0x50
        /*001a*/ 	.short	0x0000


	//----- nvinfo : EIATTR_MAXREG_COUNT
	.align		4
        /*001c*/ 	.byte	0x03, 0x1b
        /*001e*/ 	.short	0x00ff


	//----- nvinfo : EIATTR_NUM_BARRIERS
	.align		4
        /*0020*/ 	.byte	0x02, 0x4c
        /*0022*/ 	.byte	0x01
	.zero		1


	//----- nvinfo : EIATTR_MERCURY_ISA_VERSION
	.align		4
        /*0024*/ 	.byte	0x03, 0x5f
        /*0026*/ 	.short	0x0101


	//----- nvinfo : EIATTR_COOP_GROUP_MASK_REGIDS
	.align		4
        /*0028*/ 	.byte	0x04, 0x29
        /*002a*/ 	.short	(.L_1571 - .L_1570)


	//   ....[0]....
.L_1570:
        /*002c*/ 	.word	0xffffffff


	//   ....[1]....
        /*0030*/ 	.word	0xffffffff


	//   ....[2]....
        /*0034*/ 	.word	0xffffffff


	//   ....[3]....
        /*0038*/ 	.word	0xffffffff


	//   ....[4]....
        /*003c*/ 	.word	0xffffffff


	//   ....[5]....
        /*0040*/ 	.word	0xffffffff


	//   ....[6]....
        /*0044*/ 	.word	0xffffffff


	//   ....[7]....
        /*0048*/ 	.word	0xffffffff


	//   ....[8]....
        /*004c*/ 	.word	0xffffffff


	//   ....[9]....
        /*0050*/ 	.word	0xffffffff


	//----- nvinfo : EIATTR_COOP_GROUP_INSTR_OFFSETS
	.align		4
.L_1571:
        /*0054*/ 	.byte	0x04, 0x28
        /*0056*/ 	.short	(.L_1573 - .L_1572)


	//   ....[0]....
.L_1572:
        /*0058*/ 	.word	0x00001540


	//   ....[1]....
        /*005c*/ 	.word	0x000015c0


	//   ....[2]....
        /*0060*/ 	.word	0x000015e0


	//   ....[3]....
        /*0064*/ 	.word	0x00001600


	//   ....[4]....
        /*0068*/ 	.word	0x00001620


	//   ....[5]....
        /*006c*/ 	.word	0x00001640


	//   ....[6]....
        /*0070*/ 	.word	0x00001660


	//   ....[7]....
        /*0074*/ 	.word	0x00001680


	//   ....[8]....
        /*0078*/ 	.word	0x000016d0


	//   ....[9]....
        /*007c*/ 	.word	0x000016f0


	//----- nvinfo : EIATTR_VRC_CTA_INIT_COUNT
	.align		4
.L_1573:
        /*0080*/ 	.byte	0x02, 0x4a
	.zero		1
	.zero		1


	//----- nvinfo : EIATTR_EXIT_INSTR_OFFSETS
	.align		4
        /*0084*/ 	.byte	0x04, 0x1c
        /*0086*/ 	.short	(.L_1575 - .L_1574)


	//   ....[0]....
.L_1574:
        /*0088*/ 	.word	0x00008690


	//----- nvinfo : EIATTR_MAX_THREADS
	.align		4
.L_1575:
        /*008c*/ 	.byte	0x04, 0x05
        /*008e*/ 	.short	(.L_1577 - .L_1576)
.L_1576:
        /*0090*/ 	.word	0x00000100
        /*0094*/ 	.word	0x00000001
        /*0098*/ 	.word	0x00000001


	//----- nvinfo : EIATTR_CRS_STACK_SIZE
	.align		4
.L_1577:
        /*009c*/ 	.byte	0x04, 0x1e
        /*009e*/ 	.short	(.L_1579 - .L_1578)
.L_1578:
        /*00a0*/ 	.word	0x00000000


	//----- nvinfo : EIATTR_CBANK_PARAM_SIZE
	.align		4
.L_1579:
        /*00a4*/ 	.byte	0x03, 0x19
        /*00a6*/ 	.short	0x0128


	//----- nvinfo : EIATTR_PARAM_CBANK
	.align		4
        /*00a8*/ 	.byte	0x04, 0x0a
        /*00aa*/ 	.short	(.L_1581 - .L_1580)
	.align		4
.L_1580:
        /*00ac*/ 	.word	index@(.nv.constant0._ZN10layer_norm31ln_parallel_residual_bwd_kernelINS_13Kernel_traitsI13__nv_bfloat16S2_fS2_fjLj5120ELj1ELj1ELj8ELj8ENS_18Kernel_traits_baseILj5120ES2_S2_fS2_fjLj256EEEEELb1ELb1ELb1EEEvNS_9BwdParamsE)
        /*00b0*/ 	.short	0x0380
        /*00b2*/ 	.short	0x0128


	//----- nvinfo : EIATTR_SW_WAR
	.align		4
.L_1581:
        /*00b4*/ 	.byte	0x04, 0x36
        /*00b6*/ 	.short	(.L_1583 - .L_1582)
.L_1582:
        /*00b8*/ 	.word	0x00000008
.L_1583:


//--------------------- .nv.info._ZN10layer_norm31ln_parallel_residual_bwd_kernelINS_13Kernel_traitsIf13__nv_bfloat16fS2_fjLj5120ELj1ELj1ELj8ELj8ENS_18Kernel_traits_baseILj5120EfS2_fS2_fjLj256EEEEELb0ELb0ELb0EEEvNS_9BwdParamsE --------------------------
	.section	.nv.info._ZN10layer_norm31ln_parallel_residual_bwd_kernelINS_13Kernel_traitsIf13__nv_bfloat16fS2_fjLj5120ELj1ELj1ELj8ELj8ENS_18Kernel_traits_baseILj5120EfS2_fS2_fjLj256EEEEELb0ELb0ELb0EEEvNS_9BwdParamsE,"",@"SHT_CUDA_INFO"
	.sectionflags	@""
	.align	4


	//----- nvinfo : EIATTR_CUDA_API_VERSION
	.align		4
        /*0000*/ 	.byte	0x04, 0x37
        /*0002*/ 	.short	(.L_1585 - .L_1584)
.L_1584:
        /*0004*/ 	.word	0x00000082


	//----- nvinfo : EIATTR_KPARAM_INFO
	.align		4
.L_1585:
        /*0008*/ 	.byte	0x04, 0x17
        /*000a*/ 	.short	(.L_1587 - .L_1586)
.L_1586:
        /*000c*/ 	.word	0x00000000
        /*0010*/ 	.short	0x0000
        /*0012*/ 	.short	0x0000
        /*0014*/ 	.byte	0x00, 0xf0, 0xa1, 0x04


	//----- nvinfo : EIATTR_SPARSE_MMA_MASK
	.align		4
.L_1587:
        /*0018*/ 	.byte	0x03, 0x50
        /*001a*/ 	.short	0x0000


	//----- nvinfo : EIATTR_MAXREG_COUNT
	.align		4
        /*001c*/ 	.byte	0x03, 0x1b
        /*001e*/ 	.short	0x00ff


	//----- nvinfo : EIATTR_NUM_BARRIERS
	.align		4
        /*0020*/ 	.byte	0x02, 0x4c
        /*0022*/ 	.byte	0x01
	.zero		1


	//----- nvinfo : EIATTR_MERCURY_ISA_VERSION
	.align		4
        /*0024*/ 	.byte	0x03, 0x5f
        /*0026*/ 	.short	0x0101


	//----- nvinfo : EIATTR_COOP_GROUP_MASK_REGIDS
	.align		4
        /*0028*/ 	.byte	0x04, 0x29
        /*002a*/ 	.short	(.L_1589 - .L_1588)


	//   ....[0]....
.L_1588:
        /*002c*/ 	.word	0xffffffff


	//   ....[1]....
        /*0030*/ 	.word	0xffffffff


	//   ....[2]....
        /*0034*/ 	.word	0xffffffff


	//   ....[3]....
        /*0038*/ 	.word	0xffffffff


	//   ....[4]....
        /*003c*/ 	.word	0xffffffff


	//   ....[5]....
        /*0040*/ 	.word	0xffffffff


	//   ....[6]....
        /*0044*/ 	.word	0xffffffff


	//   ....[7]....
        /*0048*/ 	.word	0xffffffff


	//   ....[8]....
        /*004c*/ 	.word	0xffffffff


	//   ....[9]....
        /*0050*/ 	.word	0xffffffff


	//----- nvinfo : EIATTR_COOP_GROUP_INSTR_OFFSETS
	.align		4
.L_1589:
        /*0054*/ 	.byte	0x04, 0x28
        /*0056*/ 	.short	(.L_1591 - .L_1590)


	//   ....[0]....
.L_1590:
        /*0058*/ 	.word	0x00002140


	//   ....[1]....
        /*005c*/ 	.word	0x00002160


	//   ....[2]....
        /*0060*/ 	.word	0x000021a0


	//   ....[3]....
        /*0064*/ 	.word	0x000021b0


	//   ....[4]....
        /*0068*/ 	.word	0x000021f0


	//   ....[5]....
        /*006c*/ 	.word	0x00002200


	//   ....[6]....
        /*0070*/ 	.word	0x00002230


	//   ....[7]....
        /*0074*/ 	.word	0x00002240


	//   ....[8]....
        /*0078*/ 	.word	0x00002270


	//   ....[9]....
        /*007c*/ 	.word	0x00002280


	//----- nvinfo : EIATTR_VRC_CTA_INIT_COUNT
	.align		4
.L_1591:
        /*0080*/ 	.byte	0x02, 0x4a
	.zero		1
	.zero		1


	//----- nvinfo : EIATTR_EXIT_INSTR_OFFSETS
	.align		4
        /*0084*/ 	.byte	0x04, 0x1c
        /*0086*/ 	.short	(.L_1593 - .L_1592)


	//   ....[0]....
.L_1592:
        /*0088*/ 	.word	0x00006af0


	//   ....[1]....
        /*008c*/ 	.word	0x00006bc0


	//----- nvinfo : EIATTR_MAX_THREADS
	.align		4
.L_1593:
        /*0090*/ 	.byte	0x04, 0x05
        /*0092*/ 	.short	(.L_1595 - .L_1594)
.L_1594:
        /*0094*/ 	.word	0x00000100
        /*0098*/ 	.word	0x00000001
        /*009c*/ 	.word	0x00000001


	//----- nvinfo : EIATTR_CRS_STACK_SIZE
	.align		4
.L_1595:
        /*00a0*/ 	.byte	0x04, 0x1e
        /*00a2*/ 	.short	(.L_1597 - .L_1596)
.L_1596:
        /*00a4*/ 	.word	0x00000000


	//----- nvinfo : EIATTR_CBANK_PARAM_SIZE
	.align		4
.L_1597:
        /*00a8*/ 	.byte	0x03, 0x19
        /*00aa*/ 	.short	0x0128


	//----- nvinfo : EIATTR_PARAM_CBANK
	.align		4
        /*00ac*/ 	.byte	0x04, 0x0a
        /*00ae*/ 	.short	(.L_1599 - .L_1598)
	.align		4
.L_1598:
        /*00b0*/ 	.word	index@(.nv.constant0._ZN10layer_norm31ln_parallel_residual_bwd_kernelINS_13Kernel_traitsIf13__nv_bfloat16fS2_fjLj5120ELj1ELj1ELj8ELj8ENS_18Kernel_traits_baseILj5120EfS2_fS2_fjLj256EEEEELb0ELb0ELb0EEEvNS_9BwdParamsE)
        /*00b4*/ 	.short	0x0380
        /*00b6*/ 	.short	0x0128


	//----- nvinfo : EIATTR_SW_WAR
	.align		4
.L_1599:
        /*00b8*/ 	.byte	0x04, 0x36
        /*00ba*/ 	.short	(.L_1601 - .L_1600)
.L_1600:
        /*00bc*/ 	.word	0x00000008
.L_1601:


//--------------------- .nv.info._ZN10layer_norm31ln_parallel_residual_bwd_kernelINS_13Kernel_traitsIf13__nv_bfloat16fS2_fjLj5120ELj1ELj1ELj8ELj8ENS_18Kernel_traits_baseILj5120EfS2_fS2_fjLj256EEEEELb0ELb0ELb1EEEvNS_9BwdParamsE --------------------------
	.section	.nv.info._ZN10layer_norm31ln_parallel_residual_bwd_kernelINS_13Kernel_traitsIf13__nv_bfloat16fS2_fjLj5120ELj1ELj1ELj8ELj8ENS_18Kernel_traits_baseILj5120EfS2_fS2_fjLj256EEEEELb0ELb0ELb1EEEvNS_9BwdParamsE,"",@"SHT_CUDA_INFO"
	.sectionflags	@""
	.align	4


	//----- nvinfo : EIATTR_CUDA_API_VERSION
	.align		4
        /*0000*/ 	.byte	0x04, 0x37
        /*0002*/ 	.short	(.L_1603 - .L_1602)
.L_1602:
        /*0004*/ 	.word	0x00000082


	//----- nvinfo : EIATTR_KPARAM_INFO
	.align		4
.L_1603:
        /*0008*/ 	.byte	0x04, 0x17
        /*000a*/ 	.short	(.L_1605 - .L_1604)
.L_1604:
        /*000c*/ 	.word	0x00000000
        /*0010*/ 	.short	0x0000
        /*0012*/ 	.short	0x0000
        /*0014*/ 	.byte	0x00, 0xf0, 0xa1, 0x04


	//----- nvinfo : EIATTR_SPARSE_MMA_MASK
	.align		4
.L_1605:
        /*0018*/ 	.byte	0x03, 0x50
        /*001a*/ 	.short	0x0000


	//----- nvinfo : EIATTR_MAXREG_COUNT
	.align		4
        /*001c*/ 	.byte	0x03, 0x1b
        /*001e*/ 	.short	0x00ff


	//----- nvinfo : EIATTR_NUM_BARRIERS
	.align		4
        /*0020*/ 	.byte	0x02, 0x4c
        /*0022*/ 	.byte	0x01
	.zero		1


	//----- nvinfo : EIATTR_MERCURY_ISA_VERSION
	.align		4
        /*0024*/ 	.byte	0x03, 0x5f
        /*0026*/ 	.short	0x0101


	//----- nvinfo : EIATTR_COOP_GROUP_MASK_REGIDS
	.align		4
        /*0028*/ 	.byte	0x04, 0x29
        /*002a*/ 	.short	(.L_1607 - .L_1606)


	//   ....[0]....
.L_1606:
        /*002c*/ 	.word	0xffffffff


	//   ....[1]....
        /*0030*/ 	.word	0xffffffff


	//   ....[2]....
        /*0034*/ 	.word	0xffffffff


	//   ....[3]....
        /*0038*/ 	.word	0xffffffff


	//   ....[4]....
        /*003c*/ 	.word	0xffffffff


	//   ....[5]....
        /*0040*/ 	.word	0xffffffff


	//   ....[6]....
        /*0044*/ 	.word	0xffffffff


	//   ....[7]....
        /*0048*/ 	.word	0xffffffff


	//   ....[8]....
        /*004c*/ 	.word	0xffffffff


	//   ....[9]....
        /*0050*/ 	.word	0xffffffff


	//----- nvinfo : EIATTR_COOP_GROUP_INSTR_OFFSETS
	.align		4
.L_1607:
        /*0054*/ 	.byte	0x04, 0x28
        /*0056*/ 	.short	(.L_1609 - .L_1608)


	//   ....[0]....
.L_1608:
        /*0058*/ 	.word	0x00001780


	//   ....[1]....
        /*005c*/ 	.word	0x00001790


	//   ....[2]....
        /*0060*/ 	.word	0x000017c0


	//   ....[3]....
        /*0064*/ 	.word	0x000017d0


	//   ....[4]....
        /*0068*/ 	.word	0x00001800


	//   ....[5]....
        /*006c*/ 	.word	0x00001810


	//   ....[6]....
        /*0070*/ 	.word	0x00001850


	//   ....[7]....
        /*0074*/ 	.word	0x00001860


	//   ....[8]....
        /*0078*/ 	.word	0x00001890


	//   ....[9]....
        /*007c*/ 	.word	0x000018a0


	//----- nvinfo : EIATTR_VRC_CTA_INIT_COUNT
	.align		4
.L_1609:
        /*0080*/ 	.byte	0x02, 0x4a
	.zero		1
	.zero		1


	//----- nvinfo : EIATTR_EXIT_INSTR_OFFSETS
	.align		4
        /*0084*/ 	.byte	0x04, 0x1c
        /*0086*/ 	.short	(.L_1611 - .L_1610)


	//   ....[0]....
.L_1610:
        /*0088*/ 	.word	0x00006350


	//----- nvinfo : EIATTR_MAX_THREADS
	.align		4
.L_1611:
        /*008c*/ 	.byte	0x04, 0x05
        /*008e*/ 	.short	(.L_1613 - .L_1612)
.L_1612:
        /*0090*/ 	.word	0x00000100
        /*0094*/ 	.word	0x00000001
        /*0098*/ 	.word	0x00000001


	//----- nvinfo : EIATTR_CRS_STACK_SIZE
	.align		4
.L_1613:
        /*009c*/ 	.byte	0x04, 0x1e
        /*009e*/ 	.short	(.L_1615 - .L_1614)
.L_1614:
        /*00a0*/ 	.word	0x00000000


	//----- nvinfo : EIATTR_CBANK_PARAM_SIZE
	.align		4
.L_1615:
        /*00a4*/ 	.byte	0x03, 0x19
        /*00a6*/ 	.short	0x0128


	//----- nvinfo : EIATTR_PARAM_CBANK
	.align		4
        /*00a8*/ 	.byte	0x04, 0x0a
        /*00aa*/ 	.short	(.L_1617 - .L_1616)
	.align		4
.L_1616:
        /*00ac*/ 	.word	index@(.nv.constant0._ZN10layer_norm31ln_parallel_residual_bwd_kernelINS_13Kernel_traitsIf13__nv_bfloat16fS2_fjLj5120ELj1ELj1ELj8ELj8ENS_18Kernel_traits_baseILj5120EfS2_fS2_fjLj256EEEEELb0ELb0ELb1EEEvNS_9BwdParamsE)
        /*00b0*/ 	.short	0x0380
        /*00b2*/ 	.short	0x0128


	//----- nvinfo : EIATTR_SW_WAR
	.align		4
.L_1617:
        /*00b4*/ 	.byte	0x04, 0x36
        /*00b6*/ 	.short	(.L_1619 - .L_1618)
.L_1618:
        /*00b8*/ 	.word	0x00000008
.L_1619:


//--------------------- .nv.info._ZN10layer_norm31ln_parallel_residual_bwd_kernelINS_13Kernel_traitsIf13__nv_bfloat16fS2_fjLj5120ELj1ELj1ELj8ELj8ENS_18Kernel_traits_baseILj5120EfS2_fS2_fjLj256EEEEELb0ELb1ELb0EEEvNS_9BwdParamsE --------------------------
	.section	.nv.info._ZN10layer_norm31ln_parallel_residual_bwd_kernelINS_13Kernel_traitsIf13__nv_bfloat16fS2_fjLj5120ELj1ELj1ELj8ELj8ENS_18Kernel_traits_baseILj5120EfS2_fS2_fjLj256EEEEELb0ELb1ELb0EEEvNS_9BwdParamsE,"",@"SHT_CUDA_INFO"
	.sectionflags	@""
	.align	4


	//----- nvinfo : EIATTR_CUDA_API_VERSION
	.align		4
        /*0000*/ 	.byte	0x04, 0x37
        /*0002*/ 	.short	(.L_1621 - .L_1620)
.L_1620:
        /*0004*/ 	.word	0x00000082


	//----- nvinfo : EIATTR_KPARAM_INFO
	.align		4
.L_1621:
        /*0008*/ 	.byte	0x04, 0x17
        /*000a*/ 	.short	(.L_1623 - .L_1622)
.L_1622:
        /*000c*/ 	.word	0x00000000
        /*0010*/ 	.short	0x0000
        /*0012*/ 	.short	0x0000
        /*0014*/ 	.byte	0x00, 0xf0, 0xa1, 0x04


	//----- nvinfo : EIATTR_SPARSE_MMA_MASK
	.align		4
.L_1623:
        /*0018*/ 	.byte	0x03, 0x50
        /*001a*/ 	.short	0x0000


	//----- nvinfo : EIATTR_MAXREG_COUNT
	.align		4
        /*001c*/ 	.byte	0x03, 0x1b
        /*001e*/ 	.short	0x00ff


	//----- nvinfo : EIATTR_NUM_BARRIERS
	.align		4
        /*0020*/ 	.byte	0x02, 0x4c
        /*0022*/ 	.byte	0x01
	.zero		1


	//----- nvinfo : EIATTR_MERCURY_ISA_VERSION
	.align		4
        /*0024*/ 	.byte	0x03, 0x5f
        /*0026*/ 	.short	0x0101


	//----- nvinfo : EIATTR_COOP_GROUP_MASK_REGIDS
	.align		4
        /*0028*/ 	.byte	0x04, 0x29
        /*002a*/ 	.short	(.L_1625 - .L_1624)


	//   ....[0]....
.L_1624:
        /*002c*/ 	.word	0xffffffff


	//   ....[1]....
        /*0030*/ 	.word	0xffffffff


	//   ....[2]....
        /*0034*/ 	.word	0xffffffff


	//   ....[3]....
        /*0038*/ 	.word	0xffffffff


	//   ....[4]....
        /*003c*/ 	.word	0xffffffff


	//   ....[5]....
        /*0040*/ 	.word	0xffffffff


	//   ....[6]....
        /*0044*/ 	.word	0xffffffff


	//   ....[7]....
        /*0048*/ 	.word	0xffffffff


	//   ....[8]....
        /*004c*/ 	.word	0xffffffff


	//   ....[9]....
        /*0050*/ 	.word	0xffffffff


	//----- nvinfo : EIATTR_COOP_GROUP_INSTR_OFFSETS
	.align		4
.L_1625:
        /*0054*/ 	.byte	0x04, 0x28
        /*0056*/ 	.short	(.L_1627 - .L_1626)


	//   ....[0]....
.L_1626:
        /*0058*/ 	.word	0x000016a0


	//   ....[1]....
        /*005c*/ 	.word	0x000016c0


	//   ....[2]....
        /*0060*/ 	.word	0x00001700


	//   ....[3]....
        /*0064*/ 	.word	0x00001710


	//   ....[4]....
        /*0068*/ 	.word	0x00001750


	//   ....[5]....
        /*006c*/ 	.word	0x00001760


	//   ....[6]....
        /*0070*/ 	.word	0x00001790


	//   ....[7]....
        /*0074*/ 	.word	0x000017a0


	//   ....[8]....
        /*0078*/ 	.word	0x000017d0


	//   ....[9]....
        /*007c*/ 	.word	0x000017e0


	//----- nvinfo : EIATTR_VRC_CTA_INIT_COUNT
	.align		4
.L_1627:
        /*0080*/ 	.byte	0x02, 0x4a
	.zero		1
	.zero		1


	//----- nvinfo : EIATTR_EXIT_INSTR_OFFSETS
	.align		4
        /*0084*/ 	.byte	0x04, 0x1c
        /*0086*/ 	.short	(.L_1629 - .L_1628)


	//   ....[0]....
.L_1628:
        /*0088*/ 	.word	0x00005dc0


	//   ....[1]....
        /*008c*/ 	.word	0x00005e40


	//----- nvinfo : EIATTR_MAX_THREADS
	.align		4
.L_1629:
        /*0090*/ 	.byte	0x04, 0x05
        /*0092*/ 	.short	(.L_1631 - .L_1630)
.L_1630:
        /*0094*/ 	.word	0x00000100
        /*0098*/ 	.word	0x00000001
        /*009c*/ 	.word	0x00000001


	//----- nvinfo : EIATTR_CRS_STACK_SIZE
	.align		4
.L_1631:
        /*00a0*/ 	.byte	0x04, 0x1e
        /*00a2*/ 	.short	(.L_1633 - .L_1632)
.L_1632:
        /*00a4*/ 	.word	0x00000000


	//----- nvinfo : EIATTR_CBANK_PARAM_SIZE
	.align		4
.L_1633:
        /*00a8*/ 	.byte	0x03, 0x19
        /*00aa*/ 	.short	0x0128


	//----- nvinfo : EIATTR_PARAM_CBANK
	.align		4
        /*00ac*/ 	.byte	0x04, 0x0a
        /*00ae*/ 	.short	(.L_1635 - .L_1634)
	.align		4
.L_1634:
        /*00b0*/ 	.word	index@(.nv.constant0._ZN10layer_norm31ln_parallel_residual_bwd_kernelINS_13Kernel_traitsIf13__nv_bfloat16fS2_fjLj5120ELj1ELj1ELj8ELj8ENS_18Kernel_traits_baseILj5120EfS2_fS2_fjLj256EEEEELb0ELb1ELb0EEEvNS_9BwdParamsE)
        /*00b4*/ 	.short	0x0380
        /*00b6*/ 	.short	0x0128


	//----- nvinfo : EIATTR_SW_WAR
	.align		4
.L_1635:
        /*00b8*/ 	.byte	0x04, 0x36
        /*00ba*/ 	.short	(.L_1637 - .L_1636)
.L_1636:
        /*00bc*/ 	.word	0x00000008
.L_1637:


//--------------------- .nv.info._ZN10layer_norm31ln_parallel_residual_bwd_kernelINS_13Kernel_traitsIf13__nv_bfloat16fS2_fjLj5120ELj1ELj1ELj8ELj8ENS_18Kernel_traits_baseILj5120EfS2_fS2_fjLj256EEEEELb0ELb1ELb1EEEvNS_9BwdParamsE --------------------------
	.section	.nv.info._ZN10layer_norm31ln_parallel_residual_bwd_kernelINS_13Kernel_traitsIf13__nv_bfloat16fS2_fjLj5120ELj1ELj1ELj8ELj8ENS_18Kernel_traits_baseILj5120EfS2_fS2_fjLj256EEEEELb0ELb1ELb1EEEvNS_9BwdParamsE,"",@"SHT_CUDA_INFO"
	.sectionflags	@""
	.align	4


	//----- nvinfo : EIATTR_CUDA_API_VERSION
	.align		4
        /*0000*/ 	.byte	0x04, 0x37
        /*0002*/ 	.short	(.L_1639 - .L_1638)
.L_1638:
        /*0004*/ 	.word	0x00000082


	//----- nvinfo : EIATTR_KPARAM_INFO
	.align		4
.L_1639:
        /*0008*/ 	.byte	0x04, 0x17
        /*000a*/ 	.short	(.L_1641 - .L_1640)
.L_1640:
        /*000c*/ 	.word	0x00000000
        /*0010*/ 	.short	0x0000
        /*0012*/ 	.short	0x0000
        /*0014*/ 	.byte	0x00, 0xf0, 0xa1, 0x04


	//----- nvinfo : EIATTR_SPARSE_MMA_MASK
	.align		4
.L_1641:
        /*0018*/ 	.byte	0x03, 0x50
        /*001a*/ 	.short	0x0000


	//----- nvinfo : EIATTR_MAXREG_COUNT
	.align		4
        /*001c*/ 	.byte	0x03, 0x1b
        /*001e*/ 	.short	0x00ff


	//----- nvinfo : EIATTR_NUM_BARRIERS
	.align		4
        /*0020*/ 	.byte	0x02, 0x4c
        /*0022*/ 	.byte	0x01
	.zero		1


	//----- nvinfo : EIATTR_MERCURY_ISA_VERSION
	.align		4
        /*0024*/ 	.byte	0x03, 0x5f
        /*0026*/ 	.short	0x0101


	//----- nvinfo : EIATTR_COOP_GROUP_MASK_REGIDS
	.align		4
        /*0028*/ 	.byte	0x04, 0x29
        /*002a*/ 	.short	(.L_1643 - .L_1642)


	//   ....[0]....
.L_1642:
        /*002c*/ 	.word	0xffffffff


	//   ....[1]....
        /*0030*/ 	.word	0xffffffff


	//   ....[2]....
        /*0034*/ 	.word	0xffffffff


	//   ....[3]....
        /*0038*/ 	.word	0xffffffff


	//   ....[4]....
        /*003c*/ 	.word	0xffffffff


	//   ....[5]....
        /*0040*/ 	.word	0xffffffff


	//   ....[6]....
        /*0044*/ 	.word	0xffffffff


	//   ....[7]....
        /*0048*/ 	.word	0xffffffff


	//   ....[8]....
        /*004c*/ 	.word	0xffffffff


	//   ....[9]....
        /*0050*/ 	.word	0xffffffff


	//----- nvinfo : EIATTR_COOP_GROUP_INSTR_OFFSETS
	.align		4
.L_1643:
        /*0054*/ 	.byte	0x04, 0x28
        /*0056*/ 	.short	(.L_1645 - .L_1644)


	//   ....[0]....
.L_1644:
        /*0058*/ 	.word	0x00001000


	//   ....[1]....
        /*005c*/ 	.word	0x000010c0


	//   ....[2]....
        /*0060*/ 	.word	0x000010d0


	//   ....[3]....
        /*0064*/ 	.word	0x00001100


	//   ....[4]....
        /*0068*/ 	.word	0x00001110


	//   ....[5]....
        /*006c*/ 	.word	0x00001130


	//   ....[6]....
        /*0070*/ 	.word	0x00001150


	//   ....[7]....
        /*0074*/ 	.word	0x00001180


	//   ....[8]....
        /*0078*/ 	.word	0x000011c0


	//   ....[9]....
        /*007c*/ 	.word	0x000011e0


	//----- nvinfo : EIATTR_VRC_CTA_INIT_COUNT
	.align		4
.L_1645:
        /*0080*/ 	.byte	0x02, 0x4a
	.zero		1
	.zero		1


	//----- nvinfo : EIATTR_EXIT_INSTR_OFFSETS
	.align		4
        /*0084*/ 	.byte	0x04, 0x1c
        /*0086*/ 	.short	(.L_1647 - .L_1646)


	//   ....[0]....
.L_1646:
        /*0088*/ 	.word	0x00005600


	//----- nvinfo : EIATTR_MAX_THREADS
	.align		4
.L_1647:
        /*008c*/ 	.byte	0x04, 0x05
        /*008e*/ 	.short	(.L_1649 - .L_1648)
.L_1648:
        /*0090*/ 	.word	0x00000100
        /*0094*/ 	.word	0x00000001
        /*0098*/ 	.word	0x00000001


	//----- nvinfo : EIATTR_CRS_STACK_SIZE
	.align		4
.L_1649:
        /*009c*/ 	.byte	0x04, 0x1e
        /*009e*/ 	.short	(.L_1651 - .L_1650)
.L_1650:
        /*00a0*/ 	.word	0x00000000


	//----- nvinfo : EIATTR_CBANK_PARAM_SIZE
	.align		4
.L_1651:
        /*00a4*/ 	.byte	0x03, 0x19
        /*00a6*/ 	.short	0x0128


	//----- nvinfo : EIATTR_PARAM_CBANK
	.align		4
        /*00a8*/ 	.byte	0x04, 0x0a
        /*00aa*/ 	.short	(.L_1653 - .L_1652)
	.align		4
.L_1652:
        /*00ac*/ 	.word	index@(.nv.constant0._ZN10layer_norm31ln_parallel_residual_bwd_kernelINS_13Kernel_traitsIf13__nv_bfloat16fS2_fjLj5120ELj1ELj1ELj8ELj8ENS_18Kernel_traits_baseILj5120EfS2_fS2_fjLj256EEEEELb0ELb1ELb1EEEvNS_9BwdParamsE)
        /*00b0*/ 	.short	0x0380
        /*00b2*/ 	.short	0x0128


	//----- nvinfo : EIATTR_SW_WAR
	.align		4
.L_1653:
        /*00b4*/ 	.byte	0x04, 0x36
        /*00b6*/ 	.short	(.L_1655 - .L_1654)
.L_1654:
        /*00b8*/ 	.word	0x00000008
.L_1655:


//--------------------- .nv.info._ZN10layer_norm31ln_parallel_residual_bwd_kernelINS_13Kernel_traitsIf13__nv_bfloat16fS2_fjLj5120ELj1ELj1ELj8ELj8ENS_18Kernel_traits_baseILj5120EfS2_fS2_fjLj256EEEEELb1ELb0ELb0EEEvNS_9BwdParamsE --------------------------
	.section	.nv.info._ZN10layer_norm31ln_parallel_residual_bwd_kernelINS_13Kernel_traitsIf13__nv_bfloat16fS2_fjLj5120ELj1ELj1ELj8ELj8ENS_18Kernel_traits_baseILj5120EfS2_fS2_fjLj256EEEEELb1ELb0ELb0EEEvNS_9BwdParamsE,"",@"SHT_CUDA_INFO"
	.sectionflags	@""
	.align	4


	//----- nvinfo : EIATTR_CUDA_API_VERSION
	.align		4
        /*0000*/ 	.byte	0x04, 0x37
        /*0002*/ 	.short	(.L_1657 - .L_1656)
.L_1656:
        /*0004*/ 	.word	0x00000082


	//----- nvinfo : EIATTR_KPARAM_INFO
	.align		4
.L_1657:
        /*0008*/ 	.byte	0x04, 0x17
        /*000a*/ 	.short	(.L_1659 - .L_1658)
.L_1658:
        /*000c*/ 	.word	0x00000000
        /*0010*/ 	.short	0x0000
        /*0012*/ 	.short	0x0000
        /*0014*/ 	.byte	0x00, 0xf0, 0xa1, 0x04


	//----- nvinfo : EIATTR_SPARSE_MMA_MASK
	.align		4
.L_1659:
        /*0018*/ 	.byte	0x03, 0x50
        /*001a*/ 	.short	0x0000


	//----- nvinfo : EIATTR_MAXREG_COUNT
	.align		4
        /*001c*/ 	.byte	0x03, 0x1b
        /*001e*/ 	.short	0x00ff


	//----- nvinfo : EIATTR_NUM_BARRIERS
	.align		4
        /*0020*/ 	.byte	0x02, 0x4c
        /*0022*/ 	.byte	0x01
	.zero		1


	//----- nvinfo : EIATTR_MERCURY_ISA_VERSION
	.align		4
        /*0024*/ 	.byte	0x03, 0x5f
        /*0026*/ 	.short	0x0101


	//----- nvinfo : EIATTR_COOP_GROUP_MASK_REGIDS
	.align		4
        /*0028*/ 	.byte	0x04, 0x29
        /*002a*/ 	.short	(.L_1661 - .L_1660)


	//   ....[0]....
.L_1660:
        /*002c*/ 	.word	0xffffffff


	//   ....[1]....
        /*0030*/ 	.word	0xffffffff


	//   ....[2]....
        /*0034*/ 	.word	0xffffffff


	//   ....[3]....
        /*0038*/ 	.word	0xffffffff


	//   ....[4]....
        /*003c*/ 	.word	0xffffffff


	//   ....[5]....
        /*0040*/ 	.word	0xffffffff


	//   ....[6]....
        /*0044*/ 	.word	0xffffffff


	//   ....[7]....
        /*0048*/ 	.word	0xffffffff


	//   ....[8]....
        /*004c*/ 	.word	0xffffffff


	//   ....[9]....
        /*0050*/ 	.word	0xffffffff


	//----- nvinfo : EIATTR_COOP_GROUP_INSTR_OFFSETS
	.align		4
.L_1661:
        /*0054*/ 	.byte	0x04, 0x28
        /*0056*/ 	.short	(.L_1663 - .L_1662)


	//   ....[0]....
.L_1662:
        /*0058*/ 	.word	0x000023c0


	//   ....[1]....
        /*005c*/ 	.word	0x000023e0


	//   ....[2]....
        /*0060*/ 	.word	0x00002420


	//   ....[3]....
        /*0064*/ 	.word	0x00002430


	//   ....[4]....
        /*0068*/ 	.word	0x00002470


	//   ....[5]....
        /*006c*/ 	.word	0x00002480


	//   ....[6]....
        /*0070*/ 	.word	0x000024b0


	//   ....[7]....
        /*0074*/ 	.word	0x000024c0


	//   ....[8]....
        /*0078*/ 	.word	0x000024f0


	//   ....[9]....
        /*007c*/ 	.word	0x00002500


	//----- nvinfo : EIATTR_VRC_CTA_INIT_COUNT
	.align		4
.L_1663:
        /*0080*/ 	.byte	0x02, 0x4a
	.zero		1
	.zero		1


	//----- nvinfo : EIATTR_EXIT_INSTR_OFFSETS
	.align		4
        /*0084*/ 	.byte	0x04, 0x1c
        /*0086*/ 	.short	(.L_1665 - .L_1664)


	//   ....[0]....
.L_1664:
        /*0088*/ 	.word	0x000098e0


	//   ....[1]....
        /*008c*/ 	.word	0x000099b0


	//----- nvinfo : EIATTR_MAX_THREADS
	.align		4
.L_1665:
        /*0090*/ 	.byte	0x04, 0x05
        /*0092*/ 	.short	(.L_1667 - .L_1666)
.L_1666:
        /*0094*/ 	.word	0x00000100
        /*0098*/ 	.word	0x00000001
        /*009c*/ 	.word	0x00000001


	//----- nvinfo : EIATTR_CRS_STACK_SIZE
	.align		4
.L_1667:
        /*00a0*/ 	.byte	0x04, 0x1e
        /*00a2*/ 	.short	(.L_1669 - .L_1668)
.L_1668:
        /*00a4*/ 	.word	0x00000000


	//----- nvinfo : EIATTR_CBANK_PARAM_SIZE
	.align		4
.L_1669:
        /*00a8*/ 	.byte	0x03, 0x19
        /*00aa*/ 	.short	0x0128


	//----- nvinfo : EIATTR_PARAM_CBANK
	.align		4
        /*00ac*/ 	.byte	0x04, 0x0a
        /*00ae*/ 	.short	(.L_1671 - .L_1670)
	.align		4
.L_1670:
        /*00b0*/ 	.word	index@(.nv.constant0._ZN10layer_norm31ln_parallel_residual_bwd_kernelINS_13Kernel_traitsIf13__nv_bfloat16fS2_fjLj5120ELj1ELj1ELj8ELj8ENS_18Kernel_traits_baseILj5120EfS2_fS2_fjLj256EEEEELb1ELb0ELb0EEEvNS_9BwdParamsE)
        /*00b4*/ 	.short	0x0380
        /*00b6*/ 	.short	0x0128


	//----- nvinfo : EIATTR_SW_WAR
	.align		4
.L_1671:
        /*00b8*/ 	.byte	0x04, 0x36
        /*00ba*/ 	.short	(.L_1673 - .L_1672)
.L_1672:
        /*00bc*/ 	.word	0x00000008
.L_1673:


//--------------------- .nv.info._ZN10layer_norm31ln_parallel_residual_bwd_kernelINS_13Kernel_traitsIf13__nv_bfloat16fS2_fjLj5120ELj1ELj1ELj8ELj8ENS_18Kernel_traits_baseILj5120EfS2_fS2_fjLj256EEEEELb1ELb0ELb1EEEvNS_9BwdParamsE --------------------------
	.section	.nv.info._ZN10layer_norm31ln_parallel_residual_bwd_kernelINS_13Kernel_traitsIf13__nv_bfloat16fS2_fjLj5120ELj1ELj1ELj8ELj8ENS_18Kernel_traits_baseILj5120EfS2_fS2_fjLj256EEEEELb1ELb0ELb1EEEvNS_9BwdParamsE,"",@"SHT_CUDA_INFO"
	.sectionflags	@""
	.align	4


	//----- nvinfo : EIATTR_CUDA_API_VERSION
	.align		4
        /*0000*/ 	.byte	0x04, 0x37
        /*0002*/ 	.short	(.L_1675 - .L_1674)
.L_1674:
        /*0004*/ 	.word	0x00000082


	//----- nvinfo : EIATTR_KPARAM_INFO
	.align		4
.L_1675:
        /*0008*/ 	.byte	0x04, 0x17
        /*000a*/ 	.short	(.L_1677 - .L_1676)
.L_1676:
        /*000c*/ 	.word	0x00000000
        /*0010*/ 	.short	0x0000
        /*0012*/ 	.short	0x0000
        /*0014*/ 	.byte	0x00, 0xf0, 0xa1, 0x04


	//----- nvinfo : EIATTR_SPARSE_MMA_MASK
	.align		4
.L_1677:
        /*0018*/ 	.byte	0x03, 0x50
        /*001a*/ 	.short	0x0000


	//----- nvinfo : EIATTR_MAXREG_COUNT
	.align		4
        /*001c*/ 	.byte	0x03, 0x1b
        /*001e*/ 	.short	0x00ff


	//----- nvinfo : EIATTR_NUM_BARRIERS
	.align		4
        /*0020*/ 	.byte	0x02, 0x4c
        /*0022*/ 	.byte	0x01
	.zero		1


	//----- nvinfo : EIATTR_MERCURY_ISA_VERSION
	.align		4
        /*0024*/ 	.byte	0x03, 0x5f
        /*0026*/ 	.short	0x0101


	//----- nvinfo : EIATTR_COOP_GROUP_MASK_REGIDS
	.align		4
        /*0028*/ 	.byte	0x04, 0x29
        /*002a*/ 	.short	(.L_1679 - .L_1678)


	//   ....[0]....
.L_1678:
        /*002c*/ 	.word	0xffffffff


	//   ....[1]....
        /*0030*/ 	.word	0xffffffff


	//   ....[2]....
        /*0034*/ 	.word	0xffffffff


	//   ....[3]....
        /*0038*/ 	.word	0xffffffff


	//   ....[4]....
        /*003c*/ 	.word	0xffffffff


	//   ....[5]....
        /*0040*/ 	.word	0xffffffff


	//   ....[6]....
        /*0044*/ 	.word	0xffffffff


	//   ....[7]....
        /*0048*/ 	.word	0xffffffff


	//   ....[8]....
        /*004c*/ 	.word	0xffffffff


	//   ....[9]....
        /*0050*/ 	.word	0xffffffff


	//----- nvinfo : EIATTR_COOP_GROUP_INSTR_OFFSETS
	.align		4
.L_1679:
        /*0054*/ 	.byte	0x04, 0x28
        /*0056*/ 	.short	(.L_1681 - .L_1680)


	//   ....[0]....
.L_1680:
        /*0058*/ 	.word	0x000018d0


	//   ....[1]....
        /*005c*/ 	.word	0x00001960


	//   ....[2]....
        /*0060*/ 	.word	0x00001980


	//   ....[3]....
        /*0064*/ 	.word	0x000019a0


	//   ....[4]....
        /*0068*/ 	.word	0x000019c0


	//   ....[5]....
        /*006c*/ 	.word	0x000019e0


	//   ....[6]....
        /*0070*/ 	.word	0x00001a00


	//   ....[7]....
        /*0074*/ 	.word	0x00001a20


	//   ....[8]....
        /*0078*/ 	.word	0x00001a50


	//   ....[9]....
        /*007c*/ 	.word	0x00001a80


	//----- nvinfo : EIATTR_VRC_CTA_INIT_COUNT
	.align		4
.L_1681:
        /*0080*/ 	.byte	0x02, 0x4a
	.zero		1
	.zero		1


	//----- nvinfo : EIATTR_EXIT_INSTR_OFFSETS
	.align		4
        /*0084*/ 	.byte	0x04, 0x1c
        /*0086*/ 	.short	(.L_1683 - .L_1682)


	//   ....[0]....
.L_1682:
        /*0088*/ 	.word	0x000090c0


	//----- nvinfo : EIATTR_MAX_THREADS
	.align		4
.L_1683:
        /*008c*/ 	.byte	0x04, 0x05
        /*008e*/ 	.short	(.L_1685 - .L_1684)
.L_1684:
        /*0090*/ 	.word	0x00000100
        /*0094*/ 	.word	0x00000001
        /*0098*/ 	.word	0x00000001


	//----- nvinfo : EIATTR_CRS_STACK_SIZE
	.align		4
.L_1685:
        /*009c*/ 	.byte	0x04, 0x1e
        /*009e*/ 	.short	(.L_1687 - .L_1686)
.L_1686:
        /*00a0*/ 	.word	0x00000000


	//----- nvinfo : EIATTR_CBANK_PARAM_SIZE
	.align		4
.L_1687:
        /*00a4*/ 	.byte	0x03, 0x19
        /*00a6*/ 	.short	0x0128


	//----- nvinfo : EIATTR_PARAM_CBANK
	.align		4
        /*00a8*/ 	.byte	0x04, 0x0a
        /*00aa*/ 	.short	(.L_1689 - .L_1688)
	.align		4
.L_1688:
        /*00ac*/ 	.word	index@(.nv.constant0._ZN10layer_norm31ln_parallel_residual_bwd_kernelINS_13Kernel_traitsIf13__nv_bfloat16fS2_fjLj5120ELj1ELj1ELj8ELj8ENS_18Kernel_traits_baseILj5120EfS2_fS2_fjLj256EEEEELb1ELb0ELb1EEEvNS_9BwdParamsE)
        /*00b0*/ 	.short	0x0380
        /*00b2*/ 	.short	0x0128


	//----- nvinfo : EIATTR_SW_WAR
	.align		4
.L_1689:
        /*00b4*/ 	.byte	0x04, 0x36
        /*00b6*/ 	.short	(.L_1691 - .L_1690)
.L_1690:
        /*00b8*/ 	.word	0x00000008
.L_1691:


//--------------------- .nv.info._ZN10layer_norm22ln_bwd_finalize_kernelINS_22Kernel_traits_finalizeILj5120Ef13__nv_bfloat16fS2_fjLb0ELj1024ELj4ENS_18Kernel_traits_baseILj5120EfS2_fS2_fjLj1024EEEEELb0ELb0EEEvNS_9BwdParamsE --------------------------
	.section	.nv.info._ZN10layer_norm22ln_bwd_finalize_kernelINS_22Kernel_traits_finalizeILj5120Ef13__nv_bfloat16fS2_fjLb0ELj1024ELj4ENS_18Kernel_traits_baseILj5120EfS2_fS2_fjLj1024EEEEELb0ELb0EEEvNS_9BwdParamsE,"",@"SHT_CUDA_INFO"
	.sectionflags	@""
	.align	4


	//----- nvinfo : EIATTR_CUDA_API_VERSION
	.align		4
        /*0000*/ 	.byte	0x04, 0x37
        /*0002*/ 	.short	(.L_1693 - .L_1692)
.L_1692:
        /*0004*/ 	.word	0x00000082


	//----- nvinfo : EIATTR_KPARAM_INFO
	.align		4
.L_1693:
        /*0008*/ 	.byte	0x04, 0x17
        /*000a*/ 	.short	(.L_1695 - .L_1694)
.L_1694:
        /*000c*/ 	.word	0x00000000
        /*0010*/ 	.short	0x0000
        /*0012*/ 	.short	0x0000
        /*0014*/ 	.byte	0x00, 0xf0, 0xa1, 0x04


	//----- nvinfo : EIATTR_SPARSE_MMA_MASK
	.align		4
.L_1695:
        /*0018*/ 	.byte	0x03, 0x50
        /*001a*/ 	.short	0x0000


	//----- nvinfo : EIATTR_MAXREG_COUNT
	.align		4
        /*001c*/ 	.byte	0x03, 0x1b
        /*001e*/ 	.short	0x0040


	//----- nvinfo : EIATTR_NUM_BARRIERS
	.align		4
        /*0020*/ 	.byte	0x02, 0x4c
        /*0022*/ 	.byte	0x01
	.zero		1


	//----- nvinfo : EIATTR_MERCURY_ISA_VERSION
	.align		4
        /*0024*/ 	.byte	0x03, 0x5f
        /*0026*/ 	.short	0x0101


	//----- nvinfo : EIATTR_COOP_GROUP_MASK_REGIDS
	.align		4
        /*0028*/ 	.byte	0x04, 0x29
        /*002a*/ 	.short	(.L_1697 - .L_1696)


	//   ....[0]....
.L_1696:
        /*002c*/ 	.word	0xffffffff


	//   ....[1]....
        /*0030*/ 	.word	0xffffffff


	//   ....[2]....
        /*0034*/ 	.word	0xffffffff


	//   ....[3]....
        /*0038*/ 	.word	0xffffffff


	//   ....[4]....
        /*003c*/ 	.word	0xffffffff


	//   ....[5]....
        /*0040*/ 	.word	0xffffffff


	//   ....[6]....
        /*0044*/ 	.word	0xffffffff


	//   ....[7]....
        /*0048*/ 	.word	0xffffffff


	//   ....[8]....
        /*004c*/ 	.word	0xffffffff


	//   ....[9]....
        /*0050*/ 	.word	0xffffffff


	//----- nvinfo : EIATTR_COOP_GROUP_INSTR_OFFSETS
	.align		4
.L_1697:
        /*0054*/ 	.byte	0x04, 0x28
        /*0056*/ 	.short	(.L_1699 - .L_1698)


	//   ....[0]....
.L_1698:
        /*0058*/ 	.word	0x000015e0


	//   ....[1]....
        /*005c*/ 	.word	0x000015f0


	//   ....[2]....
        /*0060*/ 	.word	0x00001620


	//   ....[3]....
        /*0064*/ 	.word	0x00001630


	//   ....[4]....
        /*0068*/ 	.word	0x00001660


	//   ....[5]....
        /*006c*/ 	.word	0x00001670


	//   ....[6]....
        /*0070*/ 	.word	0x000016b0


	//   ....[7]....
        /*0074*/ 	.word	0x000016e0


	//   ....[8]....
        /*0078*/ 	.word	0x00001710


	//   ....[9]....
        /*007c*/ 	.word	0x00001720


	//----- nvinfo : EIATTR_VRC_CTA_INIT_COUNT
	.align		4
.L_1699:
        /*0080*/ 	.byte	0x02, 0x4a
	.zero		1
	.zero		1


	//----- nvinfo : EIATTR_EXIT_INSTR_OFFSETS
	.align		4
        /*0084*/ 	.byte	0x04, 0x1c
        /*0086*/ 	.short	(.L_1701 - .L_1700)


	//   ....[0]....
.L_1700:
        /*0088*/ 	.word	0x00000060


	//   ....[1]....
        /*008c*/ 	.word	0x00001780


	//   ....[2]....
        /*0090*/ 	.word	0x000017b0


	//   ....[3]....
        /*0094*/ 	.word	0x00001850


	//----- nvinfo : EIATTR_MAX_THREADS
	.align		4
.L_1701:
        /*0098*/ 	.byte	0x04, 0x05
        /*009a*/ 	.short	(.L_1703 - .L_1702)
.L_1702:
        /*009c*/ 	.word	0x00000400
        /*00a0*/ 	.word	0x00000001
        /*00a4*/ 	.word	0x00000001


	//----- nvinfo : EIATTR_CRS_STACK_SIZE
	.align		4
.L_1703:
        /*00a8*/ 	.byte	0x04, 0x1e
        /*00aa*/ 	.short	(.L_1705 - .L_1704)
.L_1704:
        /*00ac*/ 	.word	0x00000000


	//----- nvinfo : EIATTR_CBANK_PARAM_SIZE
	.align		4
.L_1705:
        /*00b0*/ 	.byte	0x03, 0x19
        /*00b2*/ 	.short	0x0128


	//----- nvinfo : EIATTR_PARAM_CBANK
	.align		4
        /*00b4*/ 	.byte	0x04, 0x0a
        /*00b6*/ 	.short	(.L_1707 - .L_1706)
	.align		4
.L_1706:
        /*00b8*/ 	.word	index@(.nv.constant0._ZN10layer_norm22ln_bwd_finalize_kernelINS_22Kernel_traits_finalizeILj5120Ef13__nv_bfloat16fS2_fjLb0ELj1024ELj4ENS_18Kernel_traits_baseILj5120EfS2_fS2_fjLj1024EEEEELb0ELb0EEEvNS_9BwdParamsE)
        /*00bc*/ 	.short	0x0380
        /*00be*/ 	.short	0x0128


	//----- nvinfo : EIATTR_SW_WAR
	.align		4
.L_1707:
        /*00c0*/ 	.byte	0x04, 0x36
        /*00c2*/ 	.short	(.L_1709 - .L_1708)
.L_1708:
        /*00c4*/ 	.word	0x00000008
.L_1709:


//--------------------- .nv.info._ZN10layer_norm40ln_parallel_residual_bwd_finalize_kernelINS_22Kernel_traits_finalizeILj5120Ef13__nv_bfloat16fS2_fjLb0ELj1024ELj4ENS_18Kernel_traits_baseILj5120EfS2_fS2_fjLj1024EEEEELb0EEEvNS_9BwdParamsE --------------------------
	.section	.nv.info._ZN10layer_norm40ln_parallel_residual_bwd_finalize_kernelINS_22Kernel_traits_finalizeILj5120Ef13__nv_bfloat16fS2_fjLb0ELj1024ELj4ENS_18Kernel_traits_baseILj5120EfS2_fS2_fjLj1024EEEEELb0EEEvNS_9BwdParamsE,"",@"SHT_CUDA_INFO"
	.sectionflags	@""
	.align	4


	//----- nvinfo : EIATTR_CUDA_API_VERSION
	.align		4
        /*0000*/ 	.byte	0x04, 0x37
        /*0002*/ 	.short	(.L_1711 - .L_1710)
.L_1710:
        /*0004*/ 	.word	0x00000082


	//----- nvinfo : EIATTR_KPARAM_INFO
	.align		4
.L_1711:
        /*0008*/ 	.byte	0x04, 0x17
        /*000a*/ 	.short	(.L_1713 - .L_1712)
.L_1712:
        /*000c*/ 	.word	0x00000000
        /*0010*/ 	.short	0x0000
        /*0012*/ 	.short	0x0000
        /*0014*/ 	.byte	0x00, 0xf0, 0xa1, 0x04


	//----- nvinfo : EIATTR_SPARSE_MMA_MASK
	.align		4
.L_1713:
        /*0018*/ 	.byte	0x03, 0x50
        /*001a*/ 	.short	0x0000


	//----- nvinfo : EIATTR_MAXREG_COUNT
	.align		4
        /*001c*/ 	.byte	0x03, 0x1b
        /*001e*/ 	.short	0x0040


	//----- nvinfo : EIATTR_NUM_BARRIERS
	.align		4
        /*0020*/ 	.byte	0x02, 0x4c
        /*0022*/ 	.byte	0x01
	.zero		1


	//----- nvinfo : EIATTR_MERCURY_ISA_VERSION
	.align		4
        /*0024*/ 	.byte	0x03, 0x5f
        /*0026*/ 	.short	0x0101


	//----- nvinfo : EIATTR_COOP_GROUP_MASK_REGIDS
	.align		4
        /*0028*/ 	.byte	0x04, 0x29
        /*002a*/ 	.short	(.L_1715 - .L_1714)


	//   ....[0]....
.L_1714:
        /*002c*/ 	.word	0xffffffff


	//   ....[1]....
        /*0030*/ 	.word	0xffffffff


	//   ....[2]....
        /*0034*/ 	.word	0xffffffff


	//   ....[3]....
        /*0038*/ 	.word	0xffffffff


	//   ....[4]....
        /*003c*/ 	.word	0xffffffff


	//   ....[5]....
        /*0040*/ 	.word	0xffffffff


	//   ....[6]....
        /*0044*/ 	.word	0xffffffff


	//   ....[7]....
        /*0048*/ 	.word	0xffffffff


	//   ....[8]....
        /*004c*/ 	.word	0xffffffff


	//   ....[9]....
        /*0050*/ 	.word	0xffffffff


	//   ....[10]....
        /*0054*/ 	.word	0xffffffff


	//   ....[11]....
        /*0058*/ 	.word	0xffffffff


	//   ....[12]....
        /*005c*/ 	.word	0xffffffff


	//   ....[13]....
        /*0060*/ 	.word	0xffffffff


	//   ....[14]....
        /*0064*/ 	.word	0xffffffff


	//   ....[15]....
        /*0068*/ 	.word	0xffffffff


	//   ....[16]....
        /*006c*/ 	.word	0xffffffff


	//   ....[17]....
        /*0070*/ 	.word	0xffffffff


	//   ....[18]....
        /*0074*/ 	.word	0xffffffff


	//   ....[19]....
        /*0078*/ 	.word	0xffffffff


	//----- nvinfo : EIATTR_COOP_GROUP_INSTR_OFFSETS
	.align		4
.L_1715:
        /*007c*/ 	.byte	0x04, 0x28
        /*007e*/ 	.short	(.L_1717 - .L_1716)


	//   ....[0]....
.L_1716:
        /*0080*/ 	.word	0x000013b0


	//   ....[1]....
        /*0084*/ 	.word	0x000013c0


	//   ....[2]....
        /*0088*/ 	.word	0x000013d0


	//   ....[3]....
        /*008c*/ 	.word	0x000013e0


	//   ....[4]....
        /*0090*/ 	.word	0x00001410


	//   ....[5]....
        /*0094*/ 	.word	0x00001430


	//   ....[6]....
        /*0098*/ 	.word	0x00001450


	//   ....[7]....
        /*009c*/ 	.word	0x00001460


	//   ....[8]....
        /*00a0*/ 	.word	0x000014a0


	//   ....[9]....
        /*00a4*/ 	.word	0x000014c0


	//   ....[10]....
        /*00a8*/ 	.word	0x000014d0


	//   ....[11]....
        /*00ac*/ 	.word	0x000014e0


	//   ....[12]....
        /*00b0*/ 	.word	0x00001510


	//   ....[13]....
        /*00b4*/ 	.word	0x00001530


	//   ....[14]....
        /*00b8*/ 	.word	0x00001550


	//   ....[15]....
        /*00bc*/ 	.word	0x00001560


	//   ....[16]....
        /*00c0*/ 	.word	0x000015a0


	//   ....[17]....
        /*00c4*/ 	.word	0x000015d0


	//   ....[18]....
        /*00c8*/ 	.word	0x00001600


	//   ....[19]....
        /*00cc*/ 	.word	0x00001610


	//----- nvinfo : EIATTR_VRC_CTA_INIT_COUNT
	.align		4
.L_1717:
        /*00d0*/ 	.byte	0x02, 0x4a
	.zero		1
	.zero		1


	//----- nvinfo : EIATTR_EXIT_INSTR_OFFSETS
	.align		4
        /*00d4*/ 	.byte	0x04, 0x1c
        /*00d6*/ 	.short	(.L_1719 - .L_1718)


	//   ....[0]....
.L_1718:
        /*00d8*/ 	.word	0x00000060


	//   ....[1]....
        /*00dc*/ 	.word	0x000016b0


	//   ....[2]....
        /*00e0*/ 	.word	0x000016e0


	//   ....[3]....
        /*00e4*/ 	.word	0x00001800


	//----- nvinfo : EIATTR_MAX_THREADS
	.align		4
.L_1719:
        /*00e8*/ 	.byte	0x04, 0x05
        /*00ea*/ 	.short	(.L_1721 - .L_1720)
.L_1720:
        /*00ec*/ 	.word	0x00000400
        /*00f0*/ 	.word	0x00000001
        /*00f4*/ 	.word	0x00000001


	//----- nvinfo : EIATTR_CRS_STACK_SIZE
	.align		4
.L_1721:
        /*00f8*/ 	.byte	0x04, 0x1e
        /*00fa*/ 	.short	(.L_1723 - .L_1722)
.L_1722:
        /*00fc*/ 	.word	0x00000000


	//----- nvinfo : EIATTR_CBANK_PARAM_SIZE
	.align		4
.L_1723:
        /*0100*/ 	.byte	0x03, 0x19
        /*0102*/ 	.short	0x0128


	//----- nvinfo : EIATTR_PARAM_CBANK
	.align		4
        /*0104*/ 	.byte	0x04, 0x0a
        /*0106*/ 	.short	(.L_1725 - .L_1724)
	.align		4
.L_1724:
        /*0108*/ 	.word	index@(.nv.constant0._ZN10layer_norm40ln_parallel_residual_bwd_finalize_kernelINS_22Kernel_traits_finalizeILj5120Ef13__nv_bfloat16fS2_fjLb0ELj1024ELj4ENS_18Kernel_traits_baseILj5120EfS2_fS2_fjLj1024EEEEELb0EEEvNS_9BwdParamsE)
        /*010c*/ 	.short	0x0380
        /*010e*/ 	.short	0x0128


	//----- nvinfo : EIATTR_SW_WAR
	.align		4
.L_1725:
        /*0110*/ 	.byte	0x04, 0x36
        /*0112*/ 	.short	(.L_1727 - .L_1726)
.L_1726:
        /*0114*/ 	.word	0x00000008
.L_1727:


//--------------------- .nv.info._ZN10layer_norm31ln_parallel_residual_bwd_kernelINS_13Kernel_traitsIf13__nv_bfloat16fS2_fjLj5120ELj1ELj1ELj8ELj8ENS_18Kernel_traits_baseILj5120EfS2_fS2_fjLj256EEEEELb1ELb1ELb0EEEvNS_9BwdParamsE --------------------------
	.section	.nv.info._ZN10layer_norm31ln_parallel_residual_bwd_kernelINS_13Kernel_traitsIf13__nv_bfloat16fS2_fjLj5120ELj1ELj1ELj8ELj8ENS_18Kernel_traits_baseILj5120EfS2_fS2_fjLj256EEEEELb1ELb1ELb0EEEvNS_9BwdParamsE,"",@"SHT_CUDA_INFO"
	.sectionflags	@""
	.align	4


	//----- nvinfo : EIATTR_CUDA_API_VERSION
	.align		4
        /*0000*/ 	.byte	0x04, 0x37
        /*0002*/ 	.short	(.L_1729 - .L_1728)
.L_1728:
        /*0004*/ 	.word	0x00000082


	//----- nvinfo : EIATTR_KPARAM_INFO
	.align		4
.L_1729:
        /*0008*/ 	.byte	0x04, 0x17
        /*000a*/ 	.short	(.L_1731 - .L_1730)
.L_1730:
        /*000c*/ 	.word	0x00000000
        /*0010*/ 	.short	0x0000
        /*0012*/ 	.short	0x0000
        /*0014*/ 	.byte	0x00, 0xf0, 0xa1, 0x04


	//----- nvinfo : EIATTR_SPARSE_MMA_MASK
	.align		4
.L_1731:
        /*0018*/ 	.byte	0x03, 0x50
        /*001a*/ 	.short	0x0000


	//----- nvinfo : EIATTR_MAXREG_COUNT
	.align		4
        /*001c*/ 	.byte	0x03, 0x1b
        /*001e*/ 	.short	0x00ff


	//----- nvinfo : EIATTR_NUM_BARRIERS
	.align		4
        /*0020*/ 	.byte	0x02, 0x4c
        /*0022*/ 	.byte	0x01
	.zero		1


	//----- nvinfo : EIATTR_MERCURY_ISA_VERSION
	.align		4
        /*0024*/ 	.byte	0x03, 0x5f
        /*0026*/ 	.short	0x0101


	//----- nvinfo : EIATTR_COOP_GROUP_MASK_REGIDS
	.align		4
        /*0028*/ 	.byte	0x04, 0x29
        /*002a*/ 	.short	(.L_1733 - .L_1732)


	//   ....[0]....
.L_1732:
        /*002c*/ 	.word	0xffffffff


	//   ....[1]....
        /*0030*/ 	.word	0xffffffff


	//   ....[2]....
        /*0034*/ 	.word	0xffffffff


	//   ....[3]....
        /*0038*/ 	.word	0xffffffff


	//   ....[4]....
        /*003c*/ 	.word	0xffffffff


	//   ....[5]....
        /*0040*/ 	.word	0xffffffff


	//   ....[6]....
        /*0044*/ 	.word	0xffffffff


	//   ....[7]....
        /*0048*/ 	.word	0xffffffff


	//   ....[8]....
        /*004c*/ 	.word	0xffffffff


	//   ....[9]....
        /*0050*/ 	.word	0xffffffff


	//----- nvinfo : EIATTR_COOP_GROUP_INSTR_OFFSETS
	.align		4
.L_1733:
        /*0054*/ 	.byte	0x04, 0x28
        /*0056*/ 	.short	(.L_1735 - .L_1734)


	//   ....[0]....
.L_1734:
        /*0058*/ 	.word	0x00001930


	//   ....[1]....
        /*005c*/ 	.word	0x00001950


	//   ....[2]....
        /*0060*/ 	.word	0x00001990


	//   ....[3]....
        /*0064*/ 	.word	0x000019a0


	//   ....[4]....
        /*0068*/ 	.word	0x000019e0


	//   ....[5]....
        /*006c*/ 	.word	0x000019f0


	//   ....[6]....
        /*0070*/ 	.word	0x00001a20


	//   ....[7]....
        /*0074*/ 	.word	0x00001a30


	//   ....[8]....
        /*0078*/ 	.word	0x00001a60


	//   ....[9]....
        /*007c*/ 	.word	0x00001a70


	//----- nvinfo : EIATTR_VRC_CTA_INIT_COUNT
	.align		4
.L_1735:
        /*0080*/ 	.byte	0x02, 0x4a
	.zero		1
	.zero		1


	//----- nvinfo : EIATTR_EXIT_INSTR_OFFSETS
	.align		4
        /*0084*/ 	.byte	0x04, 0x1c
        /*0086*/ 	.short	(.L_1737 - .L_1736)


	//   ....[0]....
.L_1736:
        /*0088*/ 	.word	0x00008d30


	//   ....[1]....
        /*008c*/ 	.word	0x00008db0


	//----- nvinfo : EIATTR_MAX_THREADS
	.align		4
.L_1737:
        /*0090*/ 	.byte	0x04, 0x05
        /*0092*/ 	.short	(.L_1739 - .L_1738)
.L_1738:
        /*0094*/ 	.word	0x00000100
        /*0098*/ 	.word	0x00000001
        /*009c*/ 	.word	0x00000001


	//----- nvinfo : EIATTR_CRS_STACK_SIZE
	.align		4
.L_1739:
        /*00a0*/ 	.byte	0x04, 0x1e
        /*00a2*/ 	.short	(.L_1741 - .L_1740)
.L_1740:
        /*00a4*/ 	.word	0x00000000


	//----- nvinfo : EIATTR_CBANK_PARAM_SIZE
	.align		4
.L_1741:
        /*00a8*/ 	.byte	0x03, 0x19
        /*00aa*/ 	.short	0x0128


	//----- nvinfo : EIATTR_PARAM_CBANK
	.align		4
        /*00ac*/ 	.byte	0x04, 0x0a
        /*00ae*/ 	.short	(.L_1743 - .L_1742)
	.align		4
.L_1742:
        /*00b0*/ 	.word	index@(.nv.constant0._ZN10layer_norm31ln_parallel_residual_bwd_kernelINS_13Kernel_traitsIf13__nv_bfloat16fS2_fjLj5120ELj1ELj1ELj8ELj8ENS_18Kernel_traits_baseILj5120EfS2_fS2_fjLj256EEEEELb1ELb1ELb0EEEvNS_9BwdParamsE)
        /*00b4*/ 	.short	0x0380
        /*00b6*/ 	.short	0x0128


	//----- nvinfo : EIATTR_SW_WAR
	.align		4
.L_1743:
        /*00b8*/ 	.byte	0x04, 0x36
        /*00ba*/ 	.short	(.L_1745 - .L_1744)
.L_1744:
        /*00bc*/ 	.word	0x00000008
.L_1745:


//--------------------- .nv.info._ZN10layer_norm22ln_bwd_finalize_kernelINS_22Kernel_traits_finalizeILj5120Ef13__nv_bfloat16fS2_fjLb0ELj1024ELj4ENS_18Kernel_traits_baseILj5120EfS2_fS2_fjLj1024EEEEELb0ELb1EEEvNS_9BwdParamsE --------------------------
	.section	.nv.info._ZN10layer_norm22ln_bwd_finalize_kernelINS_22Kernel_traits_finalizeILj5120Ef13__nv_bfloat16fS2_fjLb0ELj1024ELj4ENS_18Kernel_traits_baseILj5120EfS2_fS2_fjLj1024EEEEELb0ELb1EEEvNS_9BwdParamsE,"",@"SHT_CUDA_INFO"
	.sectionflags	@""
	.align	4


	//----- nvinfo : EIATTR_CUDA_API_VERSION
	.align		4
        /*0000*/ 	.byte	0x04, 0x37
        /*0002*/ 	.short	(.L_1747 - .L_1746)
.L_1746:
        /*0004*/ 	.word	0x00000082


	//----- nvinfo : EIATTR_KPARAM_INFO
	.align		4
.L_1747:
        /*0008*/ 	.byte	0x04, 0x17
        /*000a*/ 	.short	(.L_1749 - .L_1748)
.L_1748:
        /*000c*/ 	.word	0x00000000
        /*0010*/ 	.short	0x0000
        /*0012*/ 	.short	0x0000
        /*0014*/ 	.byte	0x00, 0xf0, 0xa1, 0x04


	//----- nvinfo : EIATTR_SPARSE_MMA_MASK
	.align		4
.L_1749:
        /*0018*/ 	.byte	0x03, 0x50
        /*001a*/ 	.short	0x0000


	//----- nvinfo : EIATTR_MAXREG_COUNT
	.align		4
        /*001c*/ 	.byte	0x03, 0x1b
        /*001e*/ 	.short	0x0040


	//----- nvinfo : EIATTR_NUM_BARRIERS
	.align		4
        /*0020*/ 	.byte	0x02, 0x4c
        /*0022*/ 	.byte	0x01
	.zero		1


	//----- nvinfo : EIATTR_MERCURY_ISA_VERSION
	.align		4
        /*0024*/ 	.byte	0x03, 0x5f
        /*0026*/ 	.short	0x0101


	//----- nvinfo : EIATTR_COOP_GROUP_MASK_REGIDS
	.align		4
        /*0028*/ 	.byte	0x04, 0x29
        /*002a*/ 	.short	(.L_1751 - .L_1750)


	//   ....[0]....
.L_1750:
        /*002c*/ 	.word	0xffffffff


	//   ....[1]....
        /*0030*/ 	.word	0xffffffff


	//   ....[2]....
        /*0034*/ 	.word	0xffffffff


	//   ....[3]....
        /*0038*/ 	.word	0xffffffff


	//   ....[4]....
        /*003c*/ 	.word	0xffffffff


	//   ....[5]....
        /*0040*/ 	.word	0xffffffff


	//   ....[6]....
        /*0044*/ 	.word	0xffffffff


	//   ....[7]....
        /*0048*/ 	.word	0xffffffff


	//   ....[8]....
        /*004c*/ 	.word	0xffffffff


	//   ....[9]....
        /*0050*/ 	.word	0xffffffff


	//----- nvinfo : EIATTR_COOP_GROUP_INSTR_OFFSETS
	.align		4
.L_1751:
        /*0054*/ 	.byte	0x04, 0x28
        /*0056*/ 	.short	(.L_1753 - .L_1752)


	//   ....[0]....
.L_1752:
        /*0058*/ 	.word	0x00001630


	//   ....[1]....
        /*005c*/ 	.word	0x00001640


	//   ....[2]....
        /*0060*/ 	.word	0x00001670


	//   ....[3]....
        /*0064*/ 	.word	0x00001680


	//   ....[4]....
        /*0068*/ 	.word	0x000016b0


	//   ....[5]....
        /*006c*/ 	.word	0x000016c0


	//   ....[6]....
        /*0070*/ 	.word	0x000016f0


	//   ....[7]....
        /*0074*/ 	.word	0x00001710


	//   ....[8]....
        /*0078*/ 	.word	0x00001740


	//   ....[9]....
        /*007c*/ 	.word	0x00001750


	//----- nvinfo : EIATTR_VRC_CTA_INIT_COUNT
	.align		4
.L_1753:
        /*0080*/ 	.byte	0x02, 0x4a
	.zero		1
	.zero		1


	//----- nvinfo : EIATTR_EXIT_INSTR_OFFSETS
	.align		4
        /*0084*/ 	.byte	0x04, 0x1c
        /*0086*/ 	.short	(.L_1755 - .L_1754)


	//   ....[0]....
.L_1754:
        /*0088*/ 	.word	0x00000070


	//   ....[1]....
        /*008c*/ 	.word	0x000017b0


	//   ....[2]....
        /*0090*/ 	.word	0x00001860


	//----- nvinfo : EIATTR_MAX_THREADS
	.align		4
.L_1755:
        /*0094*/ 	.byte	0x04, 0x05
        /*0096*/ 	.short	(.L_1757 - .L_1756)
.L_1756:
        /*0098*/ 	.word	0x00000400
        /*009c*/ 	.word	0x00000001
        /*00a0*/ 	.word	0x00000001


	//----- nvinfo : EIATTR_CRS_STACK_SIZE
	.align		4
.L_1757:
        /*00a4*/ 	.byte	0x04, 0x1e
        /*00a6*/ 	.short	(.L_1759 - .L_1758)
.L_1758:
        /*00a8*/ 	.word	0x00000000


	//----- nvinfo : EIATTR_CBANK_PARAM_SIZE
	.align		4
.L_1759:
        /*00ac*/ 	.byte	0x03, 0x19
        /*00ae*/ 	.short	0x0128


	//----- nvinfo : EIATTR_PARAM_CBANK
	.align		4
        /*00b0*/ 	.byte	0x04, 0x0a
        /*00b2*/ 	.short	(.L_1761 - .L_1760)
	.align		4
.L_1760:
        /*00b4*/ 	.word	index@(.nv.constant0._ZN10layer_norm22ln_bwd_finalize_kernelINS_22Kernel_traits_finalizeILj5120Ef13__nv_bfloat16fS2_fjLb0ELj1024ELj4ENS_18Kernel_traits_baseILj5120EfS2_fS2_fjLj1024EEEEELb0ELb1EEEvNS_9BwdParamsE)
        /*00b8*/ 	.short	0x0380
        /*00ba*/ 	.short	0x0128


	//----- nvinfo : EIATTR_SW_WAR
	.align		4
.L_1761:
        /*00bc*/ 	.byte	0x04, 0x36
        /*00be*/ 	.short	(.L_1763 - .L_1762)
.L_1762:
        /*00c0*/ 	.word	0x00000008
.L_1763:


//--------------------- .nv.info._ZN10layer_norm40ln_parallel_residual_bwd_finalize_kernelINS_22Kernel_traits_finalizeILj5120Ef13__nv_bfloat16fS2_fjLb0ELj1024ELj4ENS_18Kernel_traits_baseILj5120EfS2_fS2_fjLj1024EEEEELb1EEEvNS_9BwdParamsE --------------------------
	.section	.nv.info._ZN10layer_norm40ln_parallel_residual_bwd_finalize_kernelINS_22Kernel_traits_finalizeILj5120Ef13__nv_bfloat16fS2_fjLb0ELj1024ELj4ENS_18Kernel_traits_baseILj5120EfS2_fS2_fjLj1024EEEEELb1EEEvNS_9BwdParamsE,"",@"SHT_CUDA_INFO"
	.sectionflags	@""
	.align	4


	//----- nvinfo : EIATTR_CUDA_API_VERSION
	.align		4
        /*0000*/ 	.byte	0x04, 0x37
        /*0002*/ 	.short	(.L_1765 - .L_1764)
.L_1764:
        /*0004*/ 	.word	0x00000082


	//----- nvinfo : EIATTR_KPARAM_INFO
	.align		4
.L_1765:
        /*0008*/ 	.byte	0x04, 0x17
        /*000a*/ 	.short	(.L_1767 - .L_1766)
.L_1766:
        /*000c*/ 	.word	0x00000000
        /*0010*/ 	.short	0x0000
        /*0012*/ 	.short	0x0000
        /*0014*/ 	.byte	0x00, 0xf0, 0xa1, 0x04


	//----- nvinfo : EIATTR_SPARSE_MMA_MASK
	.align		4
.L_1767:
        /*0018*/ 	.byte	0x03, 0x50
        /*001a*/ 	.short	0x0000


	//----- nvinfo : EIATTR_MAXREG_COUNT
	.align		4
        /*001c*/ 	.byte	0x03, 0x1b
        /*001e*/ 	.short	0x0040


	//----- nvinfo : EIATTR_NUM_BARRIERS
	.align		4
        /*0020*/ 	.byte	0x02, 0x4c
        /*0022*/ 	.byte	0x01
	.zero		1


	//----- nvinfo : EIATTR_MERCURY_ISA_VERSION
	.align		4
        /*0024*/ 	.byte	0x03, 0x5f
        /*0026*/ 	.short	0x0101


	//----- nvinfo : EIATTR_COOP_GROUP_MASK_REGIDS
	.align		4
        /*0028*/ 	.byte	0x04, 0x29
        /*002a*/ 	.short	(.L_1769 - .L_1768)


	//   ....[0]....
.L_1768:
        /*002c*/ 	.word	0xffffffff


	//   ....[1]....
        /*0030*/ 	.word	0xffffffff


	//   ....[2]....
        /*0034*/ 	.word	0xffffffff


	//   ....[3]....
        /*0038*/ 	.word	0xffffffff


	//   ....[4]....
        /*003c*/ 	.word	0xffffffff


	//   ....[5]....
        /*0040*/ 	.word	0xffffffff


	//   ....[6]....
        /*0044*/ 	.word	0xffffffff


	//   ....[7]....
        /*0048*/ 	.word	0xffffffff


	//   ....[8]....
        /*004c*/ 	.word	0xffffffff


	//   ....[9]....
        /*0050*/ 	.word	0xffffffff


	//   ....[10]....
        /*0054*/ 	.word	0xffffffff


	//   ....[11]....
        /*0058*/ 	.word	0xffffffff


	//   ....[12]....
        /*005c*/ 	.word	0xffffffff


	//   ....[13]....
        /*0060*/ 	.word	0xffffffff


	//   ....[14]....
        /*0064*/ 	.word	0xffffffff


	//   ....[15]....
        /*0068*/ 	.word	0xffffffff


	//   ....[16]....
        /*006c*/ 	.word	0xffffffff


	//   ....[17]....
        /*0070*/ 	.word	0xffffffff


	//   ....[18]....
        /*0074*/ 	.word	0xffffffff


	//   ....[19]....
        /*0078*/ 	.word	0xffffffff


	//----- nvinfo : EIATTR_COOP_GROUP_INSTR_OFFSETS
	.align		4
.L_1769:
        /*007c*/ 	.byte	0x04, 0x28
        /*007e*/ 	.short	(.L_1771 - .L_1770)


	//   ....[0]....
.L_1770:
        /*0080*/ 	.word	0x00001410


	//   ....[1]....
        /*0084*/ 	.word	0x00001420


	//   ....[2]....
        /*0088*/ 	.word	0x00001430


	//   ....[3]....
        /*008c*/ 	.word	0x00001440


	//   ....[4]....
        /*0090*/ 	.word	0x00001470


	//   ....[5]....
        /*0094*/ 	.word	0x00001490


	//   ....[6]....
        /*0098*/ 	.word	0x000014b0


	//   ....[7]....
        /*009c*/ 	.word	0x000014c0


	//   ....[8]....
        /*00a0*/ 	.word	0x000014f0


	//   ....[9]....
        /*00a4*/ 	.word	0x00001510


	//   ....[10]....
        /*00a8*/ 	.word	0x00001530


	//   ....[11]....
        /*00ac*/ 	.word	0x00001540


	//   ....[12]....
        /*00b0*/ 	.word	0x00001570


	//   ....[13]....
        /*00b4*/ 	.word	0x00001590


	//   ....[14]....
        /*00b8*/ 	.word	0x000015b0


	//   ....[15]....
        /*00bc*/ 	.word	0x000015c0


	//   ....[16]....
        /*00c0*/ 	.word	0x000015f0


	//   ....[17]....
        /*00c4*/ 	.word	0x00001620


	//   ....[18]....
        /*00c8*/ 	.word	0x00001630


	//   ....[19]....
        /*00cc*/ 	.word	0x00001640


	//----- nvinfo : EIATTR_VRC_CTA_INIT_COUNT
	.align		4
.L_1771:
        /*00d0*/ 	.byte	0x02, 0x4a
	.zero		1
	.zero		1


	//----- nvinfo : EIATTR_EXIT_INSTR_OFFSETS
	.align		4
        /*00d4*/ 	.byte	0x04, 0x1c
        /*00d6*/ 	.short	(.L_1773 - .L_1772)


	//   ....[0]....
.L_1772:
        /*00d8*/ 	.word	0x00000060


	//   ....[1]....
        /*00dc*/ 	.word	0x000016e0


	//   ....[2]....
        /*00e0*/ 	.word	0x00001810


	//----- nvinfo : EIATTR_MAX_THREADS
	.align		4
.L_1773:
        /*00e4*/ 	.byte	0x04, 0x05
        /*00e6*/ 	.short	(.L_1775 - .L_1774)
.L_1774:
        /*00e8*/ 	.word	0x00000400
        /*00ec*/ 	.word	0x00000001
        /*00f0*/ 	.word	0x00000001


	//----- nvinfo : EIATTR_CRS_STACK_SIZE
	.align		4
.L_1775:
        /*00f4*/ 	.byte	0x04, 0x1e
        /*00f6*/ 	.short	(.L_1777 - .L_1776)
.L_1776:
        /*00f8*/ 	.word	0x00000000


	//----- nvinfo : EIATTR_CBANK_PARAM_SIZE
	.align		4
.L_1777:
        /*00fc*/ 	.byte	0x03, 0x19
        /*00fe*/ 	.short	0x0128


	//----- nvinfo : EIATTR_PARAM_CBANK
	.align		4
        /*0100*/ 	.byte	0x04, 0x0a
        /*0102*/ 	.short	(.L_1779 - .L_1778)
	.align		4
.L_1778:
        /*0104*/ 	.word	index@(.nv.constant0._ZN10layer_norm40ln_parallel_residual_bwd_finalize_kernelINS_22Kernel_traits_finalizeILj5120Ef13__nv_bfloat16fS2_fjLb0ELj1024ELj4ENS_18Kernel_traits_baseILj5120EfS2_fS2_fjLj1024EEEEELb1EEEvNS_9BwdParamsE)
        /*0108*/ 	.short	0x0380
        /*010a*/ 	.short	0x0128


	//----- nvinfo : EIATTR_SW_WAR
	.align		4
.L_1779:
        /*010c*/ 	.byte	0x04, 0x36
        /*010e*/ 	.short	(.L_1781 - .L_1780)
.L_1780:
        /*0110*/ 	.word	0x00000008
.L_1781:


//--------------------- .nv.info._ZN10layer_norm31ln_parallel_residual_bwd_kernelINS_13Kernel_traitsIf13__nv_bfloat16fS2_fjLj5120ELj1ELj1ELj8ELj8ENS_18Kernel_traits_baseILj5120EfS2_fS2_fjLj256EEEEELb1ELb1ELb1EEEvNS_9BwdParamsE --------------------------
	.section	.nv.info._ZN10layer_norm31ln_parallel_residual_bwd_kernelINS_13Kernel_traitsIf13__nv_bfloat16fS2_fjLj5120ELj1ELj1ELj8ELj8ENS_18Kernel_traits_baseILj5120EfS2_fS2_fjLj256EEEEELb1ELb1ELb1EEEvNS_9BwdParamsE,"",@"SHT_CUDA_INFO"
	.sectionflags	@""
	.align	4


	//----- nvinfo : EIATTR_CUDA_API_VERSION
	.align		4
        /*0000*/ 	.byte	0x04, 0x37
        /*0002*/ 	.short	(.L_1783 - .L_1782)
.L_1782:
        /*0004*/ 	.word	0x00000082


	//----- nvinfo : EIATTR_KPARAM_INFO
	.align		4
.L_1783:
        /*0008*/ 	.byte	0x04, 0x17
        /*000a*/ 	.short	(.L_1785 - .L_1784)
.L_1784:
        /*000c*/ 	.word	0x00000000
        /*0010*/ 	.short	0x0000
        /*0012*/ 	.short	0x0000
        /*0014*/ 	.byte	0x00, 0xf0, 0xa1, 0x04


	//----- nvinfo : EIATTR_SPARSE_MMA_MASK
	.align		4
.L_1785:
        /*0018*/ 	.byte	0x03, 0x50
        /*001a*/ 	.short	0x0000


	//----- nvinfo : EIATTR_MAXREG_COUNT
	.align		4
        /*001c*/ 	.byte	0x03, 0x1b
        /*001e*/ 	.short	0x00ff


	//----- nvinfo : EIATTR_NUM_BARRIERS
	.align		4
        /*0020*/ 	.byte	0x02, 0x4c
        /*0022*/ 	.byte	0x01
	.zero		1


	//----- nvinfo : EIATTR_MERCURY_ISA_VERSION
	.align		4
        /*0024*/ 	.byte	0x03, 0x5f
        /*0026*/ 	.short	0x0101


	//----- nvinfo : EIATTR_COOP_GROUP_MASK_REGIDS
	.align		4
        /*0028*/ 	.byte	0x04, 0x29
        /*002a*/ 	.short	(.L_1787 - .L_1786)


	//   ....[0]....
.L_1786:
        /*002c*/ 	.word	0xffffffff


	//   ....[1]....
        /*0030*/ 	.word	0xffffffff


	//   ....[2]....
        /*0034*/ 	.word	0xffffffff


	//   ....[3]....
        /*0038*/ 	.word	0xffffffff


	//   ....[4]....
        /*003c*/ 	.word	0xffffffff


	//   ....[5]....
        /*0040*/ 	.word	0xffffffff


	//   ....[6]....
        /*0044*/ 	.word	0xffffffff


	//   ....[7]....
        /*0048*/ 	.word	0xffffffff


	//   ....[8]....
        /*004c*/ 	.word	0xffffffff


	//   ....[9]....
        /*0050*/ 	.word	0xffffffff


	//----- nvinfo : EIATTR_COOP_GROUP_INSTR_OFFSETS
	.align		4
.L_1787:
        /*0054*/ 	.byte	0x04, 0x28
        /*0056*/ 	.short	(.L_1789 - .L_1788)


	//   ....[0]....
.L_1788:
        /*0058*/ 	.word	0x000013e0


	//   ....[1]....
        /*005c*/ 	.word	0x000013f0


	//   ....[2]....
        /*0060*/ 	.word	0x00001420


	//   ....[3]....
        /*0064*/ 	.word	0x00001430


	//   ....[4]....
        /*0068*/ 	.word	0x00001460


	//   ....[5]....
        /*006c*/ 	.word	0x00001470


	//   ....[6]....
        /*0070*/ 	.word	0x000014a0


	//   ....[7]....
        /*0074*/ 	.word	0x000014b0


	//   ....[8]....
        /*0078*/ 	.word	0x00001510


	//   ....[9]....
        /*007c*/ 	.word	0x00001520


	//----- nvinfo : EIATTR_VRC_CTA_INIT_COUNT
	.align		4
.L_1789:
        /*0080*/ 	.byte	0x02, 0x4a
	.zero		1
	.zero		1


	//----- nvinfo : EIATTR_EXIT_INSTR_OFFSETS
	.align		4
        /*0084*/ 	.byte	0x04, 0x1c
        /*0086*/ 	.short	(.L_1791 - .L_1790)


	//   ....[0]....
.L_1790:
        /*0088*/ 	.word	0x00008460


	//----- nvinfo : EIATTR_MAX_THREADS
	.align		4
.L_1791:
        /*008c*/ 	.byte	0x04, 0x05
        /*008e*/ 	.short	(.L_1793 - .L_1792)
.L_1792:
        /*0090*/ 	.word	0x00000100
        /*0094*/ 	.word	0x00000001
        /*0098*/ 	.word	0x00000001


	//----- nvinfo : EIATTR_CRS_STACK_SIZE
	.align		4
.L_1793:
        /*009c*/ 	.byte	0x04, 0x1e
        /*009e*/ 	.short	(.L_1795 - .L_1794)
.L_1794:
        /*00a0*/ 	.word	0x00000000


	//----- nvinfo : EIATTR_CBANK_PARAM_SIZE
	.align		4
.L_1795:
        /*00a4*/ 	.byte	0x03, 0x19
        /*00a6*/ 	.short	0x0128


	//----- nvinfo : EIATTR_PARAM_CBANK
	.align		4
        /*00a8*/ 	.byte	0x04, 0x0a
        /*00aa*/ 	.short	(.L_1797 - .L_1796)
	.align		4
.L_1796:
        /*00ac*/ 	.word	index@(.nv.constant0._ZN10layer_norm31ln_parallel_residual_bwd_kernelINS_13Kernel_traitsIf13__nv_bfloat16fS2_fjLj5120ELj1ELj1ELj8ELj8ENS_18Kernel_traits_baseILj5120EfS2_fS2_fjLj256EEEEELb1ELb1ELb1EEEvNS_9BwdParamsE)
        /*00b0*/ 	.short	0x0380
        /*00b2*/ 	.short	0x0128


	//----- nvinfo : EIATTR_SW_WAR
	.align		4
.L_1797:
        /*00b4*/ 	.byte	0x04, 0x36
        /*00b6*/ 	.short	(.L_1799 - .L_1798)
.L_1798:
        /*00b8*/ 	.word	0x00000008
.L_1799:


//--------------------- .nv.info._ZN10layer_norm31ln_parallel_residual_bwd_kernelINS_13Kernel_traitsIf6__halfS2_S2_fjLj5120ELj1ELj1ELj8ELj8ENS_18Kernel_traits_baseILj5120EfS2_S2_S2_fjLj256EEEEELb0ELb0ELb0EEEvNS_9BwdParamsE --------------------------
	.section	.nv.info._ZN10layer_norm31ln_parallel_residual_bwd_kernelINS_13Kernel_traitsIf6__halfS2_S2_fjLj5120ELj1ELj1ELj8ELj8ENS_18Kernel_traits_baseILj5120EfS2_S2_S2_fjLj256EEEEELb0ELb0ELb0EEEvNS_9BwdParamsE,"",@"SHT_CUDA_INFO"
	.sectionflags	@""
	.align	4


	//----- nvinfo : EIATTR_CUDA_API_VERSION
	.align		4
        /*0000*/ 	.byte	0x04, 0x37
        /*0002*/ 	.short	(.L_1801 - .L_1800)
.L_1800:
        /*0004*/ 	.word	0x00000082


	//----- nvinfo : EIATTR_KPARAM_INFO
	.align		4
.L_1801:
        /*0008*/ 	.byte	0x04, 0x17
        /*000a*/ 	.short	(.L_1803 - .L_1802)
.L_1802:
        /*000c*/ 	.word	0x00000000
        /*0010*/ 	.short	0x0000
        /*0012*/ 	.short	0x0000
        /*0014*/ 	.byte	0x00, 0xf0, 0xa1, 0x04


	//----- nvinfo : EIATTR_SPARSE_MMA_MASK
	.align		4
.L_1803:
        /*0018*/ 	.byte	0x03, 0x50
        /*001a*/ 	.short	0x0000


	//----- nvinfo : EIATTR_MAXREG_COUNT
	.align		4
        /*001c*/ 	.byte	0x03, 0x1b
        /*001e*/ 	.short	0x00ff


	//----- nvinfo : EIATTR_NUM_BARRIERS
	.align		4
        /*0020*/ 	.byte	0x02, 0x4c
        /*0022*/ 	.byte	0x01
	.zero		1


	//----- nvinfo : EIATTR_MERCURY_ISA_VERSION
	.align		4
        /*0024*/ 	.byte	0x03, 0x5f
        /*0026*/ 	.short	0x0101


	//----- nvinfo : EIATTR_COOP_GROUP_MASK_REGIDS
	.align		4
        /*0028*/ 	.byte	0x04, 0x29
        /*002a*/ 	.short	(.L_1805 - .L_1804)


	//   ....[0]....
.L_1804:
        /*002c*/ 	.word	0xffffffff


	//   ....[1]....
        /*0030*/ 	.word	0xffffffff


	//   ....[2]....
        /*0034*/ 	.word	0xffffffff


	//   ....[3]....
        /*0038*/ 	.word	0xffffffff


	//   ....[4]....
        /*003c*/ 	.word	0xffffffff


	//   ....[5]....
        /*0040*/ 	.word	0xffffffff


	//   ....[6]....
        /*0044*/ 	.word	0xffffffff


	//   ....[7]....
        /*0048*/ 	.word	0xffffffff


	//   ....[8]....
        /*004c*/ 	.word	0xffffffff


	//   ....[9]....
        /*0050*/ 	.word	0xffffffff


	//----- nvinfo : EIATTR_COOP_GROUP_INSTR_OFFSETS
	.align		4
.L_1805:
        /*0054*/ 	.byte	0x04, 0x28
        /*0056*/ 	.short	(.L_1807 - .L_1806)


	//   ....[0]....
.L_1806:
        /*0058*/ 	.word	0x00002300


	//   ....[1]....
        /*005c*/ 	.word	0x00002320


	//   ....[2]....
        /*0060*/ 	.word	0x00002360


	//   ....[3]....
        /*0064*/ 	.word	0x00002370


	//   ....[4]....
        /*0068*/ 	.word	0x000023b0


	//   ....[5]....
        /*006c*/ 	.word	0x000023c0


	//   ....[6]....
        /*0070*/ 	.word	0x000023f0


	//   ....[7]....
        /*0074*/ 	.word	0x00002400


	//   ....[8]....
        /*0078*/ 	.word	0x00002430


	//   ....[9]....
        /*007c*/ 	.word	0x00002440


	//----- nvinfo : EIATTR_VRC_CTA_INIT_COUNT
	.align		4
.L_1807:
        /*0080*/ 	.byte	0x02, 0x4a
	.zero		1
	.zero		1


	//----- nvinfo : EIATTR_EXIT_INSTR_OFFSETS
	.align		4
        /*0084*/ 	.byte	0x04, 0x1c
        /*0086*/ 	.short	(.L_1809 - .L_1808)


	//   ....[0]....
.L_1808:
        /*0088*/ 	.word	0x00007f50


	//   ....[1]....
        /*008c*/ 	.word	0x00008020


	//----- nvinfo : EIATTR_MAX_THREADS
	.align		4
.L_1809:
        /*0090*/ 	.byte	0x04, 0x05
        /*0092*/ 	.short	(.L_1811 - .L_1810)
.L_1810:
        /*0094*/ 	.word	0x00000100
        /*0098*/ 	.word	0x00000001
        /*009c*/ 	.word	0x00000001


	//----- nvinfo : EIATTR_CRS_STACK_SIZE
	.align		4
.L_1811:
        /*00a0*/ 	.byte	0x04, 0x1e
        /*00a2*/ 	.short	(.L_1813 - .L_1812)
.L_1812:
        /*00a4*/ 	.word	0x00000000


	//----- nvinfo : EIATTR_CBANK_PARAM_SIZE
	.align		4
.L_1813:
        /*00a8*/ 	.byte	0x03, 0x19
        /*00aa*/ 	.short	0x0128


	//----- nvinfo : EIATTR_PARAM_CBANK
	.align		4
        /*00ac*/ 	.byte	0x04, 0x0a
        /*00ae*/ 	.short	(.L_1815 - .L_1814)
	.align		4
.L_1814:
        /*00b0*/ 	.word	index@(.nv.constant0._ZN10layer_norm31ln_parallel_residual_bwd_kernelINS_13Kernel_traitsIf6__halfS2_S2_fjLj5120ELj1ELj1ELj8ELj8ENS_18Kernel_traits_baseILj5120EfS2_S2_S2_fjLj256EEEEELb0ELb0ELb0EEEvNS_9BwdParamsE)
        /*00b4*/ 	.short	0x0380
        /*00b6*/ 	.short	0x0128


	//----- nvinfo : EIATTR_SW_WAR
	.align		4
.L_1815:
        /*00b8*/ 	.byte	0x04, 0x36
        /*00ba*/ 	.short	(.L_1817 - .L_1816)
.L_1816:
        /*00bc*/ 	.word	0x00000008
.L_1817:


//--------------------- .nv.info._ZN10layer_norm31ln_parallel_residual_bwd_kernelINS_13Kernel_traitsIf6__halfS2_S2_fjLj5120ELj1ELj1ELj8ELj8ENS_18Kernel_traits_baseILj5120EfS2_S2_S2_fjLj256EEEEELb0ELb0ELb1EEEvNS_9BwdParamsE --------------------------
	.section	.nv.info._ZN10layer_norm31ln_parallel_residual_bwd_kernelINS_13Kernel_traitsIf6__halfS2_S2_fjLj5120ELj1ELj1ELj8ELj8ENS_18Kernel_traits_baseILj5120EfS2_S2_S2_fjLj256EEEEELb0ELb0ELb1EEEvNS_9BwdParamsE,"",@"SHT_CUDA_INFO"
	.sectionflags	@""
	.align	4


	//----- nvinfo : EIATTR_CUDA_API_VERSION
	.align		4
        /*0000*/ 	.byte	0x04, 0x37
        /*0002*/ 	.short	(.L_1819 - .L_1818)
.L_1818:
        /*0004*/ 	.word	0x00000082


	//----- nvinfo : EIATTR_KPARAM_INFO
	.align		4
.L_1819:
        /*0008*/ 	.byte	0x04, 0x17
        /*000a*/ 	.short	(.L_1821 - .L_1820)
.L_1820:
        /*000c*/ 	.word	0x00000000
        /*0010*/ 	.short	0x0000
        /*0012*/ 	.short	0x0000
        /*0014*/ 	.byte	0x00, 0xf0, 0xa1, 0x04


	//----- nvinfo : EIATTR_SPARSE_MMA_MASK
	.align		4
.L_1821:
        /*0018*/ 	.byte	0x03, 0x50
        /*001a*/ 	.short	0x0000


	//----- nvinfo : EIATTR_MAXREG_COUNT
	.align		4
        /*001c*/ 	.byte	0x03, 0x1b
        /*001e*/ 	.short	0x00ff


	//----- nvinfo : EIATTR_NUM_BARRIERS
	.align		4
        /*0020*/ 	.byte	0x02, 0x4c
        /*0022*/ 	.byte	0x01
	.zero		1


	//----- nvinfo : EIATTR_MERCURY_ISA_VERSION
	.align		4
        /*0024*/ 	.byte	0x03, 0x5f
        /*0026*/ 	.short	0x0101


	//----- nvinfo : EIATTR_COOP_GROUP_MASK_REGIDS
	.align		4
        /*0028*/ 	.byte	0x04, 0x29
        /*002a*/ 	.short	(.L_1823 - .L_1822)


	//   ....[0]....
.L_1822:
        /*002c*/ 	.word	0xffffffff


	//   ....[1]....
        /*0030*/ 	.word	0xffffffff


	//   ....[2]....
        /*0034*/ 	.word	0xffffffff


	//   ....[3]....
        /*0038*/ 	.word	0xffffffff


	//   ....[4]....
        /*003c*/ 	.word	0xffffffff


	//   ....[5]....
        /*0040*/ 	.word	0xffffffff


	//   ....[6]....
        /*0044*/ 	.word	0xffffffff


	//   ....[7]....
        /*0048*/ 	.word	0xffffffff


	//   ....[8]....
        /*004c*/ 	.word	0xffffffff


	//   ....[9]....
        /*0050*/ 	.word	0xffffffff


	//----- nvinfo : EIATTR_COOP_GROUP_INSTR_OFFSETS
	.align		4
.L_1823:
        /*0054*/ 	.byte	0x04, 0x28
        /*0056*/ 	.short	(.L_1825 - .L_1824)


	//   ....[0]....
.L_1824:
        /*0058*/ 	.word	0x00001960


	//   ....[1]....
        /*005c*/ 	.word	0x00001970


	//   ....[2]....
        /*0060*/ 	.word	0x000019a0


	//   ....[3]....
        /*0064*/ 	.word	0x000019b0


	//   ....[4]....
        /*0068*/ 	.word	0x000019e0


	//   ....[5]....
        /*006c*/ 	.word	0x000019f0


	//   ....[6]....
        /*0070*/ 	.word	0x00001a30


	//   ....[7]....
        /*0074*/ 	.word	0x00001a40


	//   ....[8]....
        /*0078*/ 	.word	0x00001a70


	//   ....[9]....
        /*007c*/ 	.word	0x00001a80


	//----- nvinfo : EIATTR_VRC_CTA_INIT_COUNT
	.align		4
.L_1825:
        /*0080*/ 	.byte	0x02, 0x4a
	.zero		1
	.zero		1


	//----- nvinfo : EIATTR_EXIT_INSTR_OFFSETS
	.align		4
        /*0084*/ 	.byte	0x04, 0x1c
        /*0086*/ 	.short	(.L_1827 - .L_1826)


	//   ....[0]....
.L_1826:
        /*0088*/ 	.word	0x000078f0


	//----- nvinfo : EIATTR_MAX_THREADS
	.align		4
.L_1827:
        /*008c*/ 	.byte	0x04, 0x05
        /*008e*/ 	.short	(.L_1829 - .L_1828)
.L_1828:
        /*0090*/ 	.word	0x00000100
        /*0094*/ 	.word	0x00000001
        /*0098*/ 	.word	0x00000001


	//----- nvinfo : EIATTR_CRS_STACK_SIZE
	.align		4
.L_1829:
        /*009c*/ 	.byte	0x04, 0x1e
        /*009e*/ 	.short	(.L_1831 - .L_1830)
.L_1830:
        /*00a0*/ 	.word	0x00000000


	//----- nvinfo : EIATTR_CBANK_PARAM_SIZE
	.align		4
.L_1831:
        /*00a4*/ 	.byte	0x03, 0x19
        /*00a6*/ 	.short	0x0128


	//----- nvinfo : EIATTR_PARAM_CBANK
	.align		4
        /*00a8*/ 	.byte	0x04, 0x0a
        /*00aa*/ 	.short	(.L_1833 - .L_1832)
	.align		4
.L_1832:
        /*00ac*/ 	.word	index@(.nv.constant0._ZN10layer_norm31ln_parallel_residual_bwd_kernelINS_13Kernel_traitsIf6__halfS2_S2_fjLj5120ELj1ELj1ELj8ELj8ENS_18Kernel_traits_baseILj5120EfS2_S2_S2_fjLj256EEEEELb0ELb0ELb1EEEvNS_9BwdParamsE)
        /*00b0*/ 	.short	0x0380
        /*00b2*/ 	.short	0x0128


	//----- nvinfo : EIATTR_SW_WAR
	.align		4
.L_1833:
        /*00b4*/ 	.byte	0x04, 0x36
        /*00b6*/ 	.short	(.L_1835 - .L_1834)
.L_1834:
        /*00b8*/ 	.word	0x00000008
.L_1835:


//--------------------- .nv.info._ZN10layer_norm31ln_parallel_residual_bwd_kernelINS_13Kernel_traitsIf6__halfS2_S2_fjLj5120ELj1ELj1ELj8ELj8ENS_18Kernel_traits_baseILj5120EfS2_S2_S2_fjLj256EEEEELb0ELb1ELb0EEEvNS_9BwdParamsE --------------------------
	.section	.nv.info._ZN10layer_norm31ln_parallel_residual_bwd_kernelINS_13Kernel_traitsIf6__halfS2_S2_fjLj5120ELj1ELj1ELj8ELj8ENS_18Kernel_traits_baseILj5120EfS2_S2_S2_fjLj256EEEEELb0ELb1ELb0EEEvNS_9BwdParamsE,"",@"SHT_CUDA_INFO"
	.sectionflags	@""
	.align	4


	//----- nvinfo : EIATTR_CUDA_API_VERSION
	.align		4
        /*0000*/ 	.byte	0x04, 0x37
        /*0002*/ 	.short	(.L_1837 - .L_1836)
.L_1836:
        /*0004*/ 	.word	0x00000082


	//----- nvinfo : EIATTR_KPARAM_INFO
	.align		4
.L_1837:
        /*0008*/ 	.byte	0x04, 0x17
        /*000a*/ 	.short	(.L_1839 - .L_1838)
.L_1838:
        /*000c*/ 	.word	0x00000000
        /*0010*/ 	.short	0x0000
        /*0012*/ 	.short	0x0000
        /*0014*/ 	.byte	0x00, 0xf0, 0xa1, 0x04


	//----- nvinfo : EIATTR_SPARSE_MMA_MASK
	.align		4
.L_1839:
        /*0018*/ 	.byte	0x03, 0x50
        /*001a*/ 	.short	0x0000


	//----- nvinfo : EIATTR_MAXREG_COUNT
	.align		4
        /*001c*/ 	.byte	0x03, 0x1b
        /*001e*/ 	.short	0x00ff


	//----- nvinfo : EIATTR_NUM_BARRIERS
	.align		4
        /*0020*/ 	.byte	0x02, 0x4c
        /*0022*/ 	.byte	0x01
	.zero		1


	//----- nvinfo : EIATTR_MERCURY_ISA_VERSION
	.align		4
        /*0024*/ 	.byte	0x03, 0x5f
        /*0026*/ 	.short	0x0101


	//----- nvinfo : EIATTR_COOP_GROUP_MASK_REGIDS
	.align		4
        /*0028*/ 	.byte	0x04, 0x29
        /*002a*/ 	.short	(.L_1841 - .L_1840)


	//   ....[0]....
.L_1840:
        /*002c*/ 	.word	0xffffffff


	//   ....[1]....
        /*0030*/ 	.word	0xffffffff


	//   ....[2]....
        /*0034*/ 	.word	0xffffffff


	//   ....[3]....
        /*0038*/ 	.word	0xffffffff


	//   ....[4]....
        /*003c*/ 	.word	0xffffffff


	//   ....[5]....
        /*0040*/ 	.word	0xffffffff


	//   ....[6]....
        /*0044*/ 	.word	0xffffffff


	//   ....[7]....
        /*0048*/ 	.word	0xffffffff


	//   ....[8]....
        /*004c*/ 	.word	0xffffffff


	//   ....[9]....
        /*0050*/ 	.word	0xffffffff


	//----- nvinfo : EIATTR_COOP_GROUP_INSTR_OFFSETS
	.align		4
.L_1841:
        /*0054*/ 	.byte	0x04, 0x28
        /*0056*/ 	.short	(.L_1843 - .L_1842)


	//   ....[0]....
.L_1842:
        /*0058*/ 	.word	0x00001860


	//   ....[1]....
        /*005c*/ 	.word	0x00001880


	//   ....[2]....
        /*0060*/ 	.word	0x000018c0


	//   ....[3]....
        /*0064*/ 	.word	0x000018d0


	//   ....[4]....
        /*0068*/ 	.word	0x00001910


	//   ....[5]....
        /*006c*/ 	.word	0x00001920


	//   ....[6]....
        /*0070*/ 	.word	0x00001950


	//   ....[7]....
        /*0074*/ 	.word	0x00001960


	//   ....[8]....
        /*0078*/ 	.word	0x00001990


	//   ....[9]....
        /*007c*/ 	.word	0x000019a0


	//----- nvinfo : EIATTR_VRC_CTA_INIT_COUNT
	.align		4
.L_1843:
        /*0080*/ 	.byte	0x02, 0x4a
	.zero		1
	.zero		1


	//----- nvinfo : EIATTR_EXIT_INSTR_OFFSETS
	.align		4
        /*0084*/ 	.byte	0x04, 0x1c
        /*0086*/ 	.short	(.L_1845 - .L_1844)


	//   ....[0]....
.L_1844:
        /*0088*/ 	.word	0x00007170


	//   ....[1]....
        /*008c*/ 	.word	0x000071f0


	//----- nvinfo : EIATTR_MAX_THREADS
	.align		4
.L_1845:
        /*0090*/ 	.byte	0x04, 0x05
        /*0092*/ 	.short	(.L_1847 - .L_1846)
.L_1846:
        /*0094*/ 	.word	0x00000100
        /*0098*/ 	.word	0x00000001
        /*009c*/ 	.word	0x00000001


	//----- nvinfo : EIATTR_CRS_STACK_SIZE
	.align		4
.L_1847:
        /*00a0*/ 	.byte	0x04, 0x1e
        /*00a2*/ 	.short	(.L_1849 - .L_1848)
.L_1848:
        /*00a4*/ 	.word	0x00000000


	//----- nvinfo : EIATTR_CBANK_PARAM_SIZE
	.align		4
.L_1849:
        /*00a8*/ 	.byte	0x03, 0x19
        /*00aa*/ 	.short	0x0128


	//----- nvinfo : EIATTR_PARAM_CBANK
	.align		4
        /*00ac*/ 	.byte	0x04, 0x0a
        /*00ae*/ 	.short	(.L_1851 - .L_1850)
	.align		4
.L_1850:
        /*00b0*/ 	.word	index@(.nv.constant0._ZN10layer_norm31ln_parallel_residual_bwd_kernelINS_13Kernel_traitsIf6__halfS2_S2_fjLj5120ELj1ELj1ELj8ELj8ENS_18Kernel_traits_baseILj5120EfS2_S2_S2_fjLj256EEEEELb0ELb1ELb0EEEvNS_9BwdParamsE)
        /*00b4*/ 	.short	0x0380
        /*00b6*/ 	.short	0x0128


	//----- nvinfo : EIATTR_SW_WAR
	.align		4
.L_1851:
        /*00b8*/ 	.byte	0x04, 0x36
        /*00ba*/ 	.short	(.L_1853 - .L_1852)
.L_1852:
        /*00bc*/ 	.word	0x00000008
.L_1853:


//--------------------- .nv.info._ZN10layer_norm31ln_parallel_residual_bwd_kernelINS_13Kernel_traitsIf6__halfS2_S2_fjLj5120ELj1ELj1ELj8ELj8ENS_18Kernel_traits_baseILj5120EfS2_S2_S2_fjLj256EEEEELb0ELb1ELb1EEEvNS_9BwdParamsE --------------------------
	.section	.nv.info._ZN10layer_norm31ln_parallel_residual_bwd_kernelINS_13Kernel_traitsIf6__halfS2_S2_fjLj5120ELj1ELj1ELj8ELj8ENS_18Kernel_traits_baseILj5120EfS2_S2_S2_fjLj256EEEEELb0ELb1ELb1EEEvNS_9BwdParamsE,"",@"SHT_CUDA_INFO"
	.sectionflags	@""
	.align	4


	//----- nvinfo : EIATTR_CUDA_API_VERSION
	.align		4
        /*0000*/ 	.byte	0x04, 0x37
        /*0002*/ 	.short	(.L_1855 - .L_1854)
.L_1854:
        /*0004*/ 	.word	0x00000082


	//----- nvinfo : EIATTR_KPARAM_INFO
	.align		4
.L_1855:
        /*0008*/ 	.byte	0x04, 0x17
        /*000a*/ 	.short	(.L_1857 - .L_1856)
.L_1856:
        /*000c*/ 	.word	0x00000000
        /*0010*/ 	.short	0x0000
        /*0012*/ 	.short	0x0000
        /*0014*/ 	.byte	0x00, 0xf0, 0xa1, 0x04


	//----- nvinfo : EIATTR_SPARSE_MMA_MASK
	.align		4
.L_1857:
        /*0018*/ 	.byte	0x03, 0x50
        /*001a*/ 	.short	0x0000


	//----- nvinfo : EIATTR_MAXREG_COUNT
	.align		4
        /*001c*/ 	.byte	0x03, 0x1b
        /*001e*/ 	.short	0x00ff


	//----- nvinfo : EIATTR_NUM_BARRIERS
	.align		4
        /*0020*/ 	.byte	0x02, 0x4c
        /*0022*/ 	.byte	0x01
	.zero		1


	//----- nvinfo : EIATTR_MERCURY_ISA_VERSION
	.align		4
        /*0024*/ 	.byte	0x03, 0x5f
        /*0026*/ 	.short	0x0101


	//----- nvinfo : EIATTR_COOP_GROUP_MASK_REGIDS
	.align		4
        /*0028*/ 	.byte	0x04, 0x29
        /*002a*/ 	.short	(.L_1859 - .L_1858)


	//   ....[0]....
.L_1858:
        /*002c*/ 	.word	0xffffffff


	//   ....[1]....
        /*0030*/ 	.word	0xffffffff


	//   ....[2]....
        /*0034*/ 	.word	0xffffffff


	//   ....[3]....
        /*0038*/ 	.word	0xffffffff


	//   ....[4]....
        /*003c*/ 	.word	0xffffffff


	//   ....[5]....
        /*0040*/ 	.word	0xffffffff


	//   ....[6]....
        /*0044*/ 	.word	0xffffffff


	//   ....[7]....
        /*0048*/ 	.word	0xffffffff


	//   ....[8]....
        /*004c*/ 	.word	0xffffffff


	//   ....[9]....
        /*0050*/ 	.word	0xffffffff


	//----- nvinfo : EIATTR_COOP_GROUP_INSTR_OFFSETS
	.align		4
.L_1859:
        /*0054*/ 	.byte	0x04, 0x28
        /*0056*/ 	.short	(.L_1861 - .L_1860)


	//   ....[0]....
.L_1860:
        /*0058*/ 	.word	0x00001f70


	//   ....[1]....
        /*005c*/ 	.word	0x00001fa0


	//   ....[2]....
        /*0060*/ 	.word	0x00001fd0


	//   ....[3]....
        /*0064*/ 	.word	0x00001fe0


	//   ....[4]....
        /*0068*/ 	.word	0x00002010


	//   ....[5]....
        /*006c*/ 	.word	0x00002020


	//   ....[6]....
        /*0070*/ 	.word	0x00002050


	//   ....[7]....
        /*0074*/ 	.word	0x00002060


	//   ....[8]....
        /*0078*/ 	.word	0x00002090


	//   ....[9]....
        /*007c*/ 	.word	0x000020a0


	//----- nvinfo : EIATTR_VRC_CTA_INIT_COUNT
	.align		4
.L_1861:
        /*0080*/ 	.byte	0x02, 0x4a
	.zero		1
	.zero		1


	//----- nvinfo : EIATTR_EXIT_INSTR_OFFSETS
	.align		4
        /*0084*/ 	.byte	0x04, 0x1c
        /*0086*/ 	.short	(.L_1863 - .L_1862)


	//   ....[0]....
.L_1862:
        /*0088*/ 	.word	0x00007810


	//----- nvinfo : EIATTR_MAX_THREADS
	.align		4
.L_1863:
        /*008c*/ 	.byte	0x04, 0x05
        /*008e*/ 	.short	(.L_1865 - .L_1864)
.L_1864:
        /*0090*/ 	.word	0x00000100
        /*0094*/ 	.word	0x00000001
        /*0098*/ 	.word	0x00000001


	//----- nvinfo : EIATTR_CRS_STACK_SIZE
	.align		4
.L_1865:
        /*009c*/ 	.byte	0x04, 0x1e
        /*009e*/ 	.short	(.L_1867 - .L_1866)
.L_1866:
        /*00a0*/ 	.word	0x00000000


	//----- nvinfo : EIATTR_CBANK_PARAM_SIZE
	.align		4
.L_1867:
        /*00a4*/ 	.byte	0x03, 0x19
        /*00a6*/ 	.short	0x0128


	//----- nvinfo : EIATTR_PARAM_CBANK
	.align		4
        /*00a8*/ 	.byte	0x04, 0x0a
        /*00aa*/ 	.short	(.L_1869 - .L_1868)
	.align		4
.L_1868:
        /*00ac*/ 	.word	index@(.nv.constant0._ZN10layer_norm31ln_parallel_residual_bwd_kernelINS_13Kernel_traitsIf6__halfS2_S2_fjLj5120ELj1ELj1ELj8ELj8ENS_18Kernel_traits_baseILj5120EfS2_S2_S2_fjLj256EEEEELb0ELb1ELb1EEEvNS_9BwdParamsE)
        /*00b0*/ 	.short	0x0380
        /*00b2*/ 	.short	0x0128


	//----- nvinfo : EIATTR_SW_WAR
	.align		4
.L_1869:
        /*00b4*/ 	.byte	0x04, 0x36
        /*00b6*/ 	.short	(.L_1871 - .L_1870)
.L_1870:
        /*00b8*/ 	.word	0x00000008
.L_1871:


//--------------------- .nv.info._ZN10layer_norm31ln_parallel_residual_bwd_kernelINS_13Kernel_traitsIf6__halfS2_S2_fjLj5120ELj1ELj1ELj8ELj8ENS_18Kernel_traits_baseILj5120EfS2_S2_S2_fjLj256EEEEELb1ELb0ELb0EEEvNS_9BwdParamsE --------------------------
	.section	.nv.info._ZN10layer_norm31ln_parallel_residual_bwd_kernelINS_13Kernel_traitsIf6__halfS2_S2_fjLj5120ELj1ELj1ELj8ELj8ENS_18Kernel_traits_baseILj5120EfS2_S2_S2_fjLj256EEEEELb1ELb0ELb0EEEvNS_9BwdParamsE,"",@"SHT_CUDA_INFO"
	.sectionflags	@""
	.align	4


	//----- nvinfo : EIATTR_CUDA_API_VERSION
	.align		4
        /*0000*/ 	.byte	0x04, 0x37
        /*0002*/ 	.short	(.L_1873 - .L_1872)
.L_1872:
        /*0004*/ 	.word	0x00000082


	//----- nvinfo : EIATTR_KPARAM_INFO
	.align		4
.L_1873:
        /*0008*/ 	.byte	0x04, 0x17
        /*000a*/ 	.short	(.L_1875 - .L_1874)
.L_1874:
        /*000c*/ 	.word	0x00000000
        /*0010*/ 	.short	0x0000
        /*0012*/ 	.short	0x0000
        /*0014*/ 	.byte	0x00, 0xf0, 0xa1, 0x04


	//----- nvinfo : EIATTR_SPARSE_MMA_MASK
	.align		4
.L_1875:
        /*0018*/ 	.byte	0x03, 0x50
        /*001a*/ 	.short	0x0000


	//----- nvinfo : EIATTR_MAXREG_COUNT
	.align		4
        /*001c*/ 	.byte	0x03, 0x1b
        /*001e*/ 	.short	0x00ff


	//----- nvinfo : EIATTR_NUM_BARRIERS
	.align		4
        /*0020*/ 	.byte	0x02, 0x4c
        /*0022*/ 	.byte	0x01
	.zero		1


	//----- nvinfo : EIATTR_MERCURY_ISA_VERSION
	.align		4
        /*0024*/ 	.byte	0x03, 0x5f
        /*0026*/ 	.short	0x0101


	//----- nvinfo : EIATTR_COOP_GROUP_MASK_REGIDS
	.align		4
        /*0028*/ 	.byte	0x04, 0x29
        /*002a*/ 	.short	(.L_1877 - .L_1876)


	//   ....[0]....
.L_1876:
        /*002c*/ 	.word	0xffffffff


	//   ....[1]....
        /*0030*/ 	.word	0xffffffff


	//   ....[2]....
        /*0034*/ 	.word	0xffffffff


	//   ....[3]....
        /*0038*/ 	.word	0xffffffff


	//   ....[4]....
        /*003c*/ 	.word	0xffffffff


	//   ....[5]....
        /*0040*/ 	.word	0xffffffff


	//   ....[6]....
        /*0044*/ 	.word	0xffffffff


	//   ....[7]....
        /*0048*/ 	.word	0xffffffff


	//   ....[8]....
        /*004c*/ 	.word	0xffffffff


	//   ....[9]....
        /*0050*/ 	.word	0xffffffff


	//----- nvinfo : EIATTR_COOP_GROUP_INSTR_OFFSETS
	.align		4
.L_1877:
        /*0054*/ 	.byte	0x04, 0x28
        /*0056*/ 	.short	(.L_1879 - .L_1878)


	//   ....[0]....
.L_1878:
        /*0058*/ 	.word	0x00002630


	//   ....[1]....
        /*005c*/ 	.word	0x00002650


	//   ....[2]....
        /*0060*/ 	.word	0x00002690


	//   ....[3]....
        /*0064*/ 	.word	0x000026a0


	//   ....[4]....
        /*0068*/ 	.word	0x000026e0


	//   ....[5]....
        /*006c*/ 	.word	0x000026f0


	//   ....[6]....
        /*0070*/ 	.word	0x00002720


	//   ....[7]....
        /*0074*/ 	.word	0x00002730


	//   ....[8]....
        /*0078*/ 	.word	0x00002760


	//   ....[9]....
        /*007c*/ 	.word	0x00002770


	//----- nvinfo : EIATTR_VRC_CTA_INIT_COUNT
	.align		4
.L_1879:
        /*0080*/ 	.byte	0x02, 0x4a
	.zero		1
	.zero		1


	//----- nvinfo : EIATTR_EXIT_INSTR_OFFSETS
	.align		4
        /*0084*/ 	.byte	0x04, 0x1c
        /*0086*/ 	.short	(.L_1881 - .L_1880)


	//   ....[0]....
.L_1880:
        /*0088*/ 	.word	0x0000ad80


	//   ....[1]....
        /*008c*/ 	.word	0x0000ae50


	//----- nvinfo : EIATTR_MAX_THREADS
	.align		4
.L_1881:
        /*0090*/ 	.byte	0x04, 0x05
        /*0092*/ 	.short	(.L_1883 - .L_1882)
.L_1882:
        /*0094*/ 	.word	0x00000100
        /*0098*/ 	.word	0x00000001
        /*009c*/ 	.word	0x00000001


	//----- nvinfo : EIATTR_CRS_STACK_SIZE
	.align		4
.L_1883:
        /*00a0*/ 	.byte	0x04, 0x1e
        /*00a2*/ 	.short	(.L_1885 - .L_1884)
.L_1884:
        /*00a4*/ 	.word	0x00000000


	//----- nvinfo : EIATTR_CBANK_PARAM_SIZE
	.align		4
.L_1885:
        /*00a8*/ 	.byte	0x03, 0x19
        /*00aa*/ 	.short	0x0128


	//----- nvinfo : EIATTR_PARAM_CBANK
	.align		4
        /*00ac*/ 	.byte	0x04, 0x0a
        /*00ae*/ 	.short	(.L_1887 - .L_1886)
	.align		4
.L_1886:
        /*00b0*/ 	.word	index@(.nv.constant0._ZN10layer_norm31ln_parallel_residual_bwd_kernelINS_13Kernel_traitsIf6__halfS2_S2_fjLj5120ELj1ELj1ELj8ELj8ENS_18Kernel_traits_baseILj5120EfS2_S2_S2_fjLj256EEEEELb1ELb0ELb0EEEvNS_9BwdParamsE)
        /*00b4*/ 	.short	0x0380
        /*00b6*/ 	.short	0x0128


	//----- nvinfo : EIATTR_SW_WAR
	.align		4
.L_1887:
        /*00b8*/ 	.byte	0x04, 0x36
        /*00ba*/ 	.short	(.L_1889 - .L_1888)
.L_1888:
        /*00bc*/ 	.word	0x00000008
.L_1889:


//--------------------- .nv.info._ZN10layer_norm31ln_parallel_residual_bwd_kernelINS_13Kernel_traitsIf6__halfS2_S2_fjLj5120ELj1ELj1ELj8ELj8ENS_18Kernel_traits_baseILj5120EfS2_S2_S2_fjLj256EEEEELb1ELb0ELb1EEEvNS_9BwdParamsE --------------------------
	.section	.nv.info._ZN10layer_norm31ln_parallel_residual_bwd_kernelINS_13Kernel_traitsIf6__halfS2_S2_fjLj5120ELj1ELj1ELj8ELj8ENS_18Kernel_traits_baseILj5120EfS2_S2_S2_fjLj256EEEEELb1ELb0ELb1EEEvNS_9BwdParamsE,"",@"SHT_CUDA_INFO"
	.sectionflags	@""
	.align	4


	//----- nvinfo : EIATTR_CUDA_API_VERSION
	.align		4
        /*0000*/ 	.byte	0x04, 0x37
        /*0002*/ 	.short	(.L_1891 - .L_1890)
.L_1890:
        /*0004*/ 	.word	0x00000082


	//----- nvinfo : EIATTR_KPARAM_INFO
	.align		4
.L_1891:
        /*0008*/ 	.byte	0x04, 0x17
        /*000a*/ 	.short	(.L_1893 - .L_1892)
.L_1892:
        /*000c*/ 	.word	0x00000000
        /*0010*/ 	.short	0x0000
        /*0012*/ 	.short	0x0000
        /*0014*/ 	.byte	0x00, 0xf0, 0xa1, 0x04


	//----- nvinfo : EIATTR_SPARSE_MMA_MASK
	.align		4
.L_1893:
        /*0018*/ 	.byte	0x03, 0x50
        /*001a*/ 	.short	0x0000


	//----- nvinfo : EIATTR_MAXREG_COUNT
	.align		4
        /*001c*/ 	.byte	0x03, 0x1b
        /*001e*/ 	.short	0x00ff


	//----- nvinfo : EIATTR_NUM_BARRIERS
	.align		4
        /*0020*/ 	.byte	0x02, 0x4c
        /*0022*/ 	.byte	0x01
	.zero		1


	//----- nvinfo : EIATTR_MERCURY_ISA_VERSION
	.align		4
        /*0024*/ 	.byte	0x03, 0x5f
        /*0026*/ 	.short	0x0101


	//----- nvinfo : EIATTR_COOP_GROUP_MASK_REGIDS
	.align		4
        /*0028*/ 	.byte	0x04, 0x29
        /*002a*/ 	.short	(.L_1895 - .L_1894)


	//   ....[0]....
.L_1894:
        /*002c*/ 	.word	0xffffffff


	//   ....[1]....
        /*0030*/ 	.word	0xffffffff


	//   ....[2]....
        /*0034*/ 	.word	0xffffffff


	//   ....[3]....
        /*0038*/ 	.word	0xffffffff


	//   ....[4]....
        /*003c*/ 	.word	0xffffffff


	//   ....[5]....
        /*0040*/ 	.word	0xffffffff


	//   ....[6]....
        /*0044*/ 	.word	0xffffffff


	//   ....[7]....
        /*0048*/ 	.word	0xffffffff


	//   ....[8]....
        /*004c*/ 	.word	0xffffffff


	//   ....[9]....
        /*0050*/ 	.word	0xffffffff


	//----- nvinfo : EIATTR_COOP_GROUP_INSTR_OFFSETS
	.align		4
.L_1895:
        /*0054*/ 	.byte	0x04, 0x28
        /*0056*/ 	.short	(.L_1897 - .L_1896)


	//   ....[0]....
.L_1896:
        /*0058*/ 	.word	0x00001bd0


	//   ....[1]....
        /*005c*/ 	.word	0x00001be0


	//   ....[2]....
        /*0060*/ 	.word	0x00001c10


	//   ....[3]....
        /*0064*/ 	.word	0x00001c20


	//   ....[4]....
        /*0068*/ 	.word	0x00001c50


	//   ....[5]....
        /*006c*/ 	.word	0x00001c60


	//   ....[6]....
        /*0070*/ 	.word	0x00001c90


	//   ....[7]....
        /*0074*/ 	.word	0x00001ca0


	//   ....[8]....
        /*0078*/ 	.word	0x00001ce0


	//   ....[9]....
        /*007c*/ 	.word	0x00001cf0


	//----- nvinfo : EIATTR_VRC_CTA_INIT_COUNT
	.align		4
.L_1897:
        /*0080*/ 	.byte	0x02, 0x4a
	.zero		1
	.zero		1


	//----- nvinfo : EIATTR_EXIT_INSTR_OFFSETS
	.align		4
        /*0084*/ 	.byte	0x04, 0x1c
        /*0086*/ 	.short	(.L_1899 - .L_1898)


	//   ....[0]....
.L_1898:
        /*0088*/ 	.word	0x0000a500


	//----- nvinfo : EIATTR_MAX_THREADS
	.align		4
.L_1899:
        /*008c*/ 	.byte	0x04, 0x05
        /*008e*/ 	.short	(.L_1901 - .L_1900)
.L_1900:
        /*0090*/ 	.word	0x00000100
        /*0094*/ 	.word	0x00000001
        /*0098*/ 	.word	0x00000001


	//----- nvinfo : EIATTR_CRS_STACK_SIZE
	.align		4
.L_1901:
        /*009c*/ 	.byte	0x04, 0x1e
        /*009e*/ 	.short	(.L_1903 - .L_1902)
.L_1902:
        /*00a0*/ 	.word	0x00000000


	//----- nvinfo : EIATTR_CBANK_PARAM_SIZE
	.align		4
.L_1903:
        /*00a4*/ 	.byte	0x03, 0x19
        /*00a6*/ 	.short	0x0128


	//----- nvinfo : EIATTR_PARAM_CBANK
	.align		4
        /*00a8*/ 	.byte	0x04, 0x0a
        /*00aa*/ 	.short	(.L_1905 - .L_1904)
	.align		4
.L_1904:
        /*00ac*/ 	.word	index@(.nv.constant0._ZN10layer_norm31ln_parallel_residual_bwd_kernelINS_13Kernel_traitsIf6__halfS2_S2_fjLj5120ELj1ELj1ELj8ELj8ENS_18Kernel_traits_baseILj5120EfS2_S2_S2_fjLj256EEEEELb1ELb0ELb1EEEvNS_9BwdParamsE)
        /*00b0*/ 	.short	0x0380
        /*00b2*/ 	.short	0x0128


	//----- nvinfo : EIATTR_SW_WAR
	.align		4
.L_1905:
        /*00b4*/ 	.byte	0x04, 0x36
        /*00b6*/ 	.short	(.L_1907 - .L_1906)
.L_1906:
        /*00b8*/ 	.word	0x00000008
.L_1907:


//--------------------- .nv.info._ZN10layer_norm22ln_bwd_finalize_kernelINS_22Kernel_traits_finalizeILj5120Ef6__halfS2_S2_fjLb0ELj1024ELj4ENS_18Kernel_traits_baseILj5120EfS2_S2_S2_fjLj1024EEEEELb0ELb0EEEvNS_9BwdParamsE --------------------------
	.section	.nv.info._ZN10layer_norm22ln_bwd_finalize_kernelINS_22Kernel_traits_finalizeILj5120Ef6__halfS2_S2_fjLb0ELj1024ELj4ENS_18Kernel_traits_baseILj5120EfS2_S2_S2_fjLj1024EEEEELb0ELb0EEEvNS_9BwdParamsE,"",@"SHT_CUDA_INFO"
	.sectionflags	@""
	.align	4


	//----- nvinfo : EIATTR_CUDA_API_VERSION
	.align		4
        /*0000*/ 	.byte	0x04, 0x37
        /*0002*/ 	.short	(.L_1909 - .L_1908)
.L_1908:
        /*0004*/ 	.word	0x00000082


	//----- nvinfo : EIATTR_KPARAM_INFO
	.align		4
.L_1909:
        /*0008*/ 	.byte	0x04, 0x17
        /*000a*/ 	.short	(.L_1911 - .L_1910)
.L_1910:
        /*000c*/ 	.word	0x00000000
        /*0010*/ 	.short	0x0000
        /*0012*/ 	.short	0x0000
        /*0014*/ 	.byte	0x00, 0xf0, 0xa1, 0x04


	//----- nvinfo : EIATTR_SPARSE_MMA_MASK
	.align		4
.L_1911:
        /*0018*/ 	.byte	0x03, 0x50
        /*001a*/ 	.short	0x0000


	//----- nvinfo : EIATTR_MAXREG_COUNT
	.align		4
        /*001c*/ 	.byte	0x03, 0x1b
        /*001e*/ 	.short	0x0040


	//----- nvinfo : EIATTR_NUM_BARRIERS
	.align		4
        /*0020*/ 	.byte	0x02, 0x4c
        /*0022*/ 	.byte	0x01
	.zero		1


	//----- nvinfo : EIATTR_MERCURY_ISA_VERSION
	.align		4
        /*0024*/ 	.byte	0x03, 0x5f
        /*0026*/ 	.short	0x0101


	//----- nvinfo : EIATTR_COOP_GROUP_MASK_REGIDS
	.align		4
        /*0028*/ 	.byte	0x04, 0x29
        /*002a*/ 	.short	(.L_1913 - .L_1912)


	//   ....[0]....
.L_1912:
        /*002c*/ 	.word	0xffffffff


	//   ....[1]....
        /*0030*/ 	.word	0xffffffff


	//   ....[2]....
        /*0034*/ 	.word	0xffffffff


	//   ....[3]....
        /*0038*/ 	.word	0xffffffff


	//   ....[4]....
        /*003c*/ 	.word	0xffffffff


	//   ....[5]....
        /*0040*/ 	.word	0xffffffff


	//   ....[6]....
        /*0044*/ 	.word	0xffffffff


	//   ....[7]....
        /*0048*/ 	.word	0xffffffff


	//   ....[8]....
        /*004c*/ 	.word	0xffffffff


	//   ....[9]....
        /*0050*/ 	.word	0xffffffff


	//----- nvinfo : EIATTR_COOP_GROUP_INSTR_OFFSETS
	.align		4
.L_1913:
        /*0054*/ 	.byte	0x04, 0x28
        /*0056*/ 	.short	(.L_1915 - .L_1914)


	//   ....[0]....
.L_1914:
        /*0058*/ 	.word	0x000015e0


	//   ....[1]....
        /*005c*/ 	.word	0x000015f0


	//   ....[2]....
        /*0060*/ 	.word	0x00001620


	//   ....[3]....
        /*0064*/ 	.word	0x00001630


	//   ....[4]....
        /*0068*/ 	.word	0x00001660


	//   ....[5]....
        /*006c*/ 	.word	0x00001670


	//   ....[6]....
        /*0070*/ 	.word	0x000016b0


	//   ....[7]....
        /*0074*/ 	.word	0x000016e0


	//   ....[8]....
        /*0078*/ 	.word	0x00001710


	//   ....[9]....
        /*007c*/ 	.word	0x00001720


	//----- nvinfo : EIATTR_VRC_CTA_INIT_COUNT
	.align		4
.L_1915:
        /*0080*/ 	.byte	0x02, 0x4a
	.zero		1
	.zero		1


	//----- nvinfo : EIATTR_EXIT_INSTR_OFFSETS
	.align		4
        /*0084*/ 	.byte	0x04, 0x1c
        /*0086*/ 	.short	(.L_1917 - .L_1916)


	//   ....[0]....
.L_1916:
        /*0088*/ 	.word	0x00000060


	//   ....[1]....
        /*008c*/ 	.word	0x00001780


	//   ....[2]....
        /*0090*/ 	.word	0x000017b0


	//   ....[3]....
        /*0094*/ 	.word	0x00001850


	//----- nvinfo : EIATTR_MAX_THREADS
	.align		4
.L_1917:
        /*0098*/ 	.byte	0x04, 0x05
        /*009a*/ 	.short	(.L_1919 - .L_1918)
.L_1918:
        /*009c*/ 	.word	0x00000400
        /*00a0*/ 	.word	0x00000001
        /*00a4*/ 	.word	0x00000001


	//----- nvinfo : EIATTR_CRS_STACK_SIZE
	.align		4
.L_1919:
        /*00a8*/ 	.byte	0x04, 0x1e
        /*00aa*/ 	.short	(.L_1921 - .L_1920)
.L_1920:
        /*00ac*/ 	.word	0x00000000


	//----- nvinfo : EIATTR_CBANK_PARAM_SIZE
	.align		4
.L_1921:
        /*00b0*/ 	.byte	0x03, 0x19
        /*00b2*/ 	.short	0x0128


	//----- nvinfo : EIATTR_PARAM_CBANK
	.align		4
        /*00b4*/ 	.byte	0x04, 0x0a
        /*00b6*/ 	.short	(.L_1923 - .L_1922)
	.align		4
.L_1922:
        /*00b8*/ 	.word	index@(.nv.constant0._ZN10layer_norm22ln_bwd_finalize_kernelINS_22Kernel_traits_finalizeILj5120Ef6__halfS2_S2_fjLb0ELj1024ELj4ENS_18Kernel_traits_baseILj5120EfS2_S2_S2_fjLj1024EEEEELb0ELb0EEEvNS_9BwdParamsE)
        /*00bc*/ 	.short	0x0380
        /*00be*/ 	.short	0x0128


	//----- nvinfo : EIATTR_SW_WAR
	.align		4
.L_1923:
        /*00c0*/ 	.byte	0x04, 0x36
        /*00c2*/ 	.short	(.L_1925 - .L_1924)
.L_1924:
        /*00c4*/ 	.word	0x00000008
.L_1925:


//--------------------- .nv.info._ZN10layer_norm40ln_parallel_residual_bwd_finalize_kernelINS_22Kernel_traits_finalizeILj5120Ef6__halfS2_S2_fjLb0ELj1024ELj4ENS_18Kernel_traits_baseILj5120EfS2_S2_S2_fjLj1024EEEEELb0EEEvNS_9BwdParamsE --------------------------
	.section	.nv.info._ZN10layer_norm40ln_parallel_residual_bwd_finalize_kernelINS_22Kernel_traits_finalizeILj5120Ef6__halfS2_S2_fjLb0ELj1024ELj4ENS_18Kernel_traits_baseILj5120EfS2_S2_S2_fjLj1024EEEEELb0EEEvNS_9BwdParamsE,"",@"SHT_CUDA_INFO"
	.sectionflags	@""
	.align	4


	//----- nvinfo : EIATTR_CUDA_API_VERSION
	.align		4
        /*0000*/ 	.byte	0x04, 0x37
        /*0002*/ 	.short	(.L_1927 - .L_1926)
.L_1926:
        /*0004*/ 	.word	0x00000082


	//----- nvinfo : EIATTR_KPARAM_INFO
	.align		4
.L_1927:
        /*0008*/ 	.byte	0x04, 0x17
        /*000a*/ 	.short	(.L_1929 - .L_1928)
.L_1928:
        /*000c*/ 	.word	0x00000000
        /*0010*/ 	.short	0x0000
        /*0012*/ 	.short	0x0000
        /*0014*/ 	.byte	0x00, 0xf0, 0xa1, 0x04


	//----- nvinfo : EIATTR_SPARSE_MMA_MASK
	.align		4
.L_1929:
        /*0018*/ 	.byte	0x03, 0x50
        /*001a*/ 	.short	0x0000


	//----- nvinfo : EIATTR_MAXREG_COUNT
	.align		4
        /*001c*/ 	.byte	0x03, 0x1b
        /*001e*/ 	.short	0x0040


	//----- nvinfo : EIATTR_NUM_BARRIERS
	.align		4
        /*0020*/ 	.byte	0x02, 0x4c
        /*0022*/ 	.byte	0x01
	.zero		1


	//----- nvinfo : EIATTR_MERCURY_ISA_VERSION
	.align		4
        /*0024*/ 	.byte	0x03, 0x5f
        /*0026*/ 	.short	0x0101


	//----- nvinfo : EIATTR_COOP_GROUP_MASK_REGIDS
	.align		4
        /*0028*/ 	.byte	0x04, 0x29
        /*002a*/ 	.short	(.L_1931 - .L_1930)


	//   ....[0]....
.L_1930:
        /*002c*/ 	.word	0xffffffff


	//   ....[1]....
        /*0030*/ 	.word	0xffffffff


	//   ....[2]....
        /*0034*/ 	.word	0xffffffff


	//   ....[3]....
        /*0038*/ 	.word	0xffffffff


	//   ....[4]....
        /*003c*/ 	.word	0xffffffff


	//   ....[5]....
        /*0040*/ 	.word	0xffffffff


	//   ....[6]....
        /*0044*/ 	.word	0xffffffff


	//   ....[7]....
        /*0048*/ 	.word	0xffffffff


	//   ....[8]....
        /*004c*/ 	.word	0xffffffff


	//   ....[9]....
        /*0050*/ 	.word	0xffffffff


	//   ....[10]....
        /*0054*/ 	.word	0xffffffff


	//   ....[11]....
        /*0058*/ 	.word	0xffffffff


	//   ....[12]....
        /*005c*/ 	.word	0xffffffff


	//   ....[13]....
        /*0060*/ 	.word	0xffffffff


	//   ....[14]....
        /*0064*/ 	.word	0xffffffff


	//   ....[15]....
        /*0068*/ 	.word	0xffffffff


	//   ....[16]....
        /*006c*/ 	.word	0xffffffff


	//   ....[17]....
        /*0070*/ 	.word	0xffffffff


	//   ....[18]....
        /*0074*/ 	.word	0xffffffff


	//   ....[19]....
        /*0078*/ 	.word	0xffffffff


	//----- nvinfo : EIATTR_COOP_GROUP_INSTR_OFFSETS
	.align		4
.L_1931:
        /*007c*/ 	.byte	0x04, 0x28
        /*007e*/ 	.short	(.L_1933 - .L_1932)


	//   ....[0]....
.L_1932:
        /*0080*/ 	.word	0x000013b0


	//   ....[1]....
        /*0084*/ 	.word	0x000013c0


	//   ....[2]....
        /*0088*/ 	.word	0x000013d0


	//   ....[3]....
        /*008c*/ 	.word	0x000013e0


	//   ....[4]....
        /*0090*/ 	.word	0x00001410


	//   ....[5]....
        /*0094*/ 	.word	0x00001430


	//   ....[6]....
        /*0098*/ 	.word	0x00001450


	//   ....[7]....
        /*009c*/ 	.word	0x00001460


	//   ....[8]....
        /*00a0*/ 	.word	0x000014a0


	//   ....[9]....
        /*00a4*/ 	.word	0x000014c0


	//   ....[10]....
        /*00a8*/ 	.word	0x000014d0


	//   ....[11]....
        /*00ac*/ 	.word	0x000014e0


	//   ....[12]....
        /*00b0*/ 	.word	0x00001510


	//   ....[13]....
        /*00b4*/ 	.word	0x00001530


	//   ....[14]....
        /*00b8*/ 	.word	0x00001550


	//   ....[15]....
        /*00bc*/ 	.word	0x00001560


	//   ....[16]....
        /*00c0*/ 	.word	0x000015a0


	//   ....[17]....
        /*00c4*/ 	.word	0x000015d0


	//   ....[18]....
        /*00c8*/ 	.word	0x00001600


	//   ....[19]....
        /*00cc*/ 	.word	0x00001610


	//----- nvinfo : EIATTR_VRC_CTA_INIT_COUNT
	.align		4
.L_1933:
        /*00d0*/ 	.byte	0x02, 0x4a
	.zero		1
	.zero		1


	//----- nvinfo : EIATTR_EXIT_INSTR_OFFSETS
	.align		4
        /*00d4*/ 	.byte	0x04, 0x1c
        /*00d6*/ 	.short	(.L_1935 - .L_1934)


	//   ....[0]....
.L_1934:
        /*00d8*/ 	.word	0x00000060


	//   ....[1]....
        /*00dc*/ 	.word	0x000016b0


	//   ....[2]....
        /*00e0*/ 	.word	0x000016e0


	//   ....[3]....
        /*00e4*/ 	.word	0x00001800


	//----- nvinfo : EIATTR_MAX_THREADS
	.align		4
.L_1935:
        /*00e8*/ 	.byte	0x04, 0x05
        /*00ea*/ 	.short	(.L_1937 - .L_1936)
.L_1936:
        /*00ec*/ 	.word	0x00000400
        /*00f0*/ 	.word	0x00000001
        /*00f4*/ 	.word	0x00000001


	//----- nvinfo : EIATTR_CRS_STACK_SIZE
	.align		4
.L_1937:
        /*00f8*/ 	.byte	0x04, 0x1e
        /*00fa*/ 	.short	(.L_1939 - .L_1938)
.L_1938:
        /*00fc*/ 	.word	0x00000000


	//----- nvinfo : EIATTR_CBANK_PARAM_SIZE
	.align		4
.L_1939:
        /*0100*/ 	.byte	0x03, 0x19
        /*0102*/ 	.short	0x0128


	//----- nvinfo : EIATTR_PARAM_CBANK
	.align		4
        /*0104*/ 	.byte	0x04, 0x0a
        /*0106*/ 	.short	(.L_1941 - .L_1940)
	.align		4
.L_1940:
        /*0108*/ 	.word	index@(.nv.constant0._ZN10layer_norm40ln_parallel_residual_bwd_finalize_kernelINS_22Kernel_traits_finalizeILj5120Ef6__halfS2_S2_fjLb0ELj1024ELj4ENS_18Kernel_traits_baseILj5120EfS2_S2_S2_fjLj1024EEEEELb0EEEvNS_9BwdParamsE)
        /*010c*/ 	.short	0x0380
        /*010e*/ 	.short	0x0128


	//----- nvinfo : EIATTR_SW_WAR
	.align		4
.L_1941:
        /*0110*/ 	.byte	0x04, 0x36
        /*0112*/ 	.short	(.L_1943 - .L_1942)
.L_1942:
        /*0114*/ 	.word	0x00000008
.L_1943:


//--------------------- .nv.info._ZN10layer_norm31ln_parallel_residual_bwd_kernelINS_13Kernel_traitsIf6__halfS2_S2_fjLj5120ELj1ELj1ELj8ELj8ENS_18Kernel_traits_baseILj5120EfS2_S2_S2_fjLj256EEEEELb1ELb1ELb0EEEvNS_9BwdParamsE --------------------------
	.section	.nv.info._ZN10layer_norm31ln_parallel_residual_bwd_kernelINS_13Kernel_traitsIf6__halfS2_S2_fjLj5120ELj1ELj1ELj8ELj8ENS_18Kernel_traits_baseILj5120EfS2_S2_S2_fjLj256EEEEELb1ELb1ELb0EEEvNS_9BwdParamsE,"",@"SHT_CUDA_INFO"
	.sectionflags	@""
	.align	4


	//----- nvinfo : EIATTR_CUDA_API_VERSION
	.align		4
        /*0000*/ 	.byte	0x04, 0x37
        /*0002*/ 	.short	(.L_1945 - .L_1944)
.L_1944:
        /*0004*/ 	.word	0x00000082


	//----- nvinfo : EIATTR_KPARAM_INFO
	.align		4
.L_1945:
        /*0008*/ 	.byte	0x04, 0x17
        /*000a*/ 	.short	(.L_1947 - .L_1946)
.L_1946:
        /*000c*/ 	.word	0x00000000
        /*0010*/ 	.short	0x0000
        /*0012*/ 	.short	0x0000
        /*0014*/ 	.byte	0x00, 0xf0, 0xa1, 0x04


	//----- nvinfo : EIATTR_SPARSE_MMA_MASK
	.align		4
.L_1947:
        /*0018*/ 	.byte	0x03, 0x50
        /*001a*/ 	.short	0x0000


	//----- nvinfo : EIATTR_MAXREG_COUNT
	.align		4
        /*001c*/ 	.byte	0x03, 0x1b
        /*001e*/ 	.short	0x00ff


	//----- nvinfo : EIATTR_NUM_BARRIERS
	.align		4
        /*0020*/ 	.byte	0x02, 0x4c
        /*0022*/ 	.byte	0x01
	.zero		1


	//----- nvinfo : EIATTR_MERCURY_ISA_VERSION
	.align		4
        /*0024*/ 	.byte	0x03, 0x5f
        /*0026*/ 	.short	0x0101


	//----- nvinfo : EIATTR_COOP_GROUP_MASK_REGIDS
	.align		4
        /*0028*/ 	.byte	0x04, 0x29
        /*002a*/ 	.short	(.L_1949 - .L_1948)


	//   ....[0]....
.L_1948:
        /*002c*/ 	.word	0xffffffff


	//   ....[1]....
        /*0030*/ 	.word	0xffffffff


	//   ....[2]....
        /*0034*/ 	.word	0xffffffff


	//   ....[3]....
        /*0038*/ 	.word	0xffffffff


	//   ....[4]....
        /*003c*/ 	.word	0xffffffff


	//   ....[5]....
        /*0040*/ 	.word	0xffffffff


	//   ....[6]....
        /*0044*/ 	.word	0xffffffff


	//   ....[7]....
        /*0048*/ 	.word	0xffffffff


	//   ....[8]....
        /*004c*/ 	.word	0xffffffff


	//   ....[9]....
        /*0050*/ 	.word	0xffffffff


	//----- nvinfo : EIATTR_COOP_GROUP_INSTR_OFFSETS
	.align		4
.L_1949:
        /*0054*/ 	.byte	0x04, 0x28
        /*0056*/ 	.short	(.L_1951 - .L_1950)


	//   ....[0]....
.L_1950:
        /*0058*/ 	.word	0x00001b80


	//   ....[1]....
        /*005c*/ 	.word	0x00001ba0


	//   ....[2]....
        /*0060*/ 	.word	0x00001be0


	//   ....[3]....
        /*0064*/ 	.word	0x00001bf0


	//   ....[4]....
        /*0068*/ 	.word	0x00001c30


	//   ....[5]....
        /*006c*/ 	.word	0x00001c40


	//   ....[6]....
        /*0070*/ 	.word	0x00001c70


	//   ....[7]....
        /*0074*/ 	.word	0x00001c80


	//   ....[8]....
        /*0078*/ 	.word	0x00001cb0


	//   ....[9]....
        /*007c*/ 	.word	0x00001cc0


	//----- nvinfo : EIATTR_VRC_CTA_INIT_COUNT
	.align		4
.L_1951:
        /*0080*/ 	.byte	0x02, 0x4a
	.zero		1
	.zero		1


	//----- nvinfo : EIATTR_EXIT_INSTR_OFFSETS
	.align		4
        /*0084*/ 	.byte	0x04, 0x1c
        /*0086*/ 	.short	(.L_1953 - .L_1952)


	//   ....[0]....
.L_1952:
        /*0088*/ 	.word	0x0000a2a0


	//   ....[1]....
        /*008c*/ 	.word	0x0000a320


	//----- nvinfo : EIATTR_MAX_THREADS
	.align		4
.L_1953:
        /*0090*/ 	.byte	0x04, 0x05
        /*0092*/ 	.short	(.L_1955 - .L_1954)
.L_1954:
        /*0094*/ 	.word	0x00000100
        /*0098*/ 	.word	0x00000001
        /*009c*/ 	.word	0x00000001


	//----- nvinfo : EIATTR_CRS_STACK_SIZE
	.align		4
.L_1955:
        /*00a0*/ 	.byte	0x04, 0x1e
        /*00a2*/ 	.short	(.L_1957 - .L_1956)
.L_1956:
        /*00a4*/ 	.word	0x00000000


	//----- nvinfo : EIATTR_CBANK_PARAM_SIZE
	.align		4
.L_1957:
        /*00a8*/ 	.byte	0x03, 0x19
        /*00aa*/ 	.short	0x0128


	//----- nvinfo : EIATTR_PARAM_CBANK
	.align		4
        /*00ac*/ 	.byte	0x04, 0x0a
        /*00ae*/ 	.short	(.L_1959 - .L_1958)
	.align		4
.L_1958:
        /*00b0*/ 	.word	index@(.nv.constant0._ZN10layer_norm31ln_parallel_residual_bwd_kernelINS_13Kernel_traitsIf6__halfS2_S2_fjLj5120ELj1ELj1ELj8ELj8ENS_18Kernel_traits_baseILj5120EfS2_S2_S2_fjLj256EEEEELb1ELb1ELb0EEEvNS_9BwdParamsE)
        /*00b4*/ 	.short	0x0380
        /*00b6*/ 	.short	0x0128


	//----- nvinfo : EIATTR_SW_WAR
	.align		4
.L_1959:
        /*00b8*/ 	.byte	0x04, 0x36
        /*00ba*/ 	.short	(.L_1961 - .L_1960)
.L_1960:
        /*00bc*/ 	.word	0x00000008
.L_1961:


//--------------------- .nv.info._ZN10layer_norm22ln_bwd_finalize_kernelINS_22Kernel_traits_finalizeILj5120Ef6__halfS2_S2_fjLb0ELj1024ELj4ENS_18Kernel_traits_baseILj5120EfS2_S2_S2_fjLj1024EEEEELb0ELb1EEEvNS_9BwdParamsE --------------------------
	.section	.nv.info._ZN10layer_norm22ln_bwd_finalize_kernelINS_22Kernel_traits_finalizeILj5120Ef6__halfS2_S2_fjLb0ELj1024ELj4ENS_18Kernel_traits_baseILj5120EfS2_S2_S2_fjLj1024EEEEELb0ELb1EEEvNS_9BwdParamsE,"",@"SHT_CUDA_INFO"
	.sectionflags	@""
	.align	4


	//----- nvinfo : EIATTR_CUDA_API_VERSION
	.align		4
        /*0000*/ 	.byte	0x04, 0x37
        /*0002*/ 	.short	(.L_1963 - .L_1962)
.L_1962:
        /*0004*/ 	.word	0x00000082


	//----- nvinfo : EIATTR_KPARAM_INFO
	.align		4
.L_1963:
        /*0008*/ 	.byte	0x04, 0x17
        /*000a*/ 	.short	(.L_1965 - .L_1964)
.L_1964:
        /*000c*/ 	.word	0x00000000
        /*0010*/ 	.short	0x0000
        /*0012*/ 	.short	0x0000
        /*0014*/ 	.byte	0x00, 0xf0, 0xa1, 0x04


	//----- nvinfo : EIATTR_SPARSE_MMA_MASK
	.align		4
.L_1965:
        /*0018*/ 	.byte	0x03, 0x50
        /*001a*/ 	.short	0x0000


	//----- nvinfo : EIATTR_MAXREG_COUNT
	.align		4
        /*001c*/ 	.byte	0x03, 0x1b
        /*001e*/ 	.short	0x0040


	//----- nvinfo : EIATTR_NUM_BARRIERS
	.align		4
        /*0020*/ 	.byte	0x02, 0x4c
        /*0022*/ 	.byte	0x01
	.zero		1


	//----- nvinfo : EIATTR_MERCURY_ISA_VERSION
	.align		4
        /*0024*/ 	.byte	0x03, 0x5f
        /*0026*/ 	.short	0x0101


	//----- nvinfo : EIATTR_COOP_GROUP_MASK_REGIDS
	.align		4
        /*0028*/ 	.byte	0x04, 0x29
        /*002a*/ 	.short	(.L_1967 - .L_1966)


	//   ....[0]....
.L_1966:
        /*002c*/ 	.word	0xffffffff


	//   ....[1]....
        /*0030*/ 	.word	0xffffffff


	//   ....[2]....
        /*0034*/ 	.word	0xffffffff


	//   ....[3]....
        /*0038*/ 	.word	0xffffffff


	//   ....[4]....
        /*003c*/ 	.word	0xffffffff


	//   ....[5]....
        /*0040*/ 	.word	0xffffffff


	//   ....[6]....
        /*0044*/ 	.word	0xffffffff


	//   ....[7]....
        /*0048*/ 	.word	0xffffffff


	//   ....[8]....
        /*004c*/ 	.word	0xffffffff


	//   ....[9]....
        /*0050*/ 	.word	0xffffffff


	//----- nvinfo : EIATTR_COOP_GROUP_INSTR_OFFSETS
	.align		4
.L_1967:
        /*0054*/ 	.byte	0x04, 0x28
        /*0056*/ 	.short	(.L_1969 - .L_1968)


	//   ....[0]....
.L_1968:
        /*0058*/ 	.word	0x00001630


	//   ....[1]....
        /*005c*/ 	.word	0x00001640


	//   ....[2]....
        /*0060*/ 	.word	0x00001670


	//   ....[3]....
        /*0064*/ 	.word	0x00001680


	//   ....[4]....
        /*0068*/ 	.word	0x000016b0


	//   ....[5]....
        /*006c*/ 	.word	0x000016c0


	//   ....[6]....
        /*0070*/ 	.word	0x000016f0


	//   ....[7]....
        /*0074*/ 	.word	0x00001710


	//   ....[8]....
        /*0078*/ 	.word	0x00001740


	//   ....[9]....
        /*007c*/ 	.word	0x00001750


	//----- nvinfo : EIATTR_VRC_CTA_INIT_COUNT
	.align		4
.L_1969:
        /*0080*/ 	.byte	0x02, 0x4a
	.zero		1
	.zero		1


	//----- nvinfo : EIATTR_EXIT_INSTR_OFFSETS
	.align		4
        /*0084*/ 	.byte	0x04, 0x1c
        /*0086*/ 	.short	(.L_1971 - .L_1970)


	//   ....[0]....
.L_1970:
        /*0088*/ 	.word	0x00000070


	//   ....[1]....
        /*008c*/ 	.word	0x000017b0


	//   ....[2]....
        /*0090*/ 	.word	0x00001860


	//----- nvinfo : EIATTR_MAX_THREADS
	.align		4
.L_1971:
        /*0094*/ 	.byte	0x04, 0x05
        /*0096*/ 	.short	(.L_1973 - .L_1972)
.L_1972:
        /*0098*/ 	.word	0x00000400
        /*009c*/ 	.word	0x00000001
        /*00a0*/ 	.word	0x00000001


	//----- nvinfo : EIATTR_CRS_STACK_SIZE
	.align		4
.L_1973:
        /*00a4*/ 	.byte	0x04, 0x1e
        /*00a6*/ 	.short	(.L_1975 - .L_1974)
.L_1974:
        /*00a8*/ 	.word	0x00000000


	//----- nvinfo : EIATTR_CBANK_PARAM_SIZE
	.align		4
.L_1975:
        /*00ac*/ 	.byte	0x03, 0x19
        /*00ae*/ 	.short	0x0128


	//----- nvinfo : EIATTR_PARAM_CBANK
	.align		4
        /*00b0*/ 	.byte	0x04, 0x0a
        /*00b2*/ 	.short	(.L_1977 - .L_1976)
	.align		4
.L_1976:
        /*00b4*/ 	.word	index@(.nv.constant0._ZN10layer_norm22ln_bwd_finalize_kernelINS_22Kernel_traits_finalizeILj5120Ef6__halfS2_S2_fjLb0ELj1024ELj4ENS_18Kernel_traits_baseILj5120EfS2_S2_S2_fjLj1024EEEEELb0ELb1EEEvNS_9BwdParamsE)
        /*00b8*/ 	.short	0x0380
        /*00ba*/ 	.short	0x0128


	//----- nvinfo : EIATTR_SW_WAR
	.align		4
.L_1977:
        /*00bc*/ 	.byte	0x04, 0x36
        /*00be*/ 	.short	(.L_1979 - .L_1978)
.L_1978:
        /*00c0*/ 	.word	0x00000008
.L_1979:


//--------------------- .nv.info._ZN10layer_norm40ln_parallel_residual_bwd_finalize_kernelINS_22Kernel_traits_finalizeILj5120Ef6__halfS2_S2_fjLb0ELj1024ELj4ENS_18Kernel_traits_baseILj5120EfS2_S2_S2_fjLj1024EEEEELb1EEEvNS_9BwdParamsE --------------------------
	.section	.nv.info._ZN10layer_norm40ln_parallel_residual_bwd_finalize_kernelINS_22Kernel_traits_finalizeILj5120Ef6__halfS2_S2_fjLb0ELj1024ELj4ENS_18Kernel_traits_baseILj5120EfS2_S2_S2_fjLj1024EEEEELb1EEEvNS_9BwdParamsE,"",@"SHT_CUDA_INFO"
	.sectionflags	@""
	.align	4


	//----- nvinfo : EIATTR_CUDA_API_VERSION
	.align		4
        /*0000*/ 	.byte	0x04, 0x37
        /*0002*/ 	.short	(.L_1981 - .L_1980)
.L_1980:
        /*0004*/ 	.word	0x00000082


	//----- nvinfo : EIATTR_KPARAM_INFO
	.align		4
.L_1981:
        /*0008*/ 	.byte	0x04, 0x17
        /*000a*/ 	.short	(.L_1983 - .L_1982)
.L_1982:
        /*000c*/ 	.word	0x00000000
        /*0010*/ 	.short	0x0000
        /*0012*/ 	.short	0x0000
        /*0014*/ 	.byte	0x00, 0xf0, 0xa1, 0x04


	//----- nvinfo : EIATTR_SPARSE_MMA_MASK
	.align		4
.L_1983:
        /*0018*/ 	.byte	0x03, 0x50
        /*001a*/ 	.short	0x0000


	//----- nvinfo : EIATTR_MAXREG_COUNT
	.align		4
        /*001c*/ 	.byte	0x03, 0x1b
        /*001e*/ 	.short	0x0040


	//----- nvinfo : EIATTR_NUM_BARRIERS
	.align		4
        /*0020*/ 	.byte	0x02, 0x4c
        /*0022*/ 	.byte	0x01
	.zero		1


	//----- nvinfo : EIATTR_MERCURY_ISA_VERSION
	.align		4
        /*0024*/ 	.byte	0x03, 0x5f
        /*0026*/ 	.short	0x0101


	//----- nvinfo : EIATTR_COOP_GROUP_MASK_REGIDS
	.align		4
        /*0028*/ 	.byte	0x04, 0x29
        /*002a*/ 	.short	(.L_1985 - .L_1984)


	//   ....[0]....
.L_1984:
        /*002c*/ 	.word	0xffffffff


	//   ....[1]....
        /*0030*/ 	.word	0xffffffff


	//   ....[2]....
        /*0034*/ 	.word	0xffffffff


	//   ....[3]....
        /*0038*/ 	.word	0xffffffff


	//   ....[4]....
        /*003c*/ 	.word	0xffffffff


	//   ....[5]....
        /*0040*/ 	.word	0xffffffff


	//   ....[6]....
        /*0044*/ 	.word	0xffffffff


	//   ....[7]....
        /*0048*/ 	.word	0xffffffff


	//   ....[8]....
        /*004c*/ 	.word	0xffffffff


	//   ....[9]....
        /*0050*/ 	.word	0xffffffff


	//   ....[10]....
        /*0054*/ 	.word	0xffffffff


	//   ....[11]....
        /*0058*/ 	.word	0xffffffff


	//   ....[12]....
        /*005c*/ 	.word	0xffffffff


	//   ....[13]....
        /*0060*/ 	.word	0xffffffff


	//   ....[14]....
        /*0064*/ 	.word	0xffffffff


	//   ....[15]....
        /*0068*/ 	.word	0xffffffff


	//   ....[16]....
        /*006c*/ 	.word	0xffffffff


	//   ....[17]....
        /*0070*/ 	.word	0xffffffff


	//   ....[18]....
        /*0074*/ 	.word	0xffffffff


	//   ....[19]....
        /*0078*/ 	.word	0xffffffff


	//----- nvinfo : EIATTR_COOP_GROUP_INSTR_OFFSETS
	.align		4
.L_1985:
        /*007c*/ 	.byte	0x04, 0x28
        /*007e*/ 	.short	(.L_1987 - .L_1986)


	//   ....[0]....
.L_1986:
        /*0080*/ 	.word	0x00001410


	//   ....[1]....
        /*0084*/ 	.word	0x00001420


	//   ....[2]....
        /*0088*/ 	.word	0x00001430


	//   ....[3]....
        /*008c*/ 	.word	0x00001440


	//   ....[4]....
        /*0090*/ 	.word	0x00001470


	//   ....[5]....
        /*0094*/ 	.word	0x00001490


	//   ....[6]....
        /*0098*/ 	.word	0x000014b0


	//   ....[7]....
        /*009c*/ 	.word	0x000014c0


	//   ....[8]....
        /*00a0*/ 	.word	0x000014f0


	//   ....[9]....
        /*00a4*/ 	.word	0x00001510


	//   ....[10]....
        /*00a8*/ 	.word	0x00001530


	//   ....[11]....
        /*00ac*/ 	.word	0x00001540


	//   ....[12]....
        /*00b0*/ 	.word	0x00001570


	//   ....[13]....
        /*00b4*/ 	.word	0x00001590


	//   ....[14]....
        /*00b8*/ 	.word	0x000015b0


	//   ....[15]....
        /*00bc*/ 	.word	0x000015c0


	//   ....[16]....
        /*00c0*/ 	.word	0x000015f0


	//   ....[17]....
        /*00c4*/ 	.word	0x00001620


	//   ....[18]....
        /*00c8*/ 	.word	0x00001630


	//   ....[19]....
        /*00cc*/ 	.word	0x00001640


	//----- nvinfo : EIATTR_VRC_CTA_INIT_COUNT
	.align		4
.L_1987:
        /*00d0*/ 	.byte	0x02, 0x4a
	.zero		1
	.zero		1


	//----- nvinfo : EIATTR_EXIT_INSTR_OFFSETS
	.align		4
        /*00d4*/ 	.byte	0x04, 0x1c
        /*00d6*/ 	.short	(.L_1989 - .L_1988)


	//   ....[0]....
.L_1988:
        /*00d8*/ 	.word	0x00000060


	//   ....[1]....
        /*00dc*/ 	.word	0x000016e0


	//   ....[2]....
        /*00e0*/ 	.word	0x00001810


	//----- nvinfo : EIATTR_MAX_THREADS
	.align		4
.L_1989:
        /*00e4*/ 	.byte	0x04, 0x05
        /*00e6*/ 	.short	(.L_1991 - .L_1990)
.L_1990:
        /*00e8*/ 	.word	0x00000400
        /*00ec*/ 	.word	0x00000001
        /*00f0*/ 	.word	0x00000001


	//----- nvinfo : EIATTR_CRS_STACK_SIZE
	.align		4
.L_1991:
        /*00f4*/ 	.byte	0x04, 0x1e
        /*00f6*/ 	.short	(.L_1993 - .L_1992)
.L_1992:
        /*00f8*/ 	.word	0x00000000


	//----- nvinfo : EIATTR_CBANK_PARAM_SIZE
	.align		4
.L_1993:
        /*00fc*/ 	.byte	0x03, 0x19
        /*00fe*/ 	.short	0x0128


	//----- nvinfo : EIATTR_PARAM_CBANK
	.align		4
        /*0100*/ 	.byte	0x04, 0x0a
        /*0102*/ 	.short	(.L_1995 - .L_1994)
	.align		4
.L_1994:
        /*0104*/ 	.word	index@(.nv.constant0._ZN10layer_norm40ln_parallel_residual_bwd_finalize_kernelINS_22Kernel_traits_finalizeILj5120Ef6__halfS2_S2_fjLb0ELj1024ELj4ENS_18Kernel_traits_baseILj5120EfS2_S2_S2_fjLj1024EEEEELb1EEEvNS_9BwdParamsE)
        /*0108*/ 	.short	0x0380
        /*010a*/ 	.short	0x0128


	//----- nvinfo : EIATTR_SW_WAR
	.align		4
.L_1995:
        /*010c*/ 	.byte	0x04, 0x36
        /*010e*/ 	.short	(.L_1997 - .L_1996)
.L_1996:
        /*0110*/ 	.word	0x00000008
.L_1997:


//--------------------- .nv.info._ZN10layer_norm31ln_parallel_residual_bwd_kernelINS_13Kernel_traitsIf6__halfS2_S2_fjLj5120ELj1ELj1ELj8ELj8ENS_18Kernel_traits_baseILj5120EfS2_S2_S2_fjLj256EEEEELb1ELb1ELb1EEEvNS_9BwdParamsE --------------------------
	.section	.nv.info._ZN10layer_norm31ln_parallel_residual_bwd_kernelINS_13Kernel_traitsIf6__halfS2_S2_fjLj5120ELj1ELj1ELj8ELj8ENS_18Kernel_traits_baseILj5120EfS2_S2_S2_fjLj256EEEEELb1ELb1ELb1EEEvNS_9BwdParamsE,"",@"SHT_CUDA_INFO"
	.sectionflags	@""
	.align	4


	//----- nvinfo : EIATTR_CUDA_API_VERSION
	.align		4
        /*0000*/ 	.byte	0x04, 0x37
        /*0002*/ 	.short	(.L_1999 - .L_1998)
.L_1998:
        /*0004*/ 	.word	0x00000082


	//----- nvinfo : EIATTR_KPARAM_INFO
	.align		4
.L_1999:
        /*0008*/ 	.byte	0x04, 0x17
        /*000a*/ 	.short	(.L_2001 - .L_2000)
.L_2000:
        /*000c*/ 	.word	0x00000000
        /*0010*/ 	.short	0x0000
        /*0012*/ 	.short	0x0000
        /*0014*/ 	.byte	0x00, 0xf0, 0xa1, 0x04


	//----- nvinfo : EIATTR_SPARSE_MMA_MASK
	.align		4
.L_2001:
        /*0018*/ 	.byte	0x03, 0x50
        /*001a*/ 	.short	0x0000


	//----- nvinfo : EIATTR_MAXREG_COUNT
	.align		4
        /*001c*/ 	.byte	0x03, 0x1b
        /*001e*/ 	.short	0x00ff


	//----- nvinfo : EIATTR_NUM_BARRIERS
	.align		4
        /*0020*/ 	.byte	0x02, 0x4c
        /*0022*/ 	.byte	0x01
	.zero		1


	//----- nvinfo : EIATTR_MERCURY_ISA_VERSION
	.align		4
        /*0024*/ 	.byte	0x03, 0x5f
        /*0026*/ 	.short	0x0101


	//----- nvinfo : EIATTR_COOP_GROUP_MASK_REGIDS
	.align		4
        /*0028*/ 	.byte	0x04, 0x29
        /*002a*/ 	.short	(.L_2003 - .L_2002)


	//   ....[0]....
.L_2002:
        /*002c*/ 	.word	0xffffffff


	//   ....[1]....
        /*0030*/ 	.word	0xffffffff


	//   ....[2]....
        /*0034*/ 	.word	0xffffffff


	//   ....[3]....
        /*0038*/ 	.word	0xffffffff


	//   ....[4]....
        /*003c*/ 	.word	0xffffffff


	//   ....[5]....
        /*0040*/ 	.word	0xffffffff


	//   ....[6]....
        /*0044*/ 	.word	0xffffffff


	//   ....[7]....
        /*0048*/ 	.word	0xffffffff


	//   ....[8]....
        /*004c*/ 	.word	0xffffffff


	//   ....[9]....
        /*0050*/ 	.word	0xffffffff


	//----- nvinfo : EIATTR_COOP_GROUP_INSTR_OFFSETS
	.align		4
.L_2003:
        /*0054*/ 	.byte	0x04, 0x28
        /*0056*/ 	.short	(.L_2005 - .L_2004)


	//   ....[0]....
.L_2004:
        /*0058*/ 	.word	0x000014f0


	//   ....[1]....
        /*005c*/ 	.word	0x00001500


	//   ....[2]....
        /*0060*/ 	.word	0x00001530


	//   ....[3]....
        /*0064*/ 	.word	0x00001540


	//   ....[4]....
        /*0068*/ 	.word	0x00001570


	//   ....[5]....
        /*006c*/ 	.word	0x00001580


	//   ....[6]....
        /*0070*/ 	.word	0x000015c0


	//   ....[7]....
        /*0074*/ 	.word	0x000015d0


	//   ....[8]....
        /*0078*/ 	.word	0x00001620


	//   ....[9]....
        /*007c*/ 	.word	0x00001630


	//----- nvinfo : EIATTR_VRC_CTA_INIT_COUNT
	.align		4
.L_2005:
        /*0080*/ 	.byte	0x02, 0x4a
	.zero		1
	.zero		1


	//----- nvinfo : EIATTR_EXIT_INSTR_OFFSETS
	.align		4
        /*0084*/ 	.byte	0x04, 0x1c
        /*0086*/ 	.short	(.L_2007 - .L_2006)


	//   ....[0]....
.L_2006:
        /*0088*/ 	.word	0x00009890


	//----- nvinfo : EIATTR_MAX_THREADS
	.align		4
.L_2007:
        /*008c*/ 	.byte	0x04, 0x05
        /*008e*/ 	.short	(.L_2009 - .L_2008)
.L_2008:
        /*0090*/ 	.word	0x00000100
        /*0094*/ 	.word	0x00000001
        /*0098*/ 	.word	0x00000001


	//----- nvinfo : EIATTR_CRS_STACK_SIZE
	.align		4
.L_2009:
        /*009c*/ 	.byte	0x04, 0x1e
        /*009e*/ 	.short	(.L_2011 - .L_2010)
.L_2010:
        /*00a0*/ 	.word	0x00000000


	//----- nvinfo : EIATTR_CBANK_PARAM_SIZE
	.align		4
.L_2011:
        /*00a4*/ 	.byte	0x03, 0x19
        /*00a6*/ 	.short	0x0128


	//----- nvinfo : EIATTR_PARAM_CBANK
	.align		4
        /*00a8*/ 	.byte	0x04, 0x0a
        /*00aa*/ 	.short	(.L_2013 - .L_2012)
	.align		4
.L_2012:
        /*00ac*/ 	.word	index@(.nv.constant0._ZN10layer_norm31ln_parallel_residual_bwd_kernelINS_13Kernel_traitsIf6__halfS2_S2_fjLj5120ELj1ELj1ELj8ELj8ENS_18Kernel_traits_baseILj5120EfS2_S2_S2_fjLj256EEEEELb1ELb1ELb1EEEvNS_9BwdParamsE)
        /*00b0*/ 	.short	0x0380
        /*00b2*/ 	.short	0x0128


	//----- nvinfo : EIATTR_SW_WAR
	.align		4
.L_2013:
        /*00b4*/ 	.byte	0x04, 0x36
        /*00b6*/ 	.short	(.L_2015 - .L_2014)
.L_2014:
        /*00b8*/ 	.word	0x00000008
.L_2015:


//--------------------- .nv.info._ZN10layer_norm31ln_parallel_residual_bwd_kernelINS_13Kernel_traitsI6__halfS2_fS2_fjLj5120ELj1ELj1ELj8ELj8ENS_18Kernel_traits_baseILj5120ES2_S2_fS2_fjLj256EEEEELb0ELb0ELb0EEEvNS_9BwdParamsE --------------------------
	.section	.nv.info._ZN10layer_norm31ln_parallel_residual_bwd_kernelINS_13Kernel_traitsI6__halfS2_fS2_fjLj5120ELj1ELj1ELj8ELj8ENS_18Kernel_traits_baseILj5120ES2_S2_fS2_fjLj256EEEEELb0ELb0ELb0EEEvNS_9BwdParamsE,"",@"SHT_CUDA_INFO"
	.sectionflags	@""
	.align	4


	//----- nvinfo : EIATTR_CUDA_API_VERSION
	.align		4
        /*0000*/ 	.byte	0x04, 0x37
        /*0002*/ 	.short	(.L_2017 - .L_2016)
.L_2016:
        /*0004*/ 	.word	0x00000082


	//----- nvinfo : EIATTR_KPARAM_INFO
	.align		4
.L_2017:
        /*0008*/ 	.byte	0x04, 0x17
        /*000a*/ 	.short	(.L_2019 - .L_2018)
.L_2018:
        /*000c*/ 	.word	0x00000000
        /*0010*/ 	.short	0x0000
        /*0012*/ 	.short	0x0000
        /*0014*/ 	.byte	0x00, 0xf0, 0xa1, 0x04


	//----- nvinfo : EIATTR_SPARSE_MMA_MASK
	.align		4
.L_2019:
        /*0018*/ 	.byte	0x03, 0x50
        /*001a*/ 	.short	0x0000


	//----- nvinfo : EIATTR_MAXREG_COUNT
	.align		4
        /*001c*/ 	.byte	0x03, 0x1b
        /*001e*/ 	.short	0x00ff


	//----- nvinfo : EIATTR_NUM_BARRIERS
	.align		4
        /*0020*/ 	.byte	0x02, 0x4c
        /*0022*/ 	.byte	0x01
	.zero		1


	//----- nvinfo : EIATTR_MERCURY_ISA_VERSION
	.align		4
        /*0024*/ 	.byte	0x03, 0x5f
        /*0026*/ 	.short	0x0101


	//----- nvinfo : EIATTR_COOP_GROUP_MASK_REGIDS
	.align		4
        /*0028*/ 	.byte	0x04, 0x29
        /*002a*/ 	.short	(.L_2021 - .L_2020)


	//   ....[0]....
.L_2020:
        /*002c*/ 	.word	0xffffffff


	//   ....[1]....
        /*0030*/ 	.word	0xffffffff


	//   ....[2]....
        /*0034*/ 	.word	0xffffffff


	//   ....[3]....
        /*0038*/ 	.word	0xffffffff


	//   ....[4]....
        /*003c*/ 	.word	0xffffffff


	//   ....[5]....
        /*0040*/ 	.word	0xffffffff


	//   ....[6]....
        /*0044*/ 	.word	0xffffffff


	//   ....[7]....
        /*0048*/ 	.word	0xffffffff


	//   ....[8]....
        /*004c*/ 	.word	0xffffffff


	//   ....[9]....
        /*0050*/ 	.word	0xffffffff


	//----- nvinfo : EIATTR_COOP_GROUP_INSTR_OFFSETS
	.align		4
.L_2021:
        /*0054*/ 	.byte	0x04, 0x28
        /*0056*/ 	.short	(.L_2023 - .L_2022)


	//   ....[0]....
.L_2022:
        /*0058*/ 	.word	0x000027a0


	//   ....[1]....
        /*005c*/ 	.word	0x000027c0


	//   ....[2]....
        /*0060*/ 	.word	0x00002800


	//   ....[3]....
        /*0064*/ 	.word	0x00002810


	//   ....[4]....
        /*0068*/ 	.word	0x00002850


	//   ....[5]....
        /*006c*/ 	.word	0x00002860


	//   ....[6]....
        /*0070*/ 	.word	0x00002890


	//   ....[7]....
        /*0074*/ 	.word	0x000028a0


	//   ....[8]....
        /*0078*/ 	.word	0x000028d0


	//   ....[9]....
        /*007c*/ 	.word	0x000028e0


	//----- nvinfo : EIATTR_VRC_CTA_INIT_COUNT
	.align		4
.L_2023:
        /*0080*/ 	.byte	0x02, 0x4a
	.zero		1
	.zero		1


	//----- nvinfo : EIATTR_EXIT_INSTR_OFFSETS
	.align		4
        /*0084*/ 	.byte	0x04, 0x1c
        /*0086*/ 	.short	(.L_2025 - .L_2024)


	//   ....[0]....
.L_2024:
        /*0088*/ 	.word	0x00007160


	//   ....[1]....
        /*008c*/ 	.word	0x00007230


	//----- nvinfo : EIATTR_MAX_THREADS
	.align		4
.L_2025:
        /*0090*/ 	.byte	0x04, 0x05
        /*0092*/ 	.short	(.L_2027 - .L_2026)
.L_2026:
        /*0094*/ 	.word	0x00000100
        /*0098*/ 	.word	0x00000001
        /*009c*/ 	.word	0x00000001


	//----- nvinfo : EIATTR_CRS_STACK_SIZE
	.align		4
.L_2027:
        /*00a0*/ 	.byte	0x04, 0x1e
        /*00a2*/ 	.short	(.L_2029 - .L_2028)
.L_2028:
        /*00a4*/ 	.word	0x00000000


	//----- nvinfo : EIATTR_CBANK_PARAM_SIZE
	.align		4
.L_2029:
        /*00a8*/ 	.byte	0x03, 0x19
        /*00aa*/ 	.short	0x0128


	//----- nvinfo : EIATTR_PARAM_CBANK
	.align		4
        /*00ac*/ 	.byte	0x04, 0x0a
        /*00ae*/ 	.short	(.L_2031 - .L_2030)
	.align		4
.L_2030:
        /*00b0*/ 	.word	index@(.nv.constant0._ZN10layer_norm31ln_parallel_residual_bwd_kernelINS_13Kernel_traitsI6__halfS2_fS2_fjLj5120ELj1ELj1ELj8ELj8ENS_18Kernel_traits_baseILj5120ES2_S2_fS2_fjLj256EEEEELb0ELb0ELb0EEEvNS_9BwdParamsE)
        /*00b4*/ 	.short	0x0380
        /*00b6*/ 	.short	0x0128


	//----- nvinfo : EIATTR_SW_WAR
	.align		4
.L_2031:
        /*00b8*/ 	.byte	0x04, 0x36
        /*00ba*/ 	.short	(.L_2033 - .L_2032)
.L_2032:
        /*00bc*/ 	.word	0x00000008
.L_2033:


//--------------------- .nv.info._ZN10layer_norm31ln_parallel_residual_bwd_kernelINS_13Kernel_traitsI6__halfS2_fS2_fjLj5120ELj1ELj1ELj8ELj8ENS_18Kernel_traits_baseILj5120ES2_S2_fS2_fjLj256EEEEELb0ELb0ELb1EEEvNS_9BwdParamsE --------------------------
	.section	.nv.info._ZN10layer_norm31ln_parallel_residual_bwd_kernelINS_13Kernel_traitsI6__halfS2_fS2_fjLj5120ELj1ELj1ELj8ELj8ENS_18Kernel_traits_baseILj5120ES2_S2_fS2_fjLj256EEEEELb0ELb0ELb1EEEvNS_9BwdParamsE,"",@"SHT_CUDA_INFO"
	.sectionflags	@""
	.align	4


	//----- nvinfo : EIATTR_CUDA_API_VERSION
	.align		4
        /*0000*/ 	.byte	0x04, 0x37
        /*0002*/ 	.short	(.L_2035 - .L_2034)
.L_2034:
        /*0004*/ 	.word	0x00000082


	//----- nvinfo : EIATTR_KPARAM_INFO
	.align		4
.L_2035:
        /*0008*/ 	.byte	0x04, 0x17
        /*000a*/ 	.short	(.L_2037 - .L_2036)
.L_2036:
        /*000c*/ 	.word	0x00000000
        /*0010*/ 	.short	0x0000
        /*0012*/ 	.short	0x0000
        /*0014*/ 	.byte	0x00, 0xf0, 0xa1, 0x04


	//----- nvinfo : EIATTR_SPARSE_MMA_MASK
	.align		4
.L_2037:
        /*0018*/ 	.byte	0x03, 0x50
        /*001a*/ 	.short	0x0000


	//----- nvinfo : EIATTR_MAXREG_COUNT
	.align		4
        /*001c*/ 	.byte	0x03, 0x1b
        /*001e*/ 	.short	0x00ff


	//----- nvinfo : EIATTR_NUM_BARRIERS
	.align		4
        /*0020*/ 	.byte	0x02, 0x4c
        /*0022*/ 	.byte	0x01
	.zero		1


	//----- nvinfo : EIATTR_MERCURY_ISA_VERSION
	.align		4
        /*0024*/ 	.byte	0x03, 0x5f
        /*0026*/ 	.short	0x0101


	//----- nvinfo : EIATTR_COOP_GROUP_MASK_REGIDS
	.align		4
        /*0028*/ 	.byte	0x04, 0x29
        /*002a*/ 	.short	(.L_2039 - .L_2038)


	//   ....[0]....
.L_2038:
        /*002c*/ 	.word	0xffffffff


	//   ....[1]....
        /*0030*/ 	.word	0xffffffff


	//   ....[2]....
        /*0034*/ 	.word	0xffffffff


	//   ....[3]....
        /*0038*/ 	.word	0xffffffff


	//   ....[4]....
        /*003c*/ 	.word	0xffffffff


	//   ....[5]....
        /*0040*/ 	.word	0xffffffff


	//   ....[6]....
        /*0044*/ 	.word	0xffffffff


	//   ....[7]....
        /*0048*/ 	.word	0xffffffff


	//   ....[8]....
        /*004c*/ 	.word	0xffffffff


	//   ....[9]....
        /*0050*/ 	.word	0xffffffff


	//----- nvinfo : EIATTR_COOP_GROUP_INSTR_OFFSETS
	.align		4
.L_2039:
        /*0054*/ 	.byte	0x04, 0x28
        /*0056*/ 	.short	(.L_2041 - .L_2040)


	//   ....[0]....
.L_2040:
        /*0058*/ 	.word	0x00001b40


	//   ....[1]....
        /*005c*/ 	.word	0x00001b50


	//   ....[2]....
        /*0060*/ 	.word	0x00001b80


	//   ....[3]....
        /*0064*/ 	.word	0x00001b90


	//   ....[4]....
        /*0068*/ 	.word	0x00001bc0


	//   ....[5]....
        /*006c*/ 	.word	0x00001bd0


	//   ....[6]....
        /*0070*/ 	.word	0x00001c10


	//   ....[7]....
        /*0074*/ 	.word	0x00001c20


	//   ....[8]....
        /*0078*/ 	.word	0x00001c50


	//   ....[9]....
        /*007c*/ 	.word	0x00001c60


	//----- nvinfo : EIATTR_VRC_CTA_INIT_COUNT
	.align		4
.L_2041:
        /*0080*/ 	.byte	0x02, 0x4a
	.zero		1
	.zero		1


	//----- nvinfo : EIATTR_EXIT_INSTR_OFFSETS
	.align		4
        /*0084*/ 	.byte	0x04, 0x1c
        /*0086*/ 	.short	(.L_2043 - .L_2042)


	//   ....[0]....
.L_2042:
        /*0088*/ 	.word	0x00006710


	//----- nvinfo : EIATTR_MAX_THREADS
	.align		4
.L_2043:
        /*008c*/ 	.byte	0x04, 0x05
        /*008e*/ 	.short	(.L_2045 - .L_2044)
.L_2044:
        /*0090*/ 	.word	0x00000100
        /*0094*/ 	.word	0x00000001
        /*0098*/ 	.word	0x00000001


	//----- nvinfo : EIATTR_CRS_STACK_SIZE
	.align		4
.L_2045:
        /*009c*/ 	.byte	0x04, 0x1e
        /*009e*/ 	.short	(.L_2047 - .L_2046)
.L_2046:
        /*00a0*/ 	.word	0x00000000


	//----- nvinfo : EIATTR_CBANK_PARAM_SIZE
	.align		4
.L_2047:
        /*00a4*/ 	.byte	0x03, 0x19
        /*00a6*/ 	.short	0x0128


	//----- nvinfo : EIATTR_PARAM_CBANK
	.align		4
        /*00a8*/ 	.byte	0x04, 0x0a
        /*00aa*/ 	.short	(.L_2049 - .L_2048)
	.align		4
.L_2048:
        /*00ac*/ 	.word	index@(.nv.constant0._ZN10layer_norm31ln_parallel_residual_bwd_kernelINS_13Kernel_traitsI6__halfS2_fS2_fjLj5120ELj1ELj1ELj8ELj8ENS_18Kernel_traits_baseILj5120ES2_S2_fS2_fjLj256EEEEELb0ELb0ELb1EEEvNS_9BwdParamsE)
        /*00b0*/ 	.short	0x0380
        /*00b2*/ 	.short	0x0128


	//----- nvinfo : EIATTR_SW_WAR
	.align		4
.L_2049:
        /*00b4*/ 	.byte	0x04, 0x36
        /*00b6*/ 	.short	(.L_2051 - .L_2050)
.L_2050:
        /*00b8*/ 	.word	0x00000008
.L_2051:


//--------------------- .nv.info._ZN10layer_norm31ln_parallel_residual_bwd_kernelINS_13Kernel_traitsI6__halfS2_fS2_fjLj5120ELj1ELj1ELj8ELj8ENS_18Kernel_traits_baseILj5120ES2_S2_fS2_fjLj256EEEEELb0ELb1ELb0EEEvNS_9BwdParamsE --------------------------
	.section	.nv.info._ZN10layer_norm31ln_parallel_residual_bwd_kernelINS_13Kernel_traitsI6__halfS2_fS2_fjLj5120ELj1ELj1ELj8ELj8ENS_18Kernel_traits_baseILj5120ES2_S2_fS2_fjLj256EEEEELb0ELb1ELb0EEEvNS_9BwdParamsE,"",@"SHT_CUDA_INFO"
	.sectionflags	@""
	.align	4


	//----- nvinfo : EIATTR_CUDA_API_VERSION
	.align		4
        /*0000*/ 	.byte	0x04, 0x37
        /*0002*/ 	.short	(.L_2053 - .L_2052)
.L_2052:
        /*0004*/ 	.word	0x00000082


	//----- nvinfo : EIATTR_KPARAM_INFO
	.align		4
.L_2053:
        /*0008*/ 	.byte	0x04, 0x17
        /*000a*/ 	.short	(.L_2055 - .L_2054)
.L_2054:
        /*000c*/ 	.word	0x00000000
        /*0010*/ 	.short	0x0000
        /*0012*/ 	.short	0x0000
        /*0014*/ 	.byte	0x00, 0xf0, 0xa1, 0x04


	//----- nvinfo : EIATTR_SPARSE_MMA_MASK
	.align		4
.L_2055:
        /*0018*/ 	.byte	0x03, 0x50
        /*001a*/ 	.short	0x0000


	//----- nvinfo : EIATTR_MAXREG_COUNT
	.align		4
        /*001c*/ 	.byte	0x03, 0x1b
        /*001e*/ 	.short	0x00ff


	//----- nvinfo : EIATTR_NUM_BARRIERS
	.align		4
        /*0020*/ 	.byte	0x02, 0x4c
        /*0022*/ 	.byte	0x01
	.zero		1


	//----- nvinfo : EIATTR_MERCURY_ISA_VERSION
	.align		4
        /*0024*/ 	.byte	0x03, 0x5f
        /*0026*/ 	.short	0x0101


	//----- nvinfo : EIATTR_COOP_GROUP_MASK_REGIDS
	.align		4
        /*0028*/ 	.byte	0x04, 0x29
        /*002a*/ 	.short	(.L_2057 - .L_2056)


	//   ....[0]....
.L_2056:
        /*002c*/ 	.word	0xffffffff


	//   ....[1]....
        /*0030*/ 	.word	0xffffffff


	//   ....[2]....
        /*0034*/ 	.word	0xffffffff


	//   ....[3]....
        /*0038*/ 	.word	0xffffffff


	//   ....[4]....
        /*003c*/ 	.word	0xffffffff


	//   ....[5]....
        /*0040*/ 	.word	0xffffffff


	//   ....[6]....
        /*0044*/ 	.word	0xffffffff


	//   ....[7]....
        /*0048*/ 	.word	0xffffffff


	//   ....[8]....
        /*004c*/ 	.word	0xffffffff


	//   ....[9]....
        /*0050*/ 	.word	0xffffffff


	//----- nvinfo : EIATTR_COOP_GROUP_INSTR_OFFSETS
	.align		4
.L_2057:
        /*0054*/ 	.byte	0x04, 0x28
        /*0056*/ 	.short	(.L_2059 - .L_2058)


	//   ....[0]....
.L_2058:
        /*0058*/ 	.word	0x000019b0


	//   ....[1]....
        /*005c*/ 	.word	0x000019d0


	//   ....[2]....
        /*0060*/ 	.word	0x00001a10


	//   ....[3]....
        /*0064*/ 	.word	0x00001a20


	//   ....[4]....
        /*0068*/ 	.word	0x00001a60


	//   ....[5]....
        /*006c*/ 	.word	0x00001a70


	//   ....[6]....
        /*0070*/ 	.word	0x00001aa0


	//   ....[7]....
        /*0074*/ 	.word	0x00001ab0


	//   ....[8]....
        /*0078*/ 	.word	0x00001ae0


	//   ....[9]....
        /*007c*/ 	.word	0x00001af0


	//----- nvinfo : EIATTR_VRC_CTA_INIT_COUNT
	.align		4
.L_2059:
        /*0080*/ 	.byte	0x02, 0x4a
	.zero		1
	.zero		1


	//----- nvinfo : EIATTR_EXIT_INSTR_OFFSETS
	.align		4
        /*0084*/ 	.byte	0x04, 0x1c
        /*0086*/ 	.short	(.L_2061 - .L_2060)


	//   ....[0]....
.L_2060:
        /*0088*/ 	.word	0x000060d0


	//   ....[1]....
        /*008c*/ 	.word	0x00006150


	//----- nvinfo : EIATTR_MAX_THREADS
	.align		4
.L_2061:
        /*0090*/ 	.byte	0x04, 0x05
        /*0092*/ 	.short	(.L_2063 - .L_2062)
.L_2062:
        /*0094*/ 	.word	0x00000100
        /*0098*/ 	.word	0x00000001
        /*009c*/ 	.word	0x00000001


	//----- nvinfo : EIATTR_CRS_STACK_SIZE
	.align		4
.L_2063:
        /*00a0*/ 	.byte	0x04, 0x1e
        /*00a2*/ 	.short	(.L_2065 - .L_2064)
.L_2064:
        /*00a4*/ 	.word	0x00000000


	//----- nvinfo : EIATTR_CBANK_PARAM_SIZE
	.align		4
.L_2065:
        /*00a8*/ 	.byte	0x03, 0x19
        /*00aa*/ 	.short	0x0128


	//----- nvinfo : EIATTR_PARAM_CBANK
	.align		4
        /*00ac*/ 	.byte	0x04, 0x0a
        /*00ae*/ 	.short	(.L_2067 - .L_2066)
	.align		4
.L_2066:
        /*00b0*/ 	.word	index@(.nv.constant0._ZN10layer_norm31ln_parallel_residual_bwd_kernelINS_13Kernel_traitsI6__halfS2_fS2_fjLj5120ELj1ELj1ELj8ELj8ENS_18Kernel_traits_baseILj5120ES2_S2_fS2_fjLj256EEEEELb0ELb1ELb0EEEvNS_9BwdParamsE)
        /*00b4*/ 	.short	0x0380
        /*00b6*/ 	.short	0x0128


	//----- nvinfo : EIATTR_SW_WAR
	.align		4
.L_2067:
        /*00b8*/ 	.byte	0x04, 0x36
        /*00ba*/ 	.short	(.L_2069 - .L_2068)
.L_2068:
        /*00bc*/ 	.word	0x00000008
.L_2069:


//--------------------- .nv.info._ZN10layer_norm31ln_parallel_residual_bwd_kernelINS_13Kernel_traitsI6__halfS2_fS2_fjLj5120ELj1ELj1ELj8ELj8ENS_18Kernel_traits_baseILj5120ES2_S2_fS2_fjLj256EEEEELb0ELb1ELb1EEEvNS_9BwdParamsE --------------------------
	.section	.nv.info._ZN10layer_norm31ln_parallel_residual_bwd_kernelINS_13Kernel_traitsI6__halfS2_fS2_fjLj5120ELj1ELj1ELj8ELj8ENS_18Kernel_traits_baseILj5120ES2_S2_fS2_fjLj256EEEEELb0ELb1ELb1EEEvNS_9BwdParamsE,"",@"SHT_CUDA_INFO"
	.sectionflags	@""
	.align	4


	//----- nvinfo : EIATTR_CUDA_API_VERSION
	.align		4
        /*0000*/ 	.byte	0x04, 0x37
        /*0002*/ 	.short	(.L_2071 - .L_2070)
.L_2070:
        /*0004*/ 	.word	0x00000082


	//----- nvinfo : EIATTR_KPARAM_INFO
	.align		4
.L_2071:
        /*0008*/ 	.byte	0x04, 0x17
        /*000a*/ 	.short	(.L_2073 - .L_2072)
.L_2072:
        /*000c*/ 	.word	0x00000000
        /*0010*/ 	.short	0x0000
        /*0012*/ 	.short	0x0000
        /*0014*/ 	.byte	0x00, 0xf0, 0xa1, 0x04


	//----- nvinfo : EIATTR_SPARSE_MMA_MASK
	.align		4
.L_2073:
        /*0018*/ 	.byte	0x03, 0x50
        /*001a*/ 	.short	0x0000


	//----- nvinfo : EIATTR_MAXREG_COUNT
	.align		4
        /*001c*/ 	.byte	0x03, 0x1b
        /*001e*/ 	.short	0x00ff


	//----- nvinfo : EIATTR_NUM_BARRIERS
	.align		4
        /*0020*/ 	.byte	0x02, 0x4c
        /*0022*/ 	.byte	0x01
	.zero		1


	//----- nvinfo : EIATTR_MERCURY_ISA_VERSION
	.align		4
        /*0024*/ 	.byte	0x03, 0x5f
        /*0026*/ 	.short	0x0101


	//----- nvinfo : EIATTR_COOP_GROUP_MASK_REGIDS
	.align		4
        /*0028*/ 	.byte	0x04, 0x29
        /*002a*/ 	.short	(.L_2075 - .L_2074)


	//   ....[0]....
.L_2074:
        /*002c*/ 	.word	0xffffffff


	//   ....[1]....
        /*0030*/ 	.word	0xffffffff


	//   ....[2]....
        /*0034*/ 	.word	0xffffffff


	//   ....[3]....
        /*0038*/ 	.word	0xffffffff


	//   ....[4]....
        /*003c*/ 	.word	0xffffffff


	//   ....[5]....
        /*0040*/ 	.word	0xffffffff


	//   ....[6]....
        /*0044*/ 	.word	0xffffffff


	//   ....[7]....
        /*0048*/ 	.word	0xffffffff


	//   ....[8]....
        /*004c*/ 	.word	0xffffffff


	//   ....[9]....
        /*0050*/ 	.word	0xffffffff


	//----- nvinfo : EIATTR_COOP_GROUP_INSTR_OFFSETS
	.align		4
.L_2075:
        /*0054*/ 	.byte	0x04, 0x28
        /*0056*/ 	.short	(.L_2077 - .L_2076)


	//   ....[0]....
.L_2076:
        /*0058*/ 	.word	0x000011e0


	//   ....[1]....
        /*005c*/ 	.word	0x000012a0


	//   ....[2]....
        /*0060*/ 	.word	0x000012b0


	//   ....[3]....
        /*0064*/ 	.word	0x000012e0


	//   ....[4]....
        /*0068*/ 	.word	0x000012f0


	//   ....[5]....
        /*006c*/ 	.word	0x00001310


	//   ....[6]....
        /*0070*/ 	.word	0x00001330


	//   ....[7]....
        /*0074*/ 	.word	0x00001360


	//   ....[8]....
        /*0078*/ 	.word	0x000013a0


	//   ....[9]....
        /*007c*/ 	.word	0x000013c0


	//----- nvinfo : EIATTR_VRC_CTA_INIT_COUNT
	.align		4
.L_2077:
        /*0080*/ 	.byte	0x02, 0x4a
	.zero		1
	.zero		1


	//----- nvinfo : EIATTR_EXIT_INSTR_OFFSETS
	.align		4
        /*0084*/ 	.byte	0x04, 0x1c
        /*0086*/ 	.short	(.L_2079 - .L_2078)


	//   ....[0]....
.L_2078:
        /*0088*/ 	.word	0x00005840


	//----- nvinfo : EIATTR_MAX_THREADS
	.align		4
.L_2079:
        /*008c*/ 	.byte	0x04, 0x05
        /*008e*/ 	.short	(.L_2081 - .L_2080)
.L_2080:
        /*0090*/ 	.word	0x00000100
        /*0094*/ 	.word	0x00000001
        /*0098*/ 	.word	0x00000001


	//----- nvinfo : EIATTR_CRS_STACK_SIZE
	.align		4
.L_2081:
        /*009c*/ 	.byte	0x04, 0x1e
        /*009e*/ 	.short	(.L_2083 - .L_2082)
.L_2082:
        /*00a0*/ 	.word	0x00000000


	//----- nvinfo : EIATTR_CBANK_PARAM_SIZE
	.align		4
.L_2083:
        /*00a4*/ 	.byte	0x03, 0x19
        /*00a6*/ 	.short	0x0128


	//----- nvinfo : EIATTR_PARAM_CBANK
	.align		4
        /*00a8*/ 	.byte	0x04, 0x0a
        /*00aa*/ 	.short	(.L_2085 - .L_2084)
	.align		4
.L_2084:
        /*00ac*/ 	.word	index@(.nv.constant0._ZN10layer_norm31ln_parallel_residual_bwd_kernelINS_13Kernel_traitsI6__halfS2_fS2_fjLj5120ELj1ELj1ELj8ELj8ENS_18Kernel_traits_baseILj5120ES2_S2_fS2_fjLj256EEEEELb0ELb1ELb1EEEvNS_9BwdParamsE)
        /*00b0*/ 	.short	0x0380
        /*00b2*/ 	.short	0x0128


	//----- nvinfo : EIATTR_SW_WAR
	.align		4
.L_2085:
        /*00b4*/ 	.byte	0x04, 0x36
        /*00b6*/ 	.short	(.L_2087 - .L_2086)
.L_2086:
        /*00b8*/ 	.word	0x00000008
.L_2087:


//--------------------- .nv.info._ZN10layer_norm31ln_parallel_residual_bwd_kernelINS_13Kernel_traitsI6__halfS2_fS2_fjLj5120ELj1ELj1ELj8ELj8ENS_18Kernel_traits_baseILj5120ES2_S2_fS2_fjLj256EEEEELb1ELb0ELb0EEEvNS_9BwdParamsE --------------------------
	.section	.nv.info._ZN10layer_norm31ln_parallel_residual_bwd_kernelINS_13Kernel_traitsI6__halfS2_fS2_fjLj5120ELj1ELj1ELj8ELj8ENS_18Kernel_traits_baseILj5120ES2_S2_fS2_fjLj256EEEEELb1ELb0ELb0EEEvNS_9BwdParamsE,"",@"SHT_CUDA_INFO"
	.sectionflags	@""
	.align	4


	//----- nvinfo : EIATTR_CUDA_API_VERSION
	.align		4
        /*0000*/ 	.byte	0x04, 0x37
        /*0002*/ 	.short	(.L_2089 - .L_2088)
.L_2088:
        /*0004*/ 	.word	0x00000082


	//----- nvinfo : EIATTR_KPARAM_INFO
	.align		4
.L_2089:
        /*0008*/ 	.byte	0x04, 0x17
        /*000a*/ 	.short	(.L_2091 - .L_2090)
.L_2090:
        /*000c*/ 	.word	0x00000000
        /*0010*/ 	.short	0x0000
        /*0012*/ 	.short	0x0000
        /*0014*/ 	.byte	0x00, 0xf0, 0xa1, 0x04


	//----- nvinfo : EIATTR_SPARSE_MMA_MASK
	.align		4
.L_2091:
        /*0018*/ 	.byte	0x03, 0x50
        /*001a*/ 	.short	0x0000


	//----- nvinfo : EIATTR_MAXREG_COUNT
	.align		4
        /*001c*/ 	.byte	0x03, 0x1b
        /*001e*/ 	.short	0x00ff


	//----- nvinfo : EIATTR_NUM_BARRIERS
	.align		4
        /*0020*/ 	.byte	0x02, 0x4c
        /*0022*/ 	.byte	0x01
	.zero		1


	//----- nvinfo : EIATTR_MERCURY_ISA_VERSION
	.align		4
        /*0024*/ 	.byte	0x03, 0x5f
        /*0026*/ 	.short	0x0101


	//----- nvinfo : EIATTR_COOP_GROUP_MASK_REGIDS
	.align		4
        /*0028*/ 	.byte	0x04, 0x29
        /*002a*/ 	.short	(.L_2093 - .L_2092)


	//   ....[0]....
.L_2092:
        /*002c*/ 	.word	0xffffffff


	//   ....[1]....
        /*0030*/ 	.word	0xffffffff


	//   ....[2]....
        /*0034*/ 	.word	0xffffffff


	//   ....[3]....
        /*0038*/ 	.word	0xffffffff


	//   ....[4]....
        /*003c*/ 	.word	0xffffffff


	//   ....[5]....
        /*0040*/ 	.word	0xffffffff


	//   ....[6]....
        /*0044*/ 	.word	0xffffffff


	//   ....[7]....
        /*0048*/ 	.word	0xffffffff


	//   ....[8]....
        /*004c*/ 	.word	0xffffffff


	//   ....[9]....
        /*0050*/ 	.word	0xffffffff


	//----- nvinfo : EIATTR_COOP_GROUP_INSTR_OFFSETS
	.align		4
.L_2093:
        /*0054*/ 	.byte	0x04, 0x28
        /*0056*/ 	.short	(.L_2095 - .L_2094)


	//   ....[0]....
.L_2094:
        /*0058*/ 	.word	0x00002a30


	//   ....[1]....
        /*005c*/ 	.word	0x00002a50


	//   ....[2]....
        /*0060*/ 	.word	0x00002a90


	//   ....[3]....
        /*0064*/ 	.word	0x00002aa0


	//   ....[4]....
        /*0068*/ 	.word	0x00002ae0


	//   ....[5]....
        /*006c*/ 	.word	0x00002af0


	//   ....[6]....
        /*0070*/ 	.word	0x00002b20


	//   ....[7]....
        /*0074*/ 	.word	0x00002b30


	//   ....[8]....
        /*0078*/ 	.word	0x00002b60


	//   ....[9]....
        /*007c*/ 	.word	0x00002b70


	//----- nvinfo : EIATTR_VRC_CTA_INIT_COUNT
	.align		4
.L_2095:
        /*0080*/ 	.byte	0x02, 0x4a
	.zero		1
	.zero		1


	//----- nvinfo : EIATTR_EXIT_INSTR_OFFSETS
	.align		4
        /*0084*/ 	.byte	0x04, 0x1c
        /*0086*/ 	.short	(.L_2097 - .L_2096)


	//   ....[0]....
.L_2096:
        /*0088*/ 	.word	0x00009f60


	//   ....[1]....
        /*008c*/ 	.word	0x0000a030


	//----- nvinfo : EIATTR_MAX_THREADS
	.align		4
.L_2097:
        /*0090*/ 	.byte	0x04, 0x05
        /*0092*/ 	.short	(.L_2099 - .L_2098)
.L_2098:
        /*0094*/ 	.word	0x00000100
        /*0098*/ 	.word	0x00000001
        /*009c*/ 	.word	0x00000001


	//----- nvinfo : EIATTR_CRS_STACK_SIZE
	.align		4
.L_2099:
        /*00a0*/ 	.byte	0x04, 0x1e
        /*00a2*/ 	.short	(.L_2101 - .L_2100)
.L_2100:
        /*00a4*/ 	.word	0x00000000


	//----- nvinfo : EIATTR_CBANK_PARAM_SIZE
	.align		4
.L_2101:
        /*00a8*/ 	.byte	0x03, 0x19
        /*00aa*/ 	.short	0x0128


	//----- nvinfo : EIATTR_PARAM_CBANK
	.align		4
        /*00ac*/ 	.byte	0x04, 0x0a
        /*00ae*/ 	.short	(.L_2103 - .L_2102)
	.align		4
.L_2102:
        /*00b0*/ 	.word	index@(.nv.constant0._ZN10layer_norm31ln_parallel_residual_bwd_kernelINS_13Kernel_traitsI6__halfS2_fS2_fjLj5120ELj1ELj1ELj8ELj8ENS_18Kernel_traits_baseILj5120ES2_S2_fS2_fjLj256EEEEELb1ELb0ELb0EEEvNS_9BwdParamsE)
        /*00b4*/ 	.short	0x0380
        /*00b6*/ 	.short	0x0128


	//----- nvinfo : EIATTR_SW_WAR
	.align		4
.L_2103:
        /*00b8*/ 	.byte	0x04, 0x36
        /*00ba*/ 	.short	(.L_2105 - .L_2104)
.L_2104:
        /*00bc*/ 	.word	0x00000008
.L_2105:


//--------------------- .nv.info._ZN10layer_norm31ln_parallel_residual_bwd_kernelINS_13Kernel_traitsI6__halfS2_fS2_fjLj5120ELj1ELj1ELj8ELj8ENS_18Kernel_traits_baseILj5120ES2_S2_fS2_fjLj256EEEEELb1ELb0ELb1EEEvNS_9BwdParamsE --------------------------
	.section	.nv.info._ZN10layer_norm31ln_parallel_residual_bwd_kernelINS_13Kernel_traitsI6__halfS2_fS2_fjLj5120ELj1ELj1ELj8ELj8ENS_18Kernel_traits_baseILj5120ES2_S2_fS2_fjLj256EEEEELb1ELb0ELb1EEEvNS_9BwdParamsE,"",@"SHT_CUDA_INFO"
	.sectionflags	@""
	.align	4


	//----- nvinfo : EIATTR_CUDA_API_VERSION
	.align		4
        /*0000*/ 	.byte	0x04, 0x37
        /*0002*/ 	.short	(.L_2107 - .L_2106)
.L_2106:
        /*0004*/ 	.word	0x00000082


	//----- nvinfo : EIATTR_KPARAM_INFO
	.align		4
.L_2107:
        /*0008*/ 	.byte	0x04, 0x17
        /*000a*/ 	.short	(.L_2109 - .L_2108)
.L_2108:
        /*000c*/ 	.word	0x00000000
        /*0010*/ 	.short	0x0000
        /*0012*/ 	.short	0x0000
        /*0014*/ 	.byte	0x00, 0xf0, 0xa1, 0x04


	//----- nvinfo : EIATTR_SPARSE_MMA_MASK
	.align		4
.L_2109:
        /*0018*/ 	.byte	0x03, 0x50
        /*001a*/ 	.short	0x0000


	//----- nvinfo : EIATTR_MAXREG_COUNT
	.align		4
        /*001c*/ 	.byte	0x03, 0x1b
        /*001e*/ 	.short	0x00ff


	//----- nvinfo : EIATTR_NUM_BARRIERS
	.align		4
        /*0020*/ 	.byte	0x02, 0x4c
        /*0022*/ 	.byte	0x01
	.zero		1


	//----- nvinfo : EIATTR_MERCURY_ISA_VERSION
	.align		4
        /*0024*/ 	.byte	0x03, 0x5f
        /*0026*/ 	.short	0x0101


	//----- nvinfo : EIATTR_COOP_GROUP_MASK_REGIDS
	.align		4
        /*0028*/ 	.byte	0x04, 0x29
        /*002a*/ 	.short	(.L_2111 - .L_2110)


	//   ....[0]....
.L_2110:
        /*002c*/ 	.word	0xffffffff


	//   ....[1]....
        /*0030*/ 	.word	0xffffffff


	//   ....[2]....
        /*0034*/ 	.word	0xffffffff


	//   ....[3]....
        /*0038*/ 	.word	0xffffffff


	//   ....[4]....
        /*003c*/ 	.word	0xffffffff


	//   ....[5]....
        /*0040*/ 	.word	0xffffffff


	//   ....[6]....
        /*0044*/ 	.word	0xffffffff


	//   ....[7]....
        /*0048*/ 	.word	0xffffffff


	//   ....[8]....
        /*004c*/ 	.word	0xffffffff


	//   ....[9]....
        /*0050*/ 	.word	0xffffffff


	//----- nvinfo : EIATTR_COOP_GROUP_INSTR_OFFSETS
	.align		4
.L_2111:
        /*0054*/ 	.byte	0x04, 0x28
        /*0056*/ 	.short	(.L_2113 - .L_2112)


	//   ....[0]....
.L_2112:
        /*0058*/ 	.word	0x00001c90


	//   ....[1]....
        /*005c*/ 	.word	0x00001d20


	//   ....[2]....
        /*0060*/ 	.word	0x00001d40


	//   ....[3]....
        /*0064*/ 	.word	0x00001d60


	//   ....[4]....
        /*0068*/ 	.word	0x00001d80


	//   ....[5]....
        /*006c*/ 	.word	0x00001da0


	//   ....[6]....
        /*0070*/ 	.word	0x00001dc0


	//   ....[7]....
        /*0074*/ 	.word	0x00001de0


	//   ....[8]....
        /*0078*/ 	.word	0x00001e10


	//   ....[9]....
        /*007c*/ 	.word	0x00001e40


	//----- nvinfo : EIATTR_VRC_CTA_INIT_COUNT
	.align		4
.L_2113:
        /*0080*/ 	.byte	0x02, 0x4a
	.zero		1
	.zero		1


	//----- nvinfo : EIATTR_EXIT_INSTR_OFFSETS
	.align		4
        /*0084*/ 	.byte	0x04, 0x1c
        /*0086*/ 	.short	(.L_2115 - .L_2114)


	//   ....[0]....
.L_2114:
        /*0088*/ 	.word	0x00009450


	//----- nvinfo : EIATTR_MAX_THREADS
	.align		4
.L_2115:
        /*008c*/ 	.byte	0x04, 0x05
        /*008e*/ 	.short	(.L_2117 - .L_2116)
.L_2116:
        /*0090*/ 	.word	0x00000100
        /*0094*/ 	.word	0x00000001
        /*0098*/ 	.word	0x00000001


	//----- nvinfo : EIATTR_CRS_STACK_SIZE
	.align		4
.L_2117:
        /*009c*/ 	.byte	0x04, 0x1e
        /*009e*/ 	.short	(.L_2119 - .L_2118)
.L_2118:
        /*00a0*/ 	.word	0x00000000


	//----- nvinfo : EIATTR_CBANK_PARAM_SIZE
	.align		4
.L_2119:
        /*00a4*/ 	.byte	0x03, 0x19
        /*00a6*/ 	.short	0x0128


	//----- nvinfo : EIATTR_PARAM_CBANK
	.align		4
        /*00a8*/ 	.byte	0x04, 0x0a
        /*00aa*/ 	.short	(.L_2121 - .L_2120)
	.align		4
.L_2120:
        /*00ac*/ 	.word	index@(.nv.constant0._ZN10layer_norm31ln_parallel_residual_bwd_kernelINS_13Kernel_traitsI6__halfS2_fS2_fjLj5120ELj1ELj1ELj8ELj8ENS_18Kernel_traits_baseILj5120ES2_S2_fS2_fjLj256EEEEELb1ELb0ELb1EEEvNS_9BwdParamsE)
        /*00b0*/ 	.short	0x0380
        /*00b2*/ 	.short	0x0128


	//----- nvinfo : EIATTR_SW_WAR
	.align		4
.L_2121:
        /*00b4*/ 	.byte	0x04, 0x36
        /*00b6*/ 	.short	(.L_2123 - .L_2122)
.L_2122:
        /*00b8*/ 	.word	0x00000008
.L_2123:


//--------------------- .nv.info._ZN10layer_norm22ln_bwd_finalize_kernelINS_22Kernel_traits_finalizeILj5120E6__halfS2_fS2_fjLb0ELj1024ELj4ENS_18Kernel_traits_baseILj5120ES2_S2_fS2_fjLj1024EEEEELb0ELb0EEEvNS_9BwdParamsE --------------------------
	.section	.nv.info._ZN10layer_norm22ln_bwd_finalize_kernelINS_22Kernel_traits_finalizeILj5120E6__halfS2_fS2_fjLb0ELj1024ELj4ENS_18Kernel_traits_baseILj5120ES2_S2_fS2_fjLj1024EEEEELb0ELb0EEEvNS_9BwdParamsE,"",@"SHT_CUDA_INFO"
	.sectionflags	@""
	.align	4


	//----- nvinfo : EIATTR_CUDA_API_VERSION
	.align		4
        /*0000*/ 	.byte	0x04, 0x37
        /*0002*/ 	.short	(.L_2125 - .L_2124)
.L_2124:
        /*0004*/ 	.word	0x00000082


	//----- nvinfo : EIATTR_KPARAM_INFO
	.align		4
.L_2125:
        /*0008*/ 	.byte	0x04, 0x17
        /*000a*/ 	.short	(.L_2127 - .L_2126)
.L_2126:
        /*000c*/ 	.word	0x00000000
        /*0010*/ 	.short	0x0000
        /*0012*/ 	.short	0x0000
        /*0014*/ 	.byte	0x00, 0xf0, 0xa1, 0x04


	//----- nvinfo : EIATTR_SPARSE_MMA_MASK
	.align		4
.L_2127:
        /*0018*/ 	.byte	0x03, 0x50
        /*001a*/ 	.short	0x0000


	//----- nvinfo : EIATTR_MAXREG_COUNT
	.align		4
        /*001c*/ 	.byte	0x03, 0x1b
        /*001e*/ 	.short	0x0040


	//----- nvinfo : EIATTR_NUM_BARRIERS
	.align		4
        /*0020*/ 	.byte	0x02, 0x4c
        /*0022*/ 	.byte	0x01
	.zero		1


	//----- nvinfo : EIATTR_MERCURY_ISA_VERSION
	.align		4
        /*0024*/ 	.byte	0x03, 0x5f
        /*0026*/ 	.short	0x0101


	//----- nvinfo : EIATTR_COOP_GROUP_MASK_REGIDS
	.align		4
        /*0028*/ 	.byte	0x04, 0x29
        /*002a*/ 	.short	(.L_2129 - .L_2128)


	//   ....[0]....
.L_2128:
        /*002c*/ 	.word	0xffffffff


	//   ....[1]....
        /*0030*/ 	.word	0xffffffff


	//   ....[2]....
        /*0034*/ 	.word	0xffffffff


	//   ....[3]....
        /*0038*/ 	.word	0xffffffff


	//   ....[4]....
        /*003c*/ 	.word	0xffffffff


	//   ....[5]....
        /*0040*/ 	.word	0xffffffff


	//   ....[6]....
        /*0044*/ 	.word	0xffffffff


	//   ....[7]....
        /*0048*/ 	.word	0xffffffff


	//   ....[8]....
        /*004c*/ 	.word	0xffffffff


	//   ....[9]....
        /*0050*/ 	.word	0xffffffff


	//----- nvinfo : EIATTR_COOP_GROUP_INSTR_OFFSETS
	.align		4
.L_2129:
        /*0054*/ 	.byte	0x04, 0x28
        /*0056*/ 	.short	(.L_2131 - .L_2130)


	//   ....[0]....
.L_2130:
        /*0058*/ 	.word	0x000015e0


	//   ....[1]....
        /*005c*/ 	.word	0x000015f0


	//   ....[2]....
        /*0060*/ 	.word	0x00001620


	//   ....[3]....
        /*0064*/ 	.word	0x00001630


	//   ....[4]....
        /*0068*/ 	.word	0x00001660


	//   ....[5]....
        /*006c*/ 	.word	0x00001670


	//   ....[6]....
        /*0070*/ 	.word	0x000016b0


	//   ....[7]....
        /*0074*/ 	.word	0x000016e0


	//   ....[8]....
        /*0078*/ 	.word	0x00001710


	//   ....[9]....
        /*007c*/ 	.word	0x00001720


	//----- nvinfo : EIATTR_VRC_CTA_INIT_COUNT
	.align		4
.L_2131:
        /*0080*/ 	.byte	0x02, 0x4a
	.zero		1
	.zero		1


	//----- nvinfo : EIATTR_EXIT_INSTR_OFFSETS
	.align		4
        /*0084*/ 	.byte	0x04, 0x1c
        /*0086*/ 	.short	(.L_2133 - .L_2132)


	//   ....[0]....
.L_2132:
        /*0088*/ 	.word	0x00000060


	//   ....[1]....
        /*008c*/ 	.word	0x00001780


	//   ....[2]....
        /*0090*/ 	.word	0x000017b0


	//   ....[3]....
        /*0094*/ 	.word	0x00001870


	//----- nvinfo : EIATTR_MAX_THREADS
	.align		4
.L_2133:
        /*0098*/ 	.byte	0x04, 0x05
        /*009a*/ 	.short	(.L_2135 - .L_2134)
.L_2134:
        /*009c*/ 	.word	0x00000400
        /*00a0*/ 	.word	0x00000001
        /*00a4*/ 	.word	0x00000001


	//----- nvinfo : EIATTR_CRS_STACK_SIZE
	.align		4
.L_2135:
        /*00a8*/ 	.byte	0x04, 0x1e
        /*00aa*/ 	.short	(.L_2137 - .L_2136)
.L_2136:
        /*00ac*/ 	.word	0x00000000


	//----- nvinfo : EIATTR_CBANK_PARAM_SIZE
	.align		4
.L_2137:
        /*00b0*/ 	.byte	0x03, 0x19
        /*00b2*/ 	.short	0x0128


	//----- nvinfo : EIATTR_PARAM_CBANK
	.align		4
        /*00b4*/ 	.byte	0x04, 0x0a
        /*00b6*/ 	.short	(.L_2139 - .L_2138)
	.align		4
.L_2138:
        /*00b8*/ 	.word	index@(.nv.constant0._ZN10layer_norm22ln_bwd_finalize_kernelINS_22Kernel_traits_finalizeILj5120E6__halfS2_fS2_fjLb0ELj1024ELj4ENS_18Kernel_traits_baseILj5120ES2_S2_fS2_fjLj1024EEEEELb0ELb0EEEvNS_9BwdParamsE)
        /*00bc*/ 	.short	0x0380
        /*00be*/ 	.short	0x0128


	//----- nvinfo : EIATTR_SW_WAR
	.align		4
.L_2139:
        /*00c0*/ 	.byte	0x04, 0x36
        /*00c2*/ 	.short	(.L_2141 - .L_2140)
.L_2140:
        /*00c4*/ 	.word	0x00000008
.L_2141:


//--------------------- .nv.info._ZN10layer_norm40ln_parallel_residual_bwd_finalize_kernelINS_22Kernel_traits_finalizeILj5120E6__halfS2_fS2_fjLb0ELj1024ELj4ENS_18Kernel_traits_baseILj5120ES2_S2_fS2_fjLj1024EEEEELb0EEEvNS_9BwdParamsE --------------------------
	.section	.nv.info._ZN10layer_norm40ln_parallel_residual_bwd_finalize_kernelINS_22Kernel_traits_finalizeILj5120E6__halfS2_fS2_fjLb0ELj1024ELj4ENS_18Kernel_traits_baseILj5120ES2_S2_fS2_fjLj1024EEEEELb0EEEvNS_9BwdParamsE,"",@"SHT_CUDA_INFO"
	.sectionflags	@""
	.align	4


	//----- nvinfo : EIATTR_CUDA_API_VERSION
	.align		4
        /*0000*/ 	.byte	0x04, 0x37
        /*0002*/ 	.short	(.L_2143 - .L_2142)
.L_2142:
        /*0004*/ 	.word	0x00000082


	//----- nvinfo : EIATTR_KPARAM_INFO
	.align		4
.L_2143:
        /*0008*/ 	.byte	0x04, 0x17
        /*000a*/ 	.short	(.L_2145 - .L_2144)
.L_2144:
        /*000c*/ 	.word	0x00000000
        /*0010*/ 	.short	0x0000
        /*0012*/ 	.short	0x0000
        /*0014*/ 	.byte	0x00, 0xf0, 0xa1, 0x04


	//----- nvinfo : EIATTR_SPARSE_MMA_MASK
	.align		4
.L_2145:
        /*0018*/ 	.byte	0x03, 0x50
        /*001a*/ 	.short	0x0000


	//----- nvinfo : EIATTR_MAXREG_COUNT
	.align		4
        /*001c*/ 	.byte	0x03, 0x1b
        /*001e*/ 	.short	0x0040


	//----- nvinfo : EIATTR_NUM_BARRIERS
	.align		4
        /*0020*/ 	.byte	0x02, 0x4c
        /*0022*/ 	.byte	0x01
	.zero		1


	//----- nvinfo : EIATTR_MERCURY_ISA_VERSION
	.align		4
        /*0024*/ 	.byte	0x03, 0x5f
        /*0026*/ 	.short	0x0101


	//----- nvinfo : EIATTR_COOP_GROUP_MASK_REGIDS
	.align		4
        /*0028*/ 	.byte	0x04, 0x29
        /*002a*/ 	.short	(.L_2147 - .L_2146)


	//   ....[0]....
.L_2146:
        /*002c*/ 	.word	0xffffffff


	//   ....[1]....
        /*0030*/ 	.word	0xffffffff


	//   ....[2]....
        /*0034*/ 	.word	0xffffffff


	//   ....[3]....
        /*0038*/ 	.word	0xffffffff


	//   ....[4]....
        /*003c*/ 	.word	0xffffffff


	//   ....[5]....
        /*0040*/ 	.word	0xffffffff


	//   ....[6]....
        /*0044*/ 	.word	0xffffffff


	//   ....[7]....
        /*0048*/ 	.word	0xffffffff


	//   ....[8]....
        /*004c*/ 	.word	0xffffffff


	//   ....[9]....
        /*0050*/ 	.word	0xffffffff


	//   ....[10]....
        /*0054*/ 	.word	0xffffffff


	//   ....[11]....
        /*0058*/ 	.word	0xffffffff


	//   ....[12]....
        /*005c*/ 	.word	0xffffffff


	//   ....[13]....
        /*0060*/ 	.word	0xffffffff


	//   ....[14]....
        /*0064*/ 	.word	0xffffffff


	//   ....[15]....
        /*0068*/ 	.word	0xffffffff


	//   ....[16]....
        /*006c*/ 	.word	0xffffffff


	//   ....[17]....
        /*0070*/ 	.word	0xffffffff


	//   ....[18]....
        /*0074*/ 	.word	0xffffffff


	//   ....[19]....
        /*0078*/ 	.word	0xffffffff


	//----- nvinfo : EIATTR_COOP_GROUP_INSTR_OFFSETS
	.align		4
.L_2147:
        /*007c*/ 	.byte	0x04, 0x28
        /*007e*/ 	.short	(.L_2149 - .L_2148)


	//   ....[0]....
.L_2148:
        /*0080*/ 	.word	0x000013b0


	//   ....[1]....
        /*0084*/ 	.word	0x000013c0


	//   ....[2]....
        /*0088*/ 	.word	0x000013d0


	//   ....[3]....
        /*008c*/ 	.word	0x000013e0


	//   ....[4]....
        /*0090*/ 	.word	0x00001410


	//   ....[5]....
        /*0094*/ 	.word	0x00001430


	//   ....[6]....
        /*0098*/ 	.word	0x00001450


	//   ....[7]....
        /*009c*/ 	.word	0x00001460


	//   ....[8]....
        /*00a0*/ 	.word	0x000014a0


	//   ....[9]....
        /*00a4*/ 	.word	0x000014c0


	//   ....[10]....
        /*00a8*/ 	.word	0x000014d0


	//   ....[11]....
        /*00ac*/ 	.word	0x000014e0


	//   ....[12]....
        /*00b0*/ 	.word	0x00001510


	//   ....[13]....
        /*00b4*/ 	.word	0x00001530


	//   ....[14]....
        /*00b8*/ 	.word	0x00001550


	//   ....[15]....
        /*00bc*/ 	.word	0x00001560


	//   ....[16]....
        /*00c0*/ 	.word	0x000015a0


	//   ....[17]....
        /*00c4*/ 	.word	0x000015d0


	//   ....[18]....
        /*00c8*/ 	.word	0x00001600


	//   ....[19]....
        /*00cc*/ 	.word	0x00001610


	//----- nvinfo : EIATTR_VRC_CTA_INIT_COUNT
	.align		4
.L_2149:
        /*00d0*/ 	.byte	0x02, 0x4a
	.zero		1
	.zero		1


	//----- nvinfo : EIATTR_EXIT_INSTR_OFFSETS
	.align		4
        /*00d4*/ 	.byte	0x04, 0x1c
        /*00d6*/ 	.short	(.L_2151 - .L_2150)


	//   ....[0]....
.L_2150:
        /*00d8*/ 	.word	0x00000060


	//   ....[1]....
        /*00dc*/ 	.word	0x000016b0


	//   ....[2]....
        /*00e0*/ 	.word	0x000016e0


	//   ....[3]....
        /*00e4*/ 	.word	0x00001840


	//----- nvinfo : EIATTR_MAX_THREADS
	.align		4
.L_2151:
        /*00e8*/ 	.byte	0x04, 0x05
        /*00ea*/ 	.short	(.L_2153 - .L_2152)
.L_2152:
        /*00ec*/ 	.word	0x00000400
        /*00f0*/ 	.word	0x00000001
        /*00f4*/ 	.word	0x00000001


	//----- nvinfo : EIATTR_CRS_STACK_SIZE
	.align		4
.L_2153:
        /*00f8*/ 	.byte	0x04, 0x1e
        /*00fa*/ 	.short	(.L_2155 - .L_2154)
.L_2154:
        /*00fc*/ 	.word	0x00000000


	//----- nvinfo : EIATTR_CBANK_PARAM_SIZE
	.align		4
.L_2155:
        /*0100*/ 	.byte	0x03, 0x19
        /*0102*/ 	.short	0x0128


	//----- nvinfo : EIATTR_PARAM_CBANK
	.align		4
        /*0104*/ 	.byte	0x04, 0x0a
        /*0106*/ 	.short	(.L_2157 - .L_2156)
	.align		4
.L_2156:
        /*0108*/ 	.word	index@(.nv.constant0._ZN10layer_norm40ln_parallel_residual_bwd_finalize_kernelINS_22Kernel_traits_finalizeILj5120E6__halfS2_fS2_fjLb0ELj1024ELj4ENS_18Kernel_traits_baseILj5120ES2_S2_fS2_fjLj1024EEEEELb0EEEvNS_9BwdParamsE)
        /*010c*/ 	.short	0x0380
        /*010e*/ 	.short	0x0128


	//----- nvinfo : EIATTR_SW_WAR
	.align		4
.L_2157:
        /*0110*/ 	.byte	0x04, 0x36
        /*0112*/ 	.short	(.L_2159 - .L_2158)
.L_2158:
        /*0114*/ 	.word	0x00000008
.L_2159:


//--------------------- .nv.info._ZN10layer_norm31ln_parallel_residual_bwd_kernelINS_13Kernel_traitsI6__halfS2_fS2_fjLj5120ELj1ELj1ELj8ELj8ENS_18Kernel_traits_baseILj5120ES2_S2_fS2_fjLj256EEEEELb1ELb1ELb0EEEvNS_9BwdParamsE --------------------------
	.section	.nv.info._ZN10layer_norm31ln_parallel_residual_bwd_kernelINS_13Kernel_traitsI6__halfS2_fS2_fjLj5120ELj1ELj1ELj8ELj8ENS_18Kernel_traits_baseILj5120ES2_S2_fS2_fjLj256EEEEELb1ELb1ELb0EEEvNS_9BwdParamsE,"",@"SHT_CUDA_INFO"
	.sectionflags	@""
	.align	4


	//----- nvinfo : EIATTR_CUDA_API_VERSION
	.align		4
        /*0000*/ 	.byte	0x04, 0x37
        /*0002*/ 	.short	(.L_2161 - .L_2160)
.L_2160:
        /*0004*/ 	.word	0x00000082


	//----- nvinfo : EIATTR_KPARAM_INFO
	.align		4
.L_2161:
        /*0008*/ 	.byte	0x04, 0x17
        /*000a*/ 	.short	(.L_2163 - .L_2162)
.L_2162:
        /*000c*/ 	.word	0x00000000
        /*0010*/ 	.short	0x0000
        /*0012*/ 	.short	0x0000
        /*0014*/ 	.byte	0x00, 0xf0, 0xa1, 0x04


	//----- nvinfo : EIATTR_SPARSE_MMA_MASK
	.align		4
.L_2163:
        /*0018*/ 	.byte	0x03, 0x50
        /*001a*/ 	.short	0x0000


	//----- nvinfo : EIATTR_MAXREG_COUNT
	.align		4
        /*001c*/ 	.byte	0x03, 0x1b
        /*001e*/ 	.short	0x00ff


	//----- nvinfo : EIATTR_NUM_BARRIERS
	.align		4
        /*0020*/ 	.byte	0x02, 0x4c
        /*0022*/ 	.byte	0x01
	.zero		1


	//----- nvinfo : EIATTR_MERCURY_ISA_VERSION
	.align		4
        /*0024*/ 	.byte	0x03, 0x5f
        /*0026*/ 	.short	0x0101


	//----- nvinfo : EIATTR_COOP_GROUP_MASK_REGIDS
	.align		4
        /*0028*/ 	.byte	0x04, 0x29
        /*002a*/ 	.short	(.L_2165 - .L_2164)


	//   ....[0]....
.L_2164:
        /*002c*/ 	.word	0xffffffff


	//   ....[1]....
        /*0030*/ 	.word	0xffffffff


	//   ....[2]....
        /*0034*/ 	.word	0xffffffff


	//   ....[3]....
        /*0038*/ 	.word	0xffffffff


	//   ....[4]....
        /*003c*/ 	.word	0xffffffff


	//   ....[5]....
        /*0040*/ 	.word	0xffffffff


	//   ....[6]....
        /*0044*/ 	.word	0xffffffff


	//   ....[7]....
        /*0048*/ 	.word	0xffffffff


	//   ....[8]....
        /*004c*/ 	.word	0xffffffff


	//   ....[9]....
        /*0050*/ 	.word	0xffffffff


	//----- nvinfo : EIATTR_COOP_GROUP_INSTR_OFFSETS
	.align		4
.L_2165:
        /*0054*/ 	.byte	0x04, 0x28
        /*0056*/ 	.short	(.L_2167 - .L_2166)


	//   ....[0]....
.L_2166:
        /*0058*/ 	.word	0x00001c50


	//   ....[1]....
        /*005c*/ 	.word	0x00001c70


	//   ....[2]....
        /*0060*/ 	.word	0x00001cb0


	//   ....[3]....
        /*0064*/ 	.word	0x00001cc0


	//   ....[4]....
        /*0068*/ 	.word	0x00001d00


	//   ....[5]....
        /*006c*/ 	.word	0x00001d10


	//   ....[6]....
        /*0070*/ 	.word	0x00001d40


	//   ....[7]....
        /*0074*/ 	.word	0x00001d50


	//   ....[8]....
        /*0078*/ 	.word	0x00001d80


	//   ....[9]....
        /*007c*/ 	.word	0x00001d90


	//----- nvinfo : EIATTR_VRC_CTA_INIT_COUNT
	.align		4
.L_2167:
        /*0080*/ 	.byte	0x02, 0x4a
	.zero		1
	.zero		1


	//----- nvinfo : EIATTR_EXIT_INSTR_OFFSETS
	.align		4
        /*0084*/ 	.byte	0x04, 0x1c
        /*0086*/ 	.short	(.L_2169 - .L_2168)


	//   ....[0]....
.L_2168:
        /*0088*/ 	.word	0x00009050


	//   ....[1]....
        /*008c*/ 	.word	0x000090d0


	//----- nvinfo : EIATTR_MAX_THREADS
	.align		4
.L_2169:
        /*0090*/ 	.byte	0x04, 0x05
        /*0092*/ 	.short	(.L_2171 - .L_2170)
.L_2170:
        /*0094*/ 	.word	0x00000100
        /*0098*/ 	.word	0x00000001
        /*009c*/ 	.word	0x00000001


	//----- nvinfo : EIATTR_CRS_STACK_SIZE
	.align		4
.L_2171:
        /*00a0*/ 	.byte	0x04, 0x1e
        /*00a2*/ 	.short	(.L_2173 - .L_2172)
.L_2172:
        /*00a4*/ 	.word	0x00000000


	//----- nvinfo : EIATTR_CBANK_PARAM_SIZE
	.align		4
.L_2173:
        /*00a8*/ 	.byte	0x03, 0x19
        /*00aa*/ 	.short	0x0128


	//----- nvinfo : EIATTR_PARAM_CBANK
	.align		4
        /*00ac*/ 	.byte	0x04, 0x0a
        /*00ae*/ 	.short	(.L_2175 - .L_2174)
	.align		4
.L_2174:
        /*00b0*/ 	.word	index@(.nv.constant0._ZN10layer_norm31ln_parallel_residual_bwd_kernelINS_13Kernel_traitsI6__halfS2_fS2_fjLj5120ELj1ELj1ELj8ELj8ENS_18Kernel_traits_baseILj5120ES2_S2_fS2_fjLj256EEEEELb1ELb1ELb0EEEvNS_9BwdParamsE)
        /*00b4*/ 	.short	0x0380
        /*00b6*/ 	.short	0x0128


	//----- nvinfo : EIATTR_SW_WAR
	.align		4
.L_2175:
        /*00b8*/ 	.byte	0x04, 0x36
        /*00ba*/ 	.short	(.L_2177 - .L_2176)
.L_2176:
        /*00bc*/ 	.word	0x00000008
.L_2177:


//--------------------- .nv.info._ZN10layer_norm22ln_bwd_finalize_kernelINS_22Kernel_traits_finalizeILj5120E6__halfS2_fS2_fjLb0ELj1024ELj4ENS_18Kernel_traits_baseILj5120ES2_S2_fS2_fjLj1024EEEEELb0ELb1EEEvNS_9BwdParamsE --------------------------
	.section	.nv.info._ZN10layer_norm22ln_bwd_finalize_kernelINS_22Kernel_traits_finalizeILj5120E6__halfS2_fS2_fjLb0ELj1024ELj4ENS_18Kernel_traits_baseILj5120ES2_S2_fS2_fjLj1024EEEEELb0ELb1EEEvNS_9BwdParamsE,"",@"SHT_CUDA_INFO"
	.sectionflags	@""
	.align	4


	//----- nvinfo : EIATTR_CUDA_API_VERSION
	.align		4
        /*0000*/ 	.byte	0x04, 0x37
        /*0002*/ 	.short	(.L_2179 - .L_2178)
.L_2178:
        /*0004*/ 	.word	0x00000082


	//----- nvinfo : EIATTR_KPARAM_INFO
	.align		4
.L_2179:
        /*0008*/ 	.byte	0x04, 0x17
        /*000a*/ 	.short	(.L_2181 - .L_2180)
.L_2180:
        /*000c*/ 	.word	0x00000000
        /*0010*/ 	.short	0x0000
        /*0012*/ 	.short	0x0000
        /*0014*/ 	.byte	0x00, 0xf0, 0xa1, 0x04


	//----- nvinfo : EIATTR_SPARSE_MMA_MASK
	.align		4
.L_2181:
        /*0018*/ 	.byte	0x03, 0x50
        /*001a*/ 	.short	0x0000


	//----- nvinfo : EIATTR_MAXREG_COUNT
	.align		4
        /*001c*/ 	.byte	0x03, 0x1b
        /*001e*/ 	.short	0x0040


	//----- nvinfo : EIATTR_NUM_BARRIERS
	.align		4
        /*0020*/ 	.byte	0x02, 0x4c
        /*0022*/ 	.byte	0x01
	.zero		1


	//----- nvinfo : EIATTR_MERCURY_ISA_VERSION
	.align		4
        /*0024*/ 	.byte	0x03, 0x5f
        /*0026*/ 	.short	0x0101


	//----- nvinfo : EIATTR_COOP_GROUP_MASK_REGIDS
	.align		4
        /*0028*/ 	.byte	0x04, 0x29
        /*002a*/ 	.short	(.L_2183 - .L_2182)


	//   ....[0]....
.L_2182:
        /*002c*/ 	.word	0xffffffff


	//   ....[1]....
        /*0030*/ 	.word	0xffffffff


	//   ....[2]....
        /*0034*/ 	.word	0xffffffff


	//   ....[3]....
        /*0038*/ 	.word	0xffffffff


	//   ....[4]....
        /*003c*/ 	.word	0xffffffff


	//   ....[5]....
        /*0040*/ 	.word	0xffffffff


	//   ....[6]....
        /*0044*/ 	.word	0xffffffff


	//   ....[7]....
        /*0048*/ 	.word	0xffffffff


	//   ....[8]....
        /*004c*/ 	.word	0xffffffff


	//   ....[9]....
        /*0050*/ 	.word	0xffffffff


	//----- nvinfo : EIATTR_COOP_GROUP_INSTR_OFFSETS
	.align		4
.L_2183:
        /*0054*/ 	.byte	0x04, 0x28
        /*0056*/ 	.short	(.L_2185 - .L_2184)


	//   ....[0]....
.L_2184:
        /*0058*/ 	.word	0x00001630


	//   ....[1]....
        /*005c*/ 	.word	0x00001640


	//   ....[2]....
        /*0060*/ 	.word	0x00001670


	//   ....[3]....
        /*0064*/ 	.word	0x00001680


	//   ....[4]....
        /*0068*/ 	.word	0x000016b0


	//   ....[5]....
        /*006c*/ 	.word	0x000016d0


	//   ....[6]....
        /*0070*/ 	.word	0x00001700


	//   ....[7]....
        /*0074*/ 	.word	0x00001710


	//   ....[8]....
        /*0078*/ 	.word	0x00001740


	//   ....[9]....
        /*007c*/ 	.word	0x00001750


	//----- nvinfo : EIATTR_VRC_CTA_INIT_COUNT
	.align		4
.L_2185:
        /*0080*/ 	.byte	0x02, 0x4a
	.zero		1
	.zero		1


	//----- nvinfo : EIATTR_EXIT_INSTR_OFFSETS
	.align		4
        /*0084*/ 	.byte	0x04, 0x1c
        /*0086*/ 	.short	(.L_2187 - .L_2186)


	//   ....[0]....
.L_2186:
        /*0088*/ 	.word	0x00000070


	//   ....[1]....
        /*008c*/ 	.word	0x000017b0


	//   ....[2]....
        /*0090*/ 	.word	0x00001880


	//----- nvinfo : EIATTR_MAX_THREADS
	.align		4
.L_2187:
        /*0094*/ 	.byte	0x04, 0x05
        /*0096*/ 	.short	(.L_2189 - .L_2188)
.L_2188:
        /*0098*/ 	.word	0x00000400
        /*009c*/ 	.word	0x00000001
        /*00a0*/ 	.word	0x00000001


	//----- nvinfo : EIATTR_CRS_STACK_SIZE
	.align		4
.L_2189:
        /*00a4*/ 	.byte	0x04, 0x1e
        /*00a6*/ 	.short	(.L_2191 - .L_2190)
.L_2190:
        /*00a8*/ 	.word	0x00000000


	//----- nvinfo : EIATTR_CBANK_PARAM_SIZE
	.align		4
.L_2191:
        /*00ac*/ 	.byte	0x03, 0x19
        /*00ae*/ 	.short	0x0128


	//----- nvinfo : EIATTR_PARAM_CBANK
	.align		4
        /*00b0*/ 	.byte	0x04, 0x0a
        /*00b2*/ 	.short	(.L_2193 - .L_2192)
	.align		4
.L_2192:
        /*00b4*/ 	.word	index@(.nv.constant0._ZN10layer_norm22ln_bwd_finalize_kernelINS_22Kernel_traits_finalizeILj5120E6__halfS2_fS2_fjLb0ELj1024ELj4ENS_18Kernel_traits_baseILj5120ES2_S2_fS2_fjLj1024EEEEELb0ELb1EEEvNS_9BwdParamsE)
        /*00b8*/ 	.short	0x0380
        /*00ba*/ 	.short	0x0128


	//----- nvinfo : EIATTR_SW_WAR
	.align		4
.L_2193:
        /*00bc*/ 	.byte	0x04, 0x36
        /*00be*/ 	.short	(.L_2195 - .L_2194)
.L_2194:
        /*00c0*/ 	.word	0x00000008
.L_2195:


//--------------------- .nv.info._ZN10layer_norm40ln_parallel_residual_bwd_finalize_kernelINS_22Kernel_traits_finalizeILj5120E6__halfS2_fS2_fjLb0ELj1024ELj4ENS_18Kernel_traits_baseILj5120ES2_S2_fS2_fjLj1024EEEEELb1EEEvNS_9BwdParamsE --------------------------
	.section	.nv.info._ZN10layer_norm40ln_parallel_residual_bwd_finalize_kernelINS_22Kernel_traits_finalizeILj5120E6__halfS2_fS2_fjLb0ELj1024ELj4ENS_18Kernel_traits_baseILj5120ES2_S2_fS2_fjLj1024EEEEELb1EEEvNS_9BwdParamsE,"",@"SHT_CUDA_INFO"
	.sectionflags	@""
	.align	4


	//----- nvinfo : EIATTR_CUDA_API_VERSION
	.align		4
        /*0000*/ 	.byte	0x04, 0x37
        /*0002*/ 	.short	(.L_2197 - .L_2196)
.L_2196:
        /*0004*/ 	.word	0x00000082


	//----- nvinfo : EIATTR_KPARAM_INFO
	.align		4
.L_2197:
        /*0008*/ 	.byte	0x04, 0x17
        /*000a*/ 	.short	(.L_2199 - .L_2198)
.L_2198:
        /*000c*/ 	.word	0x00000000
        /*0010*/ 	.short	0x0000
        /*0012*/ 	.short	0x0000
        /*0014*/ 	.byte	0x00, 0xf0, 0xa1, 0x04


	//----- nvinfo : EIATTR_SPARSE_MMA_MASK
	.align		4
.L_2199:
        /*0018*/ 	.byte	0x03, 0x50
        /*001a*/ 	.short	0x0000


	//----- nvinfo : EIATTR_MAXREG_COUNT
	.align		4
        /*001c*/ 	.byte	0x03, 0x1b
        /*001e*/ 	.short	0x0040


	//----- nvinfo : EIATTR_NUM_BARRIERS
	.align		4
        /*0020*/ 	.byte	0x02, 0x4c
        /*0022*/ 	.byte	0x01
	.zero		1


	//----- nvinfo : EIATTR_MERCURY_ISA_VERSION
	.align		4
        /*0024*/ 	.byte	0x03, 0x5f
        /*0026*/ 	.short	0x0101


	//----- nvinfo : EIATTR_COOP_GROUP_MASK_REGIDS
	.align		4
        /*0028*/ 	.byte	0x04, 0x29
        /*002a*/ 	.short	(.L_2201 - .L_2200)


	//   ....[0]....
.L_2200:
        /*002c*/ 	.word	0xffffffff


	//   ....[1]....
        /*0030*/ 	.word	0xffffffff


	//   ....[2]....
        /*0034*/ 	.word	0xffffffff


	//   ....[3]....
        /*0038*/ 	.word	0xffffffff


	//   ....[4]....
        /*003c*/ 	.word	0xffffffff


	//   ....[5]....
        /*0040*/ 	.word	0xffffffff


	//   ....[6]....
        /*0044*/ 	.word	0xffffffff


	//   ....[7]....
        /*0048*/ 	.word	0xffffffff


	//   ....[8]....
        /*004c*/ 	.word	0xffffffff


	//   ....[9]....
        /*0050*/ 	.word	0xffffffff


	//   ....[10]....
        /*0054*/ 	.word	0xffffffff


	//   ....[11]....
        /*0058*/ 	.word	0xffffffff


	//   ....[12]....
        /*005c*/ 	.word	0xffffffff


	//   ....[13]....
        /*0060*/ 	.word	0xffffffff


	//   ....[14]....
        /*0064*/ 	.word	0xffffffff


	//   ....[15]....
        /*0068*/ 	.word	0xffffffff


	//   ....[16]....
        /*006c*/ 	.word	0xffffffff


	//   ....[17]....
        /*0070*/ 	.word	0xffffffff


	//   ....[18]....
        /*0074*/ 	.word	0xffffffff


	//   ....[19]....
        /*0078*/ 	.word	0xffffffff


	//----- nvinfo : EIATTR_COOP_GROUP_INSTR_OFFSETS
	.align		4
.L_2201:
        /*007c*/ 	.byte	0x04, 0x28
        /*007e*/ 	.short	(.L_2203 - .L_2202)


	//   ....[0]....
.L_2202:
        /*0080*/ 	.word	0x00001410


	//   ....[1]....
        /*0084*/ 	.word	0x00001420


	//   ....[2]....
        /*0088*/ 	.word	0x00001430


	//   ....[3]....
        /*008c*/ 	.word	0x00001440


	//   ....[4]....
        /*0090*/ 	.word	0x00001480


	//   ....[5]....
        /*0094*/ 	.word	0x000014a0


	//   ....[6]....
        /*0098*/ 	.word	0x000014b0


	//   ....[7]....
        /*009c*/ 	.word	0x000014c0


	//   ....[8]....
        /*00a0*/ 	.word	0x000014f0


	//   ....[9]....
        /*00a4*/ 	.word	0x00001520


	//   ....[10]....
        /*00a8*/ 	.word	0x00001530


	//   ....[11]....
        /*00ac*/ 	.word	0x00001540


	//   ....[12]....
        /*00b0*/ 	.word	0x00001560


	//   ....[13]....
        /*00b4*/ 	.word	0x00001590


	//   ....[14]....
        /*00b8*/ 	.word	0x000015b0


	//   ....[15]....
        /*00bc*/ 	.word	0x000015c0


	//   ....[16]....
        /*00c0*/ 	.word	0x000015e0


	//   ....[17]....
        /*00c4*/ 	.word	0x00001610


	//   ....[18]....
        /*00c8*/ 	.word	0x00001630


	//   ....[19]....
        /*00cc*/ 	.word	0x00001640


	//----- nvinfo : EIATTR_VRC_CTA_INIT_COUNT
	.align		4
.L_2203:
        /*00d0*/ 	.byte	0x02, 0x4a
	.zero		1
	.zero		1


	//----- nvinfo : EIATTR_EXIT_INSTR_OFFSETS
	.align		4
        /*00d4*/ 	.byte	0x04, 0x1c
        /*00d6*/ 	.short	(.L_2205 - .L_2204)


	//   ....[0]....
.L_2204:
        /*00d8*/ 	.word	0x00000060


	//   ....[1]....
        /*00dc*/ 	.word	0x000016e0


	//   ....[2]....
        /*00e0*/ 	.word	0x00001850


	//----- nvinfo : EIATTR_MAX_THREADS
	.align		4
.L_2205:
        /*00e4*/ 	.byte	0x04, 0x05
        /*00e6*/ 	.short	(.L_2207 - .L_2206)
.L_2206:
        /*00e8*/ 	.word	0x00000400
        /*00ec*/ 	.word	0x00000001
        /*00f0*/ 	.word	0x00000001


	//----- nvinfo : EIATTR_CRS_STACK_SIZE
	.align		4
.L_2207:
        /*00f4*/ 	.byte	0x04, 0x1e
        /*00f6*/ 	.short	(.L_2209 - .L_2208)
.L_2208:
        /*00f8*/ 	.word	0x00000000


	//----- nvinfo : EIATTR_CBANK_PARAM_SIZE
	.align		4
.L_2209:
        /*00fc*/ 	.byte	0x03, 0x19
        /*00fe*/ 	.short	0x0128


	//----- nvinfo : EIATTR_PARAM_CBANK
	.align		4
        /*0100*/ 	.byte	0x04, 0x0a
        /*0102*/ 	.short	(.L_2211 - .L_2210)
	.align		4
.L_2210:
        /*0104*/ 	.word	index@(.nv.constant0._ZN10layer_norm40ln_parallel_residual_bwd_finalize_kernelINS_22Kernel_traits_finalizeILj5120E6__halfS2_fS2_fjLb0ELj1024ELj4ENS_18Kernel_traits_baseILj5120ES2_S2_fS2_fjLj1024EEEEELb1EEEvNS_9BwdParamsE)
        /*0108*/ 	.short	0x0380
        /*010a*/ 	.short	0x0128


	//----- nvinfo : EIATTR_SW_WAR
	.align		4
.L_2211:
        /*010c*/ 	.byte	0x04, 0x36
        /*010e*/ 	.short	(.L_2213 - .L_2212)
.L_2212:
        /*0110*/ 	.word	0x00000008
.L_2213:


//--------------------- .nv.info._ZN10layer_norm31ln_parallel_residual_bwd_kernelINS_13Kernel_traitsI6__halfS2_fS2_fjLj5120ELj1ELj1ELj8ELj8ENS_18Kernel_traits_baseILj5120ES2_S2_fS2_fjLj256EEEEELb1ELb1ELb1EEEvNS_9BwdParamsE --------------------------
	.section	.nv.info._ZN10layer_norm31ln_parallel_residual_bwd_kernelINS_13Kernel_traitsI6__halfS2_fS2_fjLj5120ELj1ELj1ELj8ELj8ENS_18Kernel_traits_baseILj5120ES2_S2_fS2_fjLj256EEEEELb1ELb1ELb1EEEvNS_9BwdParamsE,"",@"SHT_CUDA_INFO"
	.sectionflags	@""
	.align	4


	//----- nvinfo : EIATTR_CUDA_API_VERSION
	.align		4
        /*0000*/ 	.byte	0x04, 0x37
        /*0002*/ 	.short	(.L_2215 - .L_2214)
.L_2214:
        /*0004*/ 	.word	0x00000082


	//----- nvinfo : EIATTR_KPARAM_INFO
	.align		4
.L_2215:
        /*0008*/ 	.byte	0x04, 0x17
        /*000a*/ 	.short	(.L_2217 - .L_2216)
.L_2216:
        /*000c*/ 	.word	0x00000000
        /*0010*/ 	.short	0x0000
        /*0012*/ 	.short	0x0000
        /*0014*/ 	.byte	0x00, 0xf0, 0xa1, 0x04


	//----- nvinfo : EIATTR_SPARSE_MMA_MASK
	.align		4
.L_2217:
        /*0018*/ 	.byte	0x03, 0x50
        /*001a*/ 	.short	0x0000


	//----- nvinfo : EIATTR_MAXREG_COUNT
	.align		4
        /*001c*/ 	.byte	0x03, 0x1b
        /*001e*/ 	.short	0x00ff


	//----- nvinfo : EIATTR_NUM_BARRIERS
	.align		4
        /*0020*/ 	.byte	0x02, 0x4c
        /*0022*/ 	.byte	0x01
	.zero		1


	//----- nvinfo : EIATTR_MERCURY_ISA_VERSION
	.align		4
        /*0024*/ 	.byte	0x03, 0x5f
        /*0026*/ 	.short	0x0101


	//----- nvinfo : EIATTR_COOP_GROUP_MASK_REGIDS
	.align		4
        /*0028*/ 	.byte	0x04, 0x29
        /*002a*/ 	.short	(.L_2219 - .L_2218)


	//   ....[0]....
.L_2218:
        /*002c*/ 	.word	0xffffffff


	//   ....[1]....
        /*0030*/ 	.word	0xffffffff


	//   ....[2]....
        /*0034*/ 	.word	0xffffffff


	//   ....[3]....
        /*0038*/ 	.word	0xffffffff


	//   ....[4]....
        /*003c*/ 	.word	0xffffffff


	//   ....[5]....
        /*0040*/ 	.word	0xffffffff


	//   ....[6]....
        /*0044*/ 	.word	0xffffffff


	//   ....[7]....
        /*0048*/ 	.word	0xffffffff


	//   ....[8]....
        /*004c*/ 	.word	0xffffffff


	//   ....[9]....
        /*0050*/ 	.word	0xffffffff


	//----- nvinfo : EIATTR_COOP_GROUP_INSTR_OFFSETS
	.align		4
.L_2219:
        /*0054*/ 	.byte	0x04, 0x28
        /*0056*/ 	.short	(.L_2221 - .L_2220)


	//   ....[0]....
.L_2220:
        /*0058*/ 	.word	0x00001540


	//   ....[1]....
        /*005c*/ 	.word	0x000015c0


	//   ....[2]....
        /*0060*/ 	.word	0x000015e0


	//   ....[3]....
        /*0064*/ 	.word	0x00001600


	//   ....[4]....
        /*0068*/ 	.word	0x00001620


	//   ....[5]....
        /*006c*/ 	.word	0x00001640


	//   ....[6]....
        /*0070*/ 	.word	0x00001660


	//   ....[7]....
        /*0074*/ 	.word	0x00001680


	//   ....[8]....
        /*0078*/ 	.word	0x000016d0


	//   ....[9]....
        /*007c*/ 	.word	0x000016f0


	//----- nvinfo : EIATTR_VRC_CTA_INIT_COUNT
	.align		4
.L_2221:
        /*0080*/ 	.byte	0x02, 0x4a
	.zero		1
	.zero		1


	//----- nvinfo : EIATTR_EXIT_INSTR_OFFSETS
	.align		4
        /*0084*/ 	.byte	0x04, 0x1c
        /*0086*/ 	.short	(.L_2223 - .L_2222)


	//   ....[0]....
.L_2222:
        /*0088*/ 	.word	0x00008690


	//----- nvinfo : EIATTR_MAX_THREADS
	.align		4
.L_2223:
        /*008c*/ 	.byte	0x04, 0x05
        /*008e*/ 	.short	(.L_2225 - .L_2224)
.L_2224:
        /*0090*/ 	.word	0x00000100
        /*0094*/ 	.word	0x00000001
        /*0098*/ 	.word	0x00000001


	//----- nvinfo : EIATTR_CRS_STACK_SIZE
	.align		4
.L_2225:
        /*009c*/ 	.byte	0x04, 0x1e
        /*009e*/ 	.short	(.L_2227 - .L_2226)
.L_2226:
        /*00a0*/ 	.word	0x00000000


	//----- nvinfo : EIATTR_CBANK_PARAM_SIZE
	.align		4
.L_2227:
        /*00a4*/ 	.byte	0x03, 0x19
        /*00a6*/ 	.short	0x0128


	//----- nvinfo : EIATTR_PARAM_CBANK
	.align		4
        /*00a8*/ 	.byte	0x04, 0x0a
        /*00aa*/ 	.short	(.L_2229 - .L_2228)
	.align		4
.L_2228:
        /*00ac*/ 	.word	index@(.nv.constant0._ZN10layer_norm31ln_parallel_residual_bwd_kernelINS_13Kernel_traitsI6__halfS2_fS2_fjLj5120ELj1ELj1ELj8ELj8ENS_18Kernel_traits_baseILj5120ES2_S2_fS2_fjLj256EEEEELb1ELb1ELb1EEEvNS_9BwdParamsE)
        /*00b0*/ 	.short	0x0380
        /*00b2*/ 	.short	0x0128


	//----- nvinfo : EIATTR_SW_WAR
	.align		4
.L_2229:
        /*00b4*/ 	.byte	0x04, 0x36
        /*00b6*/ 	.short	(.L_2231 - .L_2230)
.L_2230:
        /*00b8*/ 	.word	0x00000008
.L_2231:


//--------------------- .nv.info._ZN10layer_norm31ln_parallel_residual_bwd_kernelINS_13Kernel_traitsIf6__halffS2_fjLj5120ELj1ELj1ELj8ELj8ENS_18Kernel_traits_baseILj5120EfS2_fS2_fjLj256EEEEELb0ELb0ELb0EEEvNS_9BwdParamsE --------------------------
	.section	.nv.info._ZN10layer_norm31ln_parallel_residual_bwd_kernelINS_13Kernel_traitsIf6__halffS2_fjLj5120ELj1ELj1ELj8ELj8ENS_18Kernel_traits_baseILj5120EfS2_fS2_fjLj256EEEEELb0ELb0ELb0EEEvNS_9BwdParamsE,"",@"SHT_CUDA_INFO"
	.sectionflags	@""
	.align	4


	//----- nvinfo : EIATTR_CUDA_API_VERSION
	.align		4
        /*0000*/ 	.byte	0x04, 0x37
        /*0002*/ 	.short	(.L_2233 - .L_2232)
.L_2232:
        /*0004*/ 	.word	0x00000082


	//----- nvinfo : EIATTR_KPARAM_INFO
	.align		4
.L_2233:
        /*0008*/ 	.byte	0x04, 0x17
        /*000a*/ 	.short	(.L_2235 - .L_2234)
.L_2234:
        /*000c*/ 	.word	0x00000000
        /*0010*/ 	.short	0x0000
        /*0012*/ 	.short	0x0000
        /*0014*/ 	.byte	0x00, 0xf0, 0xa1, 0x04


	//----- nvinfo : EIATTR_SPARSE_MMA_MASK
	.align		4
.L_2235:
        /*0018*/ 	.byte	0x03, 0x50
        /*001a*/ 	.short	0x0000


	//----- nvinfo : EIATTR_MAXREG_COUNT
	.align		4
        /*001c*/ 	.byte	0x03, 0x1b
        /*001e*/ 	.short	0x00ff


	//----- nvinfo : EIATTR_NUM_BARRIERS
	.align		4
        /*0020*/ 	.byte	0x02, 0x4c
        /*0022*/ 	.byte	0x01
	.zero		1


	//----- nvinfo : EIATTR_MERCURY_ISA_VERSION
	.align		4
        /*0024*/ 	.byte	0x03, 0x5f
        /*0026*/ 	.short	0x0101


	//----- nvinfo : EIATTR_COOP_GROUP_MASK_REGIDS
	.align		4
        /*0028*/ 	.byte	0x04, 0x29
        /*002a*/ 	.short	(.L_2237 - .L_2236)


	//   ....[0]....
.L_2236:
        /*002c*/ 	.word	0xffffffff


	//   ....[1]....
        /*0030*/ 	.word	0xffffffff


	//   ....[2]....
        /*0034*/ 	.word	0xffffffff


	//   ....[3]....
        /*0038*/ 	.word	0xffffffff


	//   ....[4]....
        /*003c*/ 	.word	0xffffffff


	//   ....[5]....
        /*0040*/ 	.word	0xffffffff


	//   ....[6]....
        /*0044*/ 	.word	0xffffffff


	//   ....[7]....
        /*0048*/ 	.word	0xffffffff


	//   ....[8]....
        /*004c*/ 	.word	0xffffffff


	//   ....[9]....
        /*0050*/ 	.word	0xffffffff


	//----- nvinfo : EIATTR_COOP_GROUP_INSTR_OFFSETS
	.align		4
.L_2237:
        /*0054*/ 	.byte	0x04, 0x28
        /*0056*/ 	.short	(.L_2239 - .L_2238)


	//   ....[0]....
.L_2238:
        /*0058*/ 	.word	0x00002140


	//   ....[1]....
        /*005c*/ 	.word	0x00002160


	//   ....[2]....
        /*0060*/ 	.word	0x000021a0


	//   ....[3]....
        /*0064*/ 	.word	0x000021b0


	//   ....[4]....
        /*0068*/ 	.word	0x000021f0


	//   ....[5]....
        /*006c*/ 	.word	0x00002200


	//   ....[6]....
        /*0070*/ 	.word	0x00002230


	//   ....[7]....
        /*0074*/ 	.word	0x00002240


	//   ....[8]....
        /*0078*/ 	.word	0x00002270


	//   ....[9]....
        /*007c*/ 	.word	0x00002280


	//----- nvinfo : EIATTR_VRC_CTA_INIT_COUNT
	.align		4
.L_2239:
        /*0080*/ 	.byte	0x02, 0x4a
	.zero		1
	.zero		1


	//----- nvinfo : EIATTR_EXIT_INSTR_OFFSETS
	.align		4
        /*0084*/ 	.byte	0x04, 0x1c
        /*0086*/ 	.short	(.L_2241 - .L_2240)


	//   ....[0]....
.L_2240:
        /*0088*/ 	.word	0x00006af0


	//   ....[1]....
        /*008c*/ 	.word	0x00006bc0


	//----- nvinfo : EIATTR_MAX_THREADS
	.align		4
.L_2241:
        /*0090*/ 	.byte	0x04, 0x05
        /*0092*/ 	.short	(.L_2243 - .L_2242)
.L_2242:
        /*0094*/ 	.word	0x00000100
        /*0098*/ 	.word	0x00000001
        /*009c*/ 	.word	0x00000001


	//----- nvinfo : EIATTR_CRS_STACK_SIZE
	.align		4
.L_2243:
        /*00a0*/ 	.byte	0x04, 0x1e
        /*00a2*/ 	.short	(.L_2245 - .L_2244)
.L_2244:
        /*00a4*/ 	.word	0x00000000


	//----- nvinfo : EIATTR_CBANK_PARAM_SIZE
	.align		4
.L_2245:
        /*00a8*/ 	.byte	0x03, 0x19
        /*00aa*/ 	.short	0x0128


	//----- nvinfo : EIATTR_PARAM_CBANK
	.align		4
        /*00ac*/ 	.byte	0x04, 0x0a
        /*00ae*/ 	.short	(.L_2247 - .L_2246)
	.align		4
.L_2246:
        /*00b0*/ 	.word	index@(.nv.constant0._ZN10layer_norm31ln_parallel_residual_bwd_kernelINS_13Kernel_traitsIf6__halffS2_fjLj5120ELj1ELj1ELj8ELj8ENS_18Kernel_traits_baseILj5120EfS2_fS2_fjLj256EEEEELb0ELb0ELb0EEEvNS_9BwdParamsE)
        /*00b4*/ 	.short	0x0380
        /*00b6*/ 	.short	0x0128


	//----- nvinfo : EIATTR_SW_WAR
	.align		4
.L_2247:
        /*00b8*/ 	.byte	0x04, 0x36
        /*00ba*/ 	.short	(.L_2249 - .L_2248)
.L_2248:
        /*00bc*/ 	.word	0x00000008
.L_2249:


//--------------------- .nv.info._ZN10layer_norm31ln_parallel_residual_bwd_kernelINS_13Kernel_traitsIf6__halffS2_fjLj5120ELj1ELj1ELj8ELj8ENS_18Kernel_traits_baseILj5120EfS2_fS2_fjLj256EEEEELb0ELb0ELb1EEEvNS_9BwdParamsE --------------------------
	.section	.nv.info._ZN10layer_norm31ln_parallel_residual_bwd_kernelINS_13Kernel_traitsIf6__halffS2_fjLj5120ELj1ELj1ELj8ELj8ENS_18Kernel_traits_baseILj5120EfS2_fS2_fjLj256EEEEELb0ELb0ELb1EEEvNS_9BwdParamsE,"",@"SHT_CUDA_INFO"
	.sectionflags	@""
	.align	4


	//----- nvinfo : EIATTR_CUDA_API_VERSION
	.align		4
        /*0000*/ 	.byte	0x04, 0x37
        /*0002*/ 	.short	(.L_2251 - .L_2250)
.L_2250:
        /*0004*/ 	.word	0x00000082


	//----- nvinfo : EIATTR_KPARAM_INFO
	.align		4
.L_2251:
        /*0008*/ 	.byte	0x04, 0x17
        /*000a*/ 	.short	(.L_2253 - .L_2252)
.L_2252:
        /*000c*/ 	.word	0x00000000
        /*0010*/ 	.short	0x0000
        /*0012*/ 	.short	0x0000
        /*0014*/ 	.byte	0x00, 0xf0, 0xa1, 0x04


	//----- nvinfo : EIATTR_SPARSE_MMA_MASK
	.align		4
.L_2253:
        /*0018*/ 	.byte	0x03, 0x50
        /*001a*/ 	.short	0x0000


	//----- nvinfo : EIATTR_MAXREG_COUNT
	.align		4
        /*001c*/ 	.byte	0x03, 0x1b
        /*001e*/ 	.short	0x00ff


	//----- nvinfo : EIATTR_NUM_BARRIERS
	.align		4
        /*0020*/ 	.byte	0x02, 0x4c
        /*0022*/ 	.byte	0x01
	.zero		1


	//----- nvinfo : EIATTR_MERCURY_ISA_VERSION
	.align		4
        /*0024*/ 	.byte	0x03, 0x5f
        /*0026*/ 	.short	0x0101


	//----- nvinfo : EIATTR_COOP_GROUP_MASK_REGIDS
	.align		4
        /*0028*/ 	.byte	0x04, 0x29
        /*002a*/ 	.short	(.L_2255 - .L_2254)


	//   ....[0]....
.L_2254:
        /*002c*/ 	.word	0xffffffff


	//   ....[1]....
        /*0030*/ 	.word	0xffffffff


	//   ....[2]....
        /*0034*/ 	.word	0xffffffff


	//   ....[3]....
        /*0038*/ 	.word	0xffffffff


	//   ....[4]....
        /*003c*/ 	.word	0xffffffff


	//   ....[5]....
        /*0040*/ 	.word	0xffffffff


	//   ....[6]....
        /*0044*/ 	.word	0xffffffff


	//   ....[7]....
        /*0048*/ 	.word	0xffffffff


	//   ....[8]....
        /*004c*/ 	.word	0xffffffff


	//   ....[9]....
        /*0050*/ 	.word	0xffffffff


	//----- nvinfo : EIATTR_COOP_GROUP_INSTR_OFFSETS
	.align		4
.L_2255:
        /*0054*/ 	.byte	0x04, 0x28
        /*0056*/ 	.short	(.L_2257 - .L_2256)


	//   ....[0]....
.L_2256:
        /*0058*/ 	.word	0x00001780


	//   ....[1]....
        /*005c*/ 	.word	0x00001790


	//   ....[2]....
        /*0060*/ 	.word	0x000017c0


	//   ....[3]....
        /*0064*/ 	.word	0x000017d0


	//   ....[4]....
        /*0068*/ 	.word	0x00001800


	//   ....[5]....
        /*006c*/ 	.word	0x00001810


	//   ....[6]....
        /*0070*/ 	.word	0x00001850


	//   ....[7]....
        /*0074*/ 	.word	0x00001860


	//   ....[8]....
        /*0078*/ 	.word	0x00001890


	//   ....[9]....
        /*007c*/ 	.word	0x000018a0


	//----- nvinfo : EIATTR_VRC_CTA_INIT_COUNT
	.align		4
.L_2257:
        /*0080*/ 	.byte	0x02, 0x4a
	.zero		1
	.zero		1


	//----- nvinfo : EIATTR_EXIT_INSTR_OFFSETS
	.align		4
        /*0084*/ 	.byte	0x04, 0x1c
        /*0086*/ 	.short	(.L_2259 - .L_2258)


	//   ....[0]....
.L_2258:
        /*0088*/ 	.word	0x00006350


	//----- nvinfo : EIATTR_MAX_THREADS
	.align		4
.L_2259:
        /*008c*/ 	.byte	0x04, 0x05
        /*008e*/ 	.short	(.L_2261 - .L_2260)
.L_2260:
        /*0090*/ 	.word	0x00000100
        /*0094*/ 	.word	0x00000001
        /*0098*/ 	.word	0x00000001


	//----- nvinfo : EIATTR_CRS_STACK_SIZE
	.align		4
.L_2261:
        /*009c*/ 	.byte	0x04, 0x1e
        /*009e*/ 	.short	(.L_2263 - .L_2262)
.L_2262:
        /*00a0*/ 	.word	0x00000000


	//----- nvinfo : EIATTR_CBANK_PARAM_SIZE
	.align		4
.L_2263:
        /*00a4*/ 	.byte	0x03, 0x19
        /*00a6*/ 	.short	0x0128


	//----- nvinfo : EIATTR_PARAM_CBANK
	.align		4
        /*00a8*/ 	.byte	0x04, 0x0a
        /*00aa*/ 	.short	(.L_2265 - .L_2264)
	.align		4
.L_2264:
        /*00ac*/ 	.word	index@(.nv.constant0._ZN10layer_norm31ln_parallel_residual_bwd_kernelINS_13Kernel_traitsIf6__halffS2_fjLj5120ELj1ELj1ELj8ELj8ENS_18Kernel_traits_baseILj5120EfS2_fS2_fjLj256EEEEELb0ELb0ELb1EEEvNS_9BwdParamsE)
        /*00b0*/ 	.short	0x0380
        /*00b2*/ 	.short	0x0128


	//----- nvinfo : EIATTR_SW_WAR
	.align		4
.L_2265:
        /*00b4*/ 	.byte	0x04, 0x36
        /*00b6*/ 	.short	(.L_2267 - .L_2266)
.L_2266:
        /*00b8*/ 	.word	0x00000008
.L_2267:


//--------------------- .nv.info._ZN10layer_norm31ln_parallel_residual_bwd_kernelINS_13Kernel_traitsIf6__halffS2_fjLj5120ELj1ELj1ELj8ELj8ENS_18Kernel_traits_baseILj5120EfS2_fS2_fjLj256EEEEELb0ELb1ELb0EEEvNS_9BwdParamsE --------------------------
	.section	.nv.info._ZN10layer_norm31ln_parallel_residual_bwd_kernelINS_13Kernel_traitsIf6__halffS2_fjLj5120ELj1ELj1ELj8ELj8ENS_18Kernel_traits_baseILj5120EfS2_fS2_fjLj256EEEEELb0ELb1ELb0EEEvNS_9BwdParamsE,"",@"SHT_CUDA_INFO"
	.sectionflags	@""
	.align	4


	//----- nvinfo : EIATTR_CUDA_API_VERSION
	.align		4
        /*0000*/ 	.byte	0x04, 0x37
        /*0002*/ 	.short	(.L_2269 - .L_2268)
.L_2268:
        /*0004*/ 	.word	0x00000082


	//----- nvinfo : EIATTR_KPARAM_INFO
	.align		4
.L_2269:
        /*0008*/ 	.byte	0x04, 0x17
        /*000a*/ 	.short	(.L_2271 - .L_2270)
.L_2270:
        /*000c*/ 	.word	0x00000000
        /*0010*/ 	.short	0x0000
        /*0012*/ 	.short	0x0000
        /*0014*/ 	.byte	0x00, 0xf0, 0xa1, 0x04


	//----- nvinfo : EIATTR_SPARSE_MMA_MASK
	.align		4
.L_2271:
        /*0018*/ 	.byte	0x03, 0x50
        /*001a*/ 	.short	0x0000


	//----- nvinfo : EIATTR_MAXREG_COUNT
	.align		4
        /*001c*/ 	.byte	0x03, 0x1b
        /*001e*/ 	.short	0x00ff


	//----- nvinfo : EIATTR_NUM_BARRIERS
	.align		4
        /*0020*/ 	.byte	0x02, 0x4c
        /*0022*/ 	.byte	0x01
	.zero		1


	//----- nvinfo : EIATTR_MERCURY_ISA_VERSION
	.align		4
        /*0024*/ 	.byte	0x03, 0x5f
        /*0026*/ 	.short	0x0101


	//----- nvinfo : EIATTR_COOP_GROUP_MASK_REGIDS
	.align		4
        /*0028*/ 	.byte	0x04, 0x29
        /*002a*/ 	.short	(.L_2273 - .L_2272)


	//   ....[0]....
.L_2272:
        /*002c*/ 	.word	0xffffffff


	//   ....[1]....
        /*0030*/ 	.word	0xffffffff


	//   ....[2]....
        /*0034*/ 	.word	0xffffffff


	//   ....[3]....
        /*0038*/ 	.word	0xffffffff


	//   ....[4]....
        /*003c*/ 	.word	0xffffffff


	//   ....[5]....
        /*0040*/ 	.word	0xffffffff


	//   ....[6]....
        /*0044*/ 	.word	0xffffffff


	//   ....[7]....
        /*0048*/ 	.word	0xffffffff


	//   ....[8]....
        /*004c*/ 	.word	0xffffffff


	//   ....[9]....
        /*0050*/ 	.word	0xffffffff


	//----- nvinfo : EIATTR_COOP_GROUP_INSTR_OFFSETS
	.align		4
.L_2273:
        /*0054*/ 	.byte	0x04, 0x28
        /*0056*/ 	.short	(.L_2275 - .L_2274)


	//   ....[0]....
.L_2274:
        /*0058*/ 	.word	0x000016a0


	//   ....[1]....
        /*005c*/ 	.word	0x000016c0


	//   ....[2]....
        /*0060*/ 	.word	0x00001700


	//   ....[3]....
        /*0064*/ 	.word	0x00001710


	//   ....[4]....
        /*0068*/ 	.word	0x00001750


	//   ....[5]....
        /*006c*/ 	.word	0x00001760


	//   ....[6]....
        /*0070*/ 	.word	0x00001790


	//   ....[7]....
        /*0074*/ 	.word	0x000017a0


	//   ....[8]....
        /*0078*/ 	.word	0x000017d0


	//   ....[9]....
        /*007c*/ 	.word	0x000017e0


	//----- nvinfo : EIATTR_VRC_CTA_INIT_COUNT
	.align		4
.L_2275:
        /*0080*/ 	.byte	0x02, 0x4a
	.zero		1
	.zero		1


	//----- nvinfo : EIATTR_EXIT_INSTR_OFFSETS
	.align		4
        /*0084*/ 	.byte	0x04, 0x1c
        /*0086*/ 	.short	(.L_2277 - .L_2276)


	//   ....[0]....
.L_2276:
        /*0088*/ 	.word	0x00005dc0


	//   ....[1]....
        /*008c*/ 	.word	0x00005e40


	//----- nvinfo : EIATTR_MAX_THREADS
	.align		4
.L_2277:
        /*0090*/ 	.byte	0x04, 0x05
        /*0092*/ 	.short	(.L_2279 - .L_2278)
.L_2278:
        /*0094*/ 	.word	0x00000100
        /*0098*/ 	.word	0x00000001
        /*009c*/ 	.word	0x00000001


	//----- nvinfo : EIATTR_CRS_STACK_SIZE
	.align		4
.L_2279:
        /*00a0*/ 	.byte	0x04, 0x1e
        /*00a2*/ 	.short	(.L_2281 - .L_2280)
.L_2280:
        /*00a4*/ 	.word	0x00000000


	//----- nvinfo : EIATTR_CBANK_PARAM_SIZE
	.align		4
.L_2281:
        /*00a8*/ 	.byte	0x03, 0x19
        /*00aa*/ 	.short	0x0128


	//----- nvinfo : EIATTR_PARAM_CBANK
	.align		4
        /*00ac*/ 	.byte	0x04, 0x0a
        /*00ae*/ 	.short	(.L_2283 - .L_2282)
	.align		4
.L_2282:
        /*00b0*/ 	.word	index@(.nv.constant0._ZN10layer_norm31ln_parallel_residual_bwd_kernelINS_13Kernel_traitsIf6__halffS2_fjLj5120ELj1ELj1ELj8ELj8ENS_18Kernel_traits_baseILj5120EfS2_fS2_fjLj256EEEEELb0ELb1ELb0EEEvNS_9BwdParamsE)
        /*00b4*/ 	.short	0x0380
        /*00b6*/ 	.short	0x0128


	//----- nvinfo : EIATTR_SW_WAR
	.align		4
.L_2283:
        /*00b8*/ 	.byte	0x04, 0x36
        /*00ba*/ 	.short	(.L_2285 - .L_2284)
.L_2284:
        /*00bc*/ 	.word	0x00000008
.L_2285:


//--------------------- .nv.info._ZN10layer_norm31ln_parallel_residual_bwd_kernelINS_13Kernel_traitsIf6__halffS2_fjLj5120ELj1ELj1ELj8ELj8ENS_18Kernel_traits_baseILj5120EfS2_fS2_fjLj256EEEEELb0ELb1ELb1EEEvNS_9BwdParamsE --------------------------
	.section	.nv.info._ZN10layer_norm31ln_parallel_residual_bwd_kernelINS_13Kernel_traitsIf6__halffS2_fjLj5120ELj1ELj1ELj8ELj8ENS_18Kernel_traits_baseILj5120EfS2_fS2_fjLj256EEEEELb0ELb1ELb1EEEvNS_9BwdParamsE,"",@"SHT_CUDA_INFO"
	.sectionflags	@""
	.align	4


	//----- nvinfo : EIATTR_CUDA_API_VERSION
	.align		4
        /*0000*/ 	.byte	0x04, 0x37
        /*0002*/ 	.short	(.L_2287 - .L_2286)
.L_2286:
        /*0004*/ 	.word	0x00000082


	//----- nvinfo : EIATTR_KPARAM_INFO
	.align		4
.L_2287:
        /*0008*/ 	.byte	0x04, 0x17
        /*000a*/ 	.short	(.L_2289 - .L_2288)
.L_2288:
        /*000c*/ 	.word	0x00000000
        /*0010*/ 	.short	0x0000
        /*0012*/ 	.short	0x0000
        /*0014*/ 	.byte	0x00, 0xf0, 0xa1, 0x04


	//----- nvinfo : EIATTR_SPARSE_MMA_MASK
	.align		4
.L_2289:
        /*0018*/ 	.byte	0x03, 0x50
        /*001a*/ 	.short	0x0000


	//----- nvinfo : EIATTR_MAXREG_COUNT
	.align		4
        /*001c*/ 	.byte	0x03, 0x1b
        /*001e*/ 	.short	0x00ff


	//----- nvinfo : EIATTR_NUM_BARRIERS
	.align		4
        /*0020*/ 	.byte	0x02, 0x4c
        /*0022*/ 	.byte	0x01
	.zero		1


	//----- nvinfo : EIATTR_MERCURY_ISA_VERSION
	.align		4
        /*0024*/ 	.byte	0x03, 0x5f
        /*0026*/ 	.short	0x0101


	//----- nvinfo : EIATTR_COOP_GROUP_MASK_REGIDS
	.align		4
        /*0028*/ 	.byte	0x04, 0x29
        /*002a*/ 	.short	(.L_2291 - .L_2290)


	//   ....[0]....
.L_2290:
        /*002c*/ 	.word	0xffffffff


	//   ....[1]....
        /*0030*/ 	.word	0xffffffff


	//   ....[2]....
        /*0034*/ 	.word	0xffffffff


	//   ....[3]....
        /*0038*/ 	.word	0xffffffff


	//   ....[4]....
        /*003c*/ 	.word	0xffffffff


	//   ....[5]....
        /*0040*/ 	.word	0xffffffff


	//   ....[6]....
        /*0044*/ 	.word	0xffffffff


	//   ....[7]....
        /*0048*/ 	.word	0xffffffff


	//   ....[8]....
        /*004c*/ 	.word	0xffffffff


	//   ....[9]....
        /*0050*/ 	.word	0xffffffff


	//----- nvinfo : EIATTR_COOP_GROUP_INSTR_OFFSETS
	.align		4
.L_2291:
        /*0054*/ 	.byte	0x04, 0x28
        /*0056*/ 	.short	(.L_2293 - .L_2292)


	//   ....[0]....
.L_2292:
        /*0058*/ 	.word	0x00001000


	//   ....[1]....
        /*005c*/ 	.word	0x000010c0


	//   ....[2]....
        /*0060*/ 	.word	0x000010d0


	//   ....[3]....
        /*0064*/ 	.word	0x00001100


	//   ....[4]....
        /*0068*/ 	.word	0x00001110


	//   ....[5]....
        /*006c*/ 	.word	0x00001130


	//   ....[6]....
        /*0070*/ 	.word	0x00001150


	//   ....[7]....
        /*0074*/ 	.word	0x00001180


	//   ....[8]....
        /*0078*/ 	.word	0x000011c0


	//   ....[9]....
        /*007c*/ 	.word	0x000011e0


	//----- nvinfo : EIATTR_VRC_CTA_INIT_COUNT
	.align		4
.L_2293:
        /*0080*/ 	.byte	0x02, 0x4a
	.zero		1
	.zero		1


	//----- nvinfo : EIATTR_EXIT_INSTR_OFFSETS
	.align		4
        /*0084*/ 	.byte	0x04, 0x1c
        /*0086*/ 	.short	(.L_2295 - .L_2294)


	//   ....[0]....
.L_2294:
        /*0088*/ 	.word	0x00005600


	//----- nvinfo : EIATTR_MAX_THREADS
	.align		4
.L_2295:
        /*008c*/ 	.byte	0x04, 0x05
        /*008e*/ 	.short	(.L_2297 - .L_2296)
.L_2296:
        /*0090*/ 	.word	0x00000100
        /*0094*/ 	.word	0x00000001
        /*0098*/ 	.word	0x00000001


	//----- nvinfo : EIATTR_CRS_STACK_SIZE
	.align		4
.L_2297:
        /*009c*/ 	.byte	0x04, 0x1e
        /*009e*/ 	.short	(.L_2299 - .L_2298)
.L_2298:
        /*00a0*/ 	.word	0x00000000


	//----- nvinfo : EIATTR_CBANK_PARAM_SIZE
	.align		4
.L_2299:
        /*00a4*/ 	.byte	0x03, 0x19
        /*00a6*/ 	.short	0x0128


	//----- nvinfo : EIATTR_PARAM_CBANK
	.align		4
        /*00a8*/ 	.byte	0x04, 0x0a
        /*00aa*/ 	.short	(.L_2301 - .L_2300)
	.align		4
.L_2300:
        /*00ac*/ 	.word	index@(.nv.constant0._ZN10layer_norm31ln_parallel_residual_bwd_kernelINS_13Kernel_traitsIf6__halffS2_fjLj5120ELj1ELj1ELj8ELj8ENS_18Kernel_traits_baseILj5120EfS2_fS2_fjLj256EEEEELb0ELb1ELb1EEEvNS_9BwdParamsE)
        /*00b0*/ 	.short	0x0380
        /*00b2*/ 	.short	0x0128


	//----- nvinfo : EIATTR_SW_WAR
	.align		4
.L_2301:
        /*00b4*/ 	.byte	0x04, 0x36
        /*00b6*/ 	.short	(.L_2303 - .L_2302)
.L_2302:
        /*00b8*/ 	.word	0x00000008
.L_2303:


//--------------------- .nv.info._ZN10layer_norm31ln_parallel_residual_bwd_kernelINS_13Kernel_traitsIf6__halffS2_fjLj5120ELj1ELj1ELj8ELj8ENS_18Kernel_traits_baseILj5120EfS2_fS2_fjLj256EEEEELb1ELb0ELb0EEEvNS_9BwdParamsE --------------------------
	.section	.nv.info._ZN10layer_norm31ln_parallel_residual_bwd_kernelINS_13Kernel_traitsIf6__halffS2_fjLj5120ELj1ELj1ELj8ELj8ENS_18Kernel_traits_baseILj5120EfS2_fS2_fjLj256EEEEELb1ELb0ELb0EEEvNS_9BwdParamsE,"",@"SHT_CUDA_INFO"
	.sectionflags	@""
	.align	4


	//----- nvinfo : EIATTR_CUDA_API_VERSION
	.align		4
        /*0000*/ 	.byte	0x04, 0x37
        /*0002*/ 	.short	(.L_2305 - .L_2304)
.L_2304:
        /*0004*/ 	.word	0x00000082


	//----- nvinfo : EIATTR_KPARAM_INFO
	.align		4
.L_2305:
        /*0008*/ 	.byte	0x04, 0x17
        /*000a*/ 	.short	(.L_2307 - .L_2306)
.L_2306:
        /*000c*/ 	.word	0x00000000
        /*0010*/ 	.short	0x0000
        /*0012*/ 	.short	0x0000
        /*0014*/ 	.byte	0x00, 0xf0, 0xa1, 0x04


	//----- nvinfo : EIATTR_SPARSE_MMA_MASK
	.align		4
.L_2307:
        /*0018*/ 	.byte	0x03, 0x50
        /*001a*/ 	.short	0x0000


	//----- nvinfo : EIATTR_MAXREG_COUNT
	.align		4
        /*001c*/ 	.byte	0x03, 0x1b
        /*001e*/ 	.short	0x00ff


	//----- nvinfo : EIATTR_NUM_BARRIERS
	.align		4
        /*0020*/ 	.byte	0x02, 0x4c
        /*0022*/ 	.byte	0x01
	.zero		1


	//----- nvinfo : EIATTR_MERCURY_ISA_VERSION
	.align		4
        /*0024*/ 	.byte	0x03, 0x5f
        /*0026*/ 	.short	0x0101


	//----- nvinfo : EIATTR_COOP_GROUP_MASK_REGIDS
	.align		4
        /*0028*/ 	.byte	0x04, 0x29
        /*002a*/ 	.short	(.L_2309 - .L_2308)


	//   ....[0]....
.L_2308:
        /*002c*/ 	.word	0xffffffff


	//   ....[1]....
        /*0030*/ 	.word	0xffffffff


	//   ....[2]....
        /*0034*/ 	.word	0xffffffff


	//   ....[3]....
        /*0038*/ 	.word	0xffffffff


	//   ....[4]....
        /*003c*/ 	.word	0xffffffff


	//   ....[5]....
        /*0040*/ 	.word	0xffffffff


	//   ....[6]....
        /*0044*/ 	.word	0xffffffff


	//   ....[7]....
        /*0048*/ 	.word	0xffffffff


	//   ....[8]....
        /*004c*/ 	.word	0xffffffff


	//   ....[9]....
        /*0050*/ 	.word	0xffffffff


	//----- nvinfo : EIATTR_COOP_GROUP_INSTR_OFFSETS
	.align		4
.L_2309:
        /*0054*/ 	.byte	0x04, 0x28
        /*0056*/ 	.short	(.L_2311 - .L_2310)


	//   ....[0]....
.L_2310:
        /*0058*/ 	.word	0x000023c0


	//   ....[1]....
        /*005c*/ 	.word	0x000023e0


	//   ....[2]....
        /*0060*/ 	.word	0x00002420


	//   ....[3]....
        /*0064*/ 	.word	0x00002430


	//   ....[4]....
        /*0068*/ 	.word	0x00002470


	//   ....[5]....
        /*006c*/ 	.word	0x00002480


	//   ....[6]....
        /*0070*/ 	.word	0x000024b0


	//   ....[7]....
        /*0074*/ 	.word	0x000024c0


	//   ....[8]....
        /*0078*/ 	.word	0x000024f0


	//   ....[9]....
        /*007c*/ 	.word	0x00002500


	//----- nvinfo : EIATTR_VRC_CTA_INIT_COUNT
	.align		4
.L_2311:
        /*0080*/ 	.byte	0x02, 0x4a
	.zero		1
	.zero		1


	//----- nvinfo : EIATTR_EXIT_INSTR_OFFSETS
	.align		4
        /*0084*/ 	.byte	0x04, 0x1c
        /*0086*/ 	.short	(.L_2313 - .L_2312)


	//   ....[0]....
.L_2312:
        /*0088*/ 	.word	0x000098e0


	//   ....[1]....
        /*008c*/ 	.word	0x000099b0


	//----- nvinfo : EIATTR_MAX_THREADS
	.align		4
.L_2313:
        /*0090*/ 	.byte	0x04, 0x05
        /*0092*/ 	.short	(.L_2315 - .L_2314)
.L_2314:
        /*0094*/ 	.word	0x00000100
        /*0098*/ 	.word	0x00000001
        /*009c*/ 	.word	0x00000001


	//----- nvinfo : EIATTR_CRS_STACK_SIZE
	.align		4
.L_2315:
        /*00a0*/ 	.byte	0x04, 0x1e
        /*00a2*/ 	.short	(.L_2317 - .L_2316)
.L_2316:
        /*00a4*/ 	.word	0x00000000


	//----- nvinfo : EIATTR_CBANK_PARAM_SIZE
	.align		4
.L_2317:
        /*00a8*/ 	.byte	0x03, 0x19
        /*00aa*/ 	.short	0x0128


	//----- nvinfo : EIATTR_PARAM_CBANK
	.align		4
        /*00ac*/ 	.byte	0x04, 0x0a
        /*00ae*/ 	.short	(.L_2319 - .L_2318)
	.align		4
.L_2318:
        /*00b0*/ 	.word	index@(.nv.constant0._ZN10layer_norm31ln_parallel_residual_bwd_kernelINS_13Kernel_traitsIf6__halffS2_fjLj5120ELj1ELj1ELj8ELj8ENS_18Kernel_traits_baseILj5120EfS2_fS2_fjLj256EEEEELb1ELb0ELb0EEEvNS_9BwdParamsE)
        /*00b4*/ 	.short	0x0380
        /*00b6*/ 	.short	0x0128


	//----- nvinfo : EIATTR_SW_WAR
	.align		4
.L_2319:
        /*00b8*/ 	.byte	0x04, 0x36
        /*00ba*/ 	.short	(.L_2321 - .L_2320)
.L_2320:
        /*00bc*/ 	.word	0x00000008
.L_2321:


//--------------------- .nv.info._ZN10layer_norm31ln_parallel_residual_bwd_kernelINS_13Kernel_traitsIf6__halffS2_fjLj5120ELj1ELj1ELj8ELj8ENS_18Kernel_traits_baseILj5120EfS2_fS2_fjLj256EEEEELb1ELb0ELb1EEEvNS_9BwdParamsE --------------------------
	.section	.nv.info._ZN10layer_norm31ln_parallel_residual_bwd_kernelINS_13Kernel_traitsIf6__halffS2_fjLj5120ELj1ELj1ELj8ELj8ENS_18Kernel_traits_baseILj5120EfS2_fS2_fjLj256EEEEELb1ELb0ELb1EEEvNS_9BwdParamsE,"",@"SHT_CUDA_INFO"
	.sectionflags	@""
	.align	4


	//----- nvinfo : EIATTR_CUDA_API_VERSION
	.align		4
        /*0000*/ 	.byte	0x04, 0x37
        /*0002*/ 	.short	(.L_2323 - .L_2322)
.L_2322:
        /*0004*/ 	.word	0x00000082


	//----- nvinfo : EIATTR_KPARAM_INFO
	.align		4
.L_2323:
        /*0008*/ 	.byte	0x04, 0x17
        /*000a*/ 	.short	(.L_2325 - .L_2324)
.L_2324:
        /*000c*/ 	.word	0x00000000
        /*0010*/ 	.short	0x0000
        /*0012*/ 	.short	0x0000
        /*0014*/ 	.byte	0x00, 0xf0, 0xa1, 0x04


	//----- nvinfo : EIATTR_SPARSE_MMA_MASK
	.align		4
.L_2325:
        /*0018*/ 	.byte	0x03, 0x50
        /*001a*/ 	.short	0x0000


	//----- nvinfo : EIATTR_MAXREG_COUNT
	.align		4
        /*001c*/ 	.byte	0x03, 0x1b
        /*001e*/ 	.short	0x00ff


	//----- nvinfo : EIATTR_NUM_BARRIERS
	.align		4
        /*0020*/ 	.byte	0x02, 0x4c
        /*0022*/ 	.byte	0x01
	.zero		1


	//----- nvinfo : EIATTR_MERCURY_ISA_VERSION
	.align		4
        /*0024*/ 	.byte	0x03, 0x5f
        /*0026*/ 	.short	0x0101


	//----- nvinfo : EIATTR_COOP_GROUP_MASK_REGIDS
	.align		4
        /*0028*/ 	.byte	0x04, 0x29
        /*002a*/ 	.short	(.L_2327 - .L_2326)


	//   ....[0]....
.L_2326:
        /*002c*/ 	.word	0xffffffff


	//   ....[1]....
        /*0030*/ 	.word	0xffffffff


	//   ....[2]....
        /*0034*/ 	.word	0xffffffff


	//   ....[3]....
        /*0038*/ 	.word	0xffffffff


	//   ....[4]....
        /*003c*/ 	.word	0xffffffff


	//   ....[5]....
        /*0040*/ 	.word	0xffffffff


	//   ....[6]....
        /*0044*/ 	.word	0xffffffff


	//   ....[7]....
        /*0048*/ 	.word	0xffffffff


	//   ....[8]....
        /*004c*/ 	.word	0xffffffff


	//   ....[9]....
        /*0050*/ 	.word	0xffffffff


	//----- nvinfo : EIATTR_COOP_GROUP_INSTR_OFFSETS
	.align		4
.L_2327:
        /*0054*/ 	.byte	0x04, 0x28
        /*0056*/ 	.short	(.L_2329 - .L_2328)


	//   ....[0]....
.L_2328:
        /*0058*/ 	.word	0x000018d0


	//   ....[1]....
        /*005c*/ 	.word	0x00001960


	//   ....[2]....
        /*0060*/ 	.word	0x00001980


	//   ....[3]....
        /*0064*/ 	.word	0x000019a0


	//   ....[4]....
        /*0068*/ 	.word	0x000019c0


	//   ....[5]....
        /*006c*/ 	.word	0x000019e0


	//   ....[6]....
        /*0070*/ 	.word	0x00001a00


	//   ....[7]....
        /*0074*/ 	.word	0x00001a20


	//   ....[8]....
        /*0078*/ 	.word	0x00001a50


	//   ....[9]....
        /*007c*/ 	.word	0x00001a80


	//----- nvinfo : EIATTR_VRC_CTA_INIT_COUNT
	.align		4
.L_2329:
        /*0080*/ 	.byte	0x02, 0x4a
	.zero		1
	.zero		1


	//----- nvinfo : EIATTR_EXIT_INSTR_OFFSETS
	.align		4
        /*0084*/ 	.byte	0x04, 0x1c
        /*0086*/ 	.short	(.L_2331 - .L_2330)


	//   ....[0]....
.L_2330:
        /*0088*/ 	.word	0x000090c0


	//----- nvinfo : EIATTR_MAX_THREADS
	.align		4
.L_2331:
        /*008c*/ 	.byte	0x04, 0x05
        /*008e*/ 	.short	(.L_2333 - .L_2332)
.L_2332:
        /*0090*/ 	.word	0x00000100
        /*0094*/ 	.word	0x00000001
        /*0098*/ 	.word	0x00000001


	//----- nvinfo : EIATTR_CRS_STACK_SIZE
	.align		4
.L_2333:
        /*009c*/ 	.byte	0x04, 0x1e
        /*009e*/ 	.short	(.L_2335 - .L_2334)
.L_2334:
        /*00a0*/ 	.word	0x00000000


	//----- nvinfo : EIATTR_CBANK_PARAM_SIZE
	.align		4
.L_2335:
        /*00a4*/ 	.byte	0x03, 0x19
        /*00a6*/ 	.short	0x0128


	//----- nvinfo : EIATTR_PARAM_CBANK
	.align		4
        /*00a8*/ 	.byte	0x04, 0x0a
        /*00aa*/ 	.short	(.L_2337 - .L_2336)
	.align		4
.L_2336:
        /*00ac*/ 	.word	index@(.nv.constant0._ZN10layer_norm31ln_parallel_residual_bwd_kernelINS_13Kernel_traitsIf6__halffS2_fjLj5120ELj1ELj1ELj8ELj8ENS_18Kernel_traits_baseILj5120EfS2_fS2_fjLj256EEEEELb1ELb0ELb1EEEvNS_9BwdParamsE)
        /*00b0*/ 	.short	0x0380
        /*00b2*/ 	.short	0x0128


	//----- nvinfo : EIATTR_SW_WAR
	.align		4
.L_2337:
        /*00b4*/ 	.byte	0x04, 0x36
        /*00b6*/ 	.short	(.L_2339 - .L_2338)
.L_2338:
        /*00b8*/ 	.word	0x00000008
.L_2339:


//--------------------- .nv.info._ZN10layer_norm22ln_bwd_finalize_kernelINS_22Kernel_traits_finalizeILj5120Ef6__halffS2_fjLb0ELj1024ELj4ENS_18Kernel_traits_baseILj5120EfS2_fS2_fjLj1024EEEEELb0ELb0EEEvNS_9BwdParamsE --------------------------
	.section	.nv.info._ZN10layer_norm22ln_bwd_finalize_kernelINS_22Kernel_traits_finalizeILj5120Ef6__halffS2_fjLb0ELj1024ELj4ENS_18Kernel_traits_baseILj5120EfS2_fS2_fjLj1024EEEEELb0ELb0EEEvNS_9BwdParamsE,"",@"SHT_CUDA_INFO"
	.sectionflags	@""
	.align	4


	//----- nvinfo : EIATTR_CUDA_API_VERSION
	.align		4
        /*0000*/ 	.byte	0x04, 0x37
        /*0002*/ 	.short	(.L_2341 - .L_2340)
.L_2340:
        /*0004*/ 	.word	0x00000082


	//----- nvinfo : EIATTR_KPARAM_INFO
	.align		4
.L_2341:
        /*0008*/ 	.byte	0x04, 0x17
        /*000a*/ 	.short	(.L_2343 - .L_2342)
.L_2342:
        /*000c*/ 	.word	0x00000000
        /*0010*/ 	.short	0x0000
        /*0012*/ 	.short	0x0000
        /*0014*/ 	.byte	0x00, 0xf0, 0xa1, 0x04


	//----- nvinfo : EIATTR_SPARSE_MMA_MASK
	.align		4
.L_2343:
        /*0018*/ 	.byte	0x03, 0x50
        /*001a*/ 	.short	0x0000


	//----- nvinfo : EIATTR_MAXREG_COUNT
	.align		4
        /*001c*/ 	.byte	0x03, 0x1b
        /*001e*/ 	.short	0x0040


	//----- nvinfo : EIATTR_NUM_BARRIERS
	.align		4
        /*0020*/ 	.byte	0x02, 0x4c
        /*0022*/ 	.byte	0x01
	.zero		1


	//----- nvinfo : EIATTR_MERCURY_ISA_VERSION
	.align		4
        /*0024*/ 	.byte	0x03, 0x5f
        /*0026*/ 	.short	0x0101


	//----- nvinfo : EIATTR_COOP_GROUP_MASK_REGIDS
	.align		4
        /*0028*/ 	.byte	0x04, 0x29
        /*002a*/ 	.short	(.L_2345 - .L_2344)


	//   ....[0]....
.L_2344:
        /*002c*/ 	.word	0xffffffff


	//   ....[1]....
        /*0030*/ 	.word	0xffffffff


	//   ....[2]....
        /*0034*/ 	.word	0xffffffff


	//   ....[3]....
        /*0038*/ 	.word	0xffffffff


	//   ....[4]....
        /*003c*/ 	.word	0xffffffff


	//   ....[5]....
        /*0040*/ 	.word	0xffffffff


	//   ....[6]....
        /*0044*/ 	.word	0xffffffff


	//   ....[7]....
        /*0048*/ 	.word	0xffffffff


	//   ....[8]....
        /*004c*/ 	.word	0xffffffff


	//   ....[9]....
        /*0050*/ 	.word	0xffffffff


	//----- nvinfo : EIATTR_COOP_GROUP_INSTR_OFFSETS
	.align		4
.L_2345:
        /*0054*/ 	.byte	0x04, 0x28
        /*0056*/ 	.short	(.L_2347 - .L_2346)


	//   ....[0]....
.L_2346:
        /*0058*/ 	.word	0x000015e0


	//   ....[1]....
        /*005c*/ 	.word	0x000015f0


	//   ....[2]....
        /*0060*/ 	.word	0x00001620


	//   ....[3]....
        /*0064*/ 	.word	0x00001630


	//   ....[4]....
        /*0068*/ 	.word	0x00001660


	//   ....[5]....
        /*006c*/ 	.word	0x00001670


	//   ....[6]....
        /*0070*/ 	.word	0x000016b0


	//   ....[7]....
        /*0074*/ 	.word	0x000016e0


	//   ....[8]....
        /*0078*/ 	.word	0x00001710


	//   ....[9]....
        /*007c*/ 	.word	0x00001720


	//----- nvinfo : EIATTR_VRC_CTA_INIT_COUNT
	.align		4
.L_2347:
        /*0080*/ 	.byte	0x02, 0x4a
	.zero		1
	.zero		1


	//----- nvinfo : EIATTR_EXIT_INSTR_OFFSETS
	.align		4
        /*0084*/ 	.byte	0x04, 0x1c
        /*0086*/ 	.short	(.L_2349 - .L_2348)


	//   ....[0]....
.L_2348:
        /*0088*/ 	.word	0x00000060


	//   ....[1]....
        /*008c*/ 	.word	0x00001780


	//   ....[2]....
        /*0090*/ 	.word	0x000017b0


	//   ....[3]....
        /*0094*/ 	.word	0x00001850


	//----- nvinfo : EIATTR_MAX_THREADS
	.align		4
.L_2349:
        /*0098*/ 	.byte	0x04, 0x05
        /*009a*/ 	.short	(.L_2351 - .L_2350)
.L_2350:
        /*009c*/ 	.word	0x00000400
        /*00a0*/ 	.word	0x00000001
        /*00a4*/ 	.word	0x00000001


	//----- nvinfo : EIATTR_CRS_STACK_SIZE
	.align		4
.L_2351:
        /*00a8*/ 	.byte	0x04, 0x1e
        /*00aa*/ 	.short	(.L_2353 - .L_2352)
.L_2352:
        /*00ac*/ 	.word	0x00000000


	//----- nvinfo : EIATTR_CBANK_PARAM_SIZE
	.align		4
.L_2353:
        /*00b0*/ 	.byte	0x03, 0x19
        /*00b2*/ 	.short	0x0128


	//----- nvinfo : EIATTR_PARAM_CBANK
	.align		4
        /*00b4*/ 	.byte	0x04, 0x0a
        /*00b6*/ 	.short	(.L_2355 - .L_2354)
	.align		4
.L_2354:
        /*00b8*/ 	.word	index@(.nv.constant0._ZN10layer_norm22ln_bwd_finalize_kernelINS_22Kernel_traits_finalizeILj5120Ef6__halffS2_fjLb0ELj1024ELj4ENS_18Kernel_traits_baseILj5120EfS2_fS2_fjLj1024EEEEELb0ELb0EEEvNS_9BwdParamsE)
        /*00bc*/ 	.short	0x0380
        /*00be*/ 	.short	0x0128


	//----- nvinfo : EIATTR_SW_WAR
	.align		4
.L_2355:
        /*00c0*/ 	.byte	0x04, 0x36
        /*00c2*/ 	.short	(.L_2357 - .L_2356)
.L_2356:
        /*00c4*/ 	.word	0x00000008
.L_2357:


//--------------------- .nv.info._ZN10layer_norm40ln_parallel_residual_bwd_finalize_kernelINS_22Kernel_traits_finalizeILj5120Ef6__halffS2_fjLb0ELj1024ELj4ENS_18Kernel_traits_baseILj5120EfS2_fS2_fjLj1024EEEEELb0EEEvNS_9BwdParamsE --------------------------
	.section	.nv.info._ZN10layer_norm40ln_parallel_residual_bwd_finalize_kernelINS_22Kernel_traits_finalizeILj5120Ef6__halffS2_fjLb0ELj1024ELj4ENS_18Kernel_traits_baseILj5120EfS2_fS2_fjLj1024EEEEELb0EEEvNS_9BwdParamsE,"",@"SHT_CUDA_INFO"
	.sectionflags	@""
	.align	4


	//----- nvinfo : EIATTR_CUDA_API_VERSION
	.align		4
        /*0000*/ 	.byte	0x04, 0x37
        /*0002*/ 	.short	(.L_2359 - .L_2358)
.L_2358:
        /*0004*/ 	.word	0x00000082


	//----- nvinfo : EIATTR_KPARAM_INFO
	.align		4
.L_2359:
        /*0008*/ 	.byte	0x04, 0x17
        /*000a*/ 	.short	(.L_2361 - .L_2360)
.L_2360:
        /*000c*/ 	.word	0x00000000
        /*0010*/ 	.short	0x0000
        /*0012*/ 	.short	0x0000
        /*0014*/ 	.byte	0x00, 0xf0, 0xa1, 0x04


	//----- nvinfo : EIATTR_SPARSE_MMA_MASK
	.align		4
.L_2361:
        /*0018*/ 	.byte	0x03, 0x50
        /*001a*/ 	.short	0x0000


	//----- nvinfo : EIATTR_MAXREG_COUNT
	.align		4
        /*001c*/ 	.byte	0x03, 0x1b
        /*001e*/ 	.short	0x0040


	//----- nvinfo : EIATTR_NUM_BARRIERS
	.align		4
        /*0020*/ 	.byte	0x02, 0x4c
        /*0022*/ 	.byte	0x01
	.zero		1


	//----- nvinfo : EIATTR_MERCURY_ISA_VERSION
	.align		4
        /*0024*/ 	.byte	0x03, 0x5f
        /*0026*/ 	.short	0x0101


	//----- nvinfo : EIATTR_COOP_GROUP_MASK_REGIDS
	.align		4
        /*0028*/ 	.byte	0x04, 0x29
        /*002a*/ 	.short	(.L_2363 - .L_2362)


	//   ....[0]....
.L_2362:
        /*002c*/ 	.word	0xffffffff


	//   ....[1]....
        /*0030*/ 	.word	0xffffffff


	//   ....[2]....
        /*0034*/ 	.word	0xffffffff


	//   ....[3]....
        /*0038*/ 	.word	0xffffffff


	//   ....[4]....
        /*003c*/ 	.word	0xffffffff


	//   ....[5]....
        /*0040*/ 	.word	0xffffffff


	//   ....[6]....
        /*0044*/ 	.word	0xffffffff


	//   ....[7]....
        /*0048*/ 	.word	0xffffffff


	//   ....[8]....
        /*004c*/ 	.word	0xffffffff


	//   ....[9]....
        /*0050*/ 	.word	0xffffffff


	//   ....[10]....
        /*0054*/ 	.word	0xffffffff


	//   ....[11]....
        /*0058*/ 	.word	0xffffffff


	//   ....[12]....
        /*005c*/ 	.word	0xffffffff


	//   ....[13]....
        /*0060*/ 	.word	0xffffffff


	//   ....[14]....
        /*0064*/ 	.word	0xffffffff


	//   ....[15]....
        /*0068*/ 	.word	0xffffffff


	//   ....[16]....
        /*006c*/ 	.word	0xffffffff


	//   ....[17]....
        /*0070*/ 	.word	0xffffffff


	//   ....[18]....
        /*0074*/ 	.word	0xffffffff


	//   ....[19]....
        /*0078*/ 	.word	0xffffffff


	//----- nvinfo : EIATTR_COOP_GROUP_INSTR_OFFSETS
	.align		4
.L_2363:
        /*007c*/ 	.byte	0x04, 0x28
        /*007e*/ 	.short	(.L_2365 - .L_2364)


	//   ....[0]....
.L_2364:
        /*0080*/ 	.word	0x000013b0


	//   ....[1]....
        /*0084*/ 	.word	0x000013c0


	//   ....[2]....
        /*0088*/ 	.word	0x000013d0


	//   ....[3]....
        /*008c*/ 	.word	0x000013e0


	//   ....[4]....
        /*0090*/ 	.word	0x00001410


	//   ....[5]....
        /*0094*/ 	.word	0x00001430


	//   ....[6]....
        /*0098*/ 	.word	0x00001450


	//   ....[7]....
        /*009c*/ 	.word	0x00001460


	//   ....[8]....
        /*00a0*/ 	.word	0x000014a0


	//   ....[9]....
        /*00a4*/ 	.word	0x000014c0


	//   ....[10]....
        /*00a8*/ 	.word	0x000014d0


	//   ....[11]....
        /*00ac*/ 	.word	0x000014e0


	//   ....[12]....
        /*00b0*/ 	.word	0x00001510


	//   ....[13]....
        /*00b4*/ 	.word	0x00001530


	//   ....[14]....
        /*00b8*/ 	.word	0x00001550


	//   ....[15]....
        /*00bc*/ 	.word	0x00001560


	//   ....[16]....
        /*00c0*/ 	.word	0x000015a0


	//   ....[17]....
        /*00c4*/ 	.word	0x000015d0


	//   ....[18]....
        /*00c8*/ 	.word	0x00001600


	//   ....[19]....
        /*00cc*/ 	.word	0x00001610


	//----- nvinfo : EIATTR_VRC_CTA_INIT_COUNT
	.align		4
.L_2365:
        /*00d0*/ 	.byte	0x02, 0x4a
	.zero		1
	.zero		1


	//----- nvinfo : EIATTR_EXIT_INSTR_OFFSETS
	.align		4
        /*00d4*/ 	.byte	0x04, 0x1c
        /*00d6*/ 	.short	(.L_2367 - .L_2366)


	//   ....[0]....
.L_2366:
        /*00d8*/ 	.word	0x00000060


	//   ....[1]....
        /*00dc*/ 	.word	0x000016b0


	//   ....[2]....
        /*00e0*/ 	.word	0x000016e0


	//   ....[3]....
        /*00e4*/ 	.word	0x00001800


	//----- nvinfo : EIATTR_MAX_THREADS
	.align		4
.L_2367:
        /*00e8*/ 	.byte	0x04, 0x05
        /*00ea*/ 	.short	(.L_2369 - .L_2368)
.L_2368:
        /*00ec*/ 	.word	0x00000400
        /*00f0*/ 	.word	0x00000001
        /*00f4*/ 	.word	0x00000001


	//----- nvinfo : EIATTR_CRS_STACK_SIZE
	.align		4
.L_2369:
        /*00f8*/ 	.byte	0x04, 0x1e
        /*00fa*/ 	.short	(.L_2371 - .L_2370)
.L_2370:
        /*00fc*/ 	.word	0x00000000


	//----- nvinfo : EIATTR_CBANK_PARAM_SIZE
	.align		4
.L_2371:
        /*0100*/ 	.byte	0x03, 0x19
        /*0102*/ 	.short	0x0128


	//----- nvinfo : EIATTR_PARAM_CBANK
	.align		4
        /*0104*/ 	.byte	0x04, 0x0a
        /*0106*/ 	.short	(.L_2373 - .L_2372)
	.align		4
.L_2372:
        /*0108*/ 	.word	index@(.nv.constant0._ZN10layer_norm40ln_parallel_residual_bwd_finalize_kernelINS_22Kernel_traits_finalizeILj5120Ef6__halffS2_fjLb0ELj1024ELj4ENS_18Kernel_traits_baseILj5120EfS2_fS2_fjLj1024EEEEELb0EEEvNS_9BwdParamsE)
        /*010c*/ 	.short	0x0380
        /*010e*/ 	.short	0x0128


	//----- nvinfo : EIATTR_SW_WAR
	.align		4
.L_2373:
        /*0110*/ 	.byte	0x04, 0x36
        /*0112*/ 	.short	(.L_2375 - .L_2374)
.L_2374:
        /*0114*/ 	.word	0x00000008
.L_2375:


//--------------------- .nv.info._ZN10layer_norm31ln_parallel_residual_bwd_kernelINS_13Kernel_traitsIf6__halffS2_fjLj5120ELj1ELj1ELj8ELj8ENS_18Kernel_traits_baseILj5120EfS2_fS2_fjLj256EEEEELb1ELb1ELb0EEEvNS_9BwdParamsE --------------------------
	.section	.nv.info._ZN10layer_norm31ln_parallel_residual_bwd_kernelINS_13Kernel_traitsIf6__halffS2_fjLj5120ELj1ELj1ELj8ELj8ENS_18Kernel_traits_baseILj5120EfS2_fS2_fjLj256EEEEELb1ELb1ELb0EEEvNS_9BwdParamsE,"",@"SHT_CUDA_INFO"
	.sectionflags	@""
	.align	4


	//----- nvinfo : EIATTR_CUDA_API_VERSION
	.align		4
        /*0000*/ 	.byte	0x04, 0x37
        /*0002*/ 	.short	(.L_2377 - .L_2376)
.L_2376:
        /*0004*/ 	.word	0x00000082


	//----- nvinfo : EIATTR_KPARAM_INFO
	.align		4
.L_2377:
        /*0008*/ 	.byte	0x04, 0x17
        /*000a*/ 	.short	(.L_2379 - .L_2378)
.L_2378:
        /*000c*/ 	.word	0x00000000
        /*0010*/ 	.short	0x0000
        /*0012*/ 	.short	0x0000
        /*0014*/ 	.byte	0x00, 0xf0, 0xa1, 0x04


	//----- nvinfo : EIATTR_SPARSE_MMA_MASK
	.align		4
.L_2379:
        /*0018*/ 	.byte	0x03, 0x50
        /*001a*/ 	.short	0x0000


	//----- nvinfo : EIATTR_MAXREG_COUNT
	.align		4
        /*001c*/ 	.byte	0x03, 0x1b
        /*001e*/ 	.short	0x00ff


	//----- nvinfo : EIATTR_NUM_BARRIERS
	.align		4
        /*0020*/ 	.byte	0x02, 0x4c
        /*0022*/ 	.byte	0x01
	.zero		1


	//----- nvinfo : EIATTR_MERCURY_ISA_VERSION
	.align		4
        /*0024*/ 	.byte	0x03, 0x5f
        /*0026*/ 	.short	0x0101


	//----- nvinfo : EIATTR_COOP_GROUP_MASK_REGIDS
	.align		4
        /*0028*/ 	.byte	0x04, 0x29
        /*002a*/ 	.short	(.L_2381 - .L_2380)


	//   ....[0]....
.L_2380:
        /*002c*/ 	.word	0xffffffff


	//   ....[1]....
        /*0030*/ 	.word	0xffffffff


	//   ....[2]....
        /*0034*/ 	.word	0xffffffff


	//   ....[3]....
        /*0038*/ 	.word	0xffffffff


	//   ....[4]....
        /*003c*/ 	.word	0xffffffff


	//   ....[5]....
        /*0040*/ 	.word	0xffffffff


	//   ....[6]....
        /*0044*/ 	.word	0xffffffff


	//   ....[7]....
        /*0048*/ 	.word	0xffffffff


	//   ....[8]....
        /*004c*/ 	.word	0xffffffff


	//   ....[9]....
        /*0050*/ 	.word	0xffffffff


	//----- nvinfo : EIATTR_COOP_GROUP_INSTR_OFFSETS
	.align		4
.L_2381:
        /*0054*/ 	.byte	0x04, 0x28
        /*0056*/ 	.short	(.L_2383 - .L_2382)


	//   ....[0]....
.L_2382:
        /*0058*/ 	.word	0x00001930


	//   ....[1]....
        /*005c*/ 	.word	0x00001950


	//   ....[2]....
        /*0060*/ 	.word	0x00001990


	//   ....[3]....
        /*0064*/ 	.word	0x000019a0


	//   ....[4]....
        /*0068*/ 	.word	0x000019e0


	//   ....[5]....
        /*006c*/ 	.word	0x000019f0


	//   ....[6]....
        /*0070*/ 	.word	0x00001a20


	//   ....[7]....
        /*0074*/ 	.word	0x00001a30


	//   ....[8]....
        /*0078*/ 	.word	0x00001a60


	//   ....[9]....
        /*007c*/ 	.word	0x00001a70


	//----- nvinfo : EIATTR_VRC_CTA_INIT_COUNT
	.align		4
.L_2383:
        /*0080*/ 	.byte	0x02, 0x4a
	.zero		1
	.zero		1


	//----- nvinfo : EIATTR_EXIT_INSTR_OFFSETS
	.align		4
        /*0084*/ 	.byte	0x04, 0x1c
        /*0086*/ 	.short	(.L_2385 - .L_2384)


	//   ....[0]....
.L_2384:
        /*0088*/ 	.word	0x00008d30


	//   ....[1]....
        /*008c*/ 	.word	0x00008db0


	//----- nvinfo : EIATTR_MAX_THREADS
	.align		4
.L_2385:
        /*0090*/ 	.byte	0x04, 0x05
        /*0092*/ 	.short	(.L_2387 - .L_2386)
.L_2386:
        /*0094*/ 	.word	0x00000100
        /*0098*/ 	.word	0x00000001
        /*009c*/ 	.word	0x00000001


	//----- nvinfo : EIATTR_CRS_STACK_SIZE
	.align		4
.L_2387:
        /*00a0*/ 	.byte	0x04, 0x1e
        /*00a2*/ 	.short	(.L_2389 - .L_2388)
.L_2388:
        /*00a4*/ 	.word	0x00000000


	//----- nvinfo : EIATTR_CBANK_PARAM_SIZE
	.align		4
.L_2389:
        /*00a8*/ 	.byte	0x03, 0x19
        /*00aa*/ 	.short	0x0128


	//----- nvinfo : EIATTR_PARAM_CBANK
	.align		4
        /*00ac*/ 	.byte	0x04, 0x0a
        /*00ae*/ 	.short	(.L_2391 - .L_2390)
	.align		4
.L_2390:
        /*00b0*/ 	.word	index@(.nv.constant0._ZN10layer_norm31ln_parallel_residual_bwd_kernelINS_13Kernel_traitsIf6__halffS2_fjLj5120ELj1ELj1ELj8ELj8ENS_18Kernel_traits_baseILj5120EfS2_fS2_fjLj256EEEEELb1ELb1ELb0EEEvNS_9BwdParamsE)
        /*00b4*/ 	.short	0x0380
        /*00b6*/ 	.short	0x0128


	//----- nvinfo : EIATTR_SW_WAR
	.align		4
.L_2391:
        /*00b8*/ 	.byte	0x04, 0x36
        /*00ba*/ 	.short	(.L_2393 - .L_2392)
.L_2392:
        /*00bc*/ 	.word	0x00000008
.L_2393:


//--------------------- .nv.info._ZN10layer_norm22ln_bwd_finalize_kernelINS_22Kernel_traits_finalizeILj5120Ef6__halffS2_fjLb0ELj1024ELj4ENS_18Kernel_traits_baseILj5120EfS2_fS2_fjLj1024EEEEELb0ELb1EEEvNS_9BwdParamsE --------------------------
	.section	.nv.info._ZN10layer_norm22ln_bwd_finalize_kernelINS_22Kernel_traits_finalizeILj5120Ef6__halffS2_fjLb0ELj1024ELj4ENS_18Kernel_traits_baseILj5120EfS2_fS2_fjLj1024EEEEELb0ELb1EEEvNS_9BwdParamsE,"",@"SHT_CUDA_INFO"
	.sectionflags	@""
	.align	4


	//----- nvinfo : EIATTR_CUDA_API_VERSION
	.align		4
        /*0000*/ 	.byte	0x04, 0x37
        /*0002*/ 	.short	(.L_2395 - .L_2394)
.L_2394:
        /*0004*/ 	.word	0x00000082


	//----- nvinfo : EIATTR_KPARAM_INFO
	.align		4
.L_2395:
        /*0008*/ 	.byte	0x04, 0x17
        /*000a*/ 	.short	(.L_2397 - .L_2396)
.L_2396:
        /*000c*/ 	.word	0x00000000
        /*0010*/ 	.short	0x0000
        /*0012*/ 	.short	0x0000
        /*0014*/ 	.byte	0x00, 0xf0, 0xa1, 0x04


	//----- nvinfo : EIATTR_SPARSE_MMA_MASK
	.align		4
.L_2397:
        /*0018*/ 	.byte	0x03, 0x50
        /*001a*/ 	.short	0x0000


	//----- nvinfo : EIATTR_MAXREG_COUNT
	.align		4
        /*001c*/ 	.byte	0x03, 0x1b
        /*001e*/ 	.short	0x0040


	//----- nvinfo : EIATTR_NUM_BARRIERS
	.align		4
        /*0020*/ 	.byte	0x02, 0x4c
        /*0022*/ 	.byte	0x01
	.zero		1


	//----- nvinfo : EIATTR_MERCURY_ISA_VERSION
	.align		4
        /*0024*/ 	.byte	0x03, 0x5f
        /*0026*/ 	.short	0x0101


	//----- nvinfo : EIATTR_COOP_GROUP_MASK_REGIDS
	.align		4
        /*0028*/ 	.byte	0x04, 0x29
        /*002a*/ 	.short	(.L_2399 - .L_2398)


	//   ....[0]....
.L_2398:
        /*002c*/ 	.word	0xffffffff


	//   ....[1]....
        /*0030*/ 	.word	0xffffffff


	//   ....[2]....
        /*0034*/ 	.word	0xffffffff


	//   ....[3]....
        /*0038*/ 	.word	0xffffffff


	//   ....[4]....
        /*003c*/ 	.word	0xffffffff


	//   ....[5]....
        /*0040*/ 	.word	0xffffffff


	//   ....[6]....
        /*0044*/ 	.word	0xffffffff


	//   ....[7]....
        /*0048*/ 	.word	0xffffffff


	//   ....[8]....
        /*004c*/ 	.word	0xffffffff


	//   ....[9]....
        /*0050*/ 	.word	0xffffffff


	//----- nvinfo : EIATTR_COOP_GROUP_INSTR_OFFSETS
	.align		4
.L_2399:
        /*0054*/ 	.byte	0x04, 0x28
        /*0056*/ 	.short	(.L_2401 - .L_2400)


	//   ....[0]....
.L_2400:
        /*0058*/ 	.word	0x00001630


	//   ....[1]....
        /*005c*/ 	.word	0x00001640


	//   ....[2]....
        /*0060*/ 	.word	0x00001670


	//   ....[3]....
        /*0064*/ 	.word	0x00001680


	//   ....[4]....
        /*0068*/ 	.word	0x000016b0


	//   ....[5]....
        /*006c*/ 	.word	0x000016c0


	//   ....[6]....
        /*0070*/ 	.word	0x000016f0


	//   ....[7]....
        /*0074*/ 	.word	0x00001710


	//   ....[8]....
        /*0078*/ 	.word	0x00001740


	//   ....[9]....
        /*007c*/ 	.word	0x00001750


	//----- nvinfo : EIATTR_VRC_CTA_INIT_COUNT
	.align		4
.L_2401:
        /*0080*/ 	.byte	0x02, 0x4a
	.zero		1
	.zero		1


	//----- nvinfo : EIATTR_EXIT_INSTR_OFFSETS
	.align		4
        /*0084*/ 	.byte	0x04, 0x1c
        /*0086*/ 	.short	(.L_2403 - .L_2402)


	//   ....[0]....
.L_2402:
        /*0088*/ 	.word	0x00000070


	//   ....[1]....
        /*008c*/ 	.word	0x000017b0


	//   ....[2]....
        /*0090*/ 	.word	0x00001860


	//----- nvinfo : EIATTR_MAX_THREADS
	.align		4
.L_2403:
        /*0094*/ 	.byte	0x04, 0x05
        /*0096*/ 	.short	(.L_2405 - .L_2404)
.L_2404:
        /*0098*/ 	.word	0x00000400
        /*009c*/ 	.word	0x00000001
        /*00a0*/ 	.word	0x00000001


	//----- nvinfo : EIATTR_CRS_STACK_SIZE
	.align		4
.L_2405:
        /*00a4*/ 	.byte	0x04, 0x1e
        /*00a6*/ 	.short	(.L_2407 - .L_2406)
.L_2406:
        /*00a8*/ 	.word	0x00000000


	//----- nvinfo : EIATTR_CBANK_PARAM_SIZE
	.align		4
.L_2407:
        /*00ac*/ 	.byte	0x03, 0x19
        /*00ae*/ 	.short	0x0128


	//----- nvinfo : EIATTR_PARAM_CBANK
	.align		4
        /*00b0*/ 	.byte	0x04, 0x0a
        /*00b2*/ 	.short	(.L_2409 - .L_2408)
	.align		4
.L_2408:
        /*00b4*/ 	.word	index@(.nv.constant0._ZN10layer_norm22ln_bwd_finalize_kernelINS_22Kernel_traits_finalizeILj5120Ef6__halffS2_fjLb0ELj1024ELj4ENS_18Kernel_traits_baseILj5120EfS2_fS2_fjLj1024EEEEELb0ELb1EEEvNS_9BwdParamsE)
        /*00b8*/ 	.short	0x0380
        /*00ba*/ 	.short	0x0128


	//----- nvinfo : EIATTR_SW_WAR
	.align		4
.L_2409:
        /*00bc*/ 	.byte	0x04, 0x36
        /*00be*/ 	.short	(.L_2411 - .L_2410)
.L_2410:
        /*00c0*/ 	.word	0x00000008
.L_2411:


//--------------------- .nv.info._ZN10layer_norm40ln_parallel_residual_bwd_finalize_kernelINS_22Kernel_traits_finalizeILj5120Ef6__halffS2_fjLb0ELj1024ELj4ENS_18Kernel_traits_baseILj5120EfS2_fS2_fjLj1024EEEEELb1EEEvNS_9BwdParamsE --------------------------
	.section	.nv.info._ZN10layer_norm40ln_parallel_residual_bwd_finalize_kernelINS_22Kernel_traits_finalizeILj5120Ef6__halffS2_fjLb0ELj1024ELj4ENS_18Kernel_traits_baseILj5120EfS2_fS2_fjLj1024EEEEELb1EEEvNS_9BwdParamsE,"",@"SHT_CUDA_INFO"
	.sectionflags	@""
	.align	4


	//----- nvinfo : EIATTR_CUDA_API_VERSION
	.align		4
        /*0000*/ 	.byte	0x04, 0x37
        /*0002*/ 	.short	(.L_2413 - .L_2412)
.L_2412:
        /*0004*/ 	.word	0x00000082


	//----- nvinfo : EIATTR_KPARAM_INFO
	.align		4
.L_2413:
        /*0008*/ 	.byte	0x04, 0x17
        /*000a*/ 	.short	(.L_2415 - .L_2414)
.L_2414:
        /*000c*/ 	.word	0x00000000
        /*0010*/ 	.short	0x0000
        /*0012*/ 	.short	0x0000
        /*0014*/ 	.byte	0x00, 0xf0, 0xa1, 0x04


	//----- nvinfo : EIATTR_SPARSE_MMA_MASK
	.align		4
.L_2415:
        /*0018*/ 	.byte	0x03, 0x50
        /*001a*/ 	.short	0x0000


	//----- nvinfo : EIATTR_MAXREG_COUNT
	.align		4
        /*001c*/ 	.byte	0x03, 0x1b
        /*001e*/ 	.short	0x0040


	//----- nvinfo : EIATTR_NUM_BARRIERS
	.align		4
        /*0020*/ 	.byte	0x02, 0x4c
        /*0022*/ 	.byte	0x01
	.zero		1


	//----- nvinfo : EIATTR_MERCURY_ISA_VERSION
	.align		4
        /*0024*/ 	.byte	0x03, 0x5f
        /*0026*/ 	.short	0x0101


	//----- nvinfo : EIATTR_COOP_GROUP_MASK_REGIDS
	.align		4
        /*0028*/ 	.byte	0x04, 0x29
        /*002a*/ 	.short	(.L_2417 - .L_2416)


	//   ....[0]....
.L_2416:
        /*002c*/ 	.word	0xffffffff


	//   ....[1]....
        /*0030*/ 	.word	0xffffffff


	//   ....[2]....
        /*0034*/ 	.word	0xffffffff


	//   ....[3]....
        /*0038*/ 	.word	0xffffffff


	//   ....[4]....
        /*003c*/ 	.word	0xffffffff


	//   ....[5]....
        /*0040*/ 	.word	0xffffffff


	//   ....[6]....
        /*0044*/ 	.word	0xffffffff


	//   ....[7]....
        /*0048*/ 	.word	0xffffffff


	//   ....[8]....
        /*004c*/ 	.word	0xffffffff


	//   ....[9]....
        /*0050*/ 	.word	0xffffffff


	//   ....[10]....
        /*0054*/ 	.word	0xffffffff


	//   ....[11]....
        /*0058*/ 	.word	0xffffffff


	//   ....[12]....
        /*005c*/ 	.word	0xffffffff


	//   ....[13]....
        /*0060*/ 	.word	0xffffffff


	//   ....[14]....
        /*0064*/ 	.word	0xffffffff


	//   ....[15]....
        /*0068*/ 	.word	0xffffffff


	//   ....[16]....
        /*006c*/ 	.word	0xffffffff


	//   ....[17]....
        /*0070*/ 	.word	0xffffffff


	//   ....[18]....
        /*0074*/ 	.word	0xffffffff


	//   ....[19]....
        /*0078*/ 	.word	0xffffffff


	//----- nvinfo : EIATTR_COOP_GROUP_INSTR_OFFSETS
	.align		4
.L_2417:
        /*007c*/ 	.byte	0x04, 0x28
        /*007e*/ 	.short	(.L_2419 - .L_2418)


	//   ....[0]....
.L_2418:
        /*0080*/ 	.word	0x00001410


	//   ....[1]....
        /*0084*/ 	.word	0x00001420


	//   ....[2]....
        /*0088*/ 	.word	0x00001430


	//   ....[3]....
        /*008c*/ 	.word	0x00001440


	//   ....[4]....
        /*0090*/ 	.word	0x00001470


	//   ....[5]....
        /*0094*/ 	.word	0x00001490


	//   ....[6]....
        /*0098*/ 	.word	0x000014b0


	//   ....[7]....
        /*009c*/ 	.word	0x000014c0


	//   ....[8]....
        /*00a0*/ 	.word	0x000014f0


	//   ....[9]....
        /*00a4*/ 	.word	0x00001510


	//   ....[10]....
        /*00a8*/ 	.word	0x00001530


	//   ....[11]....
        /*00ac*/ 	.word	0x00001540


	//   ....[12]....
        /*00b0*/ 	.word	0x00001570


	//   ....[13]....
        /*00b4*/ 	.word	0x00001590


	//   ....[14]....
        /*00b8*/ 	.word	0x000015b0


	//   ....[15]....
        /*00bc*/ 	.word	0x000015c0


	//   ....[16]....
        /*00c0*/ 	.word	0x000015f0


	//   ....[17]....
        /*00c4*/ 	.word	0x00001620


	//   ....[18]....
        /*00c8*/ 	.word	0x00001630


	//   ....[19]....
        /*00cc*/ 	.word	0x00001640


	//----- nvinfo : EIATTR_VRC_CTA_INIT_COUNT
	.align		4
.L_2419:
        /*00d0*/ 	.byte	0x02, 0x4a
	.zero		1
	.zero		1


	//----- nvinfo : EIATTR_EXIT_INSTR_OFFSETS
	.align		4
        /*00d4*/ 	.byte	0x04, 0x1c
        /*00d6*/ 	.short	(.L_2421 - .L_2420)


	//   ....[0]....
.L_2420:
        /*00d8*/ 	.word	0x00000060


	//   ....[1]....
        /*00dc*/ 	.word	0x000016e0


	//   ....[2]....
        /*00e0*/ 	.word	0x00001810


	//----- nvinfo : EIATTR_MAX_THREADS
	.align		4
.L_2421:
        /*00e4*/ 	.byte	0x04, 0x05
        /*00e6*/ 	.short	(.L_2423 - .L_2422)
.L_2422:
        /*00e8*/ 	.word	0x00000400
        /*00ec*/ 	.word	0x00000001
        /*00f0*/ 	.word	0x00000001


	//----- nvinfo : EIATTR_CRS_STACK_SIZE
	.align		4
.L_2423:
        /*00f4*/ 	.byte	0x04, 0x1e
        /*00f6*/ 	.short	(.L_2425 - .L_2424)
.L_2424:
        /*00f8*/ 	.word	0x00000000


	//----- nvinfo : EIATTR_CBANK_PARAM_SIZE
	.align		4
.L_2425:
        /*00fc*/ 	.byte	0x03, 0x19
        /*00fe*/ 	.short	0x0128


	//----- nvinfo : EIATTR_PARAM_CBANK
	.align		4
        /*0100*/ 	.byte	0x04, 0x0a
        /*0102*/ 	.short	(.L_2427 - .L_2426)
	.align		4
.L_2426:
        /*0104*/ 	.word	index@(.nv.constant0._ZN10layer_norm40ln_parallel_residual_bwd_finalize_kernelINS_22Kernel_traits_finalizeILj5120Ef6__halffS2_fjLb0ELj1024ELj4ENS_18Kernel_traits_baseILj5120EfS2_fS2_fjLj1024EEEEELb1EEEvNS_9BwdParamsE)
        /*0108*/ 	.short	0x0380
        /*010a*/ 	.short	0x0128


	//----- nvinfo : EIATTR_SW_WAR
	.align		4
.L_2427:
        /*010c*/ 	.byte	0x04, 0x36
        /*010e*/ 	.short	(.L_2429 - .L_2428)
.L_2428:
        /*0110*/ 	.word	0x00000008
.L_2429:


//--------------------- .nv.info._ZN10layer_norm31ln_parallel_residual_bwd_kernelINS_13Kernel_traitsIf6__halffS2_fjLj5120ELj1ELj1ELj8ELj8ENS_18Kernel_traits_baseILj5120EfS2_fS2_fjLj256EEEEELb1ELb1ELb1EEEvNS_9BwdParamsE --------------------------
	.section	.nv.info._ZN10layer_norm31ln_parallel_residual_bwd_kernelINS_13Kernel_traitsIf6__halffS2_fjLj5120ELj1ELj1ELj8ELj8ENS_18Kernel_traits_baseILj5120EfS2_fS2_fjLj256EEEEELb1ELb1ELb1EEEvNS_9BwdParamsE,"",@"SHT_CUDA_INFO"
	.sectionflags	@""
	.align	4


	//----- nvinfo : EIATTR_CUDA_API_VERSION
	.align		4
        /*0000*/ 	.byte	0x04, 0x37
        /*0002*/ 	.short	(.L_2431 - .L_2430)
.L_2430:
        /*0004*/ 	.word	0x00000082


	//----- nvinfo : EIATTR_KPARAM_INFO
	.align		4
.L_2431:
        /*0008*/ 	.byte	0x04, 0x17
        /*000a*/ 	.short	(.L_2433 - .L_2432)
.L_2432:
        /*000c*/ 	.word	0x00000000
        /*0010*/ 	.short	0x0000
        /*0012*/ 	.short	0x0000
        /*0014*/ 	.byte	0x00, 0xf0, 0xa1, 0x04


	//----- nvinfo : EIATTR_SPARSE_MMA_MASK
	.align		4
.L_2433:
        /*0018*/ 	.byte	0x03, 0x50
        /*001a*/ 	.short	0x0000


	//----- nvinfo : EIATTR_MAXREG_COUNT
	.align		4
        /*001c*/ 	.byte	0x03, 0x1b
        /*001e*/ 	.short	0x00ff


	//----- nvinfo : EIATTR_NUM_BARRIERS
	.align		4
        /*0020*/ 	.byte	0x02, 0x4c
        /*0022*/ 	.byte	0x01
	.zero		1


	//----- nvinfo : EIATTR_MERCURY_ISA_VERSION
	.align		4
        /*0024*/ 	.byte	0x03, 0x5f
        /*0026*/ 	.short	0x0101


	//----- nvinfo : EIATTR_COOP_GROUP_MASK_REGIDS
	.align		4
        /*0028*/ 	.byte	0x04, 0x29
        /*002a*/ 	.short	(.L_2435 - .L_2434)


	//   ....[0]....
.L_2434:
        /*002c*/ 	.word	0xffffffff


	//   ....[1]....
        /*0030*/ 	.word	0xffffffff


	//   ....[2]....
        /*0034*/ 	.word	0xffffffff


	//   ....[3]....
        /*0038*/ 	.word	0xffffffff


	//   ....[4]....
        /*003c*/ 	.word	0xffffffff


	//   ....[5]....
        /*0040*/ 	.word	0xffffffff


	//   ....[6]....
        /*0044*/ 	.word	0xffffffff


	//   ....[7]....
        /*0048*/ 	.word	0xffffffff


	//   ....[8]....
        /*004c*/ 	.word	0xffffffff


	//   ....[9]....
        /*0050*/ 	.word	0xffffffff


	//----- nvinfo : EIATTR_COOP_GROUP_INSTR_OFFSETS
	.align		4
.L_2435:
        /*0054*/ 	.byte	0x04, 0x28
        /*0056*/ 	.short	(.L_2437 - .L_2436)


	//   ....[0]....
.L_2436:
        /*0058*/ 	.word	0x000013e0


	//   ....[1]....
        /*005c*/ 	.word	0x000013f0


	//   ....[2]....
        /*0060*/ 	.word	0x00001420


	//   ....[3]....
        /*0064*/ 	.word	0x00001430


	//   ....[4]....
        /*0068*/ 	.word	0x00001460


	//   ....[5]....
        /*006c*/ 	.word	0x00001470


	//   ....[6]....
        /*0070*/ 	.word	0x000014a0


	//   ....[7]....
        /*0074*/ 	.word	0x000014b0


	//   ....[8]....
        /*0078*/ 	.word	0x00001510


	//   ....[9]....
        /*007c*/ 	.word	0x00001520


	//----- nvinfo : EIATTR_VRC_CTA_INIT_COUNT
	.align		4
.L_2437:
        /*0080*/ 	.byte	0x02, 0x4a
	.zero		1
	.zero		1


	//----- nvinfo : EIATTR_EXIT_INSTR_OFFSETS
	.align		4
        /*0084*/ 	.byte	0x04, 0x1c
        /*0086*/ 	.short	(.L_2439 - .L_2438)


	//   ....[0]....
.L_2438:
        /*0088*/ 	.word	0x00008460


	//----- nvinfo : EIATTR_MAX_THREADS
	.align		4
.L_2439:
        /*008c*/ 	.byte	0x04, 0x05
        /*008e*/ 	.short	(.L_2441 - .L_2440)
.L_2440:
        /*0090*/ 	.word	0x00000100
        /*0094*/ 	.word	0x00000001
        /*0098*/ 	.word	0x00000001


	//----- nvinfo : EIATTR_CRS_STACK_SIZE
	.align		4
.L_2441:
        /*009c*/ 	.byte	0x04, 0x1e
        /*009e*/ 	.short	(.L_2443 - .L_2442)
.L_2442:
        /*00a0*/ 	.word	0x00000000


	//----- nvinfo : EIATTR_CBANK_PARAM_SIZE
	.align		4
.L_2443:
        /*00a4*/ 	.byte	0x03, 0x19
        /*00a6*/ 	.short	0x0128


	//----- nvinfo : EIATTR_PARAM_CBANK
	.align		4
        /*00a8*/ 	.byte	0x04, 0x0a
        /*00aa*/ 	.short	(.L_2445 - .L_2444)
	.align		4
.L_2444:
        /*00ac*/ 	.word	index@(.nv.constant0._ZN10layer_norm31ln_parallel_residual_bwd_kernelINS_13Kernel_traitsIf6__halffS2_fjLj5120ELj1ELj1ELj8ELj8ENS_18Kernel_traits_baseILj5120EfS2_fS2_fjLj256EEEEELb1ELb1ELb1EEEvNS_9BwdParamsE)
        /*00b0*/ 	.short	0x0380
        /*00b2*/ 	.short	0x0128


	//----- nvinfo : EIATTR_SW_WAR
	.align		4
.L_2445:
        /*00b4*/ 	.byte	0x04, 0x36
        /*00b6*/ 	.short	(.L_2447 - .L_2446)
.L_2446:
        /*00b8*/ 	.word	0x00000008
.L_2447:


//--------------------- .nv.info._ZN10layer_norm31ln_parallel_residual_bwd_kernelINS_13Kernel_traitsI6__halfffffjLj5120ELj1ELj1ELj8ELj16ENS_18Kernel_traits_baseILj5120ES2_ffffjLj256EEEEELb0ELb0ELb0EEEvNS_9BwdParamsE --------------------------
	.section	.nv.info._ZN10layer_norm31ln_parallel_residual_bwd_kernelINS_13Kernel_traitsI6__halfffffjLj5120ELj1ELj1ELj8ELj16ENS_18Kernel_traits_baseILj5120ES2_ffffjLj256EEEEELb0ELb0ELb0EEEvNS_9BwdParamsE,"",@"SHT_CUDA_INFO"
	.sectionflags	@""
	.align	4


	//----- nvinfo : EIATTR_CUDA_API_VERSION
	.align		4
        /*0000*/ 	.byte	0x04, 0x37
        /*0002*/ 	.short	(.L_2449 - .L_2448)
.L_2448:
        /*0004*/ 	.word	0x00000082


	//----- nvinfo : EIATTR_KPARAM_INFO
	.align		4
.L_2449:
        /*0008*/ 	.byte	0x04, 0x17
        /*000a*/ 	.short	(.L_2451 - .L_2450)
.L_2450:
        /*000c*/ 	.word	0x00000000
        /*0010*/ 	.short	0x0000
        /*0012*/ 	.short	0x0000
        /*0014*/ 	.byte	0x00, 0xf0, 0xa1, 0x04


	//----- nvinfo : EIATTR_SPARSE_MMA_MASK
	.align		4
.L_2451:
        /*0018*/ 	.byte	0x03, 0x50
        /*001a*/ 	.short	0x0000


	//----- nvinfo : EIATTR_MAXREG_COUNT
	.align		4
        /*001c*/ 	.byte	0x03, 0x1b
        /*001e*/ 	.short	0x00ff


	//----- nvinfo : EIATTR_NUM_BARRIERS
	.align		4
        /*0020*/ 	.byte	0x02, 0x4c
        /*0022*/ 	.byte	0x01
	.zero		1


	//----- nvinfo : EIATTR_MERCURY_ISA_VERSION
	.align		4
        /*0024*/ 	.byte	0x03, 0x5f
        /*0026*/ 	.short	0x0101


	//----- nvinfo : EIATTR_COOP_GROUP_MASK_REGIDS
	.align		4
        /*0028*/ 	.byte	0x04, 0x29
        /*002a*/ 	.short	(.L_2453 - .L_2452)


	//   ....[0]....
.L_2452:
        /*002c*/ 	.word	0xffffffff


	//   ....[1]....
        /*0030*/ 	.word	0xffffffff


	//   ....[2]....
        /*0034*/ 	.word	0xffffffff


	//   ....[3]....
        /*0038*/ 	.word	0xffffffff


	//   ....[4]....
        /*003c*/ 	.word	0xffffffff


	//   ....[5]....
        /*0040*/ 	.word	0xffffffff


	//   ....[6]....
        /*0044*/ 	.word	0xffffffff


	//   ....[7]....
        /*0048*/ 	.word	0xffffffff


	//   ....[8]....
        /*004c*/ 	.word	0xffffffff


	//   ....[9]....
        /*0050*/ 	.word	0xffffffff


	//----- nvinfo : EIATTR_COOP_GROUP_INSTR_OFFSETS
	.align		4
.L_2453:
        /*0054*/ 	.byte	0x04, 0x28
        /*0056*/ 	.short	(.L_2455 - .L_2454)


	//   ....[0]....
.L_2454:
        /*0058*/ 	.word	0x000022a0


	//   ....[1]....
        /*005c*/ 	.word	0x000022c0


	//   ....[2]....
        /*0060*/ 	.word	0x00002300


	//   ....[3]....
        /*0064*/ 	.word	0x00002310


	//   ....[4]....
        /*0068*/ 	.word	0x00002350


	//   ....[5]....
        /*006c*/ 	.word	0x00002360


	//   ....[6]....
        /*0070*/ 	.word	0x00002390


	//   ....[7]....
        /*0074*/ 	.word	0x000023a0


	//   ....[8]....
        /*0078*/ 	.word	0x000023d0


	//   ....[9]....
        /*007c*/ 	.word	0x000023e0


	//----- nvinfo : EIATTR_VRC_CTA_INIT_COUNT
	.align		4
.L_2455:
        /*0080*/ 	.byte	0x02, 0x4a
	.zero		1
	.zero		1


	//----- nvinfo : EIATTR_EXIT_INSTR_OFFSETS
	.align		4
        /*0084*/ 	.byte	0x04, 0x1c
        /*0086*/ 	.short	(.L_2457 - .L_2456)


	//   ....[0]....
.L_2456:
        /*0088*/ 	.word	0x00006290


	//   ....[1]....
        /*008c*/ 	.word	0x00006360


	//----- nvinfo : EIATTR_MAX_THREADS
	.align		4
.L_2457:
        /*0090*/ 	.byte	0x04, 0x05
        /*0092*/ 	.short	(.L_2459 - .L_2458)
.L_2458:
        /*0094*/ 	.word	0x00000100
        /*0098*/ 	.word	0x00000001
        /*009c*/ 	.word	0x00000001


	//----- nvinfo : EIATTR_CRS_STACK_SIZE
	.align		4
.L_2459:
        /*00a0*/ 	.byte	0x04, 0x1e
        /*00a2*/ 	.short	(.L_2461 - .L_2460)
.L_2460:
        /*00a4*/ 	.word	0x00000000


	//----- nvinfo : EIATTR_CBANK_PARAM_SIZE
	.align		4
.L_2461:
        /*00a8*/ 	.byte	0x03, 0x19
        /*00aa*/ 	.short	0x0128


	//----- nvinfo : EIATTR_PARAM_CBANK
	.align		4
        /*00ac*/ 	.byte	0x04, 0x0a
        /*00ae*/ 	.short	(.L_2463 - .L_2462)
	.align		4
.L_2462:
        /*00b0*/ 	.word	index@(.nv.constant0._ZN10layer_norm31ln_parallel_residual_bwd_kernelINS_13Kernel_traitsI6__halfffffjLj5120ELj1ELj1ELj8ELj16ENS_18Kernel_traits_baseILj5120ES2_ffffjLj256EEEEELb0ELb0ELb0EEEvNS_9BwdParamsE)
        /*00b4*/ 	.short	0x0380
        /*00b6*/ 	.short	0x0128


	//----- nvinfo : EIATTR_SW_WAR
	.align		4
.L_2463:
        /*00b8*/ 	.byte	0x04, 0x36
        /*00ba*/ 	.short	(.L_2465 - .L_2464)
.L_2464:
        /*00bc*/ 	.word	0x00000008
.L_2465:


//--------------------- .nv.info._ZN10layer_norm31ln_parallel_residual_bwd_kernelINS_13Kernel_traitsI6__halfffffjLj5120ELj1ELj1ELj8ELj16ENS_18Kernel_traits_baseILj5120ES2_ffffjLj256EEEEELb0ELb0ELb1EEEvNS_9BwdParamsE --------------------------
	.section	.nv.info._ZN10layer_norm31ln_parallel_residual_bwd_kernelINS_13Kernel_traitsI6__halfffffjLj5120ELj1ELj1ELj8ELj16ENS_18Kernel_traits_baseILj5120ES2_ffffjLj256EEEEELb0ELb0ELb1EEEvNS_9BwdParamsE,"",@"SHT_CUDA_INFO"
	.sectionflags	@""
	.align	4


	//----- nvinfo : EIATTR_CUDA_API_VERSION
	.align		4
        /*0000*/ 	.byte	0x04, 0x37
        /*0002*/ 	.short	(.L_2467 - .L_2466)
.L_2466:
        /*0004*/ 	.word	0x00000082


	//----- nvinfo : EIATTR_KPARAM_INFO
	.align		4
.L_2467:
        /*0008*/ 	.byte	0x04, 0x17
        /*000a*/ 	.short	(.L_2469 - .L_2468)
.L_2468:
        /*000c*/ 	.word	0x00000000
        /*0010*/ 	.short	0x0000
        /*0012*/ 	.short	0x0000
        /*0014*/ 	.byte	0x00, 0xf0, 0xa1, 0x04


	//----- nvinfo : EIATTR_SPARSE_MMA_MASK
	.align		4
.L_2469:
        /*0018*/ 	.byte	0x03, 0x50
        /*001a*/ 	.short	0x0000


	//----- nvinfo : EIATTR_MAXREG_COUNT
	.align		4
        /*001c*/ 	.byte	0x03, 0x1b
        /*001e*/ 	.short	0x00ff


	//----- nvinfo : EIATTR_NUM_BARRIERS
	.align		4
        /*0020*/ 	.byte	0x02, 0x4c
        /*0022*/ 	.byte	0x01
	.zero		1


	//----- nvinfo : EIATTR_MERCURY_ISA_VERSION
	.align		4
        /*0024*/ 	.byte	0x03, 0x5f
        /*0026*/ 	.short	0x0101


	//----- nvinfo : EIATTR_COOP_GROUP_MASK_REGIDS
	.align		4
        /*0028*/ 	.byte	0x04, 0x29
        /*002a*/ 	.short	(.L_2471 - .L_2470)


	//   ....[0]....
.L_2470:
        /*002c*/ 	.word	0xffffffff


	//   ....[1]....
        /*0030*/ 	.word	0xffffffff


	//   ....[2]....
        /*0034*/ 	.word	0xffffffff


	//   ....[3]....
        /*0038*/ 	.word	0xffffffff


	//   ....[4]....
        /*003c*/ 	.word	0xffffffff


	//   ....[5]....
        /*0040*/ 	.word	0xffffffff


	//   ....[6]....
        /*0044*/ 	.word	0xffffffff


	//   ....[7]....
        /*0048*/ 	.word	0xffffffff


	//   ....[8]....
        /*004c*/ 	.word	0xffffffff


	//   ....[9]....
        /*0050*/ 	.word	0xffffffff


	//----- nvinfo : EIATTR_COOP_GROUP_INSTR_OFFSETS
	.align		4
.L_2471:
        /*0054*/ 	.byte	0x04, 0x28
        /*0056*/ 	.short	(.L_2473 - .L_2472)


	//   ....[0]....
.L_2472:
        /*0058*/ 	.word	0x00001640


	//   ....[1]....
        /*005c*/ 	.word	0x00001650


	//   ....[2]....
        /*0060*/ 	.word	0x00001680


	//   ....[3]....
        /*0064*/ 	.word	0x00001690


	//   ....[4]....
        /*0068*/ 	.word	0x000016c0


	//   ....[5]....
        /*006c*/ 	.word	0x000016d0


	//   ....[6]....
        /*0070*/ 	.word	0x00001700


	//   ....[7]....
        /*0074*/ 	.word	0x00001710


	//   ....[8]....
        /*0078*/ 	.word	0x00001750


	//   ....[9]....
        /*007c*/ 	.word	0x00001760


	//----- nvinfo : EIATTR_VRC_CTA_INIT_COUNT
	.align		4
.L_2473:
        /*0080*/ 	.byte	0x02, 0x4a
	.zero		1
	.zero		1


	//----- nvinfo : EIATTR_EXIT_INSTR_OFFSETS
	.align		4
        /*0084*/ 	.byte	0x04, 0x1c
        /*0086*/ 	.short	(.L_2475 - .L_2474)


	//   ....[0]....
.L_2474:
        /*0088*/ 	.word	0x00005720


	//----- nvinfo : EIATTR_MAX_THREADS
	.align		4
.L_2475:
        /*008c*/ 	.byte	0x04, 0x05
        /*008e*/ 	.short	(.L_2477 - .L_2476)
.L_2476:
        /*0090*/ 	.word	0x00000100
        /*0094*/ 	.word	0x00000001
        /*0098*/ 	.word	0x00000001


	//----- nvinfo : EIATTR_CRS_STACK_SIZE
	.align		4
.L_2477:
        /*009c*/ 	.byte	0x04, 0x1e
        /*009e*/ 	.short	(.L_2479 - .L_2478)
.L_2478:
        /*00a0*/ 	.word	0x00000000


	//----- nvinfo : EIATTR_CBANK_PARAM_SIZE
	.align		4
.L_2479:
        /*00a4*/ 	.byte	0x03, 0x19
        /*00a6*/ 	.short	0x0128


	//----- nvinfo : EIATTR_PARAM_CBANK
	.align		4
        /*00a8*/ 	.byte	0x04, 0x0a
        /*00aa*/ 	.short	(.L_2481 - .L_2480)
	.align		4
.L_2480:
        /*00ac*/ 	.word	index@(.nv.constant0._ZN10layer_norm31ln_parallel_residual_bwd_kernelINS_13Kernel_traitsI6__halfffffjLj5120ELj1ELj1ELj8ELj16ENS_18Kernel_traits_baseILj5120ES2_ffffjLj256EEEEELb0ELb0ELb1EEEvNS_9BwdParamsE)
        /*00b0*/ 	.short	0x0380
        /*00b2*/ 	.short	0x0128


	//----- nvinfo : EIATTR_SW_WAR
	.align		4
.L_2481:
        /*00b4*/ 	.byte	0x04, 0x36
        /*00b6*/ 	.short	(.L_2483 - .L_2482)
.L_2482:
        /*00b8*/ 	.word	0x00000008
.L_2483:


//--------------------- .nv.info._ZN10layer_norm31ln_parallel_residual_bwd_kernelINS_13Kernel_traitsI6__halfffffjLj5120ELj1ELj1ELj8ELj16ENS_18Kernel_traits_baseILj5120ES2_ffffjLj256EEEEELb0ELb1ELb0EEEvNS_9BwdParamsE --------------------------
	.section	.nv.info._ZN10layer_norm31ln_parallel_residual_bwd_kernelINS_13Kernel_traitsI6__halfffffjLj5120ELj1ELj1ELj8ELj16ENS_18Kernel_traits_baseILj5120ES2_ffffjLj256EEEEELb0ELb1ELb0EEEvNS_9BwdParamsE,"",@"SHT_CUDA_INFO"
	.sectionflags	@""
	.align	4


	//----- nvinfo : EIATTR_CUDA_API_VERSION
	.align		4
        /*0000*/ 	.byte	0x04, 0x37
        /*0002*/ 	.short	(.L_2485 - .L_2484)
.L_2484:
        /*0004*/ 	.word	0x00000082


	//----- nvinfo : EIATTR_KPARAM_INFO
	.align		4
.L_2485:
        /*0008*/ 	.byte	0x04, 0x17
        /*000a*/ 	.short	(.L_2487 - .L_2486)
.L_2486:
        /*000c*/ 	.word	0x00000000
        /*0010*/ 	.short	0x0000
        /*0012*/ 	.short	0x0000
        /*0014*/ 	.byte	0x00, 0xf0, 0xa1, 0x04


	//----- nvinfo : EIATTR_SPARSE_MMA_MASK
	.align		4
.L_2487:
        /*0018*/ 	.byte	0x03, 0x50
        /*001a*/ 	.short	0x0000


	//----- nvinfo : EIATTR_MAXREG_COUNT
	.align		4
        /*001c*/ 	.byte	0x03, 0x1b
        /*001e*/ 	.short	0x00ff


	//----- nvinfo : EIATTR_NUM_BARRIERS
	.align		4
        /*0020*/ 	.byte	0x02, 0x4c
        /*0022*/ 	.byte	0x01
	.zero		1


	//----- nvinfo : EIATTR_MERCURY_ISA_VERSION
	.align		4
        /*0024*/ 	.byte	0x03, 0x5f
        /*0026*/ 	.short	0x0101


	//----- nvinfo : EIATTR_COOP_GROUP_MASK_REGIDS
	.align		4
        /*0028*/ 	.byte	0x04, 0x29
        /*002a*/ 	.short	(.L_2489 - .L_2488)


	//   ....[0]....
.L_2488:
        /*002c*/ 	.word	0xffffffff


	//   ....[1]....
        /*0030*/ 	.word	0xffffffff


	//   ....[2]....
        /*0034*/ 	.word	0xffffffff


	//   ....[3]....
        /*0038*/ 	.word	0xffffffff


	//   ....[4]....
        /*003c*/ 	.word	0xffffffff


	//   ....[5]....
        /*0040*/ 	.word	0xffffffff


	//   ....[6]....
        /*0044*/ 	.word	0xffffffff


	//   ....[7]....
        /*0048*/ 	.word	0xffffffff


	//   ....[8]....
        /*004c*/ 	.word	0xffffffff


	//   ....[9]....
        /*0050*/ 	.word	0xffffffff


	//----- nvinfo : EIATTR_COOP_GROUP_INSTR_OFFSETS
	.align		4
.L_2489:
        /*0054*/ 	.byte	0x04, 0x28
        /*0056*/ 	.short	(.L_2491 - .L_2490)


	//   ....[0]....
.L_2490:
        /*0058*/ 	.word	0x00001750


	//   ....[1]....
        /*005c*/ 	.word	0x00001770


	//   ....[2]....
        /*0060*/ 	.word	0x000017b0


	//   ....[3]....
        /*0064*/ 	.word	0x000017c0


	//   ....[4]....
        /*0068*/ 	.word	0x00001800


	//   ....[5]....
        /*006c*/ 	.word	0x00001810


	//   ....[6]....
        /*0070*/ 	.word	0x00001840


	//   ....[7]....
        /*0074*/ 	.word	0x00001850


	//   ....[8]....
        /*0078*/ 	.word	0x00001880


	//   ....[9]....
        /*007c*/ 	.word	0x00001890


	//----- nvinfo : EIATTR_VRC_CTA_INIT_COUNT
	.align		4
.L_2491:
        /*0080*/ 	.byte	0x02, 0x4a
	.zero		1
	.zero		1


	//----- nvinfo : EIATTR_EXIT_INSTR_OFFSETS
	.align		4
        /*0084*/ 	.byte	0x04, 0x1c
        /*0086*/ 	.short	(.L_2493 - .L_2492)


	//   ....[0]....
.L_2492:
        /*0088*/ 	.word	0x000054f0


	//   ....[1]....
        /*008c*/ 	.word	0x00005570


	//----- nvinfo : EIATTR_MAX_THREADS
	.align		4
.L_2493:
        /*0090*/ 	.byte	0x04, 0x05
        /*0092*/ 	.short	(.L_2495 - .L_2494)
.L_2494:
        /*0094*/ 	.word	0x00000100
        /*0098*/ 	.word	0x00000001
        /*009c*/ 	.word	0x00000001


	//----- nvinfo : EIATTR_CRS_STACK_SIZE
	.align		4
.L_2495:
        /*00a0*/ 	.byte	0x04, 0x1e
        /*00a2*/ 	.short	(.L_2497 - .L_2496)
.L_2496:
        /*00a4*/ 	.word	0x00000000


	//----- nvinfo : EIATTR_CBANK_PARAM_SIZE
	.align		4
.L_2497:
        /*00a8*/ 	.byte	0x03, 0x19
        /*00aa*/ 	.short	0x0128


	//----- nvinfo : EIATTR_PARAM_CBANK
	.align		4
        /*00ac*/ 	.byte	0x04, 0x0a
        /*00ae*/ 	.short	(.L_2499 - .L_2498)
	.align		4
.L_2498:
        /*00b0*/ 	.word	index@(.nv.constant0._ZN10layer_norm31ln_parallel_residual_bwd_kernelINS_13Kernel_traitsI6__halfffffjLj5120ELj1ELj1ELj8ELj16ENS_18Kernel_traits_baseILj5120ES2_ffffjLj256EEEEELb0ELb1ELb0EEEvNS_9BwdParamsE)
        /*00b4*/ 	.short	0x0380
        /*00b6*/ 	.short	0x0128


	//----- nvinfo : EIATTR_SW_WAR
	.align		4
.L_2499:
        /*00b8*/ 	.byte	0x04, 0x36
        /*00ba*/ 	.short	(.L_2501 - .L_2500)
.L_2500:
        /*00bc*/ 	.word	0x00000008
.L_2501:


//--------------------- .nv.info._ZN10layer_norm31ln_parallel_residual_bwd_kernelINS_13Kernel_traitsI6__halfffffjLj5120ELj1ELj1ELj8ELj16ENS_18Kernel_traits_baseILj5120ES2_ffffjLj256EEEEELb0ELb1ELb1EEEvNS_9BwdParamsE --------------------------
	.section	.nv.info._ZN10layer_norm31ln_parallel_residual_bwd_kernelINS_13Kernel_traitsI6__halfffffjLj5120ELj1ELj1ELj8ELj16ENS_18Kernel_traits_baseILj5120ES2_ffffjLj256EEEEELb0ELb1ELb1EEEvNS_9BwdParamsE,"",@"SHT_CUDA_INFO"
	.sectionflags	@""
	.align	4


	//----- nvinfo : EIATTR_CUDA_API_VERSION
	.align		4
        /*0000*/ 	.byte	0x04, 0x37
        /*0002*/ 	.short	(.L_2503 - .L_2502)
.L_2502:
        /*0004*/ 	.word	0x00000082


	//----- nvinfo : EIATTR_KPARAM_INFO
	.align		4
.L_2503:
        /*0008*/ 	.byte	0x04, 0x17
        /*000a*/ 	.short	(.L_2505 - .L_2504)
.L_2504:
        /*000c*/ 	.word	0x00000000
        /*0010*/ 	.short	0x0000
        /*0012*/ 	.short	0x0000
        /*0014*/ 	.byte	0x00, 0xf0, 0xa1, 0x04


	//----- nvinfo : EIATTR_SPARSE_MMA_MASK
	.align		4
.L_2505:
        /*0018*/ 	.byte	0x03, 0x50
        /*001a*/ 	.short	0x0000


	//----- nvinfo : EIATTR_MAXREG_COUNT
	.align		4
        /*001c*/ 	.byte	0x03, 0x1b
        /*001e*/ 	.short	0x00ff


	//----- nvinfo : EIATTR_NUM_BARRIERS
	.align		4
        /*0020*/ 	.byte	0x02, 0x4c
        /*0022*/ 	.byte	0x01
	.zero		1


	//----- nvinfo : EIATTR_MERCURY_ISA_VERSION
	.align		4
        /*0024*/ 	.byte	0x03, 0x5f
        /*0026*/ 	.short	0x0101


	//----- nvinfo : EIATTR_COOP_GROUP_MASK_REGIDS
	.align		4
        /*0028*/ 	.byte	0x04, 0x29
        /*002a*/ 	.short	(.L_2507 - .L_2506)


	//   ....[0]....
.L_2506:
        /*002c*/ 	.word	0xffffffff


	//   ....[1]....
        /*0030*/ 	.word	0xffffffff


	//   ....[2]....
        /*0034*/ 	.word	0xffffffff


	//   ....[3]....
        /*0038*/ 	.word	0xffffffff


	//   ....[4]....
        /*003c*/ 	.word	0xffffffff


	//   ....[5]....
        /*0040*/ 	.word	0xffffffff


	//   ....[6]....
        /*0044*/ 	.word	0xffffffff


	//   ....[7]....
        /*0048*/ 	.word	0xffffffff


	//   ....[8]....
        /*004c*/ 	.word	0xffffffff


	//   ....[9]....
        /*0050*/ 	.word	0xffffffff


	//----- nvinfo : EIATTR_COOP_GROUP_INSTR_OFFSETS
	.align		4
.L_2507:
        /*0054*/ 	.byte	0x04, 0x28
        /*0056*/ 	.short	(.L_2509 - .L_2508)


	//   ....[0]....
.L_2508:
        /*0058*/ 	.word	0x000010a0


	//   ....[1]....
        /*005c*/ 	.word	0x000010b0


	//   ....[2]....
        /*0060*/ 	.word	0x000010e0


	//   ....[3]....
        /*0064*/ 	.word	0x000010f0


	//   ....[4]....
        /*0068*/ 	.word	0x00001120


	//   ....[5]....
        /*006c*/ 	.word	0x00001130


	//   ....[6]....
        /*0070*/ 	.word	0x00001160


	//   ....[7]....
        /*0074*/ 	.word	0x00001170


	//   ....[8]....
        /*0078*/ 	.word	0x000011d0


	//   ....[9]....
        /*007c*/ 	.word	0x000011e0


	//----- nvinfo : EIATTR_VRC_CTA_INIT_COUNT
	.align		4
.L_2509:
        /*0080*/ 	.byte	0x02, 0x4a
	.zero		1
	.zero		1


	//----- nvinfo : EIATTR_EXIT_INSTR_OFFSETS
	.align		4
        /*0084*/ 	.byte	0x04, 0x1c
        /*0086*/ 	.short	(.L_2511 - .L_2510)


	//   ....[0]....
.L_2510:
        /*0088*/ 	.word	0x00004b90


	//----- nvinfo : EIATTR_MAX_THREADS
	.align		4
.L_2511:
        /*008c*/ 	.byte	0x04, 0x05
        /*008e*/ 	.short	(.L_2513 - .L_2512)
.L_2512:
        /*0090*/ 	.word	0x00000100
        /*0094*/ 	.word	0x00000001
        /*0098*/ 	.word	0x00000001


	//----- nvinfo : EIATTR_CRS_STACK_SIZE
	.align		4
.L_2513:
        /*009c*/ 	.byte	0x04, 0x1e
        /*009e*/ 	.short	(.L_2515 - .L_2514)
.L_2514:
        /*00a0*/ 	.word	0x00000000


	//----- nvinfo : EIATTR_CBANK_PARAM_SIZE
	.align		4
.L_2515:
        /*00a4*/ 	.byte	0x03, 0x19
        /*00a6*/ 	.short	0x0128


	//----- nvinfo : EIATTR_PARAM_CBANK
	.align		4
        /*00a8*/ 	.byte	0x04, 0x0a
        /*00aa*/ 	.short	(.L_2517 - .L_2516)
	.align		4
.L_2516:
        /*00ac*/ 	.word	index@(.nv.constant0._ZN10layer_norm31ln_parallel_residual_bwd_kernelINS_13Kernel_traitsI6__halfffffjLj5120ELj1ELj1ELj8ELj16ENS_18Kernel_traits_baseILj5120ES2_ffffjLj256EEEEELb0ELb1ELb1EEEvNS_9BwdParamsE)
        /*00b0*/ 	.short	0x0380
        /*00b2*/ 	.short	0x0128


	//----- nvinfo : EIATTR_SW_WAR
	.align		4
.L_2517:
        /*00b4*/ 	.byte	0x04, 0x36
        /*00b6*/ 	.short	(.L_2519 - .L_2518)
.L_2518:
        /*00b8*/ 	.word	0x00000008
.L_2519:


//--------------------- .nv.info._ZN10layer_norm31ln_parallel_residual_bwd_kernelINS_13Kernel_traitsI6__halfffffjLj5120ELj1ELj1ELj8ELj16ENS_18Kernel_traits_baseILj5120ES2_ffffjLj256EEEEELb1ELb0ELb0EEEvNS_9BwdParamsE --------------------------
	.section	.nv.info._ZN10layer_norm31ln_parallel_residual_bwd_kernelINS_13Kernel_traitsI6__halfffffjLj5120ELj1ELj1ELj8ELj16ENS_18Kernel_traits_baseILj5120ES2_ffffjLj256EEEEELb1ELb0ELb0EEEvNS_9BwdParamsE,"",@"SHT_CUDA_INFO"
	.sectionflags	@""
	.align	4


	//----- nvinfo : EIATTR_CUDA_API_VERSION
	.align		4
        /*0000*/ 	.byte	0x04, 0x37
        /*0002*/ 	.short	(.L_2521 - .L_2520)
.L_2520:
        /*0004*/ 	.word	0x00000082


	//----- nvinfo : EIATTR_KPARAM_INFO
	.align		4
.L_2521:
        /*0008*/ 	.byte	0x04, 0x17
        /*000a*/ 	.short	(.L_2523 - .L_2522)
.L_2522:
        /*000c*/ 	.word	0x00000000
        /*0010*/ 	.short	0x0000
        /*0012*/ 	.short	0x0000
        /*0014*/ 	.byte	0x00, 0xf0, 0xa1, 0x04


	//----- nvinfo : EIATTR_SPARSE_MMA_MASK
	.align		4
.L_2523:
        /*0018*/ 	.byte	0x03, 0x50
        /*001a*/ 	.short	0x0000


	//----- nvinfo : EIATTR_MAXREG_COUNT
	.align		4
        /*001c*/ 	.byte	0x03, 0x1b
        /*001e*/ 	.short	0x00ff


	//----- nvinfo : EIATTR_NUM_BARRIERS
	.align		4
        /*0020*/ 	.byte	0x02, 0x4c
        /*0022*/ 	.byte	0x01
	.zero		1


	//----- nvinfo : EIATTR_MERCURY_ISA_VERSION
	.align		4
        /*0024*/ 	.byte	0x03, 0x5f
        /*0026*/ 	.short	0x0101


	//----- nvinfo : EIATTR_COOP_GROUP_MASK_REGIDS
	.align		4
        /*0028*/ 	.byte	0x04, 0x29
        /*002a*/ 	.short	(.L_2525 - .L_2524)


	//   ....[0]....
.L_2524:
        /*002c*/ 	.word	0xffffffff


	//   ....[1]....
        /*0030*/ 	.word	0xffffffff


	//   ....[2]....
        /*0034*/ 	.word	0xffffffff


	//   ....[3]....
        /*0038*/ 	.word	0xffffffff


	//   ....[4]....
        /*003c*/ 	.word	0xffffffff


	//   ....[5]....
        /*0040*/ 	.word	0xffffffff


	//   ....[6]....
        /*0044*/ 	.word	0xffffffff


	//   ....[7]....
        /*0048*/ 	.word	0xffffffff


	//   ....[8]....
        /*004c*/ 	.word	0xffffffff


	//   ....[9]....
        /*0050*/ 	.word	0xffffffff


	//----- nvinfo : EIATTR_COOP_GROUP_INSTR_OFFSETS
	.align		4
.L_2525:
        /*0054*/ 	.byte	0x04, 0x28
        /*0056*/ 	.short	(.L_2527 - .L_2526)


	//   ....[0]....
.L_2526:
        /*0058*/ 	.word	0x00002530


	//   ....[1]....
        /*005c*/ 	.word	0x00002550


	//   ....[2]....
        /*0060*/ 	.word	0x00002580


	//   ....[3]....
        /*0064*/ 	.word	0x00002590


	//   ....[4]....
        /*0068*/ 	.word	0x000025d0


	//   ....[5]....
        /*006c*/ 	.word	0x000025e0


	//   ....[6]....
        /*0070*/ 	.word	0x00002620


	//   ....[7]....
        /*0074*/ 	.word	0x00002630


	//   ....[8]....
        /*0078*/ 	.word	0x00002660


	//   ....[9]....
        /*007c*/ 	.word	0x00002670


	//----- nvinfo : EIATTR_VRC_CTA_INIT_COUNT
	.align		4
.L_2527:
        /*0080*/ 	.byte	0x02, 0x4a
	.zero		1
	.zero		1


	//----- nvinfo : EIATTR_EXIT_INSTR_OFFSETS
	.align		4
        /*0084*/ 	.byte	0x04, 0x1c
        /*0086*/ 	.short	(.L_2529 - .L_2528)


	//   ....[0]....
.L_2528:
        /*0088*/ 	.word	0x000082f0


	//   ....[1]....
        /*008c*/ 	.word	0x000083c0


	//----- nvinfo : EIATTR_MAX_THREADS
	.align		4
.L_2529:
        /*0090*/ 	.byte	0x04, 0x05
        /*0092*/ 	.short	(.L_2531 - .L_2530)
.L_2530:
        /*0094*/ 	.word	0x00000100
        /*0098*/ 	.word	0x00000001
        /*009c*/ 	.word	0x00000001


	//----- nvinfo : EIATTR_CRS_STACK_SIZE
	.align		4
.L_2531:
        /*00a0*/ 	.byte	0x04, 0x1e
        /*00a2*/ 	.short	(.L_2533 - .L_2532)
.L_2532:
        /*00a4*/ 	.word	0x00000000


	//----- nvinfo : EIATTR_CBANK_PARAM_SIZE
	.align		4
.L_2533:
        /*00a8*/ 	.byte	0x03, 0x19
        /*00aa*/ 	.short	0x0128


	//----- nvinfo : EIATTR_PARAM_CBANK
	.align		4
        /*00ac*/ 	.byte	0x04, 0x0a
        /*00ae*/ 	.short	(.L_2535 - .L_2534)
	.align		4
.L_2534:
        /*00b0*/ 	.word	index@(.nv.constant0._ZN10layer_norm31ln_parallel_residual_bwd_kernelINS_13Kernel_traitsI6__halfffffjLj5120ELj1ELj1ELj8ELj16ENS_18Kernel_traits_baseILj5120ES2_ffffjLj256EEEEELb1ELb0ELb0EEEvNS_9BwdParamsE)
        /*00b4*/ 	.short	0x0380
        /*00b6*/ 	.short	0x0128


	//----- nvinfo : EIATTR_SW_WAR
	.align		4
.L_2535:
        /*00b8*/ 	.byte	0x04, 0x36
        /*00ba*/ 	.short	(.L_2537 - .L_2536)
.L_2536:
        /*00bc*/ 	.word	0x00000008
.L_2537:


//--------------------- .nv.info._ZN10layer_norm31ln_parallel_residual_bwd_kernelINS_13Kernel_traitsI6__halfffffjLj5120ELj1ELj1ELj8ELj16ENS_18Kernel_traits_baseILj5120ES2_ffffjLj256EEEEELb1ELb0ELb1EEEvNS_9BwdParamsE --------------------------
	.section	.nv.info._ZN10layer_norm31ln_parallel_residual_bwd_kernelINS_13Kernel_traitsI6__halfffffjLj5120ELj1ELj1ELj8ELj16ENS_18Kernel_traits_baseILj5120ES2_ffffjLj256EEEEELb1ELb0ELb1EEEvNS_9BwdParamsE,"",@"SHT_CUDA_INFO"
	.sectionflags	@""
	.align	4


	//----- nvinfo : EIATTR_CUDA_API_VERSION
	.align		4
        /*0000*/ 	.byte	0x04, 0x37
        /*0002*/ 	.short	(.L_2539 - .L_2538)
.L_2538:
        /*0004*/ 	.word	0x00000082


	//----- nvinfo : EIATTR_KPARAM_INFO
	.align		4
.L_2539:
        /*0008*/ 	.byte	0x04, 0x17
        /*000a*/ 	.short	(.L_2541 - .L_2540)
.L_2540:
        /*000c*/ 	.word	0x00000000
        /*0010*/ 	.short	0x0000
        /*0012*/ 	.short	0x0000
        /*0014*/ 	.byte	0x00, 0xf0, 0xa1, 0x04


	//----- nvinfo : EIATTR_SPARSE_MMA_MASK
	.align		4
.L_2541:
        /*0018*/ 	.byte	0x03, 0x50
        /*001a*/ 	.short	0x0000


	//----- nvinfo : EIATTR_MAXREG_COUNT
	.align		4
        /*001c*/ 	.byte	0x03, 0x1b
        /*001e*/ 	.short	0x00ff


	//----- nvinfo : EIATTR_NUM_BARRIERS
	.align		4
        /*0020*/ 	.byte	0x02, 0x4c
        /*0022*/ 	.byte	0x01
	.zero		1


	//----- nvinfo : EIATTR_MERCURY_ISA_VERSION
	.align		4
        /*0024*/ 	.byte	0x03, 0x5f
        /*0026*/ 	.short	0x0101


	//----- nvinfo : EIATTR_COOP_GROUP_MASK_REGIDS
	.align		4
        /*0028*/ 	.byte	0x04, 0x29
        /*002a*/ 	.short	(.L_2543 - .L_2542)


	//   ....[0]....
.L_2542:
        /*002c*/ 	.word	0xffffffff


	//   ....[1]....
        /*0030*/ 	.word	0xffffffff


	//   ....[2]....
        /*0034*/ 	.word	0xffffffff


	//   ....[3]....
        /*0038*/ 	.word	0xffffffff


	//   ....[4]....
        /*003c*/ 	.word	0xffffffff


	//   ....[5]....
        /*0040*/ 	.word	0xffffffff


	//   ....[6]....
        /*0044*/ 	.word	0xffffffff


	//   ....[7]....
        /*0048*/ 	.word	0xffffffff


	//   ....[8]....
        /*004c*/ 	.word	0xffffffff


	//   ....[9]....
        /*0050*/ 	.word	0xffffffff


	//----- nvinfo : EIATTR_COOP_GROUP_INSTR_OFFSETS
	.align		4
.L_2543:
        /*0054*/ 	.byte	0x04, 0x28
        /*0056*/ 	.short	(.L_2545 - .L_2544)


	//   ....[0]....
.L_2544:
        /*0058*/ 	.word	0x00001800


	//   ....[1]....
        /*005c*/ 	.word	0x00001820


	//   ....[2]....
        /*0060*/ 	.word	0x00001840


	//   ....[3]....
        /*0064*/ 	.word	0x00001860


	//   ....[4]....
        /*0068*/ 	.word	0x00001880


	//   ....[5]....
        /*006c*/ 	.word	0x000018a0


	//   ....[6]....
        /*0070*/ 	.word	0x000018c0


	//   ....[7]....
        /*0074*/ 	.word	0x000018e0


	//   ....[8]....
        /*0078*/ 	.word	0x00001920


	//   ....[9]....
        /*007c*/ 	.word	0x00001930


	//----- nvinfo : EIATTR_VRC_CTA_INIT_COUNT
	.align		4
.L_2545:
        /*0080*/ 	.byte	0x02, 0x4a
	.zero		1
	.zero		1


	//----- nvinfo : EIATTR_EXIT_INSTR_OFFSETS
	.align		4
        /*0084*/ 	.byte	0x04, 0x1c
        /*0086*/ 	.short	(.L_2547 - .L_2546)


	//   ....[0]....
.L_2546:
        /*0088*/ 	.word	0x00007710


	//----- nvinfo : EIATTR_MAX_THREADS
	.align		4
.L_2547:
        /*008c*/ 	.byte	0x04, 0x05
        /*008e*/ 	.short	(.L_2549 - .L_2548)
.L_2548:
        /*0090*/ 	.word	0x00000100
        /*0094*/ 	.word	0x00000001
        /*0098*/ 	.word	0x00000001


	//----- nvinfo : EIATTR_CRS_STACK_SIZE
	.align		4
.L_2549:
        /*009c*/ 	.byte	0x04, 0x1e
        /*009e*/ 	.short	(.L_2551 - .L_2550)
.L_2550:
        /*00a0*/ 	.word	0x00000000


	//----- nvinfo : EIATTR_CBANK_PARAM_SIZE
	.align		4
.L_2551:
        /*00a4*/ 	.byte	0x03, 0x19
        /*00a6*/ 	.short	0x0128


	//----- nvinfo : EIATTR_PARAM_CBANK
	.align		4
        /*00a8*/ 	.byte	0x04, 0x0a
        /*00aa*/ 	.short	(.L_2553 - .L_2552)
	.align		4
.L_2552:
        /*00ac*/ 	.word	index@(.nv.constant0._ZN10layer_norm31ln_parallel_residual_bwd_kernelINS_13Kernel_traitsI6__halfffffjLj5120ELj1ELj1ELj8ELj16ENS_18Kernel_traits_baseILj5120ES2_ffffjLj256EEEEELb1ELb0ELb1EEEvNS_9BwdParamsE)
        /*00b0*/ 	.short	0x0380
        /*00b2*/ 	.short	0x0128


	//----- nvinfo : EIATTR_SW_WAR
	.align		4
.L_2553:
        /*00b4*/ 	.byte	0x04, 0x36
        /*00b6*/ 	.short	(.L_2555 - .L_2554)
.L_2554:
        /*00b8*/ 	.word	0x00000008
.L_2555:


//--------------------- .nv.info._ZN10layer_norm22ln_bwd_finalize_kernelINS_22Kernel_traits_finalizeILj5120E6__halfffffjLb0ELj1024ELj4ENS_18Kernel_traits_baseILj5120ES2_ffffjLj1024EEEEELb0ELb0EEEvNS_9BwdParamsE --------------------------
	.section	.nv.info._ZN10layer_norm22ln_bwd_finalize_kernelINS_22Kernel_traits_finalizeILj5120E6__halfffffjLb0ELj1024ELj4ENS_18Kernel_traits_baseILj5120ES2_ffffjLj1024EEEEELb0ELb0EEEvNS_9BwdParamsE,"",@"SHT_CUDA_INFO"
	.sectionflags	@""
	.align	4


	//----- nvinfo : EIATTR_CUDA_API_VERSION
	.align		4
        /*0000*/ 	.byte	0x04, 0x37
        /*0002*/ 	.short	(.L_2557 - .L_2556)
.L_2556:
        /*0004*/ 	.word	0x00000082


	//----- nvinfo : EIATTR_KPARAM_INFO
	.align		4
.L_2557:
        /*0008*/ 	.byte	0x04, 0x17
        /*000a*/ 	.short	(.L_2559 - .L_2558)
.L_2558:
        /*000c*/ 	.word	0x00000000
        /*0010*/ 	.short	0x0000
        /*0012*/ 	.short	0x0000
        /*0014*/ 	.byte	0x00, 0xf0, 0xa1, 0x04


	//----- nvinfo : EIATTR_SPARSE_MMA_MASK
	.align		4
.L_2559:
        /*0018*/ 	.byte	0x03, 0x50
        /*001a*/ 	.short	0x0000


	//----- nvinfo : EIATTR_MAXREG_COUNT
	.align		4
        /*001c*/ 	.byte	0x03, 0x1b
        /*001e*/ 	.short	0x0040


	//----- nvinfo : EIATTR_NUM_BARRIERS
	.align		4
        /*0020*/ 	.byte	0x02, 0x4c
        /*0022*/ 	.byte	0x01
	.zero		1


	//----- nvinfo : EIATTR_MERCURY_ISA_VERSION
	.align		4
        /*0024*/ 	.byte	0x03, 0x5f
        /*0026*/ 	.short	0x0101


	//----- nvinfo : EIATTR_COOP_GROUP_MASK_REGIDS
	.align		4
        /*0028*/ 	.byte	0x04, 0x29
        /*002a*/ 	.short	(.L_2561 - .L_2560)


	//   ....[0]....
.L_2560:
        /*002c*/ 	.word	0xffffffff


	//   ....[1]....
        /*0030*/ 	.word	0xffffffff


	//   ....[2]....
        /*0034*/ 	.word	0xffffffff


	//   ....[3]....
        /*0038*/ 	.word	0xffffffff


	//   ....[4]....
        /*003c*/ 	.word	0xffffffff


	//   ....[5]....
        /*0040*/ 	.word	0xffffffff


	//   ....[6]....
        /*0044*/ 	.word	0xffffffff


	//   ....[7]....
        /*0048*/ 	.word	0xffffffff


	//   ....[8]....
        /*004c*/ 	.word	0xffffffff


	//   ....[9]....
        /*0050*/ 	.word	0xffffffff


	//----- nvinfo : EIATTR_COOP_GROUP_INSTR_OFFSETS
	.align		4
.L_2561:
        /*0054*/ 	.byte	0x04, 0x28
        /*0056*/ 	.short	(.L_2563 - .L_2562)


	//   ....[0]....
.L_2562:
        /*0058*/ 	.word	0x000015e0


	//   ....[1]....
        /*005c*/ 	.word	0x000015f0


	//   ....[2]....
        /*0060*/ 	.word	0x00001620


	//   ....[3]....
        /*0064*/ 	.word	0x00001630


	//   ....[4]....
        /*0068*/ 	.word	0x00001660


	//   ....[5]....
        /*006c*/ 	.word	0x00001670


	//   ....[6]....
        /*0070*/ 	.word	0x000016b0


	//   ....[7]....
        /*0074*/ 	.word	0x000016e0


	//   ....[8]....
        /*0078*/ 	.word	0x00001710


	//   ....[9]....
        /*007c*/ 	.word	0x00001720


	//----- nvinfo : EIATTR_VRC_CTA_INIT_COUNT
	.align		4
.L_2563:
        /*0080*/ 	.byte	0x02, 0x4a
	.zero		1
	.zero		1


	//----- nvinfo : EIATTR_EXIT_INSTR_OFFSETS
	.align		4
        /*0084*/ 	.byte	0x04, 0x1c
        /*0086*/ 	.short	(.L_2565 - .L_2564)


	//   ....[0]....
.L_2564:
        /*0088*/ 	.word	0x00000060


	//   ....[1]....
        /*008c*/ 	.word	0x00001780


	//   ....[2]....
        /*0090*/ 	.word	0x000017b0


	//   ....[3]....
        /*0094*/ 	.word	0x00001870


	//----- nvinfo : EIATTR_MAX_THREADS
	.align		4
.L_2565:
        /*0098*/ 	.byte	0x04, 0x05
        /*009a*/ 	.short	(.L_2567 - .L_2566)
.L_2566:
        /*009c*/ 	.word	0x00000400
        /*00a0*/ 	.word	0x00000001
        /*00a4*/ 	.word	0x00000001


	//----- nvinfo : EIATTR_CRS_STACK_SIZE
	.align		4
.L_2567:
        /*00a8*/ 	.byte	0x04, 0x1e
        /*00aa*/ 	.short	(.L_2569 - .L_2568)
.L_2568:
        /*00ac*/ 	.word	0x00000000


	//----- nvinfo : EIATTR_CBANK_PARAM_SIZE
	.align		4
.L_2569:
        /*00b0*/ 	.byte	0x03, 0x19
        /*00b2*/ 	.short	0x0128


	//----- nvinfo : EIATTR_PARAM_CBANK
	.align		4
        /*00b4*/ 	.byte	0x04, 0x0a
        /*00b6*/ 	.short	(.L_2571 - .L_2570)
	.align		4
.L_2570:
        /*00b8*/ 	.word	index@(.nv.constant0._ZN10layer_norm22ln_bwd_finalize_kernelINS_22Kernel_traits_finalizeILj5120E6__halfffffjLb0ELj1024ELj4ENS_18Kernel_traits_baseILj5120ES2_ffffjLj1024EEEEELb0ELb0EEEvNS_9BwdParamsE)
        /*00bc*/ 	.short	0x0380
        /*00be*/ 	.short	0x0128


	//----- nvinfo : EIATTR_SW_WAR
	.align		4
.L_2571:
        /*00c0*/ 	.byte	0x04, 0x36
        /*00c2*/ 	.short	(.L_2573 - .L_2572)
.L_2572:
        /*00c4*/ 	.word	0x00000008
.L_2573:


//--------------------- .nv.info._ZN10layer_norm40ln_parallel_residual_bwd_finalize_kernelINS_22Kernel_traits_finalizeILj5120E6__halfffffjLb0ELj1024ELj4ENS_18Kernel_traits_baseILj5120ES2_ffffjLj1024EEEEELb0EEEvNS_9BwdParamsE --------------------------
	.section	.nv.info._ZN10layer_norm40ln_parallel_residual_bwd_finalize_kernelINS_22Kernel_traits_finalizeILj5120E6__halfffffjLb0ELj1024ELj4ENS_18Kernel_traits_baseILj5120ES2_ffffjLj1024EEEEELb0EEEvNS_9BwdParamsE,"",@"SHT_CUDA_INFO"
	.sectionflags	@""
	.align	4


	//----- nvinfo : EIATTR_CUDA_API_VERSION
	.align		4
        /*0000*/ 	.byte	0x04, 0x37
        /*0002*/ 	.short	(.L_2575 - .L_2574)
.L_2574:
        /*0004*/ 	.word	0x00000082


	//----- nvinfo : EIATTR_KPARAM_INFO
	.align		4
.L_2575:
        /*0008*/ 	.byte	0x04, 0x17
        /*000a*/ 	.short	(.L_2577 - .L_2576)
.L_2576:
        /*000c*/ 	.word	0x00000000
        /*0010*/ 	.short	0x0000
        /*0012*/ 	.short	0x0000
        /*0014*/ 	.byte	0x00, 0xf0, 0xa1, 0x04


	//----- nvinfo : EIATTR_SPARSE_MMA_MASK
	.align		4
.L_2577:
        /*0018*/ 	.byte	0x03, 0x50
        /*001a*/ 	.short	0x0000


	//----- nvinfo : EIATTR_MAXREG_COUNT
	.align		4
        /*001c*/ 	.byte	0x03, 0x1b
        /*001e*/ 	.short	0x0040


	//----- nvinfo : EIATTR_NUM_BARRIERS
	.align		4
        /*0020*/ 	.byte	0x02, 0x4c
        /*0022*/ 	.byte	0x01
	.zero		1


	//----- nvinfo : EIATTR_MERCURY_ISA_VERSION
	.align		4
        /*0024*/ 	.byte	0x03, 0x5f
        /*0026*/ 	.short	0x0101


	//----- nvinfo : EIATTR_COOP_GROUP_MASK_REGIDS
	.align		4
        /*0028*/ 	.byte	0x04, 0x29
        /*002a*/ 	.short	(.L_2579 - .L_2578)


	//   ....[0]....
.L_2578:
        /*002c*/ 	.word	0xffffffff


	//   ....[1]....
        /*0030*/ 	.word	0xffffffff


	//   ....[2]....
        /*0034*/ 	.word	0xffffffff


	//   ....[3]....
        /*0038*/ 	.word	0xffffffff


	//   ....[4]....
        /*003c*/ 	.word	0xffffffff


	//   ....[5]....
        /*0040*/ 	.word	0xffffffff


	//   ....[6]....
        /*0044*/ 	.word	0xffffffff


	//   ....[7]....
        /*0048*/ 	.word	0xffffffff


	//   ....[8]....
        /*004c*/ 	.word	0xffffffff


	//   ....[9]....
        /*0050*/ 	.word	0xffffffff


	//   ....[10]....
        /*0054*/ 	.word	0xffffffff


	//   ....[11]....
        /*0058*/ 	.word	0xffffffff


	//   ....[12]....
        /*005c*/ 	.word	0xffffffff


	//   ....[13]....
        /*0060*/ 	.word	0xffffffff


	//   ....[14]....
        /*0064*/ 	.word	0xffffffff


	//   ....[15]....
        /*0068*/ 	.word	0xffffffff


	//   ....[16]....
        /*006c*/ 	.word	0xffffffff


	//   ....[17]....
        /*0070*/ 	.word	0xffffffff


	//   ....[18]....
        /*0074*/ 	.word	0xffffffff


	//   ....[19]....
        /*0078*/ 	.word	0xffffffff


	//----- nvinfo : EIATTR_COOP_GROUP_INSTR_OFFSETS
	.align		4
.L_2579:
        /*007c*/ 	.byte	0x04, 0x28
        /*007e*/ 	.short	(.L_2581 - .L_2580)


	//   ....[0]....
.L_2580:
        /*0080*/ 	.word	0x000013b0


	//   ....[1]....
        /*0084*/ 	.word	0x000013c0


	//   ....[2]....
        /*0088*/ 	.word	0x000013d0


	//   ....[3]....
        /*008c*/ 	.word	0x000013e0


	//   ....[4]....
        /*0090*/ 	.word	0x00001410


	//   ....[5]....
        /*0094*/ 	.word	0x00001430


	//   ....[6]....
        /*0098*/ 	.word	0x00001450


	//   ....[7]....
        /*009c*/ 	.word	0x00001460


	//   ....[8]....
        /*00a0*/ 	.word	0x000014a0


	//   ....[9]....
        /*00a4*/ 	.word	0x000014c0


	//   ....[10]....
        /*00a8*/ 	.word	0x000014d0


	//   ....[11]....
        /*00ac*/ 	.word	0x000014e0


	//   ....[12]....
        /*00b0*/ 	.word	0x00001510


	//   ....[13]....
        /*00b4*/ 	.word	0x00001530


	//   ....[14]....
        /*00b8*/ 	.word	0x00001550


	//   ....[15]....
        /*00bc*/ 	.word	0x00001560


	//   ....[16]....
        /*00c0*/ 	.word	0x000015a0


	//   ....[17]....
        /*00c4*/ 	.word	0x000015d0


	//   ....[18]....
        /*00c8*/ 	.word	0x00001600


	//   ....[19]....
        /*00cc*/ 	.word	0x00001610


	//----- nvinfo : EIATTR_VRC_CTA_INIT_COUNT
	.align		4
.L_2581:
        /*00d0*/ 	.byte	0x02, 0x4a
	.zero		1
	.zero		1


	//----- nvinfo : EIATTR_EXIT_INSTR_OFFSETS
	.align		4
        /*00d4*/ 	.byte	0x04, 0x1c
        /*00d6*/ 	.short	(.L_2583 - .L_2582)


	//   ....[0]....
.L_2582:
        /*00d8*/ 	.word	0x00000060


	//   ....[1]....
        /*00dc*/ 	.word	0x000016b0


	//   ....[2]....
        /*00e0*/ 	.word	0x000016e0


	//   ....[3]....
        /*00e4*/ 	.word	0x00001840


	//----- nvinfo : EIATTR_MAX_THREADS
	.align		4
.L_2583:
        /*00e8*/ 	.byte	0x04, 0x05
        /*00ea*/ 	.short	(.L_2585 - .L_2584)
.L_2584:
        /*00ec*/ 	.word	0x00000400
        /*00f0*/ 	.word	0x00000001
        /*00f4*/ 	.word	0x00000001


	//----- nvinfo : EIATTR_CRS_STACK_SIZE
	.align		4
.L_2585:
        /*00f8*/ 	.byte	0x04, 0x1e
        /*00fa*/ 	.short	(.L_2587 - .L_2586)
.L_2586:
        /*00fc*/ 	.word	0x00000000


	//----- nvinfo : EIATTR_CBANK_PARAM_SIZE
	.align		4
.L_2587:
        /*0100*/ 	.byte	0x03, 0x19
        /*0102*/ 	.short	0x0128


	//----- nvinfo : EIATTR_PARAM_CBANK
	.align		4
        /*0104*/ 	.byte	0x04, 0x0a
        /*0106*/ 	.short	(.L_2589 - .L_2588)
	.align		4
.L_2588:
        /*0108*/ 	.word	index@(.nv.constant0._ZN10layer_norm40ln_parallel_residual_bwd_finalize_kernelINS_22Kernel_traits_finalizeILj5120E6__halfffffjLb0ELj1024ELj4ENS_18Kernel_traits_baseILj5120ES2_ffffjLj1024EEEEELb0EEEvNS_9BwdParamsE)
        /*010c*/ 	.short	0x0380
        /*010e*/ 	.short	0x0128


	//----- nvinfo : EIATTR_SW_WAR
	.align		4
.L_2589:
        /*0110*/ 	.byte	0x04, 0x36
        /*0112*/ 	.short	(.L_2591 - .L_2590)
.L_2590:
        /*0114*/ 	.word	0x00000008
.L_2591:


//--------------------- .nv.info._ZN10layer_norm31ln_parallel_residual_bwd_kernelINS_13Kernel_traitsI6__halfffffjLj5120ELj1ELj1ELj8ELj16ENS_18Kernel_traits_baseILj5120ES2_ffffjLj256EEEEELb1ELb1ELb0EEEvNS_9BwdParamsE --------------------------
	.section	.nv.info._ZN10layer_norm31ln_parallel_residual_bwd_kernelINS_13Kernel_traitsI6__halfffffjLj5120ELj1ELj1ELj8ELj16ENS_18Kernel_traits_baseILj5120ES2_ffffjLj256EEEEELb1ELb1ELb0EEEvNS_9BwdParamsE,"",@"SHT_CUDA_INFO"
	.sectionflags	@""
	.align	4


	//----- nvinfo : EIATTR_CUDA_API_VERSION
	.align		4
        /*0000*/ 	.byte	0x04, 0x37
        /*0002*/ 	.short	(.L_2593 - .L_2592)
.L_2592:
        /*0004*/ 	.word	0x00000082


	//----- nvinfo : EIATTR_KPARAM_INFO
	.align		4
.L_2593:
        /*0008*/ 	.byte	0x04, 0x17
        /*000a*/ 	.short	(.L_2595 - .L_2594)
.L_2594:
        /*000c*/ 	.word	0x00000000
        /*0010*/ 	.short	0x0000
        /*0012*/ 	.short	0x0000
        /*0014*/ 	.byte	0x00, 0xf0, 0xa1, 0x04


	//----- nvinfo : EIATTR_SPARSE_MMA_MASK
	.align		4
.L_2595:
        /*0018*/ 	.byte	0x03, 0x50
        /*001a*/ 	.short	0x0000


	//----- nvinfo : EIATTR_MAXREG_COUNT
	.align		4
        /*001c*/ 	.byte	0x03, 0x1b
        /*001e*/ 	.short	0x00ff


	//----- nvinfo : EIATTR_NUM_BARRIERS
	.align		4
        /*0020*/ 	.byte	0x02, 0x4c
        /*0022*/ 	.byte	0x01
	.zero		1


	//----- nvinfo : EIATTR_MERCURY_ISA_VERSION
	.align		4
        /*0024*/ 	.byte	0x03, 0x5f
        /*0026*/ 	.short	0x0101


	//----- nvinfo : EIATTR_COOP_GROUP_MASK_REGIDS
	.align		4
        /*0028*/ 	.byte	0x04, 0x29
        /*002a*/ 	.short	(.L_2597 - .L_2596)


	//   ....[0]....
.L_2596:
        /*002c*/ 	.word	0xffffffff


	//   ....[1]....
        /*0030*/ 	.word	0xffffffff


	//   ....[2]....
        /*0034*/ 	.word	0xffffffff


	//   ....[3]....
        /*0038*/ 	.word	0xffffffff


	//   ....[4]....
        /*003c*/ 	.word	0xffffffff


	//   ....[5]....
        /*0040*/ 	.word	0xffffffff


	//   ....[6]....
        /*0044*/ 	.word	0xffffffff


	//   ....[7]....
        /*0048*/ 	.word	0xffffffff


	//   ....[8]....
        /*004c*/ 	.word	0xffffffff


	//   ....[9]....
        /*0050*/ 	.word	0xffffffff


	//----- nvinfo : EIATTR_COOP_GROUP_INSTR_OFFSETS
	.align		4
.L_2597:
        /*0054*/ 	.byte	0x04, 0x28
        /*0056*/ 	.short	(.L_2599 - .L_2598)


	//   ....[0]....
.L_2598:
        /*0058*/ 	.word	0x000019f0


	//   ....[1]....
        /*005c*/ 	.word	0x00001a10


	//   ....[2]....
        /*0060*/ 	.word	0x00001a50


	//   ....[3]....
        /*0064*/ 	.word	0x00001a60


	//   ....[4]....
        /*0068*/ 	.word	0x00001aa0


	//   ....[5]....
        /*006c*/ 	.word	0x00001ab0


	//   ....[6]....
        /*0070*/ 	.word	0x00001ae0


	//   ....[7]....
        /*0074*/ 	.word	0x00001af0


	//   ....[8]....
        /*0078*/ 	.word	0x00001b20


	//   ....[9]....
        /*007c*/ 	.word	0x00001b30


	//----- nvinfo : EIATTR_VRC_CTA_INIT_COUNT
	.align		4
.L_2599:
        /*0080*/ 	.byte	0x02, 0x4a
	.zero		1
	.zero		1


	//----- nvinfo : EIATTR_EXIT_INSTR_OFFSETS
	.align		4
        /*0084*/ 	.byte	0x04, 0x1c
        /*0086*/ 	.short	(.L_2601 - .L_2600)


	//   ....[0]....
.L_2600:
        /*0088*/ 	.word	0x00007560


	//   ....[1]....
        /*008c*/ 	.word	0x000075e0


	//----- nvinfo : EIATTR_MAX_THREADS
	.align		4
.L_2601:
        /*0090*/ 	.byte	0x04, 0x05
        /*0092*/ 	.short	(.L_2603 - .L_2602)
.L_2602:
        /*0094*/ 	.word	0x00000100
        /*0098*/ 	.word	0x00000001
        /*009c*/ 	.word	0x00000001


	//----- nvinfo : EIATTR_CRS_STACK_SIZE
	.align		4
.L_2603:
        /*00a0*/ 	.byte	0x04, 0x1e
        /*00a2*/ 	.short	(.L_2605 - .L_2604)
.L_2604:
        /*00a4*/ 	.word	0x00000000


	//----- nvinfo : EIATTR_CBANK_PARAM_SIZE
	.align		4
.L_2605:
        /*00a8*/ 	.byte	0x03, 0x19
        /*00aa*/ 	.short	0x0128


	//----- nvinfo : EIATTR_PARAM_CBANK
	.align		4
        /*00ac*/ 	.byte	0x04, 0x0a
        /*00ae*/ 	.short	(.L_2607 - .L_2606)
	.align		4
.L_2606:
        /*00b0*/ 	.word	index@(.nv.constant0._ZN10layer_norm31ln_parallel_residual_bwd_kernelINS_13Kernel_traitsI6__halfffffjLj5120ELj1ELj1ELj8ELj16ENS_18Kernel_traits_baseILj5120ES2_ffffjLj256EEEEELb1ELb1ELb0EEEvNS_9BwdParamsE)
        /*00b4*/ 	.short	0x0380
        /*00b6*/ 	.short	0x0128


	//----- nvinfo : EIATTR_SW_WAR
	.align		4
.L_2607:
        /*00b8*/ 	.byte	0x04, 0x36
        /*00ba*/ 	.short	(.L_2609 - .L_2608)
.L_2608:
        /*00bc*/ 	.word	0x00000008
.L_2609:


//--------------------- .nv.info._ZN10layer_norm22ln_bwd_finalize_kernelINS_22Kernel_traits_finalizeILj5120E6__halfffffjLb0ELj1024ELj4ENS_18Kernel_traits_baseILj5120ES2_ffffjLj1024EEEEELb0ELb1EEEvNS_9BwdParamsE --------------------------
	.section	.nv.info._ZN10layer_norm22ln_bwd_finalize_kernelINS_22Kernel_traits_finalizeILj5120E6__halfffffjLb0ELj1024ELj4ENS_18Kernel_traits_baseILj5120ES2_ffffjLj1024EEEEELb0ELb1EEEvNS_9BwdParamsE,"",@"SHT_CUDA_INFO"
	.sectionflags	@""
	.align	4


	//----- nvinfo : EIATTR_CUDA_API_VERSION
	.align		4
        /*0000*/ 	.byte	0x04, 0x37
        /*0002*/ 	.short	(.L_2611 - .L_2610)
.L_2610:
        /*0004*/ 	.word	0x00000082


	//----- nvinfo : EIATTR_KPARAM_INFO
	.align		4
.L_2611:
        /*0008*/ 	.byte	0x04, 0x17
        /*000a*/ 	.short	(.L_2613 - .L_2612)
.L_2612:
        /*000c*/ 	.word	0x00000000
        /*0010*/ 	.short	0x0000
        /*0012*/ 	.short	0x0000
        /*0014*/ 	.byte	0x00, 0xf0, 0xa1, 0x04


	//----- nvinfo : EIATTR_SPARSE_MMA_MASK
	.align		4
.L_2613:
        /*0018*/ 	.byte	0x03, 0x50
        /*001a*/ 	.short	0x0000


	//----- nvinfo : EIATTR_MAXREG_COUNT
	.align		4
        /*001c*/ 	.byte	0x03, 0x1b
        /*001e*/ 	.short	0x0040


	//----- nvinfo : EIATTR_NUM_BARRIERS
	.align		4
        /*0020*/ 	.byte	0x02, 0x4c
        /*0022*/ 	.byte	0x01
	.zero		1


	//----- nvinfo : EIATTR_MERCURY_ISA_VERSION
	.align		4
        /*0024*/ 	.byte	0x03, 0x5f
        /*0026*/ 	.short	0x0101


	//----- nvinfo : EIATTR_COOP_GROUP_MASK_REGIDS
	.align		4
        /*0028*/ 	.byte	0x04, 0x29
        /*002a*/ 	.short	(.L_2615 - .L_2614)


	//   ....[0]....
.L_2614:
        /*002c*/ 	.word	0xffffffff


	//   ....[1]....
        /*0030*/ 	.word	0xffffffff


	//   ....[2]....
        /*0034*/ 	.word	0xffffffff


	//   ....[3]....
        /*0038*/ 	.word	0xffffffff


	//   ....[4]....
        /*003c*/ 	.word	0xffffffff


	//   ....[5]....
        /*0040*/ 	.word	0xffffffff


	//   ....[6]....
        /*0044*/ 	.word	0xffffffff


	//   ....[7]....
        /*0048*/ 	.word	0xffffffff


	//   ....[8]....
        /*004c*/ 	.word	0xffffffff


	//   ....[9]....
        /*0050*/ 	.word	0xffffffff


	//----- nvinfo : EIATTR_COOP_GROUP_INSTR_OFFSETS
	.align		4
.L_2615:
        /*0054*/ 	.byte	0x04, 0x28
        /*0056*/ 	.short	(.L_2617 - .L_2616)


	//   ....[0]....
.L_2616:
        /*0058*/ 	.word	0x00001630


	//   ....[1]....
        /*005c*/ 	.word	0x00001640


	//   ....[2]....
        /*0060*/ 	.word	0x00001670


	//   ....[3]....
        /*0064*/ 	.word	0x00001680


	//   ....[4]....
        /*0068*/ 	.word	0x000016b0


	//   ....[5]....
        /*006c*/ 	.word	0x000016d0


	//   ....[6]....
        /*0070*/ 	.word	0x00001700


	//   ....[7]....
        /*0074*/ 	.word	0x00001710


	//   ....[8]....
        /*0078*/ 	.word	0x00001740


	//   ....[9]....
        /*007c*/ 	.word	0x00001750


	//----- nvinfo : EIATTR_VRC_CTA_INIT_COUNT
	.align		4
.L_2617:
        /*0080*/ 	.byte	0x02, 0x4a
	.zero		1
	.zero		1


	//----- nvinfo : EIATTR_EXIT_INSTR_OFFSETS
	.align		4
        /*0084*/ 	.byte	0x04, 0x1c
        /*0086*/ 	.short	(.L_2619 - .L_2618)


	//   ....[0]....
.L_2618:
        /*0088*/ 	.word	0x00000070


	//   ....[1]....
        /*008c*/ 	.word	0x000017b0


	//   ....[2]....
        /*0090*/ 	.word	0x00001880


	//----- nvinfo : EIATTR_MAX_THREADS
	.align		4
.L_2619:
        /*0094*/ 	.byte	0x04, 0x05
        /*0096*/ 	.short	(.L_2621 - .L_2620)
.L_2620:
        /*0098*/ 	.word	0x00000400
        /*009c*/ 	.word	0x00000001
        /*00a0*/ 	.word	0x00000001


	//----- nvinfo : EIATTR_CRS_STACK_SIZE
	.align		4
.L_2621:
        /*00a4*/ 	.byte	0x04, 0x1e
        /*00a6*/ 	.short	(.L_2623 - .L_2622)
.L_2622:
        /*00a8*/ 	.word	0x00000000


	//----- nvinfo : EIATTR_CBANK_PARAM_SIZE
	.align		4
.L_2623:
        /*00ac*/ 	.byte	0x03, 0x19
        /*00ae*/ 	.short	0x0128


	//----- nvinfo : EIATTR_PARAM_CBANK
	.align		4
        /*00b0*/ 	.byte	0x04, 0x0a
        /*00b2*/ 	.short	(.L_2625 - .L_2624)
	.align		4
.L_2624:
        /*00b4*/ 	.word	index@(.nv.constant0._ZN10layer_norm22ln_bwd_finalize_kernelINS_22Kernel_traits_finalizeILj5120E6__halfffffjLb0ELj1024ELj4ENS_18Kernel_traits_baseILj5120ES2_ffffjLj1024EEEEELb0ELb1EEEvNS_9BwdParamsE)
        /*00b8*/ 	.short	0x0380
        /*00ba*/ 	.short	0x0128


	//----- nvinfo : EIATTR_SW_WAR
	.align		4
.L_2625:
        /*00bc*/ 	.byte	0x04, 0x36
        /*00be*/ 	.short	(.L_2627 - .L_2626)
.L_2626:
        /*00c0*/ 	.word	0x00000008
.L_2627:


//--------------------- .nv.info._ZN10layer_norm40ln_parallel_residual_bwd_finalize_kernelINS_22Kernel_traits_finalizeILj5120E6__halfffffjLb0ELj1024ELj4ENS_18Kernel_traits_baseILj5120ES2_ffffjLj1024EEEEELb1EEEvNS_9BwdParamsE --------------------------
	.section	.nv.info._ZN10layer_norm40ln_parallel_residual_bwd_finalize_kernelINS_22Kernel_traits_finalizeILj5120E6__halfffffjLb0ELj1024ELj4ENS_18Kernel_traits_baseILj5120ES2_ffffjLj1024EEEEELb1EEEvNS_9BwdParamsE,"",@"SHT_CUDA_INFO"
	.sectionflags	@""
	.align	4


	//----- nvinfo : EIATTR_CUDA_API_VERSION
	.align		4
        /*0000*/ 	.byte	0x04, 0x37
        /*0002*/ 	.short	(.L_2629 - .L_2628)
.L_2628:
        /*0004*/ 	.word	0x00000082


	//----- nvinfo : EIATTR_KPARAM_INFO
	.align		4
.L_2629:
        /*0008*/ 	.byte	0x04, 0x17
        /*000a*/ 	.short	(.L_2631 - .L_2630)
.L_2630:
        /*000c*/ 	.word	0x00000000
        /*0010*/ 	.short	0x0000
        /*0012*/ 	.short	0x0000
        /*0014*/ 	.byte	0x00, 0xf0, 0xa1, 0x04


	//----- nvinfo : EIATTR_SPARSE_MMA_MASK
	.align		4
.L_2631:
        /*0018*/ 	.byte	0x03, 0x50
        /*001a*/ 	.short	0x0000


	//----- nvinfo : EIATTR_MAXREG_COUNT
	.align		4
        /*001c*/ 	.byte	0x03, 0x1b
        /*001e*/ 	.short	0x0040


	//----- nvinfo : EIATTR_NUM_BARRIERS
	.align		4
        /*0020*/ 	.byte	0x02, 0x4c
        /*0022*/ 	.byte	0x01
	.zero		1


	//----- nvinfo : EIATTR_MERCURY_ISA_VERSION
	.align		4
        /*0024*/ 	.byte	0x03, 0x5f
        /*0026*/ 	.short	0x0101


	//----- nvinfo : EIATTR_COOP_GROUP_MASK_REGIDS
	.align		4
        /*0028*/ 	.byte	0x04, 0x29
        /*002a*/ 	.short	(.L_2633 - .L_2632)


	//   ....[0]....
.L_2632:
        /*002c*/ 	.word	0xffffffff


	//   ....[1]....
        /*0030*/ 	.word	0xffffffff


	//   ....[2]....
        /*0034*/ 	.word	0xffffffff


	//   ....[3]....
        /*0038*/ 	.word	0xffffffff


	//   ....[4]....
        /*003c*/ 	.word	0xffffffff


	//   ....[5]....
        /*0040*/ 	.word	0xffffffff


	//   ....[6]....
        /*0044*/ 	.word	0xffffffff


	//   ....[7]....
        /*0048*/ 	.word	0xffffffff


	//   ....[8]....
        /*004c*/ 	.word	0xffffffff


	//   ....[9]....
        /*0050*/ 	.word	0xffffffff


	//   ....[10]....
        /*0054*/ 	.word	0xffffffff


	//   ....[11]....
        /*0058*/ 	.word	0xffffffff


	//   ....[12]....
        /*005c*/ 	.word	0xffffffff


	//   ....[13]....
        /*0060*/ 	.word	0xffffffff


	//   ....[14]....
        /*0064*/ 	.word	0xffffffff


	//   ....[15]....
        /*0068*/ 	.word	0xffffffff


	//   ....[16]....
        /*006c*/ 	.word	0xffffffff


	//   ....[17]....
        /*0070*/ 	.word	0xffffffff


	//   ....[18]....
        /*0074*/ 	.word	0xffffffff


	//   ....[19]....
        /*0078*/ 	.word	0xffffffff


	//----- nvinfo : EIATTR_COOP_GROUP_INSTR_OFFSETS
	.align		4
.L_2633:
        /*007c*/ 	.byte	0x04, 0x28
        /*007e*/ 	.short	(.L_2635 - .L_2634)


	//   ....[0]....
.L_2634:
        /*0080*/ 	.word	0x00001410


	//   ....[1]....
        /*0084*/ 	.word	0x00001420


	//   ....[2]....
        /*0088*/ 	.word	0x00001430


	//   ....[3]....
        /*008c*/ 	.word	0x00001440


	//   ....[4]....
        /*0090*/ 	.word	0x00001480


	//   ....[5]....
        /*0094*/ 	.word	0x000014a0


	//   ....[6]....
        /*0098*/ 	.word	0x000014b0


	//   ....[7]....
        /*009c*/ 	.word	0x000014c0


	//   ....[8]....
        /*00a0*/ 	.word	0x000014f0


	//   ....[9]....
        /*00a4*/ 	.word	0x00001520


	//   ....[10]....
        /*00a8*/ 	.word	0x00001530


	//   ....[11]....
        /*00ac*/ 	.word	0x00001540


	//   ....[12]....
        /*00b0*/ 	.word	0x00001560


	//   ....[13]....
        /*00b4*/ 	.word	0x00001590


	//   ....[14]....
        /*00b8*/ 	.word	0x000015b0


	//   ....[15]....
        /*00bc*/ 	.word	0x000015c0


	//   ....[16]....
        /*00c0*/ 	.word	0x000015e0


	//   ....[17]....
        /*00c4*/ 	.word	0x00001610


	//   ....[18]....
        /*00c8*/ 	.word	0x00001630


	//   ....[19]....
        /*00cc*/ 	.word	0x00001640


	//----- nvinfo : EIATTR_VRC_CTA_INIT_COUNT
	.align		4
.L_2635:
        /*00d0*/ 	.byte	0x02, 0x4a
	.zero		1
	.zero		1


	//----- nvinfo : EIATTR_EXIT_INSTR_OFFSETS
	.align		4
        /*00d4*/ 	.byte	0x04, 0x1c
        /*00d6*/ 	.short	(.L_2637 - .L_2636)


	//   ....[0]....
.L_2636:
        /*00d8*/ 	.word	0x00000060


	//   ....[1]....
        /*00dc*/ 	.word	0x000016e0


	//   ....[2]....
        /*00e0*/ 	.word	0x00001850


	//----- nvinfo : EIATTR_MAX_THREADS
	.align		4
.L_2637:
        /*00e4*/ 	.byte	0x04, 0x05
        /*00e6*/ 	.short	(.L_2639 - .L_2638)
.L_2638:
        /*00e8*/ 	.word	0x00000400
        /*00ec*/ 	.word	0x00000001
        /*00f0*/ 	.word	0x00000001


	//----- nvinfo : EIATTR_CRS_STACK_SIZE
	.align		4
.L_2639:
        /*00f4*/ 	.byte	0x04, 0x1e
        /*00f6*/ 	.short	(.L_2641 - .L_2640)
.L_2640:
        /*00f8*/ 	.word	0x00000000


	//----- nvinfo : EIATTR_CBANK_PARAM_SIZE
	.align		4
.L_2641:
        /*00fc*/ 	.byte	0x03, 0x19
        /*00fe*/ 	.short	0x0128


	//----- nvinfo : EIATTR_PARAM_CBANK
	.align		4
        /*0100*/ 	.byte	0x04, 0x0a
        /*0102*/ 	.short	(.L_2643 - .L_2642)
	.align		4
.L_2642:
        /*0104*/ 	.word	index@(.nv.constant0._ZN10layer_norm40ln_parallel_residual_bwd_finalize_kernelINS_22Kernel_traits_finalizeILj5120E6__halfffffjLb0ELj1024ELj4ENS_18Kernel_traits_baseILj5120ES2_ffffjLj1024EEEEELb1EEEvNS_9BwdParamsE)
        /*0108*/ 	.short	0x0380
        /*010a*/ 	.short	0x0128


	//----- nvinfo : EIATTR_SW_WAR
	.align		4
.L_2643:
        /*010c*/ 	.byte	0x04, 0x36
        /*010e*/ 	.short	(.L_2645 - .L_2644)
.L_2644:
        /*0110*/ 	.word	0x00000008
.L_2645:


//--------------------- .nv.info._ZN10layer_norm31ln_parallel_residual_bwd_kernelINS_13Kernel_traitsI6__halfffffjLj5120ELj1ELj1ELj8ELj16ENS_18Kernel_traits_baseILj5120ES2_ffffjLj256EEEEELb1ELb1ELb1EEEvNS_9BwdParamsE --------------------------
	.section	.nv.info._ZN10layer_norm31ln_parallel_residual_bwd_kernelINS_13Kernel_traitsI6__halfffffjLj5120ELj1ELj1ELj8ELj16ENS_18Kernel_traits_baseILj5120ES2_ffffjLj256EEEEELb1ELb1ELb1EEEvNS_9BwdParamsE,"",@"SHT_CUDA_INFO"
	.sectionflags	@""
	.align	4


	//----- nvinfo : EIATTR_CUDA_API_VERSION
	.align		4
        /*0000*/ 	.byte	0x04, 0x37
        /*0002*/ 	.short	(.L_2647 - .L_2646)
.L_2646:
        /*0004*/ 	.word	0x00000082


	//----- nvinfo : EIATTR_KPARAM_INFO
	.align		4
.L_2647:
        /*0008*/ 	.byte	0x04, 0x17
        /*000a*/ 	.short	(.L_2649 - .L_2648)
.L_2648:
        /*000c*/ 	.word	0x00000000
        /*0010*/ 	.short	0x0000
        /*0012*/ 	.short	0x0000
        /*0014*/ 	.byte	0x00, 0xf0, 0xa1, 0x04


	//----- nvinfo : EIATTR_SPARSE_MMA_MASK
	.align		4
.L_2649:
        /*0018*/ 	.byte	0x03, 0x50
        /*001a*/ 	.short	0x0000


	//----- nvinfo : EIATTR_MAXREG_COUNT
	.align		4
        /*001c*/ 	.byte	0x03, 0x1b
        /*001e*/ 	.short	0x00ff


	//----- nvinfo : EIATTR_NUM_BARRIERS
	.align		4
        /*0020*/ 	.byte	0x02, 0x4c
        /*0022*/ 	.byte	0x01
	.zero		1


	//----- nvinfo : EIATTR_MERCURY_ISA_VERSION
	.align		4
        /*0024*/ 	.byte	0x03, 0x5f
        /*0026*/ 	.short	0x0101


	//----- nvinfo : EIATTR_COOP_GROUP_MASK_REGIDS
	.align		4
        /*0028*/ 	.byte	0x04, 0x29
        /*002a*/ 	.short	(.L_2651 - .L_2650)


	//   ....[0]....
.L_2650:
        /*002c*/ 	.word	0xffffffff


	//   ....[1]....
        /*0030*/ 	.word	0xffffffff


	//   ....[2]....
        /*0034*/ 	.word	0xffffffff


	//   ....[3]....
        /*0038*/ 	.word	0xffffffff


	//   ....[4]....
        /*003c*/ 	.word	0xffffffff


	//   ....[5]....
        /*0040*/ 	.word	0xffffffff


	//   ....[6]....
        /*0044*/ 	.word	0xffffffff


	//   ....[7]....
        /*0048*/ 	.word	0xffffffff


	//   ....[8]....
        /*004c*/ 	.word	0xffffffff


	//   ....[9]....
        /*0050*/ 	.word	0xffffffff


	//----- nvinfo : EIATTR_COOP_GROUP_INSTR_OFFSETS
	.align		4
.L_2651:
        /*0054*/ 	.byte	0x04, 0x28
        /*0056*/ 	.short	(.L_2653 - .L_2652)


	//   ....[0]....
.L_2652:
        /*0058*/ 	.word	0x000012d0


	//   ....[1]....
        /*005c*/ 	.word	0x000013c0


	//   ....[2]....
        /*0060*/ 	.word	0x000013d0


	//   ....[3]....
        /*0064*/ 	.word	0x00001400


	//   ....[4]....
        /*0068*/ 	.word	0x00001410


	//   ....[5]....
        /*006c*/ 	.word	0x00001440


	//   ....[6]....
        /*0070*/ 	.word	0x00001450


	//   ....[7]....
        /*0074*/ 	.word	0x00001480


	//   ....[8]....
        /*0078*/ 	.word	0x00001490


	//   ....[9]....
        /*007c*/ 	.word	0x000014f0


	//----- nvinfo : EIATTR_VRC_CTA_INIT_COUNT
	.align		4
.L_2653:
        /*0080*/ 	.byte	0x02, 0x4a
	.zero		1
	.zero		1


	//----- nvinfo : EIATTR_EXIT_INSTR_OFFSETS
	.align		4
        /*0084*/ 	.byte	0x04, 0x1c
        /*0086*/ 	.short	(.L_2655 - .L_2654)


	//   ....[0]....
.L_2654:
        /*0088*/ 	.word	0x00006b80


	//----- nvinfo : EIATTR_MAX_THREADS
	.align		4
.L_2655:
        /*008c*/ 	.byte	0x04, 0x05
        /*008e*/ 	.short	(.L_2657 - .L_2656)
.L_2656:
        /*0090*/ 	.word	0x00000100
        /*0094*/ 	.word	0x00000001
        /*0098*/ 	.word	0x00000001


	//----- nvinfo : EIATTR_CRS_STACK_SIZE
	.align		4
.L_2657:
        /*009c*/ 	.byte	0x04, 0x1e
        /*009e*/ 	.short	(.L_2659 - .L_2658)
.L_2658:
        /*00a0*/ 	.word	0x00000000


	//----- nvinfo : EIATTR_CBANK_PARAM_SIZE
	.align		4
.L_2659:
        /*00a4*/ 	.byte	0x03, 0x19
        /*00a6*/ 	.short	0x0128


	//----- nvinfo : EIATTR_PARAM_CBANK
	.align		4
        /*00a8*/ 	.byte	0x04, 0x0a
        /*00aa*/ 	.short	(.L_2661 - .L_2660)
	.align		4
.L_2660:
        /*00ac*/ 	.word	index@(.nv.constant0._ZN10layer_norm31ln_parallel_residual_bwd_kernelINS_13Kernel_traitsI6__halfffffjLj5120ELj1ELj1ELj8ELj16ENS_18Kernel_traits_baseILj5120ES2_ffffjLj256EEEEELb1ELb1ELb1EEEvNS_9BwdParamsE)
        /*00b0*/ 	.short	0x0380
        /*00b2*/ 	.short	0x0128


	//----- nvinfo : EIATTR_SW_WAR
	.align		4
.L_2661:
        /*00b4*/ 	.byte	0x04, 0x36
        /*00b6*/ 	.short	(.L_2663 - .L_2662)
.L_2662:
        /*00b8*/ 	.word	0x00000008
.L_2663:


//--------------------- .nv.info._ZN10layer_norm31ln_parallel_residual_bwd_kernelINS_13Kernel_traitsIfffffjLj5120ELj1ELj1ELj8ELj16ENS_18Kernel_traits_baseILj5120EfffffjLj256EEEEELb0ELb0ELb0EEEvNS_9BwdParamsE --------------------------
	.section	.nv.info._ZN10layer_norm31ln_parallel_residual_bwd_kernelINS_13Kernel_traitsIfffffjLj5120ELj1ELj1ELj8ELj16ENS_18Kernel_traits_baseILj5120EfffffjLj256EEEEELb0ELb0ELb0EEEvNS_9BwdParamsE,"",@"SHT_CUDA_INFO"
	.sectionflags	@""
	.align	4


	//----- nvinfo : EIATTR_CUDA_API_VERSION
	.align		4
        /*0000*/ 	.byte	0x04, 0x37
        /*0002*/ 	.short	(.L_2665 - .L_2664)
.L_2664:
        /*0004*/ 	.word	0x00000082


	//----- nvinfo : EIATTR_KPARAM_INFO
	.align		4
.L_2665:
        /*0008*/ 	.byte	0x04, 0x17
        /*000a*/ 	.short	(.L_2667 - .L_2666)
.L_2666:
        /*000c*/ 	.word	0x00000000
        /*0010*/ 	.short	0x0000
        /*0012*/ 	.short	0x0000
        /*0014*/ 	.byte	0x00, 0xf0, 0xa1, 0x04


	//----- nvinfo : EIATTR_SPARSE_MMA_MASK
	.align		4
.L_2667:
        /*0018*/ 	.byte	0x03, 0x50
        /*001a*/ 	.short	0x0000


	//----- nvinfo : EIATTR_MAXREG_COUNT
	.align		4
        /*001c*/ 	.byte	0x03, 0x1b
        /*001e*/ 	.short	0x00ff


	//----- nvinfo : EIATTR_NUM_BARRIERS
	.align		4
        /*0020*/ 	.byte	0x02, 0x4c
        /*0022*/ 	.byte	0x01
	.zero		1


	//----- nvinfo : EIATTR_MERCURY_ISA_VERSION
	.align		4
        /*0024*/ 	.byte	0x03, 0x5f
        /*0026*/ 	.short	0x0101


	//----- nvinfo : EIATTR_COOP_GROUP_MASK_REGIDS
	.align		4
        /*0028*/ 	.byte	0x04, 0x29
        /*002a*/ 	.short	(.L_2669 - .L_2668)


	//   ....[0]....
.L_2668:
        /*002c*/ 	.word	0xffffffff


	//   ....[1]....
        /*0030*/ 	.word	0xffffffff


	//   ....[2]....
        /*0034*/ 	.word	0xffffffff


	//   ....[3]....
        /*0038*/ 	.word	0xffffffff


	//   ....[4]....
        /*003c*/ 	.word	0xffffffff


	//   ....[5]....
        /*0040*/ 	.word	0xffffffff


	//   ....[6]....
        /*0044*/ 	.word	0xffffffff


	//   ....[7]....
        /*0048*/ 	.word	0xffffffff


	//   ....[8]....
        /*004c*/ 	.word	0xffffffff


	//   ....[9]....
        /*0050*/ 	.word	0xffffffff


	//----- nvinfo : EIATTR_COOP_GROUP_INSTR_OFFSETS
	.align		4
.L_2669:
        /*0054*/ 	.byte	0x04, 0x28
        /*0056*/ 	.short	(.L_2671 - .L_2670)


	//   ....[0]....
.L_2670:
        /*0058*/ 	.word	0x00001c60


	//   ....[1]....
        /*005c*/ 	.word	0x00001c80


	//   ....[2]....
        /*0060*/ 	.word	0x00001cc0


	//   ....[3]....
        /*0064*/ 	.word	0x00001cd0


	//   ....[4]....
        /*0068*/ 	.word	0x00001d10


	//   ....[5]....
        /*006c*/ 	.word	0x00001d20


	//   ....[6]....
        /*0070*/ 	.word	0x00001d50


	//   ....[7]....
        /*0074*/ 	.word	0x00001d60


	//   ....[8]....
        /*0078*/ 	.word	0x00001d90


	//   ....[9]....
        /*007c*/ 	.word	0x00001da0


	//----- nvinfo : EIATTR_VRC_CTA_INIT_COUNT
	.align		4
.L_2671:
        /*0080*/ 	.byte	0x02, 0x4a
	.zero		1
	.zero		1


	//----- nvinfo : EIATTR_EXIT_INSTR_OFFSETS
	.align		4
        /*0084*/ 	.byte	0x04, 0x1c
        /*0086*/ 	.short	(.L_2673 - .L_2672)


	//   ....[0]....
.L_2672:
        /*0088*/ 	.word	0x00005c50


	//   ....[1]....
        /*008c*/ 	.word	0x00005d20


	//----- nvinfo : EIATTR_MAX_THREADS
	.align		4
.L_2673:
        /*0090*/ 	.byte	0x04, 0x05
        /*0092*/ 	.short	(.L_2675 - .L_2674)
.L_2674:
        /*0094*/ 	.word	0x00000100
        /*0098*/ 	.word	0x00000001
        /*009c*/ 	.word	0x00000001


	//----- nvinfo : EIATTR_CRS_STACK_SIZE
	.align		4
.L_2675:
        /*00a0*/ 	.byte	0x04, 0x1e
        /*00a2*/ 	.short	(.L_2677 - .L_2676)
.L_2676:
        /*00a4*/ 	.word	0x00000000


	//----- nvinfo : EIATTR_CBANK_PARAM_SIZE
	.align		4
.L_2677:
        /*00a8*/ 	.byte	0x03, 0x19
        /*00aa*/ 	.short	0x0128


	//----- nvinfo : EIATTR_PARAM_CBANK
	.align		4
        /*00ac*/ 	.byte	0x04, 0x0a
        /*00ae*/ 	.short	(.L_2679 - .L_2678)
	.align		4
.L_2678:
        /*00b0*/ 	.word	index@(.nv.constant0._ZN10layer_norm31ln_parallel_residual_bwd_kernelINS_13Kernel_traitsIfffffjLj5120ELj1ELj1ELj8ELj16ENS_18Kernel_traits_baseILj5120EfffffjLj256EEEEELb0ELb0ELb0EEEvNS_9BwdParamsE)
        /*00b4*/ 	.short	0x0380
        /*00b6*/ 	.short	0x0128


	//----- nvinfo : EIATTR_SW_WAR
	.align		4
.L_2679:
        /*00b8*/ 	.byte	0x04, 0x36
        /*00ba*/ 	.short	(.L_2681 - .L_2680)
.L_2680:
        /*00bc*/ 	.word	0x00000008
.L_2681:


//--------------------- .nv.info._ZN10layer_norm31ln_parallel_residual_bwd_kernelINS_13Kernel_traitsIfffffjLj5120ELj1ELj1ELj8ELj16ENS_18Kernel_traits_baseILj5120EfffffjLj256EEEEELb0ELb0ELb1EEEvNS_9BwdParamsE --------------------------
	.section	.nv.info._ZN10layer_norm31ln_parallel_residual_bwd_kernelINS_13Kernel_traitsIfffffjLj5120ELj1ELj1ELj8ELj16ENS_18Kernel_traits_baseILj5120EfffffjLj256EEEEELb0ELb0ELb1EEEvNS_9BwdParamsE,"",@"SHT_CUDA_INFO"
	.sectionflags	@""
	.align	4


	//----- nvinfo : EIATTR_CUDA_API_VERSION
	.align		4
        /*0000*/ 	.byte	0x04, 0x37
        /*0002*/ 	.short	(.L_2683 - .L_2682)
.L_2682:
        /*0004*/ 	.word	0x00000082


	//----- nvinfo : EIATTR_KPARAM_INFO
	.align		4
.L_2683:
        /*0008*/ 	.byte	0x04, 0x17
        /*000a*/ 	.short	(.L_2685 - .L_2684)
.L_2684:
        /*000c*/ 	.word	0x00000000
        /*0010*/ 	.short	0x0000
        /*0012*/ 	.short	0x0000
        /*0014*/ 	.byte	0x00, 0xf0, 0xa1, 0x04


	//----- nvinfo : EIATTR_SPARSE_MMA_MASK
	.align		4
.L_2685:
        /*0018*/ 	.byte	0x03, 0x50
        /*001a*/ 	.short	0x0000


	//----- nvinfo : EIATTR_MAXREG_COUNT
	.align		4
        /*001c*/ 	.byte	0x03, 0x1b
        /*001e*/ 	.short	0x00ff


	//----- nvinfo : EIATTR_NUM_BARRIERS
	.align		4
        /*0020*/ 	.byte	0x02, 0x4c
        /*0022*/ 	.byte	0x01
	.zero		1


	//----- nvinfo : EIATTR_MERCURY_ISA_VERSION
	.align		4
        /*0024*/ 	.byte	0x03, 0x5f
        /*0026*/ 	.short	0x0101


	//----- nvinfo : EIATTR_COOP_GROUP_MASK_REGIDS
	.align		4
        /*0028*/ 	.byte	0x04, 0x29
        /*002a*/ 	.short	(.L_2687 - .L_2686)


	//   ....[0]....
.L_2686:
        /*002c*/ 	.word	0xffffffff


	//   ....[1]....
        /*0030*/ 	.word	0xffffffff


	//   ....[2]....
        /*0034*/ 	.word	0xffffffff


	//   ....[3]....
        /*0038*/ 	.word	0xffffffff


	//   ....[4]....
        /*003c*/ 	.word	0xffffffff


	//   ....[5]....
        /*0040*/ 	.word	0xffffffff


	//   ....[6]....
        /*0044*/ 	.word	0xffffffff


	//   ....[7]....
        /*0048*/ 	.word	0xffffffff


	//   ....[8]....
        /*004c*/ 	.word	0xffffffff


	//   ....[9]....
        /*0050*/ 	.word	0xffffffff


	//----- nvinfo : EIATTR_COOP_GROUP_INSTR_OFFSETS
	.align		4
.L_2687:
        /*0054*/ 	.byte	0x04, 0x28
        /*0056*/ 	.short	(.L_2689 - .L_2688)


	//   ....[0]....
.L_2688:
        /*0058*/ 	.word	0x00001280


	//   ....[1]....
        /*005c*/ 	.word	0x00001290


	//   ....[2]....
        /*0060*/ 	.word	0x000012c0


	//   ....[3]....
        /*0064*/ 	.word	0x000012d0


	//   ....[4]....
        /*0068*/ 	.word	0x00001300


	//   ....[5]....
        /*006c*/ 	.word	0x00001310


	//   ....[6]....
        /*0070*/ 	.word	0x00001340


	//   ....[7]....
        /*0074*/ 	.word	0x00001350


	//   ....[8]....
        /*0078*/ 	.word	0x00001390


	//   ....[9]....
        /*007c*/ 	.word	0x000013a0


	//----- nvinfo : EIATTR_VRC_CTA_INIT_COUNT
	.align		4
.L_2689:
        /*0080*/ 	.byte	0x02, 0x4a
	.zero		1
	.zero		1


	//----- nvinfo : EIATTR_EXIT_INSTR_OFFSETS
	.align		4
        /*0084*/ 	.byte	0x04, 0x1c
        /*0086*/ 	.short	(.L_2691 - .L_2690)


	//   ....[0]....
.L_2690:
        /*0088*/ 	.word	0x00005360


	//----- nvinfo : EIATTR_MAX_THREADS
	.align		4
.L_2691:
        /*008c*/ 	.byte	0x04, 0x05
        /*008e*/ 	.short	(.L_2693 - .L_2692)
.L_2692:
        /*0090*/ 	.word	0x00000100
        /*0094*/ 	.word	0x00000001
        /*0098*/ 	.word	0x00000001


	//----- nvinfo : EIATTR_CRS_STACK_SIZE
	.align		4
.L_2693:
        /*009c*/ 	.byte	0x04, 0x1e
        /*009e*/ 	.short	(.L_2695 - .L_2694)
.L_2694:
        /*00a0*/ 	.word	0x00000000


	//----- nvinfo : EIATTR_CBANK_PARAM_SIZE
	.align		4
.L_2695:
        /*00a4*/ 	.byte	0x03, 0x19
        /*00a6*/ 	.short	0x0128


	//----- nvinfo : EIATTR_PARAM_CBANK
	.align		4
        /*00a8*/ 	.byte	0x04, 0x0a
        /*00aa*/ 	.short	(.L_2697 - .L_2696)
	.align		4
.L_2696:
        /*00ac*/ 	.word	index@(.nv.constant0._ZN10layer_norm31ln_parallel_residual_bwd_kernelINS_13Kernel_traitsIfffffjLj5120ELj1ELj1ELj8ELj16ENS_18Kernel_traits_baseILj5120EfffffjLj256EEEEELb0ELb0ELb1EEEvNS_9BwdParamsE)
        /*00b0*/ 	.short	0x0380
        /*00b2*/ 	.short	0x0128


	//----- nvinfo : EIATTR_SW_WAR
	.align		4
.L_2697:
        /*00b4*/ 	.byte	0x04, 0x36
        /*00b6*/ 	.short	(.L_2699 - .L_2698)
.L_2698:
        /*00b8*/ 	.word	0x00000008
.L_2699:


//--------------------- .nv.info._ZN10layer_norm31ln_parallel_residual_bwd_kernelINS_13Kernel_traitsIfffffjLj5120ELj1ELj1ELj8ELj16ENS_18Kernel_traits_baseILj5120EfffffjLj256EEEEELb0ELb1ELb0EEEvNS_9BwdParamsE --------------------------
	.section	.nv.info._ZN10layer_norm31ln_parallel_residual_bwd_kernelINS_13Kernel_traitsIfffffjLj5120ELj1ELj1ELj8ELj16ENS_18Kernel_traits_baseILj5120EfffffjLj256EEEEELb0ELb1ELb0EEEvNS_9BwdParamsE,"",@"SHT_CUDA_INFO"
	.sectionflags	@""
	.align	4


	//----- nvinfo : EIATTR_CUDA_API_VERSION
	.align		4
        /*0000*/ 	.byte	0x04, 0x37
        /*0002*/ 	.short	(.L_2701 - .L_2700)
.L_2700:
        /*0004*/ 	.word	0x00000082


	//----- nvinfo : EIATTR_KPARAM_INFO
	.align		4
.L_2701:
        /*0008*/ 	.byte	0x04, 0x17
        /*000a*/ 	.short	(.L_2703 - .L_2702)
.L_2702:
        /*000c*/ 	.word	0x00000000
        /*0010*/ 	.short	0x0000
        /*0012*/ 	.short	0x0000
        /*0014*/ 	.byte	0x00, 0xf0, 0xa1, 0x04


	//----- nvinfo : EIATTR_SPARSE_MMA_MASK
	.align		4
.L_2703:
        /*0018*/ 	.byte	0x03, 0x50
        /*001a*/ 	.short	0x0000


	//----- nvinfo : EIATTR_MAXREG_COUNT
	.align		4
        /*001c*/ 	.byte	0x03, 0x1b
        /*001e*/ 	.short	0x00ff


	//----- nvinfo : EIATTR_NUM_BARRIERS
	.align		4
        /*0020*/ 	.byte	0x02, 0x4c
        /*0022*/ 	.byte	0x01
	.zero		1


	//----- nvinfo : EIATTR_MERCURY_ISA_VERSION
	.align		4
        /*0024*/ 	.byte	0x03, 0x5f
        /*0026*/ 	.short	0x0101


	//----- nvinfo : EIATTR_COOP_GROUP_MASK_REGIDS
	.align		4
        /*0028*/ 	.byte	0x04, 0x29
        /*002a*/ 	.short	(.L_2705 - .L_2704)


	//   ....[0]....
.L_2704:
        /*002c*/ 	.word	0xffffffff


	//   ....[1]....
        /*0030*/ 	.word	0xffffffff


	//   ....[2]....
        /*0034*/ 	.word	0xffffffff


	//   ....[3]....
        /*0038*/ 	.word	0xffffffff


	//   ....[4]....
        /*003c*/ 	.word	0xffffffff


	//   ....[5]....
        /*0040*/ 	.word	0xffffffff


	//   ....[6]....
        /*0044*/ 	.word	0xffffffff


	//   ....[7]....
        /*0048*/ 	.word	0xffffffff


	//   ....[8]....
        /*004c*/ 	.word	0xffffffff


	//   ....[9]....
        /*0050*/ 	.word	0xffffffff


	//----- nvinfo : EIATTR_COOP_GROUP_INSTR_OFFSETS
	.align		4
.L_2705:
        /*0054*/ 	.byte	0x04, 0x28
        /*0056*/ 	.short	(.L_2707 - .L_2706)


	//   ....[0]....
.L_2706:
        /*0058*/ 	.word	0x00001440


	//   ....[1]....
        /*005c*/ 	.word	0x00001460


	//   ....[2]....
        /*0060*/ 	.word	0x000014a0


	//   ....[3]....
        /*0064*/ 	.word	0x000014b0


	//   ....[4]....
        /*0068*/ 	.word	0x000014f0


	//   ....[5]....
        /*006c*/ 	.word	0x00001500


	//   ....[6]....
        /*0070*/ 	.word	0x00001530


	//   ....[7]....
        /*0074*/ 	.word	0x00001540


	//   ....[8]....
        /*0078*/ 	.word	0x00001570


	//   ....[9]....
        /*007c*/ 	.word	0x00001580


	//----- nvinfo : EIATTR_VRC_CTA_INIT_COUNT
	.align		4
.L_2707:
        /*0080*/ 	.byte	0x02, 0x4a
	.zero		1
	.zero		1


	//----- nvinfo : EIATTR_EXIT_INSTR_OFFSETS
	.align		4
        /*0084*/ 	.byte	0x04, 0x1c
        /*0086*/ 	.short	(.L_2709 - .L_2708)


	//   ....[0]....
.L_2708:
        /*0088*/ 	.word	0x000051e0


	//   ....[1]....
        /*008c*/ 	.word	0x00005260


	//----- nvinfo : EIATTR_MAX_THREADS
	.align		4
.L_2709:
        /*0090*/ 	.byte	0x04, 0x05
        /*0092*/ 	.short	(.L_2711 - .L_2710)
.L_2710:
        /*0094*/ 	.word	0x00000100
        /*0098*/ 	.word	0x00000001
        /*009c*/ 	.word	0x00000001


	//----- nvinfo : EIATTR_CRS_STACK_SIZE
	.align		4
.L_2711:
        /*00a0*/ 	.byte	0x04, 0x1e
        /*00a2*/ 	.short	(.L_2713 - .L_2712)
.L_2712:
        /*00a4*/ 	.word	0x00000000


	//----- nvinfo : EIATTR_CBANK_PARAM_SIZE
	.align		4
.L_2713:
        /*00a8*/ 	.byte	0x03, 0x19
        /*00aa*/ 	.short	0x0128


	//----- nvinfo : EIATTR_PARAM_CBANK
	.align		4
        /*00ac*/ 	.byte	0x04, 0x0a
        /*00ae*/ 	.short	(.L_2715 - .L_2714)
	.align		4
.L_2714:
        /*00b0*/ 	.word	index@(.nv.constant0._ZN10layer_norm31ln_parallel_residual_bwd_kernelINS_13Kernel_traitsIfffffjLj5120ELj1ELj1ELj8ELj16ENS_18Kernel_traits_baseILj5120EfffffjLj256EEEEELb0ELb1ELb0EEEvNS_9BwdParamsE)
        /*00b4*/ 	.short	0x0380
        /*00b6*/ 	.short	0x0128


	//----- nvinfo : EIATTR_SW_WAR
	.align		4
.L_2715:
        /*00b8*/ 	.byte	0x04, 0x36
        /*00ba*/ 	.short	(.L_2717 - .L_2716)
.L_2716:
        /*00bc*/ 	.word	0x00000008
.L_2717:


//--------------------- .nv.info._ZN10layer_norm31ln_parallel_residual_bwd_kernelINS_13Kernel_traitsIfffffjLj5120ELj1ELj1ELj8ELj16ENS_18Kernel_traits_baseILj5120EfffffjLj256EEEEELb0ELb1ELb1EEEvNS_9BwdParamsE --------------------------
	.section	.nv.info._ZN10layer_norm31ln_parallel_residual_bwd_kernelINS_13Kernel_traitsIfffffjLj5120ELj1ELj1ELj8ELj16ENS_18Kernel_traits_baseILj5120EfffffjLj256EEEEELb0ELb1ELb1EEEvNS_9BwdParamsE,"",@"SHT_CUDA_INFO"
	.sectionflags	@""
	.align	4


	//----- nvinfo : EIATTR_CUDA_API_VERSION
	.align		4
        /*0000*/ 	.byte	0x04, 0x37
        /*0002*/ 	.short	(.L_2719 - .L_2718)
.L_2718:
        /*0004*/ 	.word	0x00000082


	//----- nvinfo : EIATTR_KPARAM_INFO
	.align		4
.L_2719:
        /*0008*/ 	.byte	0x04, 0x17
        /*000a*/ 	.short	(.L_2721 - .L_2720)
.L_2720:
        /*000c*/ 	.word	0x00000000
        /*0010*/ 	.short	0x0000
        /*0012*/ 	.short	0x0000
        /*0014*/ 	.byte	0x00, 0xf0, 0xa1, 0x04


	//----- nvinfo : EIATTR_SPARSE_MMA_MASK
	.align		4
.L_2721:
        /*0018*/ 	.byte	0x03, 0x50
        /*001a*/ 	.short	0x0000


	//----- nvinfo : EIATTR_MAXREG_COUNT
	.align		4
        /*001c*/ 	.byte	0x03, 0x1b
        /*001e*/ 	.short	0x00ff


	//----- nvinfo : EIATTR_NUM_BARRIERS
	.align		4
        /*0020*/ 	.byte	0x02, 0x4c
        /*0022*/ 	.byte	0x01
	.zero		1


	//----- nvinfo : EIATTR_MERCURY_ISA_VERSION
	.align		4
        /*0024*/ 	.byte	0x03, 0x5f
        /*0026*/ 	.short	0x0101


	//----- nvinfo : EIATTR_COOP_GROUP_MASK_REGIDS
	.align		4
        /*0028*/ 	.byte	0x04, 0x29
        /*002a*/ 	.short	(.L_2723 - .L_2722)


	//   ....[0]....
.L_2722:
        /*002c*/ 	.word	0xffffffff


	//   ....[1]....
        /*0030*/ 	.word	0xffffffff


	//   ....[2]....
        /*0034*/ 	.word	0xffffffff


	//   ....[3]....
        /*0038*/ 	.word	0xffffffff


	//   ....[4]....
        /*003c*/ 	.word	0xffffffff


	//   ....[5]....
        /*0040*/ 	.word	0xffffffff


	//   ....[6]....
        /*0044*/ 	.word	0xffffffff


	//   ....[7]....
        /*0048*/ 	.word	0xffffffff


	//   ....[8]....
        /*004c*/ 	.word	0xffffffff


	//   ....[9]....
        /*0050*/ 	.word	0xffffffff


	//----- nvinfo : EIATTR_COOP_GROUP_INSTR_OFFSETS
	.align		4
.L_2723:
        /*0054*/ 	.byte	0x04, 0x28
        /*0056*/ 	.short	(.L_2725 - .L_2724)


	//   ....[0]....
.L_2724:
        /*0058*/ 	.word	0x00000e30


	//   ....[1]....
        /*005c*/ 	.word	0x00000e40


	//   ....[2]....
        /*0060*/ 	.word	0x00000e70


	//   ....[3]....
        /*0064*/ 	.word	0x00000e80


	//   ....[4]....
        /*0068*/ 	.word	0x00000eb0


	//   ....[5]....
        /*006c*/ 	.word	0x00000ec0


	//   ....[6]....
        /*0070*/ 	.word	0x00000ef0


	//   ....[7]....
        /*0074*/ 	.word	0x00000f00


	//   ....[8]....
        /*0078*/ 	.word	0x00000f60


	//   ....[9]....
        /*007c*/ 	.word	0x00000f70


	//----- nvinfo : EIATTR_VRC_CTA_INIT_COUNT
	.align		4
.L_2725:
        /*0080*/ 	.byte	0x02, 0x4a
	.zero		1
	.zero		1


	//----- nvinfo : EIATTR_EXIT_INSTR_OFFSETS
	.align		4
        /*0084*/ 	.byte	0x04, 0x1c
        /*0086*/ 	.short	(.L_2727 - .L_2726)


	//   ....[0]....
.L_2726:
        /*0088*/ 	.word	0x00004920


	//----- nvinfo : EIATTR_MAX_THREADS
	.align		4
.L_2727:
        /*008c*/ 	.byte	0x04, 0x05
        /*008e*/ 	.short	(.L_2729 - .L_2728)
.L_2728:
        /*0090*/ 	.word	0x00000100
        /*0094*/ 	.word	0x00000001
        /*0098*/ 	.word	0x00000001


	//----- nvinfo : EIATTR_CRS_STACK_SIZE
	.align		4
.L_2729:
        /*009c*/ 	.byte	0x04, 0x1e
        /*009e*/ 	.short	(.L_2731 - .L_2730)
.L_2730:
        /*00a0*/ 	.word	0x00000000


	//----- nvinfo : EIATTR_CBANK_PARAM_SIZE
	.align		4
.L_2731:
        /*00a4*/ 	.byte	0x03, 0x19
        /*00a6*/ 	.short	0x0128


	//----- nvinfo : EIATTR_PARAM_CBANK
	.align		4
        /*00a8*/ 	.byte	0x04, 0x0a
        /*00aa*/ 	.short	(.L_2733 - .L_2732)
	.align		4
.L_2732:
        /*00ac*/ 	.word	index@(.nv.constant0._ZN10layer_norm31ln_parallel_residual_bwd_kernelINS_13Kernel_traitsIfffffjLj5120ELj1ELj1ELj8ELj16ENS_18Kernel_traits_baseILj5120EfffffjLj256EEEEELb0ELb1ELb1EEEvNS_9BwdParamsE)
        /*00b0*/ 	.short	0x0380
        /*00b2*/ 	.short	0x0128


	//----- nvinfo : EIATTR_SW_WAR
	.align		4
.L_2733:
        /*00b4*/ 	.byte	0x04, 0x36
        /*00b6*/ 	.short	(.L_2735 - .L_2734)
.L_2734:
        /*00b8*/ 	.word	0x00000008
.L_2735:


//--------------------- .nv.info._ZN10layer_norm31ln_parallel_residual_bwd_kernelINS_13Kernel_traitsIfffffjLj5120ELj1ELj1ELj8ELj16ENS_18Kernel_traits_baseILj5120EfffffjLj256EEEEELb1ELb0ELb0EEEvNS_9BwdParamsE --------------------------
	.section	.nv.info._ZN10layer_norm31ln_parallel_residual_bwd_kernelINS_13Kernel_traitsIfffffjLj5120ELj1ELj1ELj8ELj16ENS_18Kernel_traits_baseILj5120EfffffjLj256EEEEELb1ELb0ELb0EEEvNS_9BwdParamsE,"",@"SHT_CUDA_INFO"
	.sectionflags	@""
	.align	4


	//----- nvinfo : EIATTR_CUDA_API_VERSION
	.align		4
        /*0000*/ 	.byte	0x04, 0x37
        /*0002*/ 	.short	(.L_2737 - .L_2736)
.L_2736:
        /*0004*/ 	.word	0x00000082


	//----- nvinfo : EIATTR_KPARAM_INFO
	.align		4
.L_2737:
        /*0008*/ 	.byte	0x04, 0x17
        /*000a*/ 	.short	(.L_2739 - .L_2738)
.L_2738:
        /*000c*/ 	.word	0x00000000
        /*0010*/ 	.short	0x0000
        /*0012*/ 	.short	0x0000
        /*0014*/ 	.byte	0x00, 0xf0, 0xa1, 0x04


	//----- nvinfo : EIATTR_SPARSE_MMA_MASK
	.align		4
.L_2739:
        /*0018*/ 	.byte	0x03, 0x50
        /*001a*/ 	.short	0x0000


	//----- nvinfo : EIATTR_MAXREG_COUNT
	.align		4
        /*001c*/ 	.byte	0x03, 0x1b
        /*001e*/ 	.short	0x00ff


	//----- nvinfo : EIATTR_NUM_BARRIERS
	.align		4
        /*0020*/ 	.byte	0x02, 0x4c
        /*0022*/ 	.byte	0x01
	.zero		1


	//----- nvinfo : EIATTR_MERCURY_ISA_VERSION
	.align		4
        /*0024*/ 	.byte	0x03, 0x5f
        /*0026*/ 	.short	0x0101


	//----- nvinfo : EIATTR_COOP_GROUP_MASK_REGIDS
	.align		4
        /*0028*/ 	.byte	0x04, 0x29
        /*002a*/ 	.short	(.L_2741 - .L_2740)


	//   ....[0]....
.L_2740:
        /*002c*/ 	.word	0xffffffff


	//   ....[1]....
        /*0030*/ 	.word	0xffffffff


	//   ....[2]....
        /*0034*/ 	.word	0xffffffff


	//   ....[3]....
        /*0038*/ 	.word	0xffffffff


	//   ....[4]....
        /*003c*/ 	.word	0xffffffff


	//   ....[5]....
        /*0040*/ 	.word	0xffffffff


	//   ....[6]....
        /*0044*/ 	.word	0xffffffff


	//   ....[7]....
        /*0048*/ 	.word	0xffffffff


	//   ....[8]....
        /*004c*/ 	.word	0xffffffff


	//   ....[9]....
        /*0050*/ 	.word	0xffffffff


	//----- nvinfo : EIATTR_COOP_GROUP_INSTR_OFFSETS
	.align		4
.L_2741:
        /*0054*/ 	.byte	0x04, 0x28
        /*0056*/ 	.short	(.L_2743 - .L_2742)


	//   ....[0]....
.L_2742:
        /*0058*/ 	.word	0x00001ee0


	//   ....[1]....
        /*005c*/ 	.word	0x00001f00


	//   ....[2]....
        /*0060*/ 	.word	0x00001f40


	//   ....[3]....
        /*0064*/ 	.word	0x00001f50


	//   ....[4]....
        /*0068*/ 	.word	0x00001f90


	//   ....[5]....
        /*006c*/ 	.word	0x00001fa0


	//   ....[6]....
        /*0070*/ 	.word	0x00001fd0


	//   ....[7]....
        /*0074*/ 	.word	0x00001fe0


	//   ....[8]....
        /*0078*/ 	.word	0x00002010


	//   ....[9]....
        /*007c*/ 	.word	0x00002020


	//----- nvinfo : EIATTR_VRC_CTA_INIT_COUNT
	.align		4
.L_2743:
        /*0080*/ 	.byte	0x02, 0x4a
	.zero		1
	.zero		1


	//----- nvinfo : EIATTR_EXIT_INSTR_OFFSETS
	.align		4
        /*0084*/ 	.byte	0x04, 0x1c
        /*0086*/ 	.short	(.L_2745 - .L_2744)


	//   ....[0]....
.L_2744:
        /*0088*/ 	.word	0x00007ca0


	//   ....[1]....
        /*008c*/ 	.word	0x00007d70


	//----- nvinfo : EIATTR_MAX_THREADS
	.align		4
.L_2745:
        /*0090*/ 	.byte	0x04, 0x05
        /*0092*/ 	.short	(.L_2747 - .L_2746)
.L_2746:
        /*0094*/ 	.word	0x00000100
        /*0098*/ 	.word	0x00000001
        /*009c*/ 	.word	0x00000001


	//----- nvinfo : EIATTR_CRS_STACK_SIZE
	.align		4
.L_2747:
        /*00a0*/ 	.byte	0x04, 0x1e
        /*00a2*/ 	.short	(.L_2749 - .L_2748)
.L_2748:
        /*00a4*/ 	.word	0x00000000


	//----- nvinfo : EIATTR_CBANK_PARAM_SIZE
	.align		4
.L_2749:
        /*00a8*/ 	.byte	0x03, 0x19
        /*00aa*/ 	.short	0x0128


	//----- nvinfo : EIATTR_PARAM_CBANK
	.align		4
        /*00ac*/ 	.byte	0x04, 0x0a
        /*00ae*/ 	.short	(.L_2751 - .L_2750)
	.align		4
.L_2750:
        /*00b0*/ 	.word	index@(.nv.constant0._ZN10layer_norm31ln_parallel_residual_bwd_kernelINS_13Kernel_traitsIfffffjLj5120ELj1ELj1ELj8ELj16ENS_18Kernel_traits_baseILj5120EfffffjLj256EEEEELb1ELb0ELb0EEEvNS_9BwdParamsE)
        /*00b4*/ 	.short	0x0380
        /*00b6*/ 	.short	0x0128


	//----- nvinfo : EIATTR_SW_WAR
	.align		4
.L_2751:
        /*00b8*/ 	.byte	0x04, 0x36
        /*00ba*/ 	.short	(.L_2753 - .L_2752)
.L_2752:
        /*00bc*/ 	.word	0x00000008
.L_2753:


//--------------------- .nv.info._ZN10layer_norm31ln_parallel_residual_bwd_kernelINS_13Kernel_traitsIfffffjLj5120ELj1ELj1ELj8ELj16ENS_18Kernel_traits_baseILj5120EfffffjLj256EEEEELb1ELb0ELb1EEEvNS_9BwdParamsE --------------------------
	.section	.nv.info._ZN10layer_norm31ln_parallel_residual_bwd_kernelINS_13Kernel_traitsIfffffjLj5120ELj1ELj1ELj8ELj16ENS_18Kernel_traits_baseILj5120EfffffjLj256EEEEELb1ELb0ELb1EEEvNS_9BwdParamsE,"",@"SHT_CUDA_INFO"
	.sectionflags	@""
	.align	4


	//----- nvinfo : EIATTR_CUDA_API_VERSION
	.align		4
        /*0000*/ 	.byte	0x04, 0x37
        /*0002*/ 	.short	(.L_2755 - .L_2754)
.L_2754:
        /*0004*/ 	.word	0x00000082


	//----- nvinfo : EIATTR_KPARAM_INFO
	.align		4
.L_2755:
        /*0008*/ 	.byte	0x04, 0x17
        /*000a*/ 	.short	(.L_2757 - .L_2756)
.L_2756:
        /*000c*/ 	.word	0x00000000
        /*0010*/ 	.short	0x0000
        /*0012*/ 	.short	0x0000
        /*0014*/ 	.byte	0x00, 0xf0, 0xa1, 0x04


	//----- nvinfo : EIATTR_SPARSE_MMA_MASK
	.align		4
.L_2757:
        /*0018*/ 	.byte	0x03, 0x50
        /*001a*/ 	.short	0x0000


	//----- nvinfo : EIATTR_MAXREG_COUNT
	.align		4
        /*001c*/ 	.byte	0x03, 0x1b
        /*001e*/ 	.short	0x00ff


	//----- nvinfo : EIATTR_NUM_BARRIERS
	.align		4
        /*0020*/ 	.byte	0x02, 0x4c
        /*0022*/ 	.byte	0x01
	.zero		1


	//----- nvinfo : EIATTR_MERCURY_ISA_VERSION
	.align		4
        /*0024*/ 	.byte	0x03, 0x5f
        /*0026*/ 	.short	0x0101


	//----- nvinfo : EIATTR_COOP_GROUP_MASK_REGIDS
	.align		4
        /*0028*/ 	.byte	0x04, 0x29
        /*002a*/ 	.short	(.L_2759 - .L_2758)


	//   ....[0]....
.L_2758:
        /*002c*/ 	.word	0xffffffff


	//   ....[1]....
        /*0030*/ 	.word	0xffffffff


	//   ....[2]....
        /*0034*/ 	.word	0xffffffff


	//   ....[3]....
        /*0038*/ 	.word	0xffffffff


	//   ....[4]....
        /*003c*/ 	.word	0xffffffff


	//   ....[5]....
        /*0040*/ 	.word	0xffffffff


	//   ....[6]....
        /*0044*/ 	.word	0xffffffff


	//   ....[7]....
        /*0048*/ 	.word	0xffffffff


	//   ....[8]....
        /*004c*/ 	.word	0xffffffff


	//   ....[9]....
        /*0050*/ 	.word	0xffffffff


	//----- nvinfo : EIATTR_COOP_GROUP_INSTR_OFFSETS
	.align		4
.L_2759:
        /*0054*/ 	.byte	0x04, 0x28
        /*0056*/ 	.short	(.L_2761 - .L_2760)


	//   ....[0]....
.L_2760:
        /*0058*/ 	.word	0x00001440


	//   ....[1]....
        /*005c*/ 	.word	0x00001460


	//   ....[2]....
        /*0060*/ 	.word	0x00001480


	//   ....[3]....
        /*0064*/ 	.word	0x000014a0


	//   ....[4]....
        /*0068*/ 	.word	0x000014c0


	//   ....[5]....
        /*006c*/ 	.word	0x000014e0


	//   ....[6]....
        /*0070*/ 	.word	0x00001500


	//   ....[7]....
        /*0074*/ 	.word	0x00001520


	//   ....[8]....
        /*0078*/ 	.word	0x00001560


	//   ....[9]....
        /*007c*/ 	.word	0x00001570


	//----- nvinfo : EIATTR_VRC_CTA_INIT_COUNT
	.align		4
.L_2761:
        /*0080*/ 	.byte	0x02, 0x4a
	.zero		1
	.zero		1


	//----- nvinfo : EIATTR_EXIT_INSTR_OFFSETS
	.align		4
        /*0084*/ 	.byte	0x04, 0x1c
        /*0086*/ 	.short	(.L_2763 - .L_2762)


	//   ....[0]....
.L_2762:
        /*0088*/ 	.word	0x00007350


	//----- nvinfo : EIATTR_MAX_THREADS
	.align		4
.L_2763:
        /*008c*/ 	.byte	0x04, 0x05
        /*008e*/ 	.short	(.L_2765 - .L_2764)
.L_2764:
        /*0090*/ 	.word	0x00000100
        /*0094*/ 	.word	0x00000001
        /*0098*/ 	.word	0x00000001


	//----- nvinfo : EIATTR_CRS_STACK_SIZE
	.align		4
.L_2765:
        /*009c*/ 	.byte	0x04, 0x1e
        /*009e*/ 	.short	(.L_2767 - .L_2766)
.L_2766:
        /*00a0*/ 	.word	0x00000000


	//----- nvinfo : EIATTR_CBANK_PARAM_SIZE
	.align		4
.L_2767:
        /*00a4*/ 	.byte	0x03, 0x19
        /*00a6*/ 	.short	0x0128


	//----- nvinfo : EIATTR_PARAM_CBANK
	.align		4
        /*00a8*/ 	.byte	0x04, 0x0a
        /*00aa*/ 	.short	(.L_2769 - .L_2768)
	.align		4
.L_2768:
        /*00ac*/ 	.word	index@(.nv.constant0._ZN10layer_norm31ln_parallel_residual_bwd_kernelINS_13Kernel_traitsIfffffjLj5120ELj1ELj1ELj8ELj16ENS_18Kernel_traits_baseILj5120EfffffjLj256EEEEELb1ELb0ELb1EEEvNS_9BwdParamsE)
        /*00b0*/ 	.short	0x0380
        /*00b2*/ 	.short	0x0128


	//----- nvinfo : EIATTR_SW_WAR
	.align		4
.L_2769:
        /*00b4*/ 	.byte	0x04, 0x36
        /*00b6*/ 	.short	(.L_2771 - .L_2770)
.L_2770:
        /*00b8*/ 	.word	0x00000008
.L_2771:


//--------------------- .nv.info._ZN10layer_norm22ln_bwd_finalize_kernelINS_22Kernel_traits_finalizeILj5120EfffffjLb0ELj1024ELj4ENS_18Kernel_traits_baseILj5120EfffffjLj1024EEEEELb0ELb0EEEvNS_9BwdParamsE --------------------------
	.section	.nv.info._ZN10layer_norm22ln_bwd_finalize_kernelINS_22Kernel_traits_finalizeILj5120EfffffjLb0ELj1024ELj4ENS_18Kernel_traits_baseILj5120EfffffjLj1024EEEEELb0ELb0EEEvNS_9BwdParamsE,"",@"SHT_CUDA_INFO"
	.sectionflags	@""
	.align	4


	//----- nvinfo : EIATTR_CUDA_API_VERSION
	.align		4
        /*0000*/ 	.byte	0x04, 0x37
        /*0002*/ 	.short	(.L_2773 - .L_2772)
.L_2772:
        /*0004*/ 	.word	0x00000082


	//----- nvinfo : EIATTR_KPARAM_INFO
	.align		4
.L_2773:
        /*0008*/ 	.byte	0x04, 0x17
        /*000a*/ 	.short	(.L_2775 - .L_2774)
.L_2774:
        /*000c*/ 	.word	0x00000000
        /*0010*/ 	.short	0x0000
        /*0012*/ 	.short	0x0000
        /*0014*/ 	.byte	0x00, 0xf0, 0xa1, 0x04


	//----- nvinfo : EIATTR_SPARSE_MMA_MASK
	.align		4
.L_2775:
        /*0018*/ 	.byte	0x03, 0x50
        /*001a*/ 	.short	0x0000


	//----- nvinfo : EIATTR_MAXREG_COUNT
	.align		4
        /*001c*/ 	.byte	0x03, 0x1b
        /*001e*/ 	.short	0x0040


	//----- nvinfo : EIATTR_NUM_BARRIERS
	.align		4
        /*0020*/ 	.byte	0x02, 0x4c
        /*0022*/ 	.byte	0x01
	.zero		1


	//----- nvinfo : EIATTR_MERCURY_ISA_VERSION
	.align		4
        /*0024*/ 	.byte	0x03, 0x5f
        /*0026*/ 	.short	0x0101


	//----- nvinfo : EIATTR_COOP_GROUP_MASK_REGIDS
	.align		4
        /*0028*/ 	.byte	0x04, 0x29
        /*002a*/ 	.short	(.L_2777 - .L_2776)


	//   ....[0]....
.L_2776:
        /*002c*/ 	.word	0xffffffff


	//   ....[1]....
        /*0030*/ 	.word	0xffffffff


	//   ....[2]....
        /*0034*/ 	.word	0xffffffff


	//   ....[3]....
        /*0038*/ 	.word	0xffffffff


	//   ....[4]....
        /*003c*/ 	.word	0xffffffff


	//   ....[5]....
        /*0040*/ 	.word	0xffffffff


	//   ....[6]....
        /*0044*/ 	.word	0xffffffff


	//   ....[7]....
        /*0048*/ 	.word	0xffffffff


	//   ....[8]....
        /*004c*/ 	.word	0xffffffff


	//   ....[9]....
        /*0050*/ 	.word	0xffffffff


	//----- nvinfo : EIATTR_COOP_GROUP_INSTR_OFFSETS
	.align		4
.L_2777:
        /*0054*/ 	.byte	0x04, 0x28
        /*0056*/ 	.short	(.L_2779 - .L_2778)


	//   ....[0]....
.L_2778:
        /*0058*/ 	.word	0x000015e0


	//   ....[1]....
        /*005c*/ 	.word	0x000015f0


	//   ....[2]....
        /*0060*/ 	.word	0x00001620


	//   ....[3]....
        /*0064*/ 	.word	0x00001630


	//   ....[4]....
        /*0068*/ 	.word	0x00001660


	//   ....[5]....
        /*006c*/ 	.word	0x00001670


	//   ....[6]....
        /*0070*/ 	.word	0x000016b0


	//   ....[7]....
        /*0074*/ 	.word	0x000016e0


	//   ....[8]....
        /*0078*/ 	.word	0x00001710


	//   ....[9]....
        /*007c*/ 	.word	0x00001720


	//----- nvinfo : EIATTR_VRC_CTA_INIT_COUNT
	.align		4
.L_2779:
        /*0080*/ 	.byte	0x02, 0x4a
	.zero		1
	.zero		1


	//----- nvinfo : EIATTR_EXIT_INSTR_OFFSETS
	.align		4
        /*0084*/ 	.byte	0x04, 0x1c
        /*0086*/ 	.short	(.L_2781 - .L_2780)


	//   ....[0]....
.L_2780:
        /*0088*/ 	.word	0x00000060


	//   ....[1]....
        /*008c*/ 	.word	0x00001780


	//   ....[2]....
        /*0090*/ 	.word	0x000017b0


	//   ....[3]....
        /*0094*/ 	.word	0x00001850


	//----- nvinfo : EIATTR_MAX_THREADS
	.align		4
.L_2781:
        /*0098*/ 	.byte	0x04, 0x05
        /*009a*/ 	.short	(.L_2783 - .L_2782)
.L_2782:
        /*009c*/ 	.word	0x00000400
        /*00a0*/ 	.word	0x00000001
        /*00a4*/ 	.word	0x00000001


	//----- nvinfo : EIATTR_CRS_STACK_SIZE
	.align		4
.L_2783:
        /*00a8*/ 	.byte	0x04, 0x1e
        /*00aa*/ 	.short	(.L_2785 - .L_2784)
.L_2784:
        /*00ac*/ 	.word	0x00000000


	//----- nvinfo : EIATTR_CBANK_PARAM_SIZE
	.align		4
.L_2785:
        /*00b0*/ 	.byte	0x03, 0x19
        /*00b2*/ 	.short	0x0128


	//----- nvinfo : EIATTR_PARAM_CBANK
	.align		4
        /*00b4*/ 	.byte	0x04, 0x0a
        /*00b6*/ 	.short	(.L_2787 - .L_2786)
	.align		4
.L_2786:
        /*00b8*/ 	.word	index@(.nv.constant0._ZN10layer_norm22ln_bwd_finalize_kernelINS_22Kernel_traits_finalizeILj5120EfffffjLb0ELj1024ELj4ENS_18Kernel_traits_baseILj5120EfffffjLj1024EEEEELb0ELb0EEEvNS_9BwdParamsE)
        /*00bc*/ 	.short	0x0380
        /*00be*/ 	.short	0x0128


	//----- nvinfo : EIATTR_SW_WAR
	.align		4
.L_2787:
        /*00c0*/ 	.byte	0x04, 0x36
        /*00c2*/ 	.short	(.L_2789 - .L_2788)
.L_2788:
        /*00c4*/ 	.word	0x00000008
.L_2789:


//--------------------- .nv.info._ZN10layer_norm40ln_parallel_residual_bwd_finalize_kernelINS_22Kernel_traits_finalizeILj5120EfffffjLb0ELj1024ELj4ENS_18Kernel_traits_baseILj5120EfffffjLj1024EEEEELb0EEEvNS_9BwdParamsE --------------------------
	.section	.nv.info._ZN10layer_norm40ln_parallel_residual_bwd_finalize_kernelINS_22Kernel_traits_finalizeILj5120EfffffjLb0ELj1024ELj4ENS_18Kernel_traits_baseILj5120EfffffjLj1024EEEEELb0EEEvNS_9BwdParamsE,"",@"SHT_CUDA_INFO"
	.sectionflags	@""
	.align	4


	//----- nvinfo : EIATTR_CUDA_API_VERSION
	.align		4
        /*0000*/ 	.byte	0x04, 0x37
        /*0002*/ 	.short	(.L_2791 - .L_2790)
.L_2790:
        /*0004*/ 	.word	0x00000082


	//----- nvinfo : EIATTR_KPARAM_INFO
	.align		4
.L_2791:
        /*0008*/ 	.byte	0x04, 0x17
        /*000a*/ 	.short	(.L_2793 - .L_2792)
.L_2792:
        /*000c*/ 	.word	0x00000000
        /*0010*/ 	.short	0x0000
        /*0012*/ 	.short	0x0000
        /*0014*/ 	.byte	0x00, 0xf0, 0xa1, 0x04


	//----- nvinfo : EIATTR_SPARSE_MMA_MASK
	.align		4
.L_2793:
        /*0018*/ 	.byte	0x03, 0x50
        /*001a*/ 	.short	0x0000


	//----- nvinfo : EIATTR_MAXREG_COUNT
	.align		4
        /*001c*/ 	.byte	0x03, 0x1b
        /*001e*/ 	.short	0x0040


	//----- nvinfo : EIATTR_NUM_BARRIERS
	.align		4
        /*0020*/ 	.byte	0x02, 0x4c
        /*0022*/ 	.byte	0x01
	.zero		1


	//----- nvinfo : EIATTR_MERCURY_ISA_VERSION
	.align		4
        /*0024*/ 	.byte	0x03, 0x5f
        /*0026*/ 	.short	0x0101


	//----- nvinfo : EIATTR_COOP_GROUP_MASK_REGIDS
	.align		4
        /*0028*/ 	.byte	0x04, 0x29
        /*002a*/ 	.short	(.L_2795 - .L_2794)


	//   ....[0]....
.L_2794:
        /*002c*/ 	.word	0xffffffff


	//   ....[1]....
        /*0030*/ 	.word	0xffffffff


	//   ....[2]....
        /*0034*/ 	.word	0xffffffff


	//   ....[3]....
        /*0038*/ 	.word	0xffffffff


	//   ....[4]....
        /*003c*/ 	.word	0xffffffff


	//   ....[5]....
        /*0040*/ 	.word	0xffffffff


	//   ....[6]....
        /*0044*/ 	.word	0xffffffff


	//   ....[7]....
        /*0048*/ 	.word	0xffffffff


	//   ....[8]....
        /*004c*/ 	.word	0xffffffff


	//   ....[9]....
        /*0050*/ 	.word	0xffffffff


	//   ....[10]....
        /*0054*/ 	.word	0xffffffff


	//   ....[11]....
        /*0058*/ 	.word	0xffffffff


	//   ....[12]....
        /*005c*/ 	.word	0xffffffff


	//   ....[13]....
        /*0060*/ 	.word	0xffffffff


	//   ....[14]....
        /*0064*/ 	.word	0xffffffff


	//   ....[15]....
        /*0068*/ 	.word	0xffffffff


	//   ....[16]....
        /*006c*/ 	.word	0xffffffff


	//   ....[17]....
        /*0070*/ 	.word	0xffffffff


	//   ....[18]....
        /*0074*/ 	.word	0xffffffff


	//   ....[19]....
        /*0078*/ 	.word	0xffffffff


	//----- nvinfo : EIATTR_COOP_GROUP_INSTR_OFFSETS
	.align		4
.L_2795:
        /*007c*/ 	.byte	0x04, 0x28
        /*007e*/ 	.short	(.L_2797 - .L_2796)


	//   ....[0]....
.L_2796:
        /*0080*/ 	.word	0x000013b0


	//   ....[1]....
        /*0084*/ 	.word	0x000013c0


	//   ....[2]....
        /*0088*/ 	.word	0x000013d0


	//   ....[3]....
        /*008c*/ 	.word	0x000013e0


	//   ....[4]....
        /*0090*/ 	.word	0x00001410


	//   ....[5]....
        /*0094*/ 	.word	0x00001430


	//   ....[6]....
        /*0098*/ 	.word	0x00001450


	//   ....[7]....
        /*009c*/ 	.word	0x00001460


	//   ....[8]....
        /*00a0*/ 	.word	0x000014a0


	//   ....[9]....
        /*00a4*/ 	.word	0x000014c0


	//   ....[10]....
        /*00a8*/ 	.word	0x000014d0


	//   ....[11]....
        /*00ac*/ 	.word	0x000014e0


	//   ....[12]....
        /*00b0*/ 	.word	0x00001510


	//   ....[13]....
        /*00b4*/ 	.word	0x00001530


	//   ....[14]....
        /*00b8*/ 	.word	0x00001550


	//   ....[15]....
        /*00bc*/ 	.word	0x00001560


	//   ....[16]....
        /*00c0*/ 	.word	0x000015a0


	//   ....[17]....
        /*00c4*/ 	.word	0x000015d0


	//   ....[18]....
        /*00c8*/ 	.word	0x00001600


	//   ....[19]....
        /*00cc*/ 	.word	0x00001610


	//----- nvinfo : EIATTR_VRC_CTA_INIT_COUNT
	.align		4
.L_2797:
        /*00d0*/ 	.byte	0x02, 0x4a
	.zero		1
	.zero		1


	//----- nvinfo : EIATTR_EXIT_INSTR_OFFSETS
	.align		4
        /*00d4*/ 	.byte	0x04, 0x1c
        /*00d6*/ 	.short	(.L_2799 - .L_2798)


	//   ....[0]....
.L_2798:
        /*00d8*/ 	.word	0x00000060


	//   ....[1]....
        /*00dc*/ 	.word	0x000016b0


	//   ....[2]....
        /*00e0*/ 	.word	0x000016e0


	//   ....[3]....
        /*00e4*/ 	.word	0x00001800


	//----- nvinfo : EIATTR_MAX_THREADS
	.align		4
.L_2799:
        /*00e8*/ 	.byte	0x04, 0x05
        /*00ea*/ 	.short	(.L_2801 - .L_2800)
.L_2800:
        /*00ec*/ 	.word	0x00000400
        /*00f0*/ 	.word	0x00000001
        /*00f4*/ 	.word	0x00000001


	//----- nvinfo : EIATTR_CRS_STACK_SIZE
	.align		4
.L_2801:
        /*00f8*/ 	.byte	0x04, 0x1e
        /*00fa*/ 	.short	(.L_2803 - .L_2802)
.L_2802:
        /*00fc*/ 	.word	0x00000000


	//----- nvinfo : EIATTR_CBANK_PARAM_SIZE
	.align		4
.L_2803:
        /*0100*/ 	.byte	0x03, 0x19
        /*0102*/ 	.short	0x0128


	//----- nvinfo : EIATTR_PARAM_CBANK
	.align		4
        /*0104*/ 	.byte	0x04, 0x0a
        /*0106*/ 	.short	(.L_2805 - .L_2804)
	.align		4
.L_2804:
        /*0108*/ 	.word	index@(.nv.constant0._ZN10layer_norm40ln_parallel_residual_bwd_finalize_kernelINS_22Kernel_traits_finalizeILj5120EfffffjLb0ELj1024ELj4ENS_18Kernel_traits_baseILj5120EfffffjLj1024EEEEELb0EEEvNS_9BwdParamsE)
        /*010c*/ 	.short	0x0380
        /*010e*/ 	.short	0x0128


	//----- nvinfo : EIATTR_SW_WAR
	.align		4
.L_2805:
        /*0110*/ 	.byte	0x04, 0x36
        /*0112*/ 	.short	(.L_2807 - .L_2806)
.L_2806:
        /*0114*/ 	.word	0x00000008
.L_2807:


//--------------------- .nv.info._ZN10layer_norm31ln_parallel_residual_bwd_kernelINS_13Kernel_traitsIfffffjLj5120ELj1ELj1ELj8ELj16ENS_18Kernel_traits_baseILj5120EfffffjLj256EEEEELb1ELb1ELb0EEEvNS_9BwdParamsE --------------------------
	.section	.nv.info._ZN10layer_norm31ln_parallel_residual_bwd_kernelINS_13Kernel_traitsIfffffjLj5120ELj1ELj1ELj8ELj16ENS_18Kernel_traits_baseILj5120EfffffjLj256EEEEELb1ELb1ELb0EEEvNS_9BwdParamsE,"",@"SHT_CUDA_INFO"
	.sectionflags	@""
	.align	4


	//----- nvinfo : EIATTR_CUDA_API_VERSION
	.align		4
        /*0000*/ 	.byte	0x04, 0x37
        /*0002*/ 	.short	(.L_2809 - .L_2808)
.L_2808:
        /*0004*/ 	.word	0x00000082


	//----- nvinfo : EIATTR_KPARAM_INFO
	.align		4
.L_2809:
        /*0008*/ 	.byte	0x04, 0x17
        /*000a*/ 	.short	(.L_2811 - .L_2810)
.L_2810:
        /*000c*/ 	.word	0x00000000
        /*0010*/ 	.short	0x0000
        /*0012*/ 	.short	0x0000
        /*0014*/ 	.byte	0x00, 0xf0, 0xa1, 0x04


	//----- nvinfo : EIATTR_SPARSE_MMA_MASK
	.align		4
.L_2811:
        /*0018*/ 	.byte	0x03, 0x50
        /*001a*/ 	.short	0x0000


	//----- nvinfo : EIATTR_MAXREG_COUNT
	.align		4
        /*001c*/ 	.byte	0x03, 0x1b
        /*001e*/ 	.short	0x00ff


	//----- nvinfo : EIATTR_NUM_BARRIERS
	.align		4
        /*0020*/ 	.byte	0x02, 0x4c
        /*0022*/ 	.byte	0x01
	.zero		1


	//----- nvinfo : EIATTR_MERCURY_ISA_VERSION
	.align		4
        /*0024*/ 	.byte	0x03, 0x5f
        /*0026*/ 	.short	0x0101


	//----- nvinfo : EIATTR_COOP_GROUP_MASK_REGIDS
	.align		4
        /*0028*/ 	.byte	0x04, 0x29
        /*002a*/ 	.short	(.L_2813 - .L_2812)


	//   ....[0]....
.L_2812:
        /*002c*/ 	.word	0xffffffff


	//   ....[1]....
        /*0030*/ 	.word	0xffffffff


	//   ....[2]....
        /*0034*/ 	.word	0xffffffff


	//   ....[3]....
        /*0038*/ 	.word	0xffffffff


	//   ....[4]....
        /*003c*/ 	.word	0xffffffff


	//   ....[5]....
        /*0040*/ 	.word	0xffffffff


	//   ....[6]....
        /*0044*/ 	.word	0xffffffff


	//   ....[7]....
        /*0048*/ 	.word	0xffffffff


	//   ....[8]....
        /*004c*/ 	.word	0xffffffff


	//   ....[9]....
        /*0050*/ 	.word	0xffffffff


	//----- nvinfo : EIATTR_COOP_GROUP_INSTR_OFFSETS
	.align		4
.L_2813:
        /*0054*/ 	.byte	0x04, 0x28
        /*0056*/ 	.short	(.L_2815 - .L_2814)


	//   ....[0]....
.L_2814:
        /*0058*/ 	.word	0x000016d0


	//   ....[1]....
        /*005c*/ 	.word	0x000016f0


	//   ....[2]....
        /*0060*/ 	.word	0x00001730


	//   ....[3]....
        /*0064*/ 	.word	0x00001740


	//   ....[4]....
        /*0068*/ 	.word	0x00001780


	//   ....[5]....
        /*006c*/ 	.word	0x00001790


	//   ....[6]....
        /*0070*/ 	.word	0x000017c0


	//   ....[7]....
        /*0074*/ 	.word	0x000017d0


	//   ....[8]....
        /*0078*/ 	.word	0x00001800


	//   ....[9]....
        /*007c*/ 	.word	0x00001810


	//----- nvinfo : EIATTR_VRC_CTA_INIT_COUNT
	.align		4
.L_2815:
        /*0080*/ 	.byte	0x02, 0x4a
	.zero		1
	.zero		1


	//----- nvinfo : EIATTR_EXIT_INSTR_OFFSETS
	.align		4
        /*0084*/ 	.byte	0x04, 0x1c
        /*0086*/ 	.short	(.L_2817 - .L_2816)


	//   ....[0]....
.L_2816:
        /*0088*/ 	.word	0x00007240


	//   ....[1]....
        /*008c*/ 	.word	0x000072c0


	//----- nvinfo : EIATTR_MAX_THREADS
	.align		4
.L_2817:
        /*0090*/ 	.byte	0x04, 0x05
        /*0092*/ 	.short	(.L_2819 - .L_2818)
.L_2818:
        /*0094*/ 	.word	0x00000100
        /*0098*/ 	.word	0x00000001
        /*009c*/ 	.word	0x00000001


	//----- nvinfo : EIATTR_CRS_STACK_SIZE
	.align		4
.L_2819:
        /*00a0*/ 	.byte	0x04, 0x1e
        /*00a2*/ 	.short	(.L_2821 - .L_2820)
.L_2820:
        /*00a4*/ 	.word	0x00000000


	//----- nvinfo : EIATTR_CBANK_PARAM_SIZE
	.align		4
.L_2821:
        /*00a8*/ 	.byte	0x03, 0x19
        /*00aa*/ 	.short	0x0128


	//----- nvinfo : EIATTR_PARAM_CBANK
	.align		4
        /*00ac*/ 	.byte	0x04, 0x0a
        /*00ae*/ 	.short	(.L_2823 - .L_2822)
	.align		4
.L_2822:
        /*00b0*/ 	.word	index@(.nv.constant0._ZN10layer_norm31ln_parallel_residual_bwd_kernelINS_13Kernel_traitsIfffffjLj5120ELj1ELj1ELj8ELj16ENS_18Kernel_traits_baseILj5120EfffffjLj256EEEEELb1ELb1ELb0EEEvNS_9BwdParamsE)
        /*00b4*/ 	.short	0x0380
        /*00b6*/ 	.short	0x0128


	//----- nvinfo : EIATTR_SW_WAR
	.align		4
.L_2823:
        /*00b8*/ 	.byte	0x04, 0x36
        /*00ba*/ 	.short	(.L_2825 - .L_2824)
.L_2824:
        /*00bc*/ 	.word	0x00000008
.L_2825:


//--------------------- .nv.info._ZN10layer_norm22ln_bwd_finalize_kernelINS_22Kernel_traits_finalizeILj5120EfffffjLb0ELj1024ELj4ENS_18Kernel_traits_baseILj5120EfffffjLj1024EEEEELb0ELb1EEEvNS_9BwdParamsE --------------------------
	.section	.nv.info._ZN10layer_norm22ln_bwd_finalize_kernelINS_22Kernel_traits_finalizeILj5120EfffffjLb0ELj1024ELj4ENS_18Kernel_traits_baseILj5120EfffffjLj1024EEEEELb0ELb1EEEvNS_9BwdParamsE,"",@"SHT_CUDA_INFO"
	.sectionflags	@""
	.align	4


	//----- nvinfo : EIATTR_CUDA_API_VERSION
	.align		4
        /*0000*/ 	.byte	0x04, 0x37
        /*0002*/ 	.short	(.L_2827 - .L_2826)
.L_2826:
        /*0004*/ 	.word	0x00000082


	//----- nvinfo : EIATTR_KPARAM_INFO
	.align		4
.L_2827:
        /*0008*/ 	.byte	0x04, 0x17
        /*000a*/ 	.short	(.L_2829 - .L_2828)
.L_2828:
        /*000c*/ 	.word	0x00000000
        /*0010*/ 	.short	0x0000
        /*0012*/ 	.short	0x0000
        /*0014*/ 	.byte	0x00, 0xf0, 0xa1, 0x04


	//----- nvinfo : EIATTR_SPARSE_MMA_MASK
	.align		4
.L_2829:
        /*0018*/ 	.byte	0x03, 0x50
        /*001a*/ 	.short	0x0000


	//----- nvinfo : EIATTR_MAXREG_COUNT
	.align		4
        /*001c*/ 	.byte	0x03, 0x1b
        /*001e*/ 	.short	0x0040


	//----- nvinfo : EIATTR_NUM_BARRIERS
	.align		4
        /*0020*/ 	.byte	0x02, 0x4c
        /*0022*/ 	.byte	0x01
	.zero		1


	//----- nvinfo : EIATTR_MERCURY_ISA_VERSION
	.align		4
        /*0024*/ 	.byte	0x03, 0x5f
        /*0026*/ 	.short	0x0101


	//----- nvinfo : EIATTR_COOP_GROUP_MASK_REGIDS
	.align		4
        /*0028*/ 	.byte	0x04, 0x29
        /*002a*/ 	.short	(.L_2831 - .L_2830)


	//   ....[0]....
.L_2830:
        /*002c*/ 	.word	0xffffffff


	//   ....[1]....
        /*0030*/ 	.word	0xffffffff


	//   ....[2]....
        /*0034*/ 	.word	0xffffffff


	//   ....[3]....
        /*0038*/ 	.word	0xffffffff


	//   ....[4]....
        /*003c*/ 	.word	0xffffffff


	//   ....[5]....
        /*0040*/ 	.word	0xffffffff


	//   ....[6]....
        /*0044*/ 	.word	0xffffffff


	//   ....[7]....
        /*0048*/ 	.word	0xffffffff


	//   ....[8]....
        /*004c*/ 	.word	0xffffffff


	//   ....[9]....
        /*0050*/ 	.word	0xffffffff


	//----- nvinfo : EIATTR_COOP_GROUP_INSTR_OFFSETS
	.align		4
.L_2831:
        /*0054*/ 	.byte	0x04, 0x28
        /*0056*/ 	.short	(.L_2833 - .L_2832)


	//   ....[0]....
.L_2832:
        /*0058*/ 	.word	0x00001630


	//   ....[1]....
        /*005c*/ 	.word	0x00001640


	//   ....[2]....
        /*0060*/ 	.word	0x00001670


	//   ....[3]....
        /*0064*/ 	.word	0x00001680


	//   ....[4]....
        /*0068*/ 	.word	0x000016b0


	//   ....[5]....
        /*006c*/ 	.word	0x000016c0


	//   ....[6]....
        /*0070*/ 	.word	0x000016f0


	//   ....[7]....
        /*0074*/ 	.word	0x00001710


	//   ....[8]....
        /*0078*/ 	.word	0x00001740


	//   ....[9]....
        /*007c*/ 	.word	0x00001750


	//----- nvinfo : EIATTR_VRC_CTA_INIT_COUNT
	.align		4
.L_2833:
        /*0080*/ 	.byte	0x02, 0x4a
	.zero		1
	.zero		1


	//----- nvinfo : EIATTR_EXIT_INSTR_OFFSETS
	.align		4
        /*0084*/ 	.byte	0x04, 0x1c
        /*0086*/ 	.short	(.L_2835 - .L_2834)


	//   ....[0]....
.L_2834:
        /*0088*/ 	.word	0x00000070


	//   ....[1]....
        /*008c*/ 	.word	0x000017b0


	//   ....[2]....
        /*0090*/ 	.word	0x00001860


	//----- nvinfo : EIATTR_MAX_THREADS
	.align		4
.L_2835:
        /*0094*/ 	.byte	0x04, 0x05
        /*0096*/ 	.short	(.L_2837 - .L_2836)
.L_2836:
        /*0098*/ 	.word	0x00000400
        /*009c*/ 	.word	0x00000001
        /*00a0*/ 	.word	0x00000001


	//----- nvinfo : EIATTR_CRS_STACK_SIZE
	.align		4
.L_2837:
        /*00a4*/ 	.byte	0x04, 0x1e
        /*00a6*/ 	.short	(.L_2839 - .L_2838)
.L_2838:
        /*00a8*/ 	.word	0x00000000


	//----- nvinfo : EIATTR_CBANK_PARAM_SIZE
	.align		4
.L_2839:
        /*00ac*/ 	.byte	0x03, 0x19
        /*00ae*/ 	.short	0x0128


	//----- nvinfo : EIATTR_PARAM_CBANK
	.align		4
        /*00b0*/ 	.byte	0x04, 0x0a
        /*00b2*/ 	.short	(.L_2841 - .L_2840)
	.align		4
.L_2840:
        /*00b4*/ 	.word	index@(.nv.constant0._ZN10layer_norm22ln_bwd_finalize_kernelINS_22Kernel_traits_finalizeILj5120EfffffjLb0ELj1024ELj4ENS_18Kernel_traits_baseILj5120EfffffjLj1024EEEEELb0ELb1EEEvNS_9BwdParamsE)
        /*00b8*/ 	.short	0x0380
        /*00ba*/ 	.short	0x0128


	//----- nvinfo : EIATTR_SW_WAR
	.align		4
.L_2841:
        /*00bc*/ 	.byte	0x04, 0x36
        /*00be*/ 	.short	(.L_2843 - .L_2842)
.L_2842:
        /*00c0*/ 	.word	0x00000008
.L_2843:


//--------------------- .nv.info._ZN10layer_norm40ln_parallel_residual_bwd_finalize_kernelINS_22Kernel_traits_finalizeILj5120EfffffjLb0ELj1024ELj4ENS_18Kernel_traits_baseILj5120EfffffjLj1024EEEEELb1EEEvNS_9BwdParamsE --------------------------
	.section	.nv.info._ZN10layer_norm40ln_parallel_residual_bwd_finalize_kernelINS_22Kernel_traits_finalizeILj5120EfffffjLb0ELj1024ELj4ENS_18Kernel_traits_baseILj5120EfffffjLj1024EEEEELb1EEEvNS_9BwdParamsE,"",@"SHT_CUDA_INFO"
	.sectionflags	@""
	.align	4


	//----- nvinfo : EIATTR_CUDA_API_VERSION
	.align		4
        /*0000*/ 	.byte	0x04, 0x37
        /*0002*/ 	.short	(.L_2845 - .L_2844)
.L_2844:
        /*0004*/ 	.word	0x00000082


	//----- nvinfo : EIATTR_KPARAM_INFO
	.align		4
.L_2845:
        /*0008*/ 	.byte	0x04, 0x17
        /*000a*/ 	.short	(.L_2847 - .L_2846)
.L_2846:
        /*000c*/ 	.word	0x00000000
        /*0010*/ 	.short	0x0000
        /*0012*/ 	.short	0x0000
        /*0014*/ 	.byte	0x00, 0xf0, 0xa1, 0x04


	//----- nvinfo : EIATTR_SPARSE_MMA_MASK
	.align		4
.L_2847:
        /*0018*/ 	.byte	0x03, 0x50
        /*001a*/ 	.short	0x0000


	//----- nvinfo : EIATTR_MAXREG_COUNT
	.align		4
        /*001c*/ 	.byte	0x03, 0x1b
        /*001e*/ 	.short	0x0040


	//----- nvinfo : EIATTR_NUM_BARRIERS
	.align		4
        /*0020*/ 	.byte	0x02, 0x4c
        /*0022*/ 	.byte	0x01
	.zero		1


	//----- nvinfo : EIATTR_MERCURY_ISA_VERSION
	.align		4
        /*0024*/ 	.byte	0x03, 0x5f
        /*0026*/ 	.short	0x0101


	//----- nvinfo : EIATTR_COOP_GROUP_MASK_REGIDS
	.align		4
        /*0028*/ 	.byte	0x04, 0x29
        /*002a*/ 	.short	(.L_2849 - .L_2848)


	//   ....[0]....
.L_2848:
        /*002c*/ 	.word	0xffffffff


	//   ....[1]....
        /*0030*/ 	.word	0xffffffff


	//   ....[2]....
        /*0034*/ 	.word	0xffffffff


	//   ....[3]....
        /*0038*/ 	.word	0xffffffff


	//   ....[4]....
        /*003c*/ 	.word	0xffffffff


	//   ....[5]....
        /*0040*/ 	.word	0xffffffff


	//   ....[6]....
        /*0044*/ 	.word	0xffffffff


	//   ....[7]....
        /*0048*/ 	.word	0xffffffff


	//   ....[8]....
        /*004c*/ 	.word	0xffffffff


	//   ....[9]....
        /*0050*/ 	.word	0xffffffff


	//   ....[10]....
        /*0054*/ 	.word	0xffffffff


	//   ....[11]....
        /*0058*/ 	.word	0xffffffff


	//   ....[12]....
        /*005c*/ 	.word	0xffffffff


	//   ....[13]....
        /*0060*/ 	.word	0xffffffff


	//   ....[14]....
        /*0064*/ 	.word	0xffffffff


	//   ....[15]....
        /*0068*/ 	.word	0xffffffff


	//   ....[16]....
        /*006c*/ 	.word	0xffffffff


	//   ....[17]....
        /*0070*/ 	.word	0xffffffff


	//   ....[18]....
        /*0074*/ 	.word	0xffffffff


	//   ....[19]....
        /*0078*/ 	.word	0xffffffff


	//----- nvinfo : EIATTR_COOP_GROUP_INSTR_OFFSETS
	.align		4
.L_2849:
        /*007c*/ 	.byte	0x04, 0x28
        /*007e*/ 	.short	(.L_2851 - .L_2850)


	//   ....[0]....
.L_2850:
        /*0080*/ 	.word	0x00001410


	//   ....[1]....
        /*0084*/ 	.word	0x00001420


	//   ....[2]....
        /*0088*/ 	.word	0x00001430


	//   ....[3]....
        /*008c*/ 	.word	0x00001440


	//   ....[4]....
        /*0090*/ 	.word	0x00001470


	//   ....[5]....
        /*0094*/ 	.word	0x00001490


	//   ....[6]....
        /*0098*/ 	.word	0x000014b0


	//   ....[7]....
        /*009c*/ 	.word	0x000014c0


	//   ....[8]....
        /*00a0*/ 	.word	0x000014f0


	//   ....[9]....
        /*00a4*/ 	.word	0x00001510


	//   ....[10]....
        /*00a8*/ 	.word	0x00001530


	//   ....[11]....
        /*00ac*/ 	.word	0x00001540


	//   ....[12]....
        /*00b0*/ 	.word	0x00001570


	//   ....[13]....
        /*00b4*/ 	.word	0x00001590


	//   ....[14]....
        /*00b8*/ 	.word	0x000015b0


	//   ....[15]....
        /*00bc*/ 	.word	0x000015c0


	//   ....[16]....
        /*00c0*/ 	.word	0x000015f0


	//   ....[17]....
        /*00c4*/ 	.word	0x00001620


	//   ....[18]....
        /*00c8*/ 	.word	0x00001630


	//   ....[19]....
        /*00cc*/ 	.word	0x00001640


	//----- nvinfo : EIATTR_VRC_CTA_INIT_COUNT
	.align		4
.L_2851:
        /*00d0*/ 	.byte	0x02, 0x4a
	.zero		1
	.zero		1


	//----- nvinfo : EIATTR_EXIT_INSTR_OFFSETS
	.align		4
        /*00d4*/ 	.byte	0x04, 0x1c
        /*00d6*/ 	.short	(.L_2853 - .L_2852)


	//   ....[0]....
.L_2852:
        /*00d8*/ 	.word	0x00000060


	//   ....[1]....
        /*00dc*/ 	.word	0x000016e0


	//   ....[2]....
        /*00e0*/ 	.word	0x00001810


	//----- nvinfo : EIATTR_MAX_THREADS
	.align		4
.L_2853:
        /*00e4*/ 	.byte	0x04, 0x05
        /*00e6*/ 	.short	(.L_2855 - .L_2854)
.L_2854:
        /*00e8*/ 	.word	0x00000400
        /*00ec*/ 	.word	0x00000001
        /*00f0*/ 	.word	0x00000001


	//----- nvinfo : EIATTR_CRS_STACK_SIZE
	.align		4
.L_2855:
        /*00f4*/ 	.byte	0x04, 0x1e
        /*00f6*/ 	.short	(.L_2857 - .L_2856)
.L_2856:
        /*00f8*/ 	.word	0x00000000


	//----- nvinfo : EIATTR_CBANK_PARAM_SIZE
	.align		4
.L_2857:
        /*00fc*/ 	.byte	0x03, 0x19
        /*00fe*/ 	.short	0x0128


	//----- nvinfo : EIATTR_PARAM_CBANK
	.align		4
        /*0100*/ 	.byte	0x04, 0x0a
        /*0102*/ 	.short	(.L_2859 - .L_2858)
	.align		4
.L_2858:
        /*0104*/ 	.word	index@(.nv.constant0._ZN10layer_norm40ln_parallel_residual_bwd_finalize_kernelINS_22Kernel_traits_finalizeILj5120EfffffjLb0ELj1024ELj4ENS_18Kernel_traits_baseILj5120EfffffjLj1024EEEEELb1EEEvNS_9BwdParamsE)
        /*0108*/ 	.short	0x0380
        /*010a*/ 	.short	0x0128


	//----- nvinfo : EIATTR_SW_WAR
	.align		4
.L_2859:
        /*010c*/ 	.byte	0x04, 0x36
        /*010e*/ 	.short	(.L_2861 - .L_2860)
.L_2860:
        /*0110*/ 	.word	0x00000008
.L_2861:


//--------------------- .nv.info._ZN10layer_norm31ln_parallel_residual_bwd_kernelINS_13Kernel_traitsIfffffjLj5120ELj1ELj1ELj8ELj16ENS_18Kernel_traits_baseILj5120EfffffjLj256EEEEELb1ELb1ELb1EEEvNS_9BwdParamsE --------------------------
	.section	.nv.info._ZN10layer_norm31ln_parallel_residual_bwd_kernelINS_13Kernel_traitsIfffffjLj5120ELj1ELj1ELj8ELj16ENS_18Kernel_traits_baseILj5120EfffffjLj256EEEEELb1ELb1ELb1EEEvNS_9BwdParamsE,"",@"SHT_CUDA_INFO"
	.sectionflags	@""
	.align	4


	//----- nvinfo : EIATTR_CUDA_API_VERSION
	.align		4
        /*0000*/ 	.byte	0x04, 0x37
        /*0002*/ 	.short	(.L_2863 - .L_2862)
.L_2862:
        /*0004*/ 	.word	0x00000082


	//----- nvinfo : EIATTR_KPARAM_INFO
	.align		4
.L_2863:
        /*0008*/ 	.byte	0x04, 0x17
        /*000a*/ 	.short	(.L_2865 - .L_2864)
.L_2864:
        /*000c*/ 	.word	0x00000000
        /*0010*/ 	.short	0x0000
        /*0012*/ 	.short	0x0000
        /*0014*/ 	.byte	0x00, 0xf0, 0xa1, 0x04


	//----- nvinfo : EIATTR_SPARSE_MMA_MASK
	.align		4
.L_2865:
        /*0018*/ 	.byte	0x03, 0x50
        /*001a*/ 	.short	0x0000


	//----- nvinfo : EIATTR_MAXREG_COUNT
	.align		4
        /*001c*/ 	.byte	0x03, 0x1b
        /*001e*/ 	.short	0x00ff


	//----- nvinfo : EIATTR_NUM_BARRIERS
	.align		4
        /*0020*/ 	.byte	0x02, 0x4c
        /*0022*/ 	.byte	0x01
	.zero		1


	//----- nvinfo : EIATTR_MERCURY_ISA_VERSION
	.align		4
        /*0024*/ 	.byte	0x03, 0x5f
        /*0026*/ 	.short	0x0101


	//----- nvinfo : EIATTR_COOP_GROUP_MASK_REGIDS
	.align		4
        /*0028*/ 	.byte	0x04, 0x29
        /*002a*/ 	.short	(.L_2867 - .L_2866)


	//   ....[0]....
.L_2866:
        /*002c*/ 	.word	0xffffffff


	//   ....[1]....
        /*0030*/ 	.word	0xffffffff


	//   ....[2]....
        /*0034*/ 	.word	0xffffffff


	//   ....[3]....
        /*0038*/ 	.word	0xffffffff


	//   ....[4]....
        /*003c*/ 	.word	0xffffffff


	//   ....[5]....
        /*0040*/ 	.word	0xffffffff


	//   ....[6]....
        /*0044*/ 	.word	0xffffffff


	//   ....[7]....
        /*0048*/ 	.word	0xffffffff


	//   ....[8]....
        /*004c*/ 	.word	0xffffffff


	//   ....[9]....
        /*0050*/ 	.word	0xffffffff


	//----- nvinfo : EIATTR_COOP_GROUP_INSTR_OFFSETS
	.align		4
.L_2867:
        /*0054*/ 	.byte	0x04, 0x28
        /*0056*/ 	.short	(.L_2869 - .L_2868)


	//   ....[0]....
.L_2868:
        /*0058*/ 	.word	0x00001060


	//   ....[1]....
        /*005c*/ 	.word	0x00001140


	//   ....[2]....
        /*0060*/ 	.word	0x00001150


	//   ....[3]....
        /*0064*/ 	.word	0x00001180


	//   ....[4]....
        /*0068*/ 	.word	0x00001190


	//   ....[5]....
        /*006c*/ 	.word	0x000011c0


	//   ....[6]....
        /*0070*/ 	.word	0x000011d0


	//   ....[7]....
        /*0074*/ 	.word	0x00001200


	//   ....[8]....
        /*0078*/ 	.word	0x00001210


	//   ....[9]....
        /*007c*/ 	.word	0x00001270


	//----- nvinfo : EIATTR_VRC_CTA_INIT_COUNT
	.align		4
.L_2869:
        /*0080*/ 	.byte	0x02, 0x4a
	.zero		1
	.zero		1


	//----- nvinfo : EIATTR_EXIT_INSTR_OFFSETS
	.align		4
        /*0084*/ 	.byte	0x04, 0x1c
        /*0086*/ 	.short	(.L_2871 - .L_2870)


	//   ....[0]....
.L_2870:
        /*0088*/ 	.word	0x00006900


	//----- nvinfo : EIATTR_MAX_THREADS
	.align		4
.L_2871:
        /*008c*/ 	.byte	0x04, 0x05
        /*008e*/ 	.short	(.L_2873 - .L_2872)
.L_2872:
        /*0090*/ 	.word	0x00000100
        /*0094*/ 	.word	0x00000001
        /*0098*/ 	.word	0x00000001


	//----- nvinfo : EIATTR_CRS_STACK_SIZE
	.align		4
.L_2873:
        /*009c*/ 	.byte	0x04, 0x1e
        /*009e*/ 	.short	(.L_2875 - .L_2874)
.L_2874:
        /*00a0*/ 	.word	0x00000000


	//----- nvinfo : EIATTR_CBANK_PARAM_SIZE
	.align		4
.L_2875:
        /*00a4*/ 	.byte	0x03, 0x19
        /*00a6*/ 	.short	0x0128


	//----- nvinfo : EIATTR_PARAM_CBANK
	.align		4
        /*00a8*/ 	.byte	0x04, 0x0a
        /*00aa*/ 	.short	(.L_2877 - .L_2876)
	.align		4
.L_2876:
        /*00ac*/ 	.word	index@(.nv.constant0._ZN10layer_norm31ln_parallel_residual_bwd_kernelINS_13Kernel_traitsIfffffjLj5120ELj1ELj1ELj8ELj16ENS_18Kernel_traits_baseILj5120EfffffjLj256EEEEELb1ELb1ELb1EEEvNS_9BwdParamsE)
        /*00b0*/ 	.short	0x0380
        /*00b2*/ 	.short	0x0128


	//----- nvinfo : EIATTR_SW_WAR
	.align		4
.L_2877:
        /*00b4*/ 	.byte	0x04, 0x36
        /*00b6*/ 	.short	(.L_2879 - .L_2878)
.L_2878:
        /*00b8*/ 	.word	0x00000008
.L_2879:


//--------------------- .nv.callgraph             --------------------------
	.section	.nv.callgraph,"",@"SHT_CUDA_CALLGRAPH"
	.align	4
	.sectionentsize	8
	.align		4
        /*0000*/ 	.word	0x00000000
	.align		4
        /*0004*/ 	.word	0xffffffff
	.align		4
        /*0008*/ 	.word	0x00000000
	.align		4
        /*000c*/ 	.word	0xfffffffe
	.align		4
        /*0010*/ 	.word	0x00000000
	.align		4
        /*0014*/ 	.word	0xfffffffd
	.align		4
        /*0018*/ 	.word	0x00000000
	.align		4
        /*001c*/ 	.word	0xfffffffc


//--------------------- .text._ZN10layer_norm31ln_parallel_residual_bwd_kernelINS_13Kernel_traitsI13__nv_bfloat16S2_S2_S2_fjLj5120ELj1ELj1ELj8ELj8ENS_18Kernel_traits_baseILj5120ES2_S2_S2_S2_fjLj256EEEEELb0ELb0ELb0EEEvNS_9BwdParamsE --------------------------
	.section	.text._ZN10layer_norm31ln_parallel_residual_bwd_kernelINS_13Kernel_traitsI13__nv_bfloat16S2_S2_S2_fjLj5120ELj1ELj1ELj8ELj8ENS_18Kernel_traits_baseILj5120ES2_S2_S2_S2_fjLj256EEEEELb0ELb0ELb0EEEvNS_9BwdParamsE,"ax",@progbits
	.align	128
        .global         _ZN10layer_norm31ln_parallel_residual_bwd_kernelINS_13Kernel_traitsI13__nv_bfloat16S2_S2_S2_fjLj5120ELj1ELj1ELj8ELj8ENS_18Kernel_traits_baseILj5120ES2_S2_S2_S2_fjLj256EEEEELb0ELb0ELb0EEEvNS_9BwdParamsE
        .type           _ZN10layer_norm31ln_parallel_residual_bwd_kernelINS_13Kernel_traitsI13__nv_bfloat16S2_S2_S2_fjLj5120ELj1ELj1ELj8ELj8ENS_18Kernel_traits_baseILj5120ES2_S2_S2_S2_fjLj256EEEEELb0ELb0ELb0EEEvNS_9BwdParamsE,@function
        .size           _ZN10layer_norm31ln_parallel_residual_bwd_kernelINS_13Kernel_traitsI13__nv_bfloat16S2_S2_S2_fjLj5120ELj1ELj1ELj8ELj8ENS_18Kernel_traits_baseILj5120ES2_S2_S2_S2_fjLj256EEEEELb0ELb0ELb0EEEvNS_9BwdParamsE,(.L_x_5372 - _ZN10layer_norm31ln_parallel_residual_bwd_kernelINS_13Kernel_traitsI13__nv_bfloat16S2_S2_S2_fjLj5120ELj1ELj1ELj8ELj8ENS_18Kernel_traits_baseILj5120ES2_S2_S2_S2_fjLj256EEEEELb0ELb0ELb0EEEvNS_9BwdParamsE)
        .other          _ZN10layer_norm31ln_parallel_residual_bwd_kernelINS_13Kernel_traitsI13__nv_bfloat16S2_S2_S2_fjLj5120ELj1ELj1ELj8ELj8ENS_18Kernel_traits_baseILj5120ES2_S2_S2_S2_fjLj256EEEEELb0ELb0ELb0EEEvNS_9BwdParamsE,@"STO_CUDA_ENTRY STV_DEFAULT"
_ZN10layer_norm31ln_parallel_residual_bwd_kernelINS_13Kernel_traitsI13__nv_bfloat16S2_S2_S2_fjLj5120ELj1ELj1ELj8ELj8ENS_18Kernel_traits_baseILj5120ES2_S2_S2_S2_fjLj256EEEEELb0ELb0ELb0EEEvNS_9BwdParamsE:
.text._ZN10layer_norm31ln_parallel_residual_bwd_kernelINS_13Kernel_traitsI13__nv_bfloat16S2_S2_S2_fjLj5120ELj1ELj1ELj8ELj8ENS_18Kernel_traits_baseILj5120ES2_S2_S2_S2_fjLj256EEEEELb0ELb0ELb0EEEvNS_9BwdParamsE:
[----:B------:R-:W-:Y:S01]  /*0000*/  LDC R1, c[0x0][0x37c] ;  /* 0x0000df00ff017b82 */ /* 0x000fe20000000800 */
[----:B------:R-:W0:Y:S01]  /*0010*/  S2R R202, SR_TID.X ;  /* 0x0000000000ca7919 */ /* 0x000e220000002100 */
[----:B------:R-:W1:Y:S06]  /*0020*/  LDCU UR4, c[0x0][0x388] ;  /* 0x00007100ff0477ac */ /* 0x000e6c0008000800 */
[----:B------:R-:W2:Y:S01]  /*0030*/  LDC.64 R2, c[0x0][0x3d0] ;  /* 0x0000f400ff027b82 */ /* 0x000ea20000000a00 */
[----:B------:R-:W3:Y:S01]  /*0040*/  LDCU.64 UR12, c[0x0][0x358] ;  /* 0x00006b00ff0c77ac */ /* 0x000ee20008000a00 */
[----:B------:R-:W4:Y:S06]  /*0050*/  LDCU UR5, c[0x0][0x384] ;  /* 0x00007080ff0577ac */ /* 0x000f2c0008000800 */
[----:B------:R-:W3:Y:S08]  /*0060*/  LDC.64 R6, c[0x0][0x3d8] ;  /* 0x0000f600ff067b82 */ /* 0x000ef00000000a00 */
[----:B------:R-:W4:Y:S01]  /*0070*/  LDC.64 R26, c[0x0][0x3d8] ;  /* 0x0000f600ff1a7b82 */ /* 0x000f220000000a00 */
[----:B-1----:R-:W-:-:S04]  /*0080*/  MOV R162, UR4 ;  /* 0x0000000400a27c02 */ /* 0x002fc80008000f00 */
[----:B------:R-:W-:-:S03]  /*0090*/  SHF.R.S32.HI R23, RZ, 0x1f, R162 ;  /* 0x0000001fff177819 */ /* 0x000fc600000114a2 */
[----:B------:R-:W1:Y:S01]  /*00a0*/  LDC.64 R34, c[0x0][0x3d0] ;  /* 0x0000f400ff227b82 */ /* 0x000e620000000a00 */
[----:B------:R-:W-:Y:S02]  /*00b0*/  LEA.HI R23, R23, R162, RZ, 0x2 ;  /* 0x000000a217177211 */ /* 0x000fe400078f10ff */
[----:B0-----:R-:W-:-:S05]  /*00c0*/  LOP3.LUT R160, R202, 0xff, RZ, 0x3c, !PT ;  /* 0x000000ffcaa07812 */ /* 0x001fca00078e3cff */
[----:B------:R-:W0:Y:S01]  /*00d0*/  LDC.64 R36, c[0x0][0x3d8] ;  /* 0x0000f600ff247b82 */ /* 0x000e220000000a00 */
[----:B------:R-:W-:Y:S02]  /*00e0*/  MOV R47, R202 ;  /* 0x000000ca002f7202 */ /* 0x000fe40000000f00 */
[----:B------:R-:W-:-:S04]  /*00f0*/  LEA.HI.SX32 R160, R23, R160, 0x1e ;  /* 0x000000a017a07211 */ /* 0x000fc800078ff2ff */
[C---:B------:R-:W-:Y:S01]  /*0100*/  ISETP.GE.U32.AND P0, PT, R160.reuse, 0x100, PT ;  /* 0x00000100a000780c */ /* 0x040fe20003f06070 */
[----:B------:R-:W1:Y:S01]  /*0110*/  LDC.64 R22, c[0x0][0x3d0] ;  /* 0x0000f400ff167b82 */ /* 0x000e620000000a00 */
[C---:B------:R-:W-:Y:S02]  /*0120*/  ISETP.GE.U32.AND P1, PT, R160.reuse, 0x200, PT ;  /* 0x00000200a000780c */ /* 0x040fe40003f26070 */
[C---:B------:R-:W-:Y:S02]  /*0130*/  ISETP.GE.U32.AND P2, PT, R160.reuse, 0x300, PT ;  /* 0x00000300a000780c */ /* 0x040fe40003f46070 */
[C---:B------:R-:W-:Y:S02]  /*0140*/  ISETP.GE.U32.AND P3, PT, R160.reuse, 0x400, PT ;  /* 0x00000400a000780c */ /* 0x040fe40003f66070 */
[----:B------:R-:W-:Y:S01]  /*0150*/  ISETP.GE.U32.AND P4, PT, R160, 0x500, PT ;  /* 0x00000500a000780c */ /* 0x000fe20003f86070 */
[----:B------:R-:W0:Y:S04]  /*0160*/  LDC.64 R38, c[0x0][0x3d0] ;  /* 0x0000f400ff267b82 */ /* 0x000e280000000a00 */
[----:B--2---:R-:W-:-:S04]  /*0170*/  @P0 IMAD.WIDE.U32 R2, R47, 0x8, R2 ;  /* 0x000000082f020825 */ /* 0x004fc800078e0002 */
[----:B------:R-:W2:Y:S01]  /*0180*/  LDC.64 R40, c[0x0][0x3d8] ;  /* 0x0000f600ff287b82 */ /* 0x000ea20000000a00 */
[C---:B---3--:R-:W-:Y:S01]  /*0190*/  @P0 IMAD.WIDE.U32 R6, R47.reuse, 0x8, R6 ;  /* 0x000000082f060825 */ /* 0x048fe200078e0006 */
[----:B------:R-:W-:Y:S01]  /*01a0*/  @P0 LOP3.LUT R47, R47, 0x100, RZ, 0xfc, !PT ;  /* 0x000001002f2f0812 */ /* 0x000fe200078efcff */
[----:B------:R-:W5:Y:S04]  /*01b0*/  @P0 LDG.E.64 R4, desc[UR12][R2.64] ;  /* 0x0000000c02040981 */ /* 0x000f68000c1e1b00 */
[C---:B----4-:R-:W-:Y:S01]  /*01c0*/  @P1 IMAD.WIDE.U32 R32, R47.reuse, 0x8, R26 ;  /* 0x000000082f201825 */ /* 0x050fe200078e001a */
[----:B------:R-:W3:Y:S01]  /*01d0*/  LDC.64 R42, c[0x0][0x3d0] ;  /* 0x0000f400ff2a7b82 */ /* 0x000ee20000000a00 */
[----:B------:R-:W5:Y:S02]  /*01e0*/  @P0 LDG.E.64 R8, desc[UR12][R6.64] ;  /* 0x0000000c06080981 */ /* 0x000f64000c1e1b00 */
[C---:B-1----:R-:W-:Y:S01]  /*01f0*/  @P1 IMAD.WIDE.U32 R30, R47.reuse, 0x8, R22 ;  /* 0x000000082f1e1825 */ /* 0x042fe200078e0016 */
[----:B------:R-:W-:Y:S01]  /*0200*/  @P1 IADD3 R47, PT, PT, R47, 0x100, RZ ;  /* 0x000001002f2f1810 */ /* 0x000fe20007ffe0ff */
[----:B------:R-:W5:Y:S03]  /*0210*/  @P1 LDG.E.64 R12, desc[UR12][R32.64] ;  /* 0x0000000c200c1981 */ /* 0x000f66000c1e1b00 */
[----:B------:R-:W1:Y:S01]  /*0220*/  LDC.64 R44, c[0x0][0x3d8] ;  /* 0x0000f600ff2c7b82 */ /* 0x000e620000000a00 */
[C---:B------:R-:W-:Y:S01]  /*0230*/  @P2 IMAD.WIDE.U32 R34, R47.reuse, 0x8, R34 ;  /* 0x000000082f222825 */ /* 0x040fe200078e0022 */
[----:B------:R-:W5:Y:S03]  /*0240*/  @P1 LDG.E.64 R10, desc[UR12][R30.64] ;  /* 0x0000000c1e0a1981 */ /* 0x000f66000c1e1b00 */
[C---:B0-----:R-:W-:Y:S01]  /*0250*/  @P2 IMAD.WIDE.U32 R36, R47.reuse, 0x8, R36 ;  /* 0x000000082f242825 */ /* 0x041fe200078e0024 */
[----:B------:R-:W5:Y:S03]  /*0260*/  @P2 LDG.E.64 R14, desc[UR12][R34.64] ;  /* 0x0000000c220e2981 */ /* 0x000f66000c1e1b00 */
[----:B------:R-:W-:Y:S01]  /*0270*/  @P2 VIADD R47, R47, 0x100 ;  /* 0x000001002f2f2836 */ /* 0x000fe20000000000 */
[----:B------:R-:W5:Y:S03]  /*0280*/  @P2 LDG.E.64 R16, desc[UR12][R36.64] ;  /* 0x0000000c24102981 */ /* 0x000f66000c1e1b00 */
[----:B------:R-:W-:-:S04]  /*0290*/  @P3 IMAD.WIDE.U32 R38, R47, 0x8, R38 ;  /* 0x000000082f263825 */ /* 0x000fc800078e0026 */
[C---:B--2---:R-:W-:Y:S01]  /*02a0*/  @P3 IMAD.WIDE.U32 R40, R47.reuse, 0x8, R40 ;  /* 0x000000082f283825 */ /* 0x044fe200078e0028 */
[----:B------:R-:W-:Y:S01]  /*02b0*/  @P3 IADD3 R47, PT, PT, R47, 0x100, RZ ;  /* 0x000001002f2f3810 */ /* 0x000fe20007ffe0ff */
[----:B------:R-:W5:Y:S04]  /*02c0*/  @P3 LDG.E.64 R18, desc[UR12][R38.64] ;  /* 0x0000000c26123981 */ /* 0x000f68000c1e1b00 */
[C---:B---3--:R-:W-:Y:S01]  /*02d0*/  @P4 IMAD.WIDE.U32 R22, R47.reuse, 0x8, R42 ;  /* 0x000000082f164825 */ /* 0x048fe200078e002a */
[----:B------:R-:W0:Y:S01]  /*02e0*/  S2UR UR4, SR_CTAID.X ;  /* 0x00000000000479c3 */ /* 0x000e220000002500 */
[----:B------:R2:W5:Y:S02]  /*02f0*/  @P3 LDG.E.64 R20, desc[UR12][R40.64] ;  /* 0x0000000c28143981 */ /* 0x000564000c1e1b00 */
[----:B-1----:R-:W-:-:S02]  /*0300*/  @P4 IMAD.WIDE.U32 R26, R47, 0x8, R44 ;  /* 0x000000082f1a4825 */ /* 0x002fc400078e002c */
[----:B------:R1:W5:Y:S04]  /*0310*/  @P4 LDG.E.64 R24, desc[UR12][R22.64] ;  /* 0x0000000c16184981 */ /* 0x000368000c1e1b00 */
[----:B------:R1:W5:Y:S01]  /*0320*/  @P4 LDG.E.64 R28, desc[UR12][R26.64] ;  /* 0x0000000c1a1c4981 */ /* 0x000362000c1e1b00 */
[----:B0-----:R-:W-:-:S04]  /*0330*/  MOV R159, UR4 ;  /* 0x00000004009f7c02 */ /* 0x001fc80008000f00 */
[----:B------:R-:W-:Y:S02]  /*0340*/  ISETP.GE.AND P5, PT, R159, UR5, PT ;  /* 0x000000059f007c0c */ /* 0x000fe4000bfa6270 */
[----:B------:R-:W-:Y:S02]  /*0350*/  CS2R R116, SRZ ;  /* 0x0000000000747805 */ /* 0x000fe4000001ff00 */
[----:B------:R-:W-:Y:S02]  /*0360*/  CS2R R118, SRZ ;  /* 0x0000000000767805 */ /* 0x000fe4000001ff00 */
[----:B------:R-:W-:Y:S02]  /*0370*/  CS2R R112, SRZ ;  /* 0x0000000000707805 */ /* 0x000fe4000001ff00 */
[----:B------:R-:W-:Y:S02]  /*0380*/  CS2R R114, SRZ ;  /* 0x0000000000727805 */ /* 0x000fe4000001ff00 */
[----:B------:R-:W-:-:S02]  /*0390*/  CS2R R108, SRZ ;  /* 0x00000000006c7805 */ /* 0x000fc4000001ff00 */
[----:B------:R-:W-:Y:S02]  /*03a0*/  CS2R R110, SRZ ;  /* 0x00000000006e7805 */ /* 0x000fe4000001ff00 */
        /* <DEDUP_REMOVED lines=32> */
[----:B--2---:R-:W-:Y:S02]  /*05b0*/  CS2R R40, SRZ ;  /* 0x0000000000287805 */ /* 0x004fe4000001ff00 */
[----:B------:R-:W-:Y:S01]  /*05c0*/  CS2R R42, SRZ ;  /* 0x00000000002a7805 */ /* 0x000fe2000001ff00 */
[----:B-1----:R-:W-:Y:S06]  /*05d0*/  @P5 BRA `(.L_x_0) ;  /* 0x0000007800585947 */ /* 0x002fec0003800000 */
[----:B------:R-:W0:Y:S01]  /*05e0*/  LDCU.U8 UR4, c[0x0][0x410] ;  /* 0x00008200ff0477ac */ /* 0x000e220008000000 */
[--C-:B-----5:R-:W-:Y:S01]  /*05f0*/  SHF.R.U64 R0, R24, 0x10, R25.reuse ;  /* 0x0000001018007819 */ /* 0x120fe20000001219 */
[----:B------:R-:W-:Y:S01]  /*0600*/  IMAD.MOV.U32 R30, RZ, RZ, R24 ;  /* 0x000000ffff1e7224 */ /* 0x000fe200078e0018 */
[----:B------:R-:W-:Y:S01]  /*0610*/  MOV R2, R25 ;  /* 0x0000001900027202 */ /* 0x000fe20000000f00 */
[----:B------:R-:W-:Y:S01]  /*0620*/  IMAD.MOV.U32 R158, RZ, RZ, R4 ;  /* 0x000000ffff9e7224 */ /* 0x000fe200078e0004 */
[----:B------:R-:W-:Y:S01]  /*0630*/  SHF.R.U32.HI R27, RZ, 0x10, R25 ;  /* 0x00000010ff1b7819 */ /* 0x000fe20000011619 */
[----:B------:R-:W-:Y:S01]  /*0640*/  IMAD.MOV.U32 R150, RZ, RZ, R10 ;  /* 0x000000ffff967224 */ /* 0x000fe200078e000a */
[----:B------:R-:W-:Y:S01]  /*0650*/  MOV R26, R28 ;  /* 0x0000001c001a7202 */ /* 0x000fe20000000f00 */
[----:B------:R-:W-:Y:S01]  /*0660*/  IMAD.MOV.U32 R142, RZ, RZ, R14 ;  /* 0x000000ffff8e7224 */ /* 0x000fe200078e000e */
[----:B------:R-:W-:Y:S01]  /*0670*/  SHF.R.U64 R25, R28, 0x10, R29 ;  /* 0x000000101c197819 */ /* 0x000fe2000000121d */
[----:B------:R-:W-:Y:S01]  /*0680*/  IMAD.MOV.U32 R38, RZ, RZ, R18 ;  /* 0x000000ffff267224 */ /* 0x000fe200078e0012 */
[----:B------:R-:W-:-:S02]  /*0690*/  MOV R24, R29 ;  /* 0x0000001d00187202 */ /* 0x000fc40000000f00 */
[----:B------:R-:W-:Y:S02]  /*06a0*/  CS2R R116, SRZ ;  /* 0x0000000000747805 */ /* 0x000fe4000001ff00 */
[----:B------:R-:W-:Y:S02]  /*06b0*/  SHF.R.U32.HI R23, RZ, 0x10, R29 ;  /* 0x00000010ff177819 */ /* 0x000fe4000001161d */
[----:B------:R-:W-:Y:S02]  /*06c0*/  CS2R R118, SRZ ;  /* 0x0000000000767805 */ /* 0x000fe4000001ff00 */
[--C-:B------:R-:W-:Y:S02]  /*06d0*/  SHF.R.U64 R157, R4, 0x10, R5.reuse ;  /* 0x00000010049d7819 */ /* 0x100fe40000001205 */
[----:B------:R-:W-:Y:S02]  /*06e0*/  CS2R R112, SRZ ;  /* 0x0000000000707805 */ /* 0x000fe4000001ff00 */
[----:B------:R-:W-:Y:S01]  /*06f0*/  MOV R156, R5 ;  /* 0x00000005009c7202 */ /* 0x000fe20000000f00 */
[----:B0-----:R-:W-:Y:S01]  /*0700*/  UISETP.NE.AND UP0, UPT, UR4, URZ, UPT ;  /* 0x000000ff0400728c */ /* 0x001fe2000bf05270 */
[----:B------:R-:W-:-:S02]  /*0710*/  SHF.R.U32.HI R155, RZ, 0x10, R5 ;  /* 0x00000010ff9b7819 */ /* 0x000fc40000011605 */
[----:B------:R-:W-:Y:S02]  /*0720*/  CS2R R114, SRZ ;  /* 0x0000000000727805 */ /* 0x000fe4000001ff00 */
[----:B------:R-:W-:Y:S02]  /*0730*/  MOV R154, R8 ;  /* 0x00000008009a7202 */ /* 0x000fe40000000f00 */
[----:B------:R-:W-:Y:S02]  /*0740*/  CS2R R108, SRZ ;  /* 0x00000000006c7805 */ /* 0x000fe4000001ff00 */
[----:B------:R-:W-:Y:S02]  /*0750*/  SHF.R.U64 R153, R8, 0x10, R9 ;  /* 0x0000001008997819 */ /* 0x000fe40000001209 */
[----:B------:R-:W-:Y:S02]  /*0760*/  CS2R R110, SRZ ;  /* 0x00000000006e7805 */ /* 0x000fe4000001ff00 */
[----:B------:R-:W-:-:S02]  /*0770*/  MOV R152, R9 ;  /* 0x0000000900987202 */ /* 0x000fc40000000f00 */
[----:B------:R-:W-:Y:S02]  /*0780*/  CS2R R104, SRZ ;  /* 0x0000000000687805 */ /* 0x000fe4000001ff00 */
[----:B------:R-:W-:Y:S02]  /*0790*/  SHF.R.U32.HI R151, RZ, 0x10, R9 ;  /* 0x00000010ff977819 */ /* 0x000fe40000011609 */
[----:B------:R-:W-:Y:S02]  /*07a0*/  CS2R R106, SRZ ;  /* 0x00000000006a7805 */ /* 0x000fe4000001ff00 */
[----:B------:R-:W-:Y:S02]  /*07b0*/  SHF.R.U64 R149, R10, 0x10, R11 ;  /* 0x000000100a957819 */ /* 0x000fe4000000120b */
[----:B------:R-:W-:Y:S02]  /*07c0*/  CS2R R100, SRZ ;  /* 0x0000000000647805 */ /* 0x000fe4000001ff00 */
[----:B------:R-:W-:-:S02]  /*07d0*/  MOV R148, R11 ;  /* 0x0000000b00947202 */ /* 0x000fc40000000f00 */
[----:B------:R-:W-:Y:S02]  /*07e0*/  CS2R R102, SRZ ;  /* 0x0000000000667805 */ /* 0x000fe4000001ff00 */
[----:B------:R-:W-:Y:S02]  /*07f0*/  SHF.R.U32.HI R147, RZ, 0x10, R11 ;  /* 0x00000010ff937819 */ /* 0x000fe4000001160b */
[----:B------:R-:W-:Y:S02]  /*0800*/  CS2R R96, SRZ ;  /* 0x0000000000607805 */ /* 0x000fe4000001ff00 */
[----:B------:R-:W-:Y:S02]  /*0810*/  MOV R146, R12 ;  /* 0x0000000c00927202 */ /* 0x000fe40000000f00 */
[----:B------:R-:W-:Y:S02]  /*0820*/  CS2R R98, SRZ ;  /* 0x0000000000627805 */ /* 0x000fe4000001ff00 */
[----:B------:R-:W-:-:S02]  /*0830*/  SHF.R.U64 R145, R12, 0x10, R13 ;  /* 0x000000100c917819 */ /* 0x000fc4000000120d */
[----:B------:R-:W-:Y:S02]  /*0840*/  CS2R R92, SRZ ;  /* 0x00000000005c7805 */ /* 0x000fe4000001ff00 */
[----:B------:R-:W-:Y:S02]  /*0850*/  MOV R144, R13 ;  /* 0x0000000d00907202 */ /* 0x000fe40000000f00 */
[----:B------:R-:W-:Y:S02]  /*0860*/  CS2R R94, SRZ ;  /* 0x00000000005e7805 */ /* 0x000fe4000001ff00 */
[----:B------:R-:W-:Y:S02]  /*0870*/  SHF.R.U32.HI R143, RZ, 0x10, R13 ;  /* 0x00000010ff8f7819 */ /* 0x000fe4000001160d */
[----:B------:R-:W-:Y:S02]  /*0880*/  CS2R R88, SRZ ;  /* 0x0000000000587805 */ /* 0x000fe4000001ff00 */
[----:B------:R-:W-:-:S02]  /*0890*/  SHF.R.U64 R141, R14, 0x10, R15 ;  /* 0x000000100e8d7819 */ /* 0x000fc4000000120f */
[----:B------:R-:W-:Y:S02]  /*08a0*/  CS2R R90, SRZ ;  /* 0x00000000005a7805 */ /* 0x000fe4000001ff00 */
[----:B------:R-:W-:Y:S02]  /*08b0*/  MOV R140, R15 ;  /* 0x0000000f008c7202 */ /* 0x000fe40000000f00 */
[----:B------:R-:W-:Y:S02]  /*08c0*/  CS2R R84, SRZ ;  /* 0x0000000000547805 */ /* 0x000fe4000001ff00 */
[----:B------:R-:W-:Y:S02]  /*08d0*/  SHF.R.U32.HI R139, RZ, 0x10, R15 ;  /* 0x00000010ff8b7819 */ /* 0x000fe4000001160f */
[----:B------:R-:W-:Y:S02]  /*08e0*/  CS2R R86, SRZ ;  /* 0x0000000000567805 */ /* 0x000fe4000001ff00 */
[----:B------:R-:W-:-:S02]  /*08f0*/  MOV R138, R16 ;  /* 0x00000010008a7202 */ /* 0x000fc40000000f00 */
[----:B------:R-:W-:Y:S02]  /*0900*/  CS2R R80, SRZ ;  /* 0x0000000000507805 */ /* 0x000fe4000001ff00 */
[--C-:B------:R-:W-:Y:S02]  /*0910*/  SHF.R.U64 R137, R16, 0x10, R17.reuse ;  /* 0x0000001010897819 */ /* 0x100fe40000001211 */
[----:B------:R-:W-:Y:S02]  /*0920*/  CS2R R82, SRZ ;  /* 0x0000000000527805 */ /* 0x000fe4000001ff00 */
[----:B------:R-:W-:Y:S02]  /*0930*/  MOV R136, R17 ;  /* 0x0000001100887202 */ /* 0x000fe40000000f00 */
[----:B------:R-:W-:Y:S02]  /*0940*/  CS2R R76, SRZ ;  /* 0x00000000004c7805 */ /* 0x000fe4000001ff00 */
[----:B------:R-:W-:-:S02]  /*0950*/  SHF.R.U32.HI R39, RZ, 0x10, R17 ;  /* 0x00000010ff277819 */ /* 0x000fc40000011611 */
[----:B------:R-:W-:Y:S02]  /*0960*/  CS2R R78, SRZ ;  /* 0x00000000004e7805 */ /* 0x000fe4000001ff00 */
[--C-:B------:R-:W-:Y:S02]  /*0970*/  SHF.R.U64 R37, R18, 0x10, R19.reuse ;  /* 0x0000001012257819 */ /* 0x100fe40000001213 */
[----:B------:R-:W-:Y:S02]  /*0980*/  CS2R R72, SRZ ;  /* 0x0000000000487805 */ /* 0x000fe4000001ff00 */
[----:B------:R-:W-:Y:S02]  /*0990*/  MOV R36, R19 ;  /* 0x0000001300247202 */ /* 0x000fe40000000f00 */
[----:B------:R-:W-:Y:S02]  /*09a0*/  CS2R R74, SRZ ;  /* 0x00000000004a7805 */ /* 0x000fe4000001ff00 */
        /* <DEDUP_REMOVED lines=21> */
[----:B------:R-:W-:Y:S01]  /*0b00*/  PRMT R29, R0, 0x7610, R29 ;  /* 0x00007610001d7816 */ /* 0x000fe2000000001d */
[----:B------:R-:W-:Y:S01]  /*0b10*/  UPLOP3.LUT UP1, UPT, UPT, UPT, UPT, 0x40, 0x4 ;  /* 0x000000000004789c */ /* 0x000fe20003f2e870 */
[----:B------:R-:W-:Y:S01]  /*0b20*/  PLOP3.LUT P5, PT, PT, PT, UP0, 0x80, 0x8 ;  /* 0x000000000008781c */ /* 0x000fe20003faf008 */
[----:B------:R-:W0:Y:S01]  /*0b30*/  LDCU UR11, c[0x0][0x400] ;  /* 0x00008000ff0b77ac */ /* 0x000e220008000800 */
[----:B------:R-:W-:Y:S01]  /*0b40*/  PRMT R28, R2, 0x7610, R28 ;  /* 0x00007610021c7816 */ /* 0x000fe2000000001c */
[----:B------:R-:W1:Y:S01]  /*0b50*/  LDCU.64 UR6, c[0x0][0x470] ;  /* 0x00008e00ff0677ac */ /* 0x000e620008000a00 */
[----:B------:R-:W2:Y:S01]  /*0b60*/  LDCU.64 UR14, c[0x0][0x438] ;  /* 0x00008700ff0e77ac */ /* 0x000ea20008000a00 */
[----:B------:R-:W3:Y:S08]  /*0b70*/  LDCU.64 UR8, c[0x0][0x478] ;  /* 0x00008f00ff0877ac */ /* 0x000ef00008000a00 */
.L_x_72:
[----:B012-4-:R-:W4:Y:S08]  /*0b80*/  LDC.64 R120, c[0x0][0x3c0] ;  /* 0x0000f000ff787b82 */ /* 0x017f300000000a00 */
[----:B------:R-:W0:Y:S01]  /*0b90*/  LDC R162, c[0x0][0x388] ;  /* 0x0000e200ffa27b82 */ /* 0x000e220000000800 */
[----:B----4-:R-:W-:-:S07]  /*0ba0*/  IMAD.WIDE R122, R159, 0x4, R120 ;  /* 0x000000049f7a7825 */ /* 0x010fce00078e0278 */
[----:B------:R-:W4:Y:S01]  /*0bb0*/  LDC.64 R120, c[0x0][0x3c8] ;  /* 0x0000f200ff787b82 */ /* 0x000f220000000a00 */
[----:B------:R-:W2:Y:S01]  /*0bc0*/  LDG.E R122, desc[UR12][R122.64] ;  /* 0x0000000c7a7a7981 */ /* 0x000ea2000c1e1900 */
[C---:B------:R-:W-:Y:S01]  /*0bd0*/  ISETP.GE.U32.AND P1, PT, R160.reuse, 0x200, PT ;  /* 0x00000200a000780c */ /* 0x040fe20003f26070 */
[----:B0----5:R-:W-:Y:S01]  /*0be0*/  IMAD R21, R159, R162, RZ ;  /* 0x000000a29f157224 */ /* 0x021fe200078e02ff */
[C---:B------:R-:W-:Y:S02]  /*0bf0*/  ISETP.GE.U32.AND P2, PT, R160.reuse, 0x300, PT ;  /* 0x00000300a000780c */ /* 0x040fe40003f46070 */
[C---:B------:R-:W-:Y:S02]  /*0c00*/  ISETP.GE.U32.AND P3, PT, R160.reuse, 0x400, PT ;  /* 0x00000400a000780c */ /* 0x040fe40003f66070 */
[----:B------:R-:W-:Y:S02]  /*0c10*/  SHF.R.S32.HI R22, RZ, 0x1f, R21 ;  /* 0x0000001fff167819 */ /* 0x000fe40000011415 */
[----:B------:R-:W-:-:S02]  /*0c20*/  ISETP.GE.U32.AND P4, PT, R160, 0x500, PT ;  /* 0x00000500a000780c */ /* 0x000fc40003f86070 */
[----:B------:R-:W-:-:S04]  /*0c30*/  LEA.HI R21, R22, R21, RZ, 0x2 ;  /* 0x0000001516157211 */ /* 0x000fc800078f10ff */
[----:B------:R-:W-:Y:S01]  /*0c40*/  LEA.HI.SX32 R22, R21, R202, 0x1e ;  /* 0x000000ca15167211 */ /* 0x000fe200078ff2ff */
[----:B----4-:R-:W-:-:S05]  /*0c50*/  IMAD.WIDE R120, R159, 0x4, R120 ;  /* 0x000000049f787825 */ /* 0x010fca00078e0278 */
[----:B------:R0:W5:Y:S01]  /*0c60*/  LDG.E R21, desc[UR12][R120.64] ;  /* 0x0000000c78157981 */ /* 0x000162000c1e1900 */
[----:B------:R-:W-:Y:S01]  /*0c70*/  BSSY.RECONVERGENT B0, `(.L_x_1) ;  /* 0x000005b000007945 */ /* 0x000fe20003800200 */
[----:B------:R-:W-:Y:S02]  /*0c80*/  HFMA2 R130, -RZ, RZ, 0, 0 ;  /* 0x00000000ff827431 */ /* 0x000fe400000001ff */
[----:B------:R-:W-:Y:S01]  /*0c90*/  IMAD.MOV.U32 R129, RZ, RZ, RZ ;  /* 0x000000ffff817224 */ /* 0x000fe200078e00ff */
[----:B------:R-:W-:Y:S02]  /*0ca0*/  MOV R131, R22 ;  /* 0x0000001600837202 */ /* 0x000fe40000000f00 */
[----:B--2---:R-:W-:Y:S01]  /*0cb0*/  FSEL R128, R122, RZ, !P5 ;  /* 0x000000ff7a807208 */ /* 0x004fe20006800000 */
[----:B0--3--:R-:W-:Y:S06]  /*0cc0*/  @!P0 BRA `(.L_x_2) ;  /* 0x0000000400548947 */ /* 0x009fec0003800000 */
[----:B------:R-:W0:Y:S08]  /*0cd0*/  LDC.64 R122, c[0x0][0x428] ;  /* 0x00010a00ff7a7b82 */ /* 0x000e300000000a00 */
[----:B------:R-:W2:Y:S08]  /*0ce0*/  LDC.64 R18, c[0x0][0x430] ;  /* 0x00010c00ff127b82 */ /* 0x000eb00000000a00 */
[----:B------:R-:W4:Y:S01]  /*0cf0*/  LDC.64 R120, c[0x0][0x3a8] ;  /* 0x0000ea00ff787b82 */ /* 0x000f220000000a00 */
[----:B0-----:R-:W-:-:S06]  /*0d00*/  IMAD.WIDE.U32 R122, R22, 0x8, R122 ;  /* 0x00000008167a7825 */ /* 0x001fcc00078e007a */
[----:B------:R-:W3:Y:S01]  /*0d10*/  LDG.E.64 R122, desc[UR12][R122.64] ;  /* 0x0000000c7a7a7981 */ /* 0x000ee2000c1e1b00 */
[----:B--2---:R-:W-:-:S06]  /*0d20*/  IMAD.WIDE.U32 R18, R22, 0x8, R18 ;  /* 0x0000000816127825 */ /* 0x004fcc00078e0012 */
[----:B------:R-:W2:Y:S01]  /*0d30*/  LDG.E.64 R18, desc[UR12][R18.64] ;  /* 0x0000000c12127981 */ /* 0x000ea2000c1e1b00 */
[----:B----4-:R-:W-:-:S06]  /*0d40*/  IMAD.WIDE.U32 R120, R22, 0x8, R120 ;  /* 0x0000000816787825 */ /* 0x010fcc00078e0078 */
[----:B------:R-:W4:Y:S01]  /*0d50*/  LDG.E.64 R120, desc[UR12][R120.64] ;  /* 0x0000000c78787981 */ /* 0x000f22000c1e1b00 */
[----:B------:R-:W-:-:S04]  /*0d60*/  ISETP.NE.U32.AND P0, PT, RZ, UR14, PT ;  /* 0x0000000eff007c0c */ /* 0x000fc8000bf05070 */
[----:B------:R-:W-:-:S13]  /*0d70*/  ISETP.NE.AND.EX P0, PT, RZ, UR15, PT, P0 ;  /* 0x0000000fff007c0c */ /* 0x000fda000bf05300 */
[----:B------:R-:W0:Y:S01]  /*0d80*/  @P0 LDC.64 R124, c[0x0][0x438] ;  /* 0x00010e00ff7c0b82 */ /* 0x000e220000000a00 */
[----:B------:R-:W-:Y:S01]  /*0d90*/  IMAD.U32 R126, R153, 0x10000, RZ ;  /* 0x00010000997e7824 */ /* 0x000fe200078e00ff */
[----:B------:R-:W-:Y:S02]  /*0da0*/  SHF.L.U32 R17, R154, 0x10, RZ ;  /* 0x000000109a117819 */ /* 0x000fe400000006ff */
[----:B------:R-:W-:Y:S01]  /*0db0*/  SHF.L.U32 R20, R158, 0x10, RZ ;  /* 0x000000109e147819 */ /* 0x000fe200000006ff */
[----:B0-----:R-:W-:-:S05]  /*0dc0*/  @P0 IMAD.WIDE.U32 R124, R22, 0x8, R124 ;  /* 0x00000008167c0825 */ /* 0x001fca00078e007c */
[----:B------:R0:W5:Y:S01]  /*0dd0*/  @P0 LDG.E.64 R176, desc[UR12][R124.64] ;  /* 0x0000000c7cb00981 */ /* 0x000162000c1e1b00 */
[----:B---3--:R-:W-:Y:S02]  /*0de0*/  MOV R3, R122 ;  /* 0x0000007a00037202 */ /* 0x008fe40000000f00 */
[----:B------:R-:W-:Y:S02]  /*0df0*/  SHF.R.U64 R130, R122, 0x10, R123 ;  /* 0x000000107a827819 */ /* 0x000fe4000000127b */
[----:B--2---:R-:W-:Y:S02]  /*0e00*/  MOV R122, R18 ;  /* 0x00000012007a7202 */ /* 0x004fe40000000f00 */
[----:B------:R-:W-:Y:S01]  /*0e10*/  SHF.R.U64 R18, R18, 0x10, R19 ;  /* 0x0000001012127819 */ /* 0x000fe20000001213 */
[----:B------:R-:W-:-:S03]  /*0e20*/  IMAD.MOV.U32 R129, RZ, RZ, R123 ;  /* 0x000000ffff817224 */ /* 0x000fc600078e007b */
[----:B0-----:R-:W-:Y:S02]  /*0e30*/  SHF.L.U32 R125, R18, 0x10, RZ ;  /* 0x00000010127d7819 */ /* 0x001fe400000006ff */
[----:B------:R-:W-:Y:S01]  /*0e40*/  SHF.R.U32.HI R132, RZ, 0x10, R123 ;  /* 0x00000010ff847819 */ /* 0x000fe2000001167b */
[----:B------:R-:W-:Y:S01]  /*0e50*/  IMAD.U32 R123, R3, 0x10000, RZ ;  /* 0x00010000037b7824 */ /* 0x000fe200078e00ff */
[----:B------:R-:W-:Y:S01]  /*0e60*/  SHF.L.U32 R18, R157, 0x10, RZ ;  /* 0x000000109d127819 */ /* 0x000fe200000006ff */
[----:B------:R-:W-:Y:S01]  /*0e70*/  FMUL.FTZ R3, R126, R125 ;  /* 0x0000007d7e037220 */ /* 0x000fe20000410000 */
[----:B------:R-:W-:Y:S02]  /*0e80*/  SHF.L.U32 R124, R130, 0x10, RZ ;  /* 0x00000010827c7819 */ /* 0x000fe400000006ff */
[----:B------:R-:W-:Y:S02]  /*0e90*/  SHF.L.U32 R127, R122, 0x10, RZ ;  /* 0x000000107a7f7819 */ /* 0x000fe400000006ff */
[----:B------:R-:W-:-:S02]  /*0ea0*/  MOV R122, R19 ;  /* 0x00000013007a7202 */ /* 0x000fc40000000f00 */
[----:B------:R-:W-:Y:S01]  /*0eb0*/  SHF.R.U32.HI R133, RZ, 0x10, R19 ;  /* 0x00000010ff857819 */ /* 0x000fe20000011613 */
[----:B------:R-:W-:Y:S01]  /*0ec0*/  FFMA.FTZ R19, R18, R124, R3 ;  /* 0x0000007c12137223 */ /* 0x000fe20000010003 */
[----:B------:R-:W-:Y:S01]  /*0ed0*/  FMUL.FTZ R17, R17, R127 ;  /* 0x0000007f11117220 */ /* 0x000fe20000410000 */
[----:B------:R-:W-:Y:S02]  /*0ee0*/  SHF.L.U32 R3, R152, 0x10, RZ ;  /* 0x0000001098037819 */ /* 0x000fe400000006ff */
[----:B------:R-:W-:Y:S01]  /*0ef0*/  SHF.L.U32 R126, R122, 0x10, RZ ;  /* 0x000000107a7e7819 */ /* 0x000fe200000006ff */
[----:B------:R-:W-:Y:S01]  /*0f00*/  IMAD.U32 R133, R133, 0x10000, RZ ;  /* 0x0001000085857824 */ /* 0x000fe200078e00ff */
[----:B------:R-:W-:Y:S01]  /*0f10*/  SHF.L.U32 R122, R151, 0x10, RZ ;  /* 0x00000010977a7819 */ /* 0x000fe200000006ff */
[----:B------:R-:W-:Y:S01]  /*0f20*/  FFMA.FTZ R20, R20, R123, R17 ;  /* 0x0000007b14147223 */ /* 0x000fe20000010011 */
[----:B------:R-:W-:Y:S01]  /*0f30*/  SHF.L.U32 R131, R129, 0x10, RZ ;  /* 0x0000001081837819 */ /* 0x000fe200000006ff */
[----:B------:R-:W-:Y:S01]  /*0f40*/  IMAD.U32 R18, R156, 0x10000, RZ ;  /* 0x000100009c127824 */ /* 0x000fe200078e00ff */
[----:B------:R-:W-:Y:S01]  /*0f50*/  SHF.L.U32 R130, R155, 0x10, RZ ;  /* 0x000000109b827819 */ /* 0x000fe200000006ff */
[----:B------:R-:W-:Y:S01]  /*0f60*/  FMUL.FTZ R17, R3, R126 ;  /* 0x0000007e03117220 */ /* 0x000fe20000410000 */
[----:B------:R-:W-:Y:S01]  /*0f70*/  SHF.L.U32 R132, R132, 0x10, RZ ;  /* 0x0000001084847819 */ /* 0x000fe200000006ff */
[----:B------:R-:W-:Y:S01]  /*0f80*/  FMUL.FTZ R135, R122, R133 ;  /* 0x000000857a877220 */ /* 0x000fe20000410000 */
[----:B----4-:R-:W-:Y:S01]  /*0f90*/  SHF.R.U64 R134, R120, 0x10, R121 ;  /* 0x0000001078867819 */ /* 0x010fe20000001279 */
[----:B------:R-:W-:Y:S01]  /*0fa0*/  FFMA.FTZ R18, R18, R131, R17 ;  /* 0x0000008312127223 */ /* 0x000fe20000010011 */
[----:B------:R-:W-:Y:S01]  /*0fb0*/  SHF.L.U32 R3, R120, 0x10, RZ ;  /* 0x0000001078037819 */ /* 0x000fe200000006ff */
[----:B------:R-:W-:Y:S01]  /*0fc0*/  FFMA.FTZ R17, R130, R132, R135 ;  /* 0x0000008482117223 */ /* 0x000fe20000010087 */
[----:B------:R-:W-:Y:S01]  /*0fd0*/  IMAD.U32 R129, R121, 0x10000, RZ ;  /* 0x0001000079817824 */ /* 0x000fe200078e00ff */
[----:B------:R-:W-:-:S02]  /*0fe0*/  SHF.R.U32.HI R130, RZ, 0x10, R121 ;  /* 0x00000010ff827819 */ /* 0x000fc40000011679 */
[----:B------:R-:W-:Y:S01]  /*0ff0*/  SHF.L.U32 R121, R134, 0x10, RZ ;  /* 0x0000001086797819 */ /* 0x000fe200000006ff */
[C---:B------:R-:W-:Y:S01]  /*1000*/  FADD.FTZ R122, -R128.reuse, R3 ;  /* 0x00000003807a7221 */ /* 0x040fe20000010100 */
[----:B------:R-:W-:-:S03]  /*1010*/  FADD.FTZ R120, -R128, R129 ;  /* 0x0000008180787221 */ /* 0x000fc60000010100 */
[----:B------:R-:W-:Y:S01]  /*1020*/  FADD.FTZ R182, -R128, R121 ;  /* 0x0000007980b67221 */ /* 0x000fe20000010100 */
[----:B------:R-:W-:Y:S01]  /*1030*/  SHF.L.U32 R121, R130, 0x10, RZ ;  /* 0x0000001082797819 */ /* 0x000fe200000006ff */
[C---:B-----5:R-:W-:Y:S01]  /*1040*/  FMUL.FTZ R3, R21.reuse, R122 ;  /* 0x0000007a15037220 */ /* 0x060fe20000410000 */
[C---:B------:R-:W-:Y:S01]  /*1050*/  FMUL.FTZ R183, R21.reuse, R120 ;  /* 0x0000007815b77220 */ /* 0x040fe20000410000 */
[----:B------:R-:W-:Y:S01]  /*1060*/  FADD.FTZ R120, RZ, R20 ;  /* 0x00000014ff787221 */ /* 0x000fe20000010000 */
[----:B------:R-:W-:Y:S01]  /*1070*/  FMUL.FTZ R182, R21, R182 ;  /* 0x000000b615b67220 */ /* 0x000fe20000410000 */
[----:B------:R-:W-:Y:S01]  /*1080*/  FADD.FTZ R184, -R128, R121 ;  /* 0x0000007980b87221 */ /* 0x000fe20000010100 */
[C---:B------:R-:W-:Y:S01]  /*1090*/  FFMA.FTZ R121, R3.reuse, R20, RZ ;  /* 0x0000001403797223 */ /* 0x040fe200000100ff */
[----:B------:R-:W-:Y:S01]  /*10a0*/  FADD.FTZ R96, R96, R123 ;  /* 0x0000007b60607221 */ /* 0x000fe20000010000 */
[----:B------:R-:W-:Y:S01]  /*10b0*/  FFMA.FTZ R116, R3, R123, R116 ;  /* 0x0000007b03747223 */ /* 0x000fe20000010074 */
[----:B------:R-:W-:Y:S01]  /*10c0*/  FADD.FTZ R123, R120, R19 ;  /* 0x00000013787b7221 */ /* 0x000fe20000010000 */
[----:B------:R-:W-:Y:S01]  /*10d0*/  FFMA.FTZ R120, R182, R19, R121 ;  /* 0x00000013b6787223 */ /* 0x000fe20000010079 */
[----:B------:R-:W-:-:S02]  /*10e0*/  FMUL.FTZ R184, R21, R184 ;  /* 0x000000b815b87220 */ /* 0x000fc40000410000 */
[----:B------:R-:W-:Y:S01]  /*10f0*/  FADD.FTZ R122, R123, R18 ;  /* 0x000000127b7a7221 */ /* 0x000fe20000010000 */
[C---:B------:R-:W-:Y:S01]  /*1100*/  FFMA.FTZ R120, R183.reuse, R18, R120 ;  /* 0x00000012b7787223 */ /* 0x040fe20000010078 */
[----:B------:R-:W-:Y:S01]  /*1110*/  FADD.FTZ R98, R98, R131 ;  /* 0x0000008362627221 */ /* 0x000fe20000010000 */
[----:B------:R-:W-:Y:S01]  /*1120*/  FFMA.FTZ R118, R183, R131, R118 ;  /* 0x00000083b7767223 */ /* 0x000fe20000010076 */
[----:B------:R-:W-:Y:S01]  /*1130*/  FADD.FTZ R56, R56, R127 ;  /* 0x0000007f38387221 */ /* 0x000fe20000010000 */
[----:B------:R-:W-:Y:S01]  /*1140*/  FFMA.FTZ R76, R3, R127, R76 ;  /* 0x0000007f034c7223 */ /* 0x000fe2000001004c */
[----:B------:R-:W-:Y:S01]  /*1150*/  FADD.FTZ R58, R58, R126 ;  /* 0x0000007e3a3a7221 */ /* 0x000fe20000010000 */
[----:B------:R-:W-:Y:S01]  /*1160*/  FFMA.FTZ R78, R183, R126, R78 ;  /* 0x0000007eb74e7223 */ /* 0x000fe2000001004e */
[----:B------:R-:W-:Y:S01]  /*1170*/  FADD.FTZ R57, R57, R125 ;  /* 0x0000007d39397221 */ /* 0x000fe20000010000 */
[C---:B------:R-:W-:Y:S01]  /*1180*/  FFMA.FTZ R77, R182.reuse, R125, R77 ;  /* 0x0000007db64d7223 */ /* 0x040fe2000001004d */
[----:B------:R-:W-:Y:S01]  /*1190*/  FADD.FTZ R97, R97, R124 ;  /* 0x0000007c61617221 */ /* 0x000fe20000010000 */
[----:B------:R-:W-:Y:S01]  /*11a0*/  FFMA.FTZ R117, R182, R124, R117 ;  /* 0x0000007cb6757223 */ /* 0x000fe20000010075 */
[----:B------:R-:W-:Y:S01]  /*11b0*/  FADD.FTZ R99, R99, R132 ;  /* 0x0000008463637221 */ /* 0x000fe20000010000 */
[C---:B------:R-:W-:Y:S01]  /*11c0*/  FFMA.FTZ R119, R184.reuse, R132, R119 ;  /* 0x00000084b8777223 */ /* 0x040fe20000010077 */
[----:B------:R-:W-:Y:S01]  /*11d0*/  FADD.FTZ R59, R59, R133 ;  /* 0x000000853b3b7221 */ /* 0x000fe20000010000 */
[----:B------:R-:W-:Y:S01]  /*11e0*/  FFMA.FTZ R79, R184, R133, R79 ;  /* 0x00000085b84f7223 */ /* 0x000fe2000001004f */
[----:B------:R-:W-:Y:S01]  /*11f0*/  IADD3 R131, PT, PT, R22, 0x100, RZ ;  /* 0x0000010016837810 */ /* 0x000fe20007ffe0ff */
[----:B------:R-:W-:Y:S01]  /*1200*/  FADD.FTZ R129, R122, R17 ;  /* 0x000000117a817221 */ /* 0x000fe20000010000 */
[----:B------:R-:W-:-:S07]  /*1210*/  FFMA.FTZ R130, R184, R17, R120 ;  /* 0x00000011b8827223 */ /* 0x000fce0000010078 */
.L_x_2:
[----:B-1-3--:R-:W-:Y:S05]  /*1220*/  BSYNC.RECONVERGENT B0 ;  /* 0x0000000000007941 */ /* 0x00afea0003800200 */
.L_x_1:
[----:B------:R-:W-:Y:S04]  /*1230*/  BSSY.RECONVERGENT B0, `(.L_x_3) ;  /* 0x0000057000007945 */ /* 0x000fe80003800200 */
[----:B------:R-:W-:Y:S05]  /*1240*/  @!P1 BRA `(.L_x_4) ;  /* 0x0000000400549947 */ /* 0x000fea0003800000 */
[----:B------:R-:W0:Y:S08]  /*1250*/  LDC.64 R124, c[0x0][0x428] ;  /* 0x00010a00ff7c7b82 */ /* 0x000e300000000a00 */
[----:B------:R-:W1:Y:S08]  /*1260*/  LDC.64 R122, c[0x0][0x430] ;  /* 0x00010c00ff7a7b82 */ /* 0x000e700000000a00 */
[----:B------:R-:W2:Y:S01]  /*1270*/  LDC.64 R14, c[0x0][0x3a8] ;  /* 0x0000ea00ff0e7b82 */ /* 0x000ea20000000a00 */
[----:B0-----:R-:W-:-:S06]  /*1280*/  IMAD.WIDE.U32 R124, R131, 0x8, R124 ;  /* 0x00000008837c7825 */ /* 0x001fcc00078e007c */
[----:B------:R-:W3:Y:S01]  /*1290*/  LDG.E.64 R124, desc[UR12][R124.64] ;  /* 0x0000000c7c7c7981 */ /* 0x000ee2000c1e1b00 */
[----:B-1----:R-:W-:-:S06]  /*12a0*/  IMAD.WIDE.U32 R122, R131, 0x8, R122 ;  /* 0x00000008837a7825 */ /* 0x002fcc00078e007a */
[----:B------:R-:W4:Y:S01]  /*12b0*/  LDG.E.64 R122, desc[UR12][R122.64] ;  /* 0x0000000c7a7a7981 */ /* 0x000f22000c1e1b00 */
[----:B--2---:R-:W-:-:S06]  /*12c0*/  IMAD.WIDE.U32 R120, R131, 0x8, R14 ;  /* 0x0000000883787825 */ /* 0x004fcc00078e000e */
[----:B------:R-:W2:Y:S01]  /*12d0*/  LDG.E.64 R120, desc[UR12][R120.64] ;  /* 0x0000000c78787981 */ /* 0x000ea2000c1e1b00 */
[----:B------:R-:W-:-:S04]  /*12e0*/  ISETP.NE.U32.AND P0, PT, RZ, UR14, PT ;  /* 0x0000000eff007c0c */ /* 0x000fc8000bf05070 */
[----:B------:R-:W-:-:S13]  /*12f0*/  ISETP.NE.AND.EX P0, PT, RZ, UR15, PT, P0 ;  /* 0x0000000fff007c0c */ /* 0x000fda000bf05300 */
[----:B------:R-:W0:Y:S01]  /*1300*/  @P0 LDC.64 R14, c[0x0][0x438] ;  /* 0x00010e00ff0e0b82 */ /* 0x000e220000000a00 */
[----:B------:R-:W-:Y:S02]  /*1310*/  IMAD.U32 R16, R150, 0x10000, RZ ;  /* 0x0001000096107824 */ /* 0x000fe400078e00ff */
[----:B------:R-:W-:Y:S02]  /*1320*/  IMAD.U32 R134, R147, 0x10000, RZ ;  /* 0x0001000093867824 */ /* 0x000fe400078e00ff */
[----:B0-----:R-:W-:-:S05]  /*1330*/  @P0 IMAD.WIDE.U32 R14, R131, 0x8, R14 ;  /* 0x00000008830e0825 */ /* 0x001fca00078e000e */
[----:B------:R0:W5:Y:S02]  /*1340*/  @P0 LDG.E.64 R174, desc[UR12][R14.64] ;  /* 0x0000000c0eae0981 */ /* 0x000164000c1e1b00 */
[----:B0-----:R-:W-:Y:S01]  /*1350*/  IMAD.U32 R15, R149, 0x10000, RZ ;  /* 0x00010000950f7824 */ /* 0x001fe200078e00ff */
[----:B------:R-:W-:Y:S01]  /*1360*/  SHF.L.U32 R14, R148, 0x10, RZ ;  /* 0x00000010940e7819 */ /* 0x000fe200000006ff */
[----:B------:R-:W-:Y:S01]  /*1370*/  VIADD R131, R131, 0x100 ;  /* 0x0000010083837836 */ /* 0x000fe20000000000 */
[--C-:B---3--:R-:W-:Y:S02]  /*1380*/  SHF.R.U64 R126, R124, 0x10, R125.reuse ;  /* 0x000000107c7e7819 */ /* 0x108fe4000000127d */
[----:B------:R-:W-:Y:S02]  /*1390*/  MOV R133, R125 ;  /* 0x0000007d00857202 */ /* 0x000fe40000000f00 */
[----:B------:R-:W-:Y:S01]  /*13a0*/  SHF.R.U32.HI R135, RZ, 0x10, R125 ;  /* 0x00000010ff877819 */ /* 0x000fe2000001167d */
[----:B------:R-:W-:Y:S01]  /*13b0*/  IMAD.MOV.U32 R13, RZ, RZ, R124 ;  /* 0x000000ffff0d7224 */ /* 0x000fe200078e007c */
[----:B----4-:R-:W-:-:S02]  /*13c0*/  MOV R125, R122 ;  /* 0x0000007a007d7202 */ /* 0x010fc40000000f00 */
[----:B------:R-:W-:Y:S02]  /*13d0*/  SHF.R.U64 R132, R122, 0x10, R123 ;  /* 0x000000107a847819 */ /* 0x000fe4000000127b */
[----:B------:R-:W-:Y:S02]  /*13e0*/  SHF.L.U32 R124, R146, 0x10, RZ ;  /* 0x00000010927c7819 */ /* 0x000fe400000006ff */
[----:B------:R-:W-:Y:S02]  /*13f0*/  SHF.L.U32 R127, R125, 0x10, RZ ;  /* 0x000000107d7f7819 */ /* 0x000fe400000006ff */
[----:B------:R-:W-:Y:S02]  /*1400*/  SHF.L.U32 R122, R145, 0x10, RZ ;  /* 0x00000010917a7819 */ /* 0x000fe400000006ff */
[----:B------:R-:W-:Y:S02]  /*1410*/  SHF.L.U32 R132, R132, 0x10, RZ ;  /* 0x0000001084847819 */ /* 0x000fe400000006ff */
[----:B------:R-:W-:Y:S01]  /*1420*/  SHF.L.U32 R125, R13, 0x10, RZ ;  /* 0x000000100d7d7819 */ /* 0x000fe200000006ff */
[----:B------:R-:W-:Y:S01]  /*1430*/  FMUL.FTZ R13, R124, R127 ;  /* 0x0000007f7c0d7220 */ /* 0x000fe20000410000 */
[----:B------:R-:W-:Y:S01]  /*1440*/  MOV R124, R123 ;  /* 0x0000007b007c7202 */ /* 0x000fe20000000f00 */
[----:B------:R-:W-:Y:S01]  /*1450*/  FMUL.FTZ R122, R122, R132 ;  /* 0x000000847a7a7220 */ /* 0x000fe20000410000 */
[----:B------:R-:W-:Y:S01]  /*1460*/  SHF.L.U32 R126, R126, 0x10, RZ ;  /* 0x000000107e7e7819 */ /* 0x000fe200000006ff */
[----:B------:R-:W-:Y:S01]  /*1470*/  FFMA.FTZ R16, R16, R125, R13 ;  /* 0x0000007d10107223 */ /* 0x000fe2000001000d */
[----:B------:R-:W-:Y:S01]  /*1480*/  SHF.R.U32.HI R178, RZ, 0x10, R123 ;  /* 0x00000010ffb27819 */ /* 0x000fe2000001167b */
[----:B------:R-:W-:Y:S01]  /*1490*/  IMAD.U32 R13, R144, 0x10000, RZ ;  /* 0x00010000900d7824 */ /* 0x000fe200078e00ff */
[----:B------:R-:W-:Y:S01]  /*14a0*/  SHF.L.U32 R124, R124, 0x10, RZ ;  /* 0x000000107c7c7819 */ /* 0x000fe200000006ff */
[----:B------:R-:W-:Y:S01]  /*14b0*/  FFMA.FTZ R15, R15, R126, R122 ;  /* 0x0000007e0f0f7223 */ /* 0x000fe2000001007a */
[----:B------:R-:W-:-:S02]  /*14c0*/  SHF.L.U32 R122, R143, 0x10, RZ ;  /* 0x000000108f7a7819 */ /* 0x000fc400000006ff */
[----:B------:R-:W-:Y:S01]  /*14d0*/  SHF.L.U32 R178, R178, 0x10, RZ ;  /* 0x00000010b2b27819 */ /* 0x000fe200000006ff */
[----:B------:R-:W-:Y:S01]  /*14e0*/  FMUL.FTZ R123, R13, R124 ;  /* 0x0000007c0d7b7220 */ /* 0x000fe20000410000 */
[----:B--2---:R-:W-:Y:S01]  /*14f0*/  SHF.L.U32 R13, R120, 0x10, RZ ;  /* 0x00000010780d7819 */ /* 0x004fe200000006ff */
[----:B------:R-:W-:Y:S02]  /*1500*/  IMAD.U32 R135, R135, 0x10000, RZ ;  /* 0x0001000087877824 */ /* 0x000fe400078e00ff */
[----:B------:R-:W-:Y:S01]  /*1510*/  FMUL.FTZ R179, R122, R178 ;  /* 0x000000b27ab37220 */ /* 0x000fe20000410000 */
[----:B------:R-:W-:Y:S01]  /*1520*/  SHF.L.U32 R133, R133, 0x10, RZ ;  /* 0x0000001085857819 */ /* 0x000fe200000006ff */
[----:B------:R-:W-:Y:S02]  /*1530*/  FADD.FTZ R122, -R128, R13 ;  /* 0x0000000d807a7221 */ /* 0x000fe40000010100 */
[----:B------:R-:W-:Y:S01]  /*1540*/  FFMA.FTZ R13, R134, R135, R179 ;  /* 0x00000087860d7223 */ /* 0x000fe200000100b3 */
[----:B------:R-:W-:Y:S01]  /*1550*/  SHF.R.U64 R179, R120, 0x10, R121 ;  /* 0x0000001078b37819 */ /* 0x000fe20000001279 */
[----:B------:R-:W-:Y:S01]  /*1560*/  FFMA.FTZ R14, R14, R133, R123 ;  /* 0x000000850e0e7223 */ /* 0x000fe2000001007b */
[----:B------:R-:W-:-:S02]  /*1570*/  SHF.L.U32 R123, R121, 0x10, RZ ;  /* 0x00000010797b7819 */ /* 0x000fc400000006ff */
[----:B------:R-:W-:Y:S02]  /*1580*/  SHF.R.U32.HI R134, RZ, 0x10, R121 ;  /* 0x00000010ff867819 */ /* 0x000fe40000011679 */
[----:B------:R-:W-:Y:S01]  /*1590*/  SHF.L.U32 R121, R179, 0x10, RZ ;  /* 0x00000010b3797819 */ /* 0x000fe200000006ff */
[----:B------:R-:W-:Y:S01]  /*15a0*/  FADD.FTZ R120, -R128, R123 ;  /* 0x0000007b80787221 */ /* 0x000fe20000010100 */
[----:B-----5:R-:W-:-:S03]  /*15b0*/  FMUL.FTZ R185, R21, R122 ;  /* 0x0000007a15b97220 */ /* 0x020fc60000410000 */
[----:B------:R-:W-:Y:S01]  /*15c0*/  FADD.FTZ R186, -R128, R121 ;  /* 0x0000007980ba7221 */ /* 0x000fe20000010100 */
[----:B------:R-:W-:Y:S01]  /*15d0*/  SHF.L.U32 R121, R134, 0x10, RZ ;  /* 0x0000001086797819 */ /* 0x000fe200000006ff */
[----:B------:R-:W-:Y:S01]  /*15e0*/  FMUL.FTZ R187, R21, R120 ;  /* 0x0000007815bb7220 */ /* 0x000fe20000410000 */
[----:B------:R-:W-:Y:S01]  /*15f0*/  FADD.FTZ R120, R129, R16 ;  /* 0x0000001081787221 */ /* 0x000fe20000010000 */
[----:B------:R-:W-:Y:S02]  /*1600*/  FMUL.FTZ R186, R21, R186 ;  /* 0x000000ba15ba7220 */ /* 0x000fe40000410000 */
[----:B------:R-:W-:Y:S01]  /*1610*/  FADD.FTZ R188, -R128, R121 ;  /* 0x0000007980bc7221 */ /* 0x000fe20000010100 */
[----:B------:R-:W-:Y:S01]  /*1620*/  FFMA.FTZ R121, R185, R16, R130 ;  /* 0x00000010b9797223 */ /* 0x000fe20000010082 */
[----:B------:R-:W-:-:S03]  /*1630*/  FADD.FTZ R123, R120, R15 ;  /* 0x0000000f787b7221 */ /* 0x000fc60000010000 */
[----:B------:R-:W-:Y:S01]  /*1640*/  FFMA.FTZ R120, R186, R15, R121 ;  /* 0x0000000fba787223 */ /* 0x000fe20000010079 */
[----:B------:R-:W-:Y:S01]  /*1650*/  FMUL.FTZ R188, R21, R188 ;  /* 0x000000bc15bc7220 */ /* 0x000fe20000410000 */
[----:B------:R-:W-:Y:S02]  /*1660*/  FADD.FTZ R122, R123, R14 ;  /* 0x0000000e7b7a7221 */ /* 0x000fe40000010000 */
        /* <DEDUP_REMOVED lines=18> */
[----:B------:R-:W-:-:S07]  /*1790*/  FFMA.FTZ R130, R188, R13, R120 ;  /* 0x0000000dbc827223 */ /* 0x000fce0000010078 */
.L_x_4:
[----:B------:R-:W-:Y:S05]  /*17a0*/  BSYNC.RECONVERGENT B0 ;  /* 0x0000000000007941 */ /* 0x000fea0003800200 */
.L_x_3:
        /* <DEDUP_REMOVED lines=14> */
[----:B------:R-:W-:Y:S02]  /*1890*/  SHF.L.U32 R12, R142, 0x10, RZ ;  /* 0x000000108e0c7819 */ /* 0x000fe400000006ff */
[----:B------:R-:W-:Y:S01]  /*18a0*/  SHF.L.U32 R126, R137, 0x10, RZ ;  /* 0x00000010897e7819 */ /* 0x000fe200000006ff */
[----:B0-----:R-:W-:-:S05]  /*18b0*/  @P0 IMAD.WIDE.U32 R10, R131, 0x8, R10 ;  /* 0x00000008830a0825 */ /* 0x001fca00078e000a */
[----:B------:R0:W5:Y:S02]  /*18c0*/  @P0 LDG.E.64 R172, desc[UR12][R10.64] ;  /* 0x0000000c0aac0981 */ /* 0x000164000c1e1b00 */
[----:B0-----:R-:W-:Y:S02]  /*18d0*/  SHF.L.U32 R11, R141, 0x10, RZ ;  /* 0x000000108d0b7819 */ /* 0x001fe400000006ff */
[----:B------:R-:W-:Y:S02]  /*18e0*/  SHF.L.U32 R10, R140, 0x10, RZ ;  /* 0x000000108c0a7819 */ /* 0x000fe400000006ff */
[----:B------:R-:W-:Y:S02]  /*18f0*/  IADD3 R131, PT, PT, R131, 0x100, RZ ;  /* 0x0000010083837810 */ /* 0x000fe40007ffe0ff */
[----:B---3--:R-:W-:Y:S02]  /*1900*/  SHF.R.U64 R134, R124, 0x10, R125 ;  /* 0x000000107c867819 */ /* 0x008fe4000000127d */
[----:B------:R-:W-:-:S02]  /*1910*/  MOV R133, R125 ;  /* 0x0000007d00857202 */ /* 0x000fc40000000f00 */
[----:B------:R-:W-:Y:S01]  /*1920*/  SHF.R.U32.HI R178, RZ, 0x10, R125 ;  /* 0x00000010ffb27819 */ /* 0x000fe2000001167d */
[----:B----4-:R-:W-:Y:S01]  /*1930*/  IMAD.MOV.U32 R125, RZ, RZ, R122 ;  /* 0x000000ffff7d7224 */ /* 0x010fe200078e007a */
[----:B------:R-:W-:Y:S02]  /*1940*/  MOV R9, R124 ;  /* 0x0000007c00097202 */ /* 0x000fe40000000f00 */
[----:B------:R-:W-:Y:S02]  /*1950*/  SHF.L.U32 R124, R138, 0x10, RZ ;  /* 0x000000108a7c7819 */ /* 0x000fe400000006ff */
[----:B------:R-:W-:Y:S02]  /*1960*/  SHF.L.U32 R127, R125, 0x10, RZ ;  /* 0x000000107d7f7819 */ /* 0x000fe400000006ff */
[--C-:B------:R-:W-:Y:S02]  /*1970*/  SHF.R.U64 R132, R122, 0x10, R123.reuse ;  /* 0x000000107a847819 */ /* 0x100fe4000000127b */
[----:B------:R-:W-:Y:S01]  /*1980*/  SHF.L.U32 R125, R9, 0x10, RZ ;  /* 0x00000010097d7819 */ /* 0x000fe200000006ff */
[----:B------:R-:W-:Y:S01]  /*1990*/  FMUL.FTZ R9, R124, R127 ;  /* 0x0000007f7c097220 */ /* 0x000fe20000410000 */
[--C-:B------:R-:W-:Y:S01]  /*19a0*/  IMAD.MOV.U32 R124, RZ, RZ, R123.reuse ;  /* 0x000000ffff7c7224 */ /* 0x100fe200078e007b */
[----:B------:R-:W-:Y:S01]  /*19b0*/  SHF.R.U32.HI R135, RZ, 0x10, R123 ;  /* 0x00000010ff877819 */ /* 0x000fe2000001167b */
[----:B------:R-:W-:Y:S01]  /*19c0*/  IMAD.U32 R132, R132, 0x10000, RZ ;  /* 0x0001000084847824 */ /* 0x000fe200078e00ff */
[----:B------:R-:W-:Y:S01]  /*19d0*/  SHF.L.U32 R122, R134, 0x10, RZ ;  /* 0x00000010867a7819 */ /* 0x000fe200000006ff */
[----:B------:R-:W-:Y:S01]  /*19e0*/  FFMA.FTZ R12, R12, R125, R9 ;  /* 0x0000007d0c0c7223 */ /* 0x000fe20000010009 */
[----:B------:R-:W-:Y:S01]  /*19f0*/  SHF.L.U32 R9, R136, 0x10, RZ ;  /* 0x0000001088097819 */ /* 0x000fe200000006ff */
[----:B------:R-:W-:Y:S01]  /*1a00*/  FMUL.FTZ R126, R126, R132 ;  /* 0x000000847e7e7220 */ /* 0x000fe20000410000 */
[----:B------:R-:W-:Y:S01]  /*1a10*/  SHF.L.U32 R124, R124, 0x10, RZ ;  /* 0x000000107c7c7819 */ /* 0x000fe200000006ff */
[----:B------:R-:W-:Y:S01]  /*1a20*/  IMAD.U32 R134, R39, 0x10000, RZ ;  /* 0x0001000027867824 */ /* 0x000fe200078e00ff */
[----:B------:R-:W-:Y:S01]  /*1a30*/  SHF.L.U32 R135, R135, 0x10, RZ ;  /* 0x0000001087877819 */ /* 0x000fe200000006ff */
[----:B------:R-:W-:Y:S01]  /*1a40*/  FFMA.FTZ R11, R11, R122, R126 ;  /* 0x0000007a0b0b7223 */ /* 0x000fe2000001007e */
[----:B------:R-:W-:Y:S01]  /*1a50*/  SHF.L.U32 R133, R133, 0x10, RZ ;  /* 0x0000001085857819 */ /* 0x000fe200000006ff */
[----:B------:R-:W-:Y:S01]  /*1a60*/  FMUL.FTZ R9, R9, R124 ;  /* 0x0000007c09097220 */ /* 0x000fe20000410000 */
[----:B------:R-:W-:Y:S01]  /*1a70*/  SHF.L.U32 R123, R139, 0x10, RZ ;  /* 0x000000108b7b7819 */ /* 0x000fe200000006ff */
[----:B--2---:R-:W-:Y:S01]  /*1a80*/  IMAD.U32 R179, R120, 0x10000, RZ ;  /* 0x0001000078b37824 */ /* 0x004fe200078e00ff */
[----:B------:R-:W-:Y:S01]  /*1a90*/  SHF.L.U32 R126, R178, 0x10, RZ ;  /* 0x00000010b27e7819 */ /* 0x000fe200000006ff */
[----:B------:R-:W-:Y:S01]  /*1aa0*/  FMUL.FTZ R134, R134, R135 ;  /* 0x0000008786867220 */ /* 0x000fe20000410000 */
[----:B------:R-:W-:Y:S01]  /*1ab0*/  SHF.R.U64 R120, R120, 0x10, R121 ;  /* 0x0000001078787819 */ /* 0x000fe20000001279 */
[----:B------:R-:W-:Y:S01]  /*1ac0*/  FFMA.FTZ R10, R10, R133, R9 ;  /* 0x000000850a0a7223 */ /* 0x000fe20000010009 */
[----:B------:R-:W-:Y:S01]  /*1ad0*/  SHF.L.U32 R191, R121, 0x10, RZ ;  /* 0x0000001079bf7819 */ /* 0x000fe200000006ff */
[----:B------:R-:W-:Y:S01]  /*1ae0*/  FFMA.FTZ R9, R123, R126, R134 ;  /* 0x0000007e7b097223 */ /* 0x000fe20000010086 */
[----:B------:R-:W-:Y:S01]  /*1af0*/  SHF.R.U32.HI R121, RZ, 0x10, R121 ;  /* 0x00000010ff797819 */ /* 0x000fe20000011679 */
[----:B------:R-:W-:Y:S01]  /*1b00*/  FADD.FTZ R178, -R128, R179 ;  /* 0x000000b380b27221 */ /* 0x000fe20000010100 */
[----:B------:R-:W-:-:S03]  /*1b10*/  SHF.L.U32 R123, R120, 0x10, RZ ;  /* 0x00000010787b7819 */ /* 0x000fc600000006ff */
[----:B------:R-:W-:Y:S02]  /*1b20*/  IMAD.U32 R121, R121, 0x10000, RZ ;  /* 0x0001000079797824 */ /* 0x000fe400078e00ff */
[----:B-----5:R-:W-:Y:S01]  /*1b30*/  FMUL.FTZ R189, R21, R178 ;  /* 0x000000b215bd7220 */ /* 0x020fe20000410000 */
[C---:B------:R-:W-:Y:S01]  /*1b40*/  FADD.FTZ R190, -R128.reuse, R123 ;  /* 0x0000007b80be7221 */ /* 0x040fe20000010100 */
[----:B------:R-:W-:Y:S01]  /*1b50*/  FADD.FTZ R120, R129, R12 ;  /* 0x0000000c81787221 */ /* 0x000fe20000010000 */
[C---:B------:R-:W-:Y:S01]  /*1b60*/  FADD.FTZ R192, -R128.reuse, R121 ;  /* 0x0000007980c07221 */ /* 0x040fe20000010100 */
[----:B------:R-:W-:Y:S01]  /*1b70*/  FADD.FTZ R134, -R128, R191 ;  /* 0x000000bf80867221 */ /* 0x000fe20000010100 */
[----:B------:R-:W-:Y:S01]  /*1b80*/  FMUL.FTZ R190, R21, R190 ;  /* 0x000000be15be7220 */ /* 0x000fe20000410000 */
[----:B------:R-:W-:Y:S01]  /*1b90*/  FFMA.FTZ R121, R189, R12, R130 ;  /* 0x0000000cbd797223 */ /* 0x000fe20000010082 */
[----:B------:R-:W-:Y:S01]  /*1ba0*/  FADD.FTZ R123, R120, R11 ;  /* 0x0000000b787b7221 */ /* 0x000fe20000010000 */
[----:B------:R-:W-:-:S02]  /*1bb0*/  FMUL.FTZ R191, R21, R134 ;  /* 0x0000008615bf7220 */ /* 0x000fc40000410000 */
[C---:B------:R-:W-:Y:S01]  /*1bc0*/  FFMA.FTZ R120, R190.reuse, R11, R121 ;  /* 0x0000000bbe787223 */ /* 0x040fe20000010079 */
[----:B------:R-:W-:Y:S01]  /*1bd0*/  FADD.FTZ R89, R89, R122 ;  /* 0x0000007a59597221 */ /* 0x000fe20000010000 */
[----:B------:R-:W-:Y:S01]  /*1be0*/  FFMA.FTZ R109, R190, R122, R109 ;  /* 0x0000007abe6d7223 */ /* 0x000fe2000001006d */
[----:B------:R-:W-:Y:S01]  /*1bf0*/  FMUL.FTZ R192, R21, R192 ;  /* 0x000000c015c07220 */ /* 0x000fe20000410000 */
        /* <DEDUP_REMOVED lines=18> */
.L_x_6:
[----:B------:R-:W-:Y:S05]  /*1d20*/  BSYNC.RECONVERGENT B0 ;  /* 0x0000000000007941 */ /* 0x000fea0003800200 */
.L_x_5:
        /* <DEDUP_REMOVED lines=23> */
[----:B------:R-:W-:Y:S02]  /*1ea0*/  SHF.R.U32.HI R178, RZ, 0x10, R125 ;  /* 0x00000010ffb27819 */ /* 0x000fe4000001167d */
[----:B----4-:R-:W-:Y:S02]  /*1eb0*/  MOV R125, R122 ;  /* 0x0000007a007d7202 */ /* 0x010fe40000000f00 */
[----:B------:R-:W-:Y:S01]  /*1ec0*/  MOV R5, R124 ;  /* 0x0000007c00057202 */ /* 0x000fe20000000f00 */
[----:B------:R-:W-:Y:S01]  /*1ed0*/  IMAD.U32 R124, R34, 0x10000, RZ ;  /* 0x00010000227c7824 */ /* 0x000fe200078e00ff */
[----:B------:R-:W-:Y:S01]  /*1ee0*/  SHF.R.U64 R132, R122, 0x10, R123 ;  /* 0x000000107a847819 */ /* 0x000fe2000000127b */
[----:B------:R-:W-:Y:S01]  /*1ef0*/  IMAD.U32 R127, R125, 0x10000, RZ ;  /* 0x000100007d7f7824 */ /* 0x000fe200078e00ff */
[----:B------:R-:W-:Y:S02]  /*1f00*/  SHF.L.U32 R125, R5, 0x10, RZ ;  /* 0x00000010057d7819 */ /* 0x000fe400000006ff */
[----:B------:R-:W-:Y:S01]  /*1f10*/  SHF.L.U32 R132, R132, 0x10, RZ ;  /* 0x0000001084847819 */ /* 0x000fe200000006ff */
[----:B------:R-:W-:Y:S01]  /*1f20*/  FMUL.FTZ R5, R124, R127 ;  /* 0x0000007f7c057220 */ /* 0x000fe20000410000 */
[----:B------:R-:W-:-:S02]  /*1f30*/  MOV R124, R123 ;  /* 0x0000007b007c7202 */ /* 0x000fc40000000f00 */
[----:B------:R-:W-:Y:S01]  /*1f40*/  SHF.R.U32.HI R135, RZ, 0x10, R123 ;  /* 0x00000010ff877819 */ /* 0x000fe2000001167b */
[----:B------:R-:W-:Y:S01]  /*1f50*/  FFMA.FTZ R8, R8, R125, R5 ;  /* 0x0000007d08087223 */ /* 0x000fe20000010005 */
[----:B------:R-:W-:Y:S02]  /*1f60*/  IMAD.U32 R122, R134, 0x10000, RZ ;  /* 0x00010000867a7824 */ /* 0x000fe400078e00ff */
[----:B------:R-:W-:Y:S01]  /*1f70*/  FMUL.FTZ R126, R126, R132 ;  /* 0x000000847e7e7220 */ /* 0x000fe20000410000 */
[----:B------:R-:W-:Y:S01]  /*1f80*/  SHF.L.U32 R5, R32, 0x10, RZ ;  /* 0x0000001020057819 */ /* 0x000fe200000006ff */
[----:B------:R-:W-:Y:S01]  /*1f90*/  IMAD.U32 R124, R124, 0x10000, RZ ;  /* 0x000100007c7c7824 */ /* 0x000fe200078e00ff */
[----:B------:R-:W-:Y:S02]  /*1fa0*/  SHF.L.U32 R134, R31, 0x10, RZ ;  /* 0x000000101f867819 */ /* 0x000fe400000006ff */
[----:B------:R-:W-:Y:S01]  /*1fb0*/  SHF.L.U32 R135, R135, 0x10, RZ ;  /* 0x0000001087877819 */ /* 0x000fe200000006ff */
[----:B------:R-:W-:Y:S01]  /*1fc0*/  FFMA.FTZ R7, R7, R122, R126 ;  /* 0x0000007a07077223 */ /* 0x000fe2000001007e */
[----:B------:R-:W-:Y:S01]  /*1fd0*/  SHF.L.U32 R123, R35, 0x10, RZ ;  /* 0x00000010237b7819 */ /* 0x000fe200000006ff */
[----:B------:R-:W-:-:S02]  /*1fe0*/  IMAD.U32 R133, R133, 0x10000, RZ ;  /* 0x0001000085857824 */ /* 0x000fc400078e00ff */
[----:B------:R-:W-:Y:S01]  /*1ff0*/  FMUL.FTZ R5, R5, R124 ;  /* 0x0000007c05057220 */ /* 0x000fe20000410000 */
[----:B--2---:R-:W-:Y:S01]  /*2000*/  SHF.L.U32 R179, R120, 0x10, RZ ;  /* 0x0000001078b37819 */ /* 0x004fe200000006ff */
[----:B------:R-:W-:Y:S01]  /*2010*/  FMUL.FTZ R134, R134, R135 ;  /* 0x0000008786867220 */ /* 0x000fe20000410000 */
[----:B------:R-:W-:Y:S02]  /*2020*/  SHF.L.U32 R126, R178, 0x10, RZ ;  /* 0x00000010b27e7819 */ /* 0x000fe400000006ff */
[----:B------:R-:W-:Y:S01]  /*2030*/  SHF.R.U64 R120, R120, 0x10, R121 ;  /* 0x0000001078787819 */ /* 0x000fe20000001279 */
[----:B------:R-:W-:Y:S01]  /*2040*/  FFMA.FTZ R6, R6, R133, R5 ;  /* 0x0000008506067223 */ /* 0x000fe20000010005 */
[----:B------:R-:W-:Y:S01]  /*2050*/  SHF.L.U32 R195, R121, 0x10, RZ ;  /* 0x0000001079c37819 */ /* 0x000fe200000006ff */
[----:B------:R-:W-:Y:S01]  /*2060*/  FFMA.FTZ R5, R123, R126, R134 ;  /* 0x0000007e7b057223 */ /* 0x000fe20000010086 */
[----:B------:R-:W-:Y:S01]  /*2070*/  SHF.R.U32.HI R121, RZ, 0x10, R121 ;  /* 0x00000010ff797819 */ /* 0x000fe20000011679 */
[----:B------:R-:W-:Y:S01]  /*2080*/  FADD.FTZ R178, -R128, R179 ;  /* 0x000000b380b27221 */ /* 0x000fe20000010100 */
[----:B------:R-:W-:-:S02]  /*2090*/  IMAD.U32 R123, R120, 0x10000, RZ ;  /* 0x00010000787b7824 */ /* 0x000fc400078e00ff */
[----:B------:R-:W-:Y:S01]  /*20a0*/  SHF.L.U32 R121, R121, 0x10, RZ ;  /* 0x0000001079797819 */ /* 0x000fe200000006ff */
        /* <DEDUP_REMOVED lines=8> */
[----:B------:R-:W-:Y:S02]  /*2130*/  FMUL.FTZ R195, R21, R134 ;  /* 0x0000008615c37220 */ /* 0x000fe40000410000 */
        /* <DEDUP_REMOVED lines=22> */
.L_x_8:
[----:B------:R-:W-:Y:S05]  /*22a0*/  BSYNC.RECONVERGENT B0 ;  /* 0x0000000000007941 */ /* 0x000fea0003800200 */
.L_x_7:
        /* <DEDUP_REMOVED lines=15> */
[----:B------:R-:W-:Y:S02]  /*23a0*/  SHF.L.U32 R132, R25, 0x10, RZ ;  /* 0x0000001019847819 */ /* 0x000fe400000006ff */
[----:B------:R-:W-:Y:S02]  /*23b0*/  SHF.L.U32 R178, R24, 0x10, RZ ;  /* 0x0000001018b27819 */ /* 0x000fe400000006ff */
[----:B------:R-:W-:Y:S01]  /*23c0*/  SHF.L.U32 R4, R30, 0x10, RZ ;  /* 0x000000101e047819 */ /* 0x000fe200000006ff */
[----:B0-----:R-:W-:-:S05]  /*23d0*/  @P0 IMAD.WIDE.U32 R122, R131, 0x8, R122 ;  /* 0x00000008837a0825 */ /* 0x001fca00078e007a */
[----:B------:R3:W5:Y:S01]  /*23e0*/  @P0 LDG.E.64 R168, desc[UR12][R122.64] ;  /* 0x0000000c7aa80981 */ /* 0x000762000c1e1b00 */
[----:B------:R-:W-:Y:S02]  /*23f0*/  SHF.L.U32 R134, R28, 0x10, RZ ;  /* 0x000000101c867819 */ /* 0x000fe400000006ff */
[----:B---3--:R-:W-:Y:S02]  /*2400*/  MOV R122, R124 ;  /* 0x0000007c007a7202 */ /* 0x008fe40000000f00 */
[--C-:B------:R-:W-:Y:S01]  /*2410*/  SHF.R.U64 R124, R124, 0x10, R125.reuse ;  /* 0x000000107c7c7819 */ /* 0x100fe2000000127d */
[----:B------:R-:W-:Y:S01]  /*2420*/  IMAD.MOV.U32 R123, RZ, RZ, R125 ;  /* 0x000000ffff7b7224 */ /* 0x000fe200078e007d */
[----:B------:R-:W-:Y:S02]  /*2430*/  SHF.L.U32 R131, R122, 0x10, RZ ;  /* 0x000000107a837819 */ /* 0x000fe400000006ff */
[----:B------:R-:W-:Y:S02]  /*2440*/  SHF.L.U32 R124, R124, 0x10, RZ ;  /* 0x000000107c7c7819 */ /* 0x000fe400000006ff */
[----:B----4-:R-:W-:Y:S01]  /*2450*/  MOV R0, R126 ;  /* 0x0000007e00007202 */ /* 0x010fe20000000f00 */
[--C-:B------:R-:W-:Y:S01]  /*2460*/  IMAD.MOV.U32 R133, RZ, RZ, R127.reuse ;  /* 0x000000ffff857224 */ /* 0x100fe200078e007f */
[--C-:B------:R-:W-:Y:S01]  /*2470*/  SHF.R.U64 R135, R126, 0x10, R127.reuse ;  /* 0x000000107e877819 */ /* 0x100fe2000000127f */
[----:B------:R-:W-:Y:S01]  /*2480*/  IMAD.U32 R179, R123, 0x10000, RZ ;  /* 0x000100007bb37824 */ /* 0x000fe200078e00ff */
[----:B------:R-:W-:Y:S01]  /*2490*/  SHF.R.U32.HI R198, RZ, 0x10, R127 ;  /* 0x00000010ffc67819 */ /* 0x000fe2000001167f */
[----:B------:R-:W-:Y:S01]  /*24a0*/  FMUL.FTZ R123, R2, R131 ;  /* 0x00000083027b7220 */ /* 0x000fe20000410000 */
[----:B------:R-:W-:-:S02]  /*24b0*/  SHF.L.U32 R127, R0, 0x10, RZ ;  /* 0x00000010007f7819 */ /* 0x000fc400000006ff */
[----:B------:R-:W-:Y:S01]  /*24c0*/  SHF.L.U32 R122, R135, 0x10, RZ ;  /* 0x00000010877a7819 */ /* 0x000fe200000006ff */
[----:B------:R-:W-:Y:S01]  /*24d0*/  IMAD.U32 R126, R29, 0x10000, RZ ;  /* 0x000100001d7e7824 */ /* 0x000fe200078e00ff */
[----:B------:R-:W-:Y:S01]  /*24e0*/  SHF.L.U32 R135, R133, 0x10, RZ ;  /* 0x0000001085877819 */ /* 0x000fe200000006ff */
[----:B------:R-:W-:Y:S01]  /*24f0*/  FMUL.FTZ R133, R132, R124 ;  /* 0x0000007c84857220 */ /* 0x000fe20000410000 */
[----:B------:R-:W-:Y:S01]  /*2500*/  FMUL.FTZ R197, R178, R179 ;  /* 0x000000b3b2c57220 */ /* 0x000fe20000410000 */
[----:B------:R-:W-:Y:S01]  /*2510*/  SHF.R.U32.HI R125, RZ, 0x10, R125 ;  /* 0x00000010ff7d7819 */ /* 0x000fe2000001167d */
[----:B------:R-:W-:Y:S01]  /*2520*/  FFMA.FTZ R4, R4, R127, R123 ;  /* 0x0000007f04047223 */ /* 0x000fe2000001007b */
[----:B--2---:R-:W-:Y:S01]  /*2530*/  SHF.R.U64 R178, R120, 0x10, R121 ;  /* 0x0000001078b27819 */ /* 0x004fe20000001279 */
[----:B------:R-:W-:Y:S01]  /*2540*/  FFMA.FTZ R2, R126, R122, R133 ;  /* 0x0000007a7e027223 */ /* 0x000fe20000010085 */
[----:B------:R-:W-:Y:S02]  /*2550*/  IMAD.U32 R123, R120, 0x10000, RZ ;  /* 0x00010000787b7824 */ /* 0x000fe400078e00ff */
[----:B------:R-:W-:Y:S01]  /*2560*/  FFMA.FTZ R0, R134, R135, R197 ;  /* 0x0000008786007223 */ /* 0x000fe200000100c5 */
[----:B------:R-:W-:-:S02]  /*2570*/  SHF.L.U32 R133, R125, 0x10, RZ ;  /* 0x000000107d857819 */ /* 0x000fc400000006ff */
[----:B------:R-:W-:Y:S02]  /*2580*/  SHF.L.U32 R126, R23, 0x10, RZ ;  /* 0x00000010177e7819 */ /* 0x000fe400000006ff */
[----:B------:R-:W-:Y:S02]  /*2590*/  SHF.R.U32.HI R134, RZ, 0x10, R121 ;  /* 0x00000010ff867819 */ /* 0x000fe40000011679 */
[----:B------:R-:W-:Y:S01]  /*25a0*/  SHF.L.U32 R125, R121, 0x10, RZ ;  /* 0x00000010797d7819 */ /* 0x000fe200000006ff */
[----:B------:R-:W-:Y:S01]  /*25b0*/  FADD.FTZ R120, -R128, R123 ;  /* 0x0000007b80787221 */ /* 0x000fe20000010100 */
[----:B------:R-:W-:Y:S01]  /*25c0*/  SHF.L.U32 R121, R178, 0x10, RZ ;  /* 0x00000010b2797819 */ /* 0x000fe200000006ff */
[----:B------:R-:W-:Y:S01]  /*25d0*/  IMAD.U32 R132, R198, 0x10000, RZ ;  /* 0x00010000c6847824 */ /* 0x000fe200078e00ff */
[----:B------:R-:W-:Y:S01]  /*25e0*/  SHF.L.U32 R197, R27, 0x10, RZ ;  /* 0x000000101bc57819 */ /* 0x000fe200000006ff */
[----:B------:R-:W-:Y:S01]  /*25f0*/  FMUL.FTZ R126, R126, R133 ;  /* 0x000000857e7e7220 */ /* 0x000fe20000410000 */
[----:B-----5:R-:W-:Y:S01]  /*2600*/  FMUL.FTZ R199, R21, R120 ;  /* 0x0000007815c77220 */ /* 0x020fe20000410000 */
[----:B------:R-:W-:Y:S01]  /*2610*/  FADD.FTZ R198, -R128, R121 ;  /* 0x0000007980c67221 */ /* 0x000fe20000010100 */
[----:B------:R-:W-:Y:S01]  /*2620*/  SHF.L.U32 R123, R134, 0x10, RZ ;  /* 0x00000010867b7819 */ /* 0x000fe200000006ff */
[----:B------:R-:W-:Y:S01]  /*2630*/  FFMA.FTZ R197, R197, R132, R126 ;  /* 0x00000084c5c57223 */ /* 0x000fe2000001007e */
[C---:B------:R-:W-:Y:S01]  /*2640*/  FADD.FTZ R126, -R128.reuse, R125 ;  /* 0x0000007d807e7221 */ /* 0x040fe20000010100 */
[----:B------:R-:W-:Y:S01]  /*2650*/  FMUL.FTZ R198, R21, R198 ;  /* 0x000000c615c67220 */ /* 0x000fe20000410000 */
[----:B------:R-:W-:Y:S01]  /*2660*/  FADD.FTZ R129, R129, R4 ;  /* 0x0000000481817221 */ /* 0x000fe20000010000 */
[----:B------:R-:W-:Y:S01]  /*2670*/  FFMA.FTZ R121, R199, R4, R130 ;  /* 0x00000004c7797223 */ /* 0x000fe20000010082 */
[----:B------:R-:W-:Y:S01]  /*2680*/  FADD.FTZ R200, -R128, R123 ;  /* 0x0000007b80c87221 */ /* 0x000fe20000010100 */
[----:B------:R-:W-:Y:S01]  /*2690*/  FMUL.FTZ R201, R21, R126 ;  /* 0x0000007e15c97220 */ /* 0x000fe20000410000 */
[----:B------:R-:W-:Y:S01]  /*26a0*/  FADD.FTZ R129, R129, R2 ;  /* 0x0000000281817221 */ /* 0x000fe20000010000 */
        /* <DEDUP_REMOVED lines=22> */
.L_x_10:
[----:B------:R-:W-:Y:S05]  /*2810*/  BSYNC.RECONVERGENT B0 ;  /* 0x0000000000007941 */ /* 0x000fea0003800200 */
.L_x_9:
[----:B------:R-:W0:Y:S01]  /*2820*/  SHFL.DOWN PT, R120, R129, 0x10, 0x1f ;  /* 0x0a001f0081787f89 */ /* 0x000e2200000e0000 */
[----:B------:R-:W-:Y:S03]  /*2830*/  BSSY.RECONVERGENT B0, `(.L_x_11) ;  /* 0x000001f000007945 */ /* 0x000fe60003800200 */
[----:B------:R-:W1:Y:S01]  /*2840*/  SHFL.DOWN PT, R121, R130, 0x10, 0x1f ;  /* 0x0a001f0082797f89 */ /* 0x000e6200000e0000 */
[----:B------:R-:W2:Y:S01]  /*2850*/  S2R R202, SR_TID.X ;  /* 0x0000000000ca7919 */ /* 0x000ea20000002100 */
[----:B0-----:R-:W-:Y:S01]  /*2860*/  FADD.FTZ R120, R120, R129 ;  /* 0x0000008178787221 */ /* 0x001fe20000010000 */
[----:B-1----:R-:W-:-:S04]  /*2870*/  FADD.FTZ R121, R121, R130 ;  /* 0x0000008279797221 */ /* 0x002fc80000010000 */
[----:B------:R-:W0:Y:S04]  /*2880*/  SHFL.DOWN PT, R123, R120, 0x8, 0x1f ;  /* 0x09001f00787b7f89 */ /* 0x000e2800000e0000 */
[----:B------:R-:W1:Y:S01]  /*2890*/  SHFL.DOWN PT, R122, R121, 0x8, 0x1f ;  /* 0x09001f00797a7f89 */ /* 0x000e6200000e0000 */
[----:B--2---:R-:W-:Y:S01]  /*28a0*/  LOP3.LUT P0, RZ, R202, 0x1f, RZ, 0xc0, !PT ;  /* 0x0000001fcaff7812 */ /* 0x004fe2000780c0ff */
[----:B0-----:R-:W-:Y:S01]  /*28b0*/  FADD.FTZ R123, R120, R123 ;  /* 0x0000007b787b7221 */ /* 0x001fe20000010000 */
[----:B-1----:R-:W-:-:S04]  /*28c0*/  FADD.FTZ R122, R121, R122 ;  /* 0x0000007a797a7221 */ /* 0x002fc80000010000 */
[----:B------:R-:W0:Y:S04]  /*28d0*/  SHFL.DOWN PT, R124, R123, 0x4, 0x1f ;  /* 0x08801f007b7c7f89 */ /* 0x000e2800000e0000 */
[----:B------:R-:W1:Y:S01]  /*28e0*/  SHFL.DOWN PT, R125, R122, 0x4, 0x1f ;  /* 0x08801f007a7d7f89 */ /* 0x000e6200000e0000 */
        /* <DEDUP_REMOVED lines=9> */
[----:B-1----:R-:W-:Y:S01]  /*2980*/  FADD.FTZ R121, R126, R121 ;  /* 0x000000797e797221 */ /* 0x002fe20000010000 */
[----:B------:R-:W-:Y:S06]  /*2990*/  @P0 BRA `(.L_x_12) ;  /* 0x0000000000200947 */ /* 0x000fec0003800000 */
[----:B------:R-:W0:Y:S01]  /*29a0*/  S2UR UR5, SR_CgaCtaId ;  /* 0x00000000000579c3 */ /* 0x000e220000008800 */
[----:B------:R-:W-:Y:S01]  /*29b0*/  UMOV UR4, 0x400 ;  /* 0x0000040000047882 */ /* 0x000fe20000000000 */
[----:B------:R-:W-:-:S04]  /*29c0*/  SHF.R.U32.HI R122, RZ, 0x2, R202 ;  /* 0x00000002ff7a7819 */ /* 0x000fc800000116ca */
[----:B------:R-:W-:Y:S01]  /*29d0*/  LOP3.LUT R122, R122, 0x38, RZ, 0xc0, !PT ;  /* 0x000000387a7a7812 */ /* 0x000fe200078ec0ff */
[----:B0-----:R-:W-:-:S04]  /*29e0*/  ULEA UR4, UR5, UR4, 0x18 ;  /* 0x0000000405047291 */ /* 0x001fc8000f8ec0ff */
[----:B------:R-:W-:Y:S02]  /*29f0*/  UIADD3 UR5, UPT, UPT, UR4, 0x5040, URZ ;  /* 0x0000504004057890 */ /* 0x000fe4000fffe0ff */
[----:B------:R-:W-:-:S09]  /*2a00*/  @!UP1 UIADD3 UR5, UPT, UPT, UR4, 0x5000, URZ ;  /* 0x0000500004059890 */ /* 0x000fd2000fffe0ff */
[----:B------:R0:W-:Y:S03]  /*2a10*/  STS.64 [R122+UR5], R120 ;  /* 0x000000787a007988 */ /* 0x0001e60008000a05 */
.L_x_12:
[----:B------:R-:W-:Y:S05]  /*2a20*/  BSYNC.RECONVERGENT B0 ;  /* 0x0000000000007941 */ /* 0x000fea0003800200 */
.L_x_11:
[----:B------:R-:W1:Y:S08]  /*2a30*/  S2UR UR5, SR_CgaCtaId ;  /* 0x00000000000579c3 */ /* 0x000e700000008800 */
[----:B------:R-:W-:Y:S01]  /*2a40*/  BAR.SYNC.DEFER_BLOCKING 0x0 ;  /* 0x0000000000007b1d */ /* 0x000fe20000010000 */
[----:B------:R-:W-:-:S05]  /*2a50*/  ISETP.GE.U32.AND P0, PT, R160, 0x100, PT ;  /* 0x00000100a000780c */ /* 0x000fca0003f06070 */
[----:B------:R-:W-:Y:S02]  /*2a60*/  UMOV UR4, 0x400 ;  /* 0x0000040000047882 */ /* 0x000fe40000000000 */
[----:B------:R-:W2:Y:S01]  /*2a70*/  LDC.64 R178, c[0x0][0x380] ;  /* 0x0000e000ffb27b82 */ /* 0x000ea20000000a00 */
[----:B------:R-:W-:Y:S01]  /*2a80*/  BSSY.RECONVERGENT B0, `(.L_x_13) ;  /* 0x000012f000007945 */ /* 0x000fe20003800200 */
[----:B-1----:R-:W-:-:S04]  /*2a90*/  ULEA UR4, UR5, UR4, 0x18 ;  /* 0x0000000405047291 */ /* 0x002fc8000f8ec0ff */
[----:B------:R-:W-:Y:S02]  /*2aa0*/  UIADD3 UR5, UPT, UPT, UR4, 0x5040, URZ ;  /* 0x0000504004057890 */ /* 0x000fe4000fffe0ff */
[----:B------:R-:W-:Y:S02]  /*2ab0*/  @!UP1 UIADD3 UR5, UPT, UPT, UR4, 0x5000, URZ ;  /* 0x0000500004059890 */ /* 0x000fe4000fffe0ff */
[----:B------:R-:W-:Y:S01]  /*2ac0*/  UIADD3 UR10, UPT, UPT, UR4, 0x5050, URZ ;  /* 0x00005050040a7890 */ /* 0x000fe2000fffe0ff */
[----:B--2---:R-:W-:Y:S01]  /*2ad0*/  IADD3 R159, PT, PT, R159, R178, RZ ;  /* 0x000000b29f9f7210 */ /* 0x004fe20007ffe0ff */
[----:B------:R-:W-:-:S03]  /*2ae0*/  @!UP1 UIADD3 UR10, UPT, UPT, UR4, 0x5010, URZ ;  /* 0x00005010040a9890 */ /* 0x000fc6000fffe0ff */
[----:B------:R-:W-:Y:S02]  /*2af0*/  ISETP.GE.AND P6, PT, R159, R179, PT ;  /* 0x000000b39f00720c */ /* 0x000fe40003fc6270 */
[----:B0-----:R-:W0:Y:S01]  /*2b00*/  LDS.128 R120, [UR5] ;  /* 0x00000005ff787984 */ /* 0x001e220008000c00 */
[----:B------:R-:W-:Y:S02]  /*2b10*/  UIADD3 UR5, UPT, UPT, UR4, 0x5060, URZ ;  /* 0x0000506004057890 */ /* 0x000fe4000fffe0ff */
[----:B------:R-:W-:Y:S01]  /*2b20*/  @!UP1 UIADD3 UR5, UPT, UPT, UR4, 0x5020, URZ ;  /* 0x0000502004059890 */ /* 0x000fe2000fffe0ff */
[----:B------:R-:W1:Y:S01]  /*2b30*/  LDS.128 R124, [UR10] ;  /* 0x0000000aff7c7984 */ /* 0x000e620008000c00 */
[----:B------:R-:W-:Y:S02]  /*2b40*/  UIADD3 UR10, UPT, UPT, UR4, 0x5070, URZ ;  /* 0x00005070040a7890 */ /* 0x000fe4000fffe0ff */
[----:B------:R-:W-:-:S05]  /*2b50*/  @!UP1 UIADD3 UR10, UPT, UPT, UR4, 0x5030, URZ ;  /* 0x00005030040a9890 */ /* 0x000fca000fffe0ff */
[----:B------:R-:W2:Y:S04]  /*2b60*/  LDS.128 R128, [UR5] ;  /* 0x00000005ff807984 */ /* 0x000ea80008000c00 */
[----:B------:R-:W3:Y:S01]  /*2b70*/  LDS.128 R132, [UR10] ;  /* 0x0000000aff847984 */ /* 0x000ee20008000c00 */
[----:B0-----:R-:W-:Y:S01]  /*2b80*/  FADD.FTZ R203, RZ, R120 ;  /* 0x00000078ffcb7221 */ /* 0x001fe20000010000 */
[----:B------:R-:W-:Y:S02]  /*2b90*/  FADD.FTZ R120, RZ, R121 ;  /* 0x00000079ff787221 */ /* 0x000fe40000010000 */
[----:B------:R-:W0:Y:S01]  /*2ba0*/  LDC.U8 R121, c[0x0][0x410] ;  /* 0x00010400ff797b82 */ /* 0x000e220000000000 */
[----:B------:R-:W-:Y:S01]  /*2bb0*/  FADD.FTZ R203, R122, R203 ;  /* 0x000000cb7acb7221 */ /* 0x000fe20000010000 */
[----:B------:R-:W-:-:S03]  /*2bc0*/  FADD.FTZ R120, R123, R120 ;  /* 0x000000787b787221 */ /* 0x000fc60000010000 */
[----:B-1----:R-:W-:Y:S01]  /*2bd0*/  FADD.FTZ R203, R203, R124 ;  /* 0x0000007ccbcb7221 */ /* 0x002fe20000010000 */
[----:B------:R-:W-:-:S03]  /*2be0*/  FADD.FTZ R120, R120, R125 ;  /* 0x0000007d78787221 */ /* 0x000fc60000010000 */
[----:B------:R-:W-:Y:S01]  /*2bf0*/  FADD.FTZ R203, R126, R203 ;  /* 0x000000cb7ecb7221 */ /* 0x000fe20000010000 */
[----:B------:R-:W-:-:S03]  /*2c00*/  FADD.FTZ R120, R127, R120 ;  /* 0x000000787f787221 */ /* 0x000fc60000010000 */
[----:B--2---:R-:W-:Y:S01]  /*2c10*/  FADD.FTZ R203, R203, R128 ;  /* 0x00000080cbcb7221 */ /* 0x004fe20000010000 */
[----:B------:R-:W-:-:S03]  /*2c20*/  FADD.FTZ R120, R120, R129 ;  /* 0x0000008178787221 */ /* 0x000fc60000010000 */
[----:B------:R-:W-:Y:S01]  /*2c30*/  FADD.FTZ R203, R130, R203 ;  /* 0x000000cb82cb7221 */ /* 0x000fe20000010000 */
[----:B------:R-:W-:-:S03]  /*2c40*/  FADD.FTZ R120, R131, R120 ;  /* 0x0000007883787221 */ /* 0x000fc60000010000 */
[----:B---3--:R-:W-:Y:S01]  /*2c50*/  FADD.FTZ R203, R203, R132 ;  /* 0x00000084cbcb7221 */ /* 0x008fe20000010000 */
[----:B------:R-:W-:Y:S01]  /*2c60*/  FADD.FTZ R120, R120, R133 ;  /* 0x0000008578787221 */ /* 0x000fe20000010000 */
[----:B0-----:R-:W-:Y:S02]  /*2c70*/  ISETP.NE.AND P5, PT, R121, RZ, PT ;  /* 0x000000ff7900720c */ /* 0x001fe40003fa5270 */
[----:B------:R-:W-:Y:S01]  /*2c80*/  FADD.FTZ R134, R134, R203 ;  /* 0x000000cb86867221 */ /* 0x000fe20000010000 */
[----:B------:R-:W-:-:S03]  /*2c90*/  FADD.FTZ R120, R135, R120 ;  /* 0x0000007887787221 */ /* 0x000fc60000010000 */
[----:B------:R-:W-:Y:S01]  /*2ca0*/  FMUL.FTZ R129, R134, UR11 ;  /* 0x0000000b86817c20 */ /* 0x000fe20008410000 */
[----:B------:R-:W-:-:S04]  /*2cb0*/  FMUL.FTZ R128, R120, UR11 ;  /* 0x0000000b78807c20 */ /* 0x000fc80008410000 */
[----:B------:R-:W-:Y:S01]  /*2cc0*/  FSEL R129, R129, RZ, !P5 ;  /* 0x000000ff81817208 */ /* 0x000fe20006800000 */
[----:B------:R-:W-:Y:S06]  /*2cd0*/  @!P0 BRA `(.L_x_14) ;  /* 0x0000001000248947 */ /* 0x000fec0003800000 */
[----:B------:R-:W-:-:S04]  /*2ce0*/  UISETP.NE.U32.AND UP0, UPT, UR14, URZ, UPT ;  /* 0x000000ff0e00728c */ /* 0x000fc8000bf05070 */
[----:B------:R-:W-:-:S09]  /*2cf0*/  UISETP.NE.AND.EX UP0, UPT, UR15, URZ, UPT, UP0 ;  /* 0x000000ff0f00728c */ /* 0x000fd2000bf05300 */
[----:B------:R-:W-:Y:S05]  /*2d00*/  BRA.U UP0, `(.L_x_15) ;  /* 0x00000005009c7547 */ /* 0x000fea000b800000 */
[----:B------:R-:W-:Y:S01]  /*2d10*/  UMOV UR4, UR8 ;  /* 0x0000000800047c82 */ /* 0x000fe20008000000 */
[----:B------:R-:W-:Y:S01]  /*2d20*/  UMOV UR5, UR9 ;  /* 0x0000000900057c82 */ /* 0x000fe20008000000 */
[----:B------:R-:W-:-:S04]  /*2d30*/  UISETP.NE.U32.AND UP0, UPT, UR4, URZ, UPT ;  /* 0x000000ff0400728c */ /* 0x000fc8000bf05070 */
[----:B------:R-:W-:-:S09]  /*2d40*/  UISETP.NE.AND.EX UP0, UPT, UR5, URZ, UPT, UP0 ;  /* 0x000000ff0500728c */ /* 0x000fd2000bf05300 */
[----:B------:R-:W-:Y:S05]  /*2d50*/  BRA.U UP0, `(.L_x_16) ;  /* 0x0000000100b47547 */ /* 0x000fea000b800000 */
[----:B------:R-:W-:-:S04]  /*2d60*/  UISETP.NE.U32.AND UP0, UPT, UR6, URZ, UPT ;  /* 0x000000ff0600728c */ /* 0x000fc8000bf05070 */
[----:B------:R-:W-:-:S09]  /*2d70*/  UISETP.NE.AND.EX UP0, UPT, UR7, URZ, UPT, UP0 ;  /* 0x000000ff0700728c */ /* 0x000fd2000bf05300 */
[----:B------:R-:W-:Y:S05]  /*2d80*/  BRA.U UP0, `(.L_x_17) ;  /* 0x00000001004c7547 */ /* 0x000fea000b800000 */
[-CC-:B------:R-:W-:Y:S01]  /*2d90*/  FFMA.FTZ R121, R3, R128.reuse, R129.reuse ;  /* 0x0000008003797223 */ /* 0x180fe20000010081 */
[-CC-:B------:R-:W-:Y:S01]  /*2da0*/  FFMA.FTZ R122, R182, R128.reuse, R129.reuse ;  /* 0x00000080b67a7223 */ /* 0x180fe20000010081 */
[-CC-:B------:R-:W-:Y:S01]  /*2db0*/  FFMA.FTZ R123, R183, R128.reuse, R129.reuse ;  /* 0x00000080b77b7223 */ /* 0x180fe20000010081 */
[----:B------:R-:W-:Y:S01]  /*2dc0*/  FFMA.FTZ R126, R184, R128, R129 ;  /* 0x00000080b87e7223 */ /* 0x000fe20000010081 */
[----:B------:R-:W-:Y:S01]  /*2dd0*/  FADD.FTZ R120, R20, -R121 ;  /* 0x8000007914787221 */ /* 0x000fe20000010000 */
[----:B------:R-:W-:Y:S01]  /*2de0*/  FADD.FTZ R122, R19, -R122 ;  /* 0x8000007a137a7221 */ /* 0x000fe20000010000 */
[----:B------:R-:W-:Y:S01]  /*2df0*/  FADD.FTZ R124, R18, -R123 ;  /* 0x8000007b127c7221 */ /* 0x000fe20000010000 */
[----:B------:R-:W-:Y:S01]  /*2e00*/  FADD.FTZ R126, R17, -R126 ;  /* 0x8000007e117e7221 */ /* 0x000fe20000010000 */
[C---:B-----5:R-:W-:Y:S01]  /*2e10*/  FMUL.FTZ R120, R21.reuse, R120 ;  /* 0x0000007815787220 */ /* 0x060fe20000410000 */
[C---:B------:R-:W-:Y:S01]  /*2e20*/  FMUL.FTZ R121, R21.reuse, R122 ;  /* 0x0000007a15797220 */ /* 0x040fe20000410000 */
[C---:B------:R-:W-:Y:S01]  /*2e30*/  FMUL.FTZ R124, R21.reuse, R124 ;  /* 0x0000007c157c7220 */ /* 0x040fe20000410000 */
[----:B------:R-:W-:-:S03]  /*2e40*/  FMUL.FTZ R123, R21, R126 ;  /* 0x0000007e157b7220 */ /* 0x000fc60000410000 */
[----:B------:R-:W-:Y:S02]  /*2e50*/  F2FP.BF16.F32.PACK_AB R121, R121, R120 ;  /* 0x000000787979723e */ /* 0x000fe400000010ff */
[----:B------:R-:W-:Y:S02]  /*2e60*/  F2FP.BF16.F32.PACK_AB R124, R123, R124 ;  /* 0x0000007c7b7c723e */ /* 0x000fe400000010ff */
[C---:B------:R-:W-:Y:S02]  /*2e70*/  PRMT R120, R121.reuse, 0x7632, R120 ;  /* 0x0000763279787816 */ /* 0x040fe40000000078 */
[----:B------:R-:W-:Y:S02]  /*2e80*/  PRMT R123, R121, 0x7610, R123 ;  /* 0x00007610797b7816 */ /* 0x000fe4000000007b */
[C---:B------:R-:W-:Y:S02]  /*2e90*/  PRMT R125, R124.reuse, 0x7632, R125 ;  /* 0x000076327c7d7816 */ /* 0x040fe4000000007d */
[----:B------:R-:W-:Y:S01]  /*2ea0*/  PRMT R122, R124, 0x7610, R122 ;  /* 0x000076107c7a7816 */ /* 0x000fe2000000007a */
[----:B------:R-:W-:Y:S06]  /*2eb0*/  BRA `(.L_x_18) ;  /* 0x0000000c00307947 */ /* 0x000fec0003800000 */
.L_x_17:
        /* <DEDUP_REMOVED lines=17> */
[----:B------:R-:W-:-:S02]  /*2fd0*/  PRMT R123, R121, 0x7610, R123 ;  /* 0x00007610797b7816 */ /* 0x000fc4000000007b */
[----:B------:R-:W-:Y:S02]  /*2fe0*/  PRMT R161, R125, 0x7610, R161 ;  /* 0x000076107da17816 */ /* 0x000fe400000000a1 */
[----:B------:R-:W-:Y:S02]  /*2ff0*/  PRMT R164, R122, 0x7610, R164 ;  /* 0x000076107aa47816 */ /* 0x000fe400000000a4 */
[----:B------:R-:W-:Y:S02]  /*3000*/  PRMT R163, R120, 0x7610, R163 ;  /* 0x0000761078a37816 */ /* 0x000fe400000000a3 */
[----:B------:R-:W-:Y:S01]  /*3010*/  PRMT R165, R123, 0x7610, R165 ;  /* 0x000076107ba57816 */ /* 0x000fe200000000a5 */
[----:B------:R-:W-:Y:S06]  /*3020*/  BRA `(.L_x_18) ;  /* 0x0000000800d47947 */ /* 0x000fec0003800000 */
.L_x_16:
        /* <DEDUP_REMOVED lines=26> */
.L_x_19:
        /* <DEDUP_REMOVED lines=21> */
[----:B------:R-:W-:Y:S02]  /*3320*/  PRMT R165, R123, 0x7610, R165 ;  /* 0x000076107ba57816 */ /* 0x000fe400000000a5 */
[----:B------:R-:W-:Y:S02]  /*3330*/  PRMT R166, R125, 0x7610, R166 ;  /* 0x000076107da67816 */ /* 0x000fe400000000a6 */
[----:B------:R-:W-:-:S02]  /*3340*/  PRMT R167, R122, 0x7610, R167 ;  /* 0x000076107aa77816 */ /* 0x000fc400000000a7 */
[----:B------:R-:W-:Y:S02]  /*3350*/  PRMT R180, R120, 0x7610, R180 ;  /* 0x0000761078b47816 */ /* 0x000fe400000000b4 */
[----:B------:R-:W-:Y:S01]  /*3360*/  PRMT R181, R123, 0x7610, R181 ;  /* 0x000076107bb57816 */ /* 0x000fe200000000b5 */
[----:B------:R-:W-:Y:S06]  /*3370*/  BRA `(.L_x_18) ;  /* 0x0000000800007947 */ /* 0x000fec0003800000 */
.L_x_15:
        /* <DEDUP_REMOVED lines=8> */
[----:B------:R-:W-:Y:S02]  /*3400*/  IMAD.MOV.U32 R120, RZ, RZ, R176 ;  /* 0x000000ffff787224 */ /* 0x000fe400078e00b0 */
[-CC-:B------:R-:W-:Y:S01]  /*3410*/  FFMA.FTZ R123, R3, R128.reuse, R129.reuse ;  /* 0x00000080037b7223 */ /* 0x180fe20000010081 */
[-C--:B------:R-:W-:Y:S01]  /*3420*/  FFMA.FTZ R124, R182, R128.reuse, R129 ;  /* 0x00000080b67c7223 */ /* 0x080fe20000010081 */
[----:B------:R-:W-:Y:S01]  /*3430*/  SHF.R.U64 R122, R176, 0x10, R177 ;  /* 0x00000010b07a7819 */ /* 0x000fe200000012b1 */
[-CC-:B------:R-:W-:Y:S01]  /*3440*/  FFMA.FTZ R127, R183, R128.reuse, R129.reuse ;  /* 0x00000080b77f7223 */ /* 0x180fe20000010081 */
[----:B------:R-:W-:Y:S01]  /*3450*/  MOV R121, R177 ;  /* 0x000000b100797202 */ /* 0x000fe20000000f00 */
[----:B------:R-:W-:Y:S01]  /*3460*/  FFMA.FTZ R130, R184, R128, R129 ;  /* 0x00000080b8827223 */ /* 0x000fe20000010081 */
[----:B------:R-:W-:Y:S01]  /*3470*/  SHF.R.U32.HI R126, RZ, 0x10, R177 ;  /* 0x00000010ff7e7819 */ /* 0x000fe200000116b1 */
[----:B------:R-:W-:Y:S01]  /*3480*/  FADD.FTZ R123, R20, -R123 ;  /* 0x8000007b147b7221 */ /* 0x000fe20000010000 */
[----:B------:R-:W-:Y:S01]  /*3490*/  SHF.L.U32 R120, R120, 0x10, RZ ;  /* 0x0000001078787819 */ /* 0x000fe200000006ff */
[----:B------:R-:W-:Y:S01]  /*34a0*/  FADD.FTZ R125, R19, -R124 ;  /* 0x8000007c137d7221 */ /* 0x000fe20000010000 */
[----:B------:R-:W-:Y:S01]  /*34b0*/  SHF.L.U32 R122, R122, 0x10, RZ ;  /* 0x000000107a7a7819 */ /* 0x000fe200000006ff */
[----:B------:R-:W-:Y:S01]  /*34c0*/  FADD.FTZ R127, R18, -R127 ;  /* 0x8000007f127f7221 */ /* 0x000fe20000010000 */
[----:B------:R-:W-:Y:S01]  /*34d0*/  SHF.L.U32 R126, R126, 0x10, RZ ;  /* 0x000000107e7e7819 */ /* 0x000fe200000006ff */
[----:B------:R-:W-:-:S02]  /*34e0*/  IMAD.U32 R124, R121, 0x10000, RZ ;  /* 0x00010000797c7824 */ /* 0x000fc400078e00ff */
[----:B------:R-:W-:Y:S01]  /*34f0*/  FADD.FTZ R131, R17, -R130 ;  /* 0x8000008211837221 */ /* 0x000fe20000010000 */
[C---:B-----5:R-:W-:Y:S01]  /*3500*/  FFMA.FTZ R120, R21.reuse, R123, R120 ;  /* 0x0000007b15787223 */ /* 0x060fe20000010078 */
[C---:B------:R-:W-:Y:S01]  /*3510*/  FFMA.FTZ R121, R21.reuse, R125, R122 ;  /* 0x0000007d15797223 */ /* 0x040fe2000001007a */
[C---:B------:R-:W-:Y:S01]  /*3520*/  FFMA.FTZ R124, R21.reuse, R127, R124 ;  /* 0x0000007f157c7223 */ /* 0x040fe2000001007c */
[----:B------:R-:W-:-:S03]  /*3530*/  FFMA.FTZ R123, R21, R131, R126 ;  /* 0x00000083157b7223 */ /* 0x000fc6000001007e */
[----:B------:R-:W-:Y:S02]  /*3540*/  F2FP.BF16.F32.PACK_AB R121, R121, R120 ;  /* 0x000000787979723e */ /* 0x000fe400000010ff */
[----:B------:R-:W-:Y:S02]  /*3550*/  F2FP.BF16.F32.PACK_AB R124, R123, R124 ;  /* 0x0000007c7b7c723e */ /* 0x000fe400000010ff */
[C---:B------:R-:W-:Y:S02]  /*3560*/  PRMT R120, R121.reuse, 0x7632, R120 ;  /* 0x0000763279787816 */ /* 0x040fe40000000078 */
[----:B------:R-:W-:Y:S02]  /*3570*/  PRMT R123, R121, 0x7610, R123 ;  /* 0x00007610797b7816 */ /* 0x000fe4000000007b */
[C---:B------:R-:W-:Y:S02]  /*3580*/  PRMT R125, R124.reuse, 0x7632, R125 ;  /* 0x000076327c7d7816 */ /* 0x040fe4000000007d */
[----:B------:R-:W-:Y:S01]  /*3590*/  PRMT R122, R124, 0x7610, R122 ;  /* 0x000076107c7a7816 */ /* 0x000fe2000000007a */
[----:B------:R-:W-:Y:S06]  /*35a0*/  BRA `(.L_x_18) ;  /* 0x0000000400747947 */ /* 0x000fec0003800000 */
.L_x_21:
[--C-:B------:R-:W-:Y:S01]  /*35b0*/  FFMA.FTZ R121, R3, R128, R129.reuse ;  /* 0x0000008003797223 */ /* 0x100fe20000010081 */
[----:B------:R-:W-:Y:S01]  /*35c0*/  MOV R122, R176 ;  /* 0x000000b0007a7202 */ /* 0x000fe20000000f00 */
[-C--:B------:R-:W-:Y:S01]  /*35d0*/  FFMA.FTZ R124, R182, R128.reuse, R129 ;  /* 0x00000080b67c7223 */ /* 0x080fe20000010081 */
[----:B------:R-:W-:Y:S01]  /*35e0*/  SHF.R.U64 R123, R176, 0x10, R177 ;  /* 0x00000010b07b7819 */ /* 0x000fe200000012b1 */
[-CC-:B------:R-:W-:Y:S01]  /*35f0*/  FFMA.FTZ R125, R183, R128.reuse, R129.reuse ;  /* 0x00000080b77d7223 */ /* 0x180fe20000010081 */
[----:B------:R-:W-:Y:S01]  /*3600*/  MOV R126, R177 ;  /* 0x000000b1007e7202 */ /* 0x000fe20000000f00 */
[----:B------:R-:W-:Y:S01]  /*3610*/  FFMA.FTZ R130, R184, R128, R129 ;  /* 0x00000080b8827223 */ /* 0x000fe20000010081 */
[----:B------:R-:W-:Y:S01]  /*3620*/  SHF.R.U32.HI R127, RZ, 0x10, R177 ;  /* 0x00000010ff7f7819 */ /* 0x000fe200000116b1 */
[----:B------:R-:W-:Y:S01]  /*3630*/  FADD.FTZ R120, R20, -R121 ;  /* 0x8000007914787221 */ /* 0x000fe20000010000 */
[----:B------:R-:W-:Y:S01]  /*3640*/  IMAD.U32 R121, R122, 0x10000, RZ ;  /* 0x000100007a797824 */ /* 0x000fe200078e00ff */
[----:B------:R-:W-:Y:S01]  /*3650*/  SHF.L.U32 R126, R126, 0x10, RZ ;  /* 0x000000107e7e7819 */ /* 0x000fe200000006ff */
[----:B------:R-:W-:Y:S01]  /*3660*/  FADD.FTZ R122, R18, -R125 ;  /* 0x8000007d127a7221 */ /* 0x000fe20000010000 */
[----:B------:R-:W-:Y:S01]  /*3670*/  SHF.L.U32 R127, R127, 0x10, RZ ;  /* 0x000000107f7f7819 */ /* 0x000fe200000006ff */
[----:B------:R-:W-:Y:S01]  /*3680*/  FADD.FTZ R130, R17, -R130 ;  /* 0x8000008211827221 */ /* 0x000fe20000010000 */
[----:B------:R-:W-:Y:S01]  /*3690*/  SHF.L.U32 R123, R123, 0x10, RZ ;  /* 0x000000107b7b7819 */ /* 0x000fe200000006ff */
        /* <DEDUP_REMOVED lines=9> */
[----:B------:R-:W-:Y:S02]  /*3730*/  PRMT R161, R125, 0x7610, R161 ;  /* 0x000076107da17816 */ /* 0x000fe400000000a1 */
[----:B------:R-:W-:-:S02]  /*3740*/  PRMT R164, R122, 0x7610, R164 ;  /* 0x000076107aa47816 */ /* 0x000fc400000000a4 */
[----:B------:R-:W-:Y:S02]  /*3750*/  PRMT R163, R120, 0x7610, R163 ;  /* 0x0000761078a37816 */ /* 0x000fe400000000a3 */
[----:B------:R-:W-:Y:S01]  /*3760*/  PRMT R165, R123, 0x7610, R165 ;  /* 0x000076107ba57816 */ /* 0x000fe200000000a5 */
[----:B------:R-:W-:Y:S06]  /*3770*/  BRA `(.L_x_18) ;  /* 0x0000000400007947 */ /* 0x000fec0003800000 */
.L_x_20:
[----:B------:R-:W-:-:S04]  /*3780*/  UISETP.NE.U32.AND UP0, UPT, UR6, URZ, UPT ;  /* 0x000000ff0600728c */ /* 0x000fc8000bf05070 */
[----:B------:R-:W-:-:S09]  /*3790*/  UISETP.NE.AND.EX UP0, UPT, UR7, URZ, UPT, UP0 ;  /* 0x000000ff0700728c */ /* 0x000fd2000bf05300 */
[----:B------:R-:W-:Y:S05]  /*37a0*/  BRA.U UP0, `(.L_x_22) ;  /* 0x0000000100747547 */ /* 0x000fea000b800000 */
[-C--:B------:R-:W-:Y:S01]  /*37b0*/  FFMA.FTZ R121, R3, R128.reuse, R129 ;  /* 0x0000008003797223 */ /* 0x080fe20000010081 */
[----:B------:R-:W-:Y:S01]  /*37c0*/  IMAD.MOV.U32 R122, RZ, RZ, R176 ;  /* 0x000000ffff7a7224 */ /* 0x000fe200078e00b0 */
[----:B------:R-:W-:Y:S01]  /*37d0*/  SHF.R.U64 R123, R176, 0x10, R177 ;  /* 0x00000010b07b7819 */ /* 0x000fe200000012b1 */
[-CC-:B------:R-:W-:Y:S01]  /*37e0*/  FFMA.FTZ R124, R182, R128.reuse, R129.reuse ;  /* 0x00000080b67c7223 */ /* 0x180fe20000010081 */
[----:B------:R-:W-:Y:S01]  /*37f0*/  MOV R126, R177 ;  /* 0x000000b1007e7202 */ /* 0x000fe20000000f00 */
[-C--:B------:R-:W-:Y:S01]  /*3800*/  FFMA.FTZ R125, R183, R128.reuse, R129 ;  /* 0x00000080b77d7223 */ /* 0x080fe20000010081 */
[----:B------:R-:W-:Y:S01]  /*3810*/  SHF.R.U32.HI R127, RZ, 0x10, R177 ;  /* 0x00000010ff7f7819 */ /* 0x000fe200000116b1 */
[----:B------:R-:W-:Y:S01]  /*3820*/  FFMA.FTZ R130, R184, R128, R129 ;  /* 0x00000080b8827223 */ /* 0x000fe20000010081 */
[----:B------:R-:W-:Y:S01]  /*3830*/  FADD.FTZ R120, R20, -R121 ;  /* 0x8000007914787221 */ /* 0x000fe20000010000 */
[----:B------:R-:W-:Y:S01]  /*3840*/  SHF.L.U32 R121, R122, 0x10, RZ ;  /* 0x000000107a797819 */ /* 0x000fe200000006ff */
[----:B------:R-:W-:Y:S01]  /*3850*/  FADD.FTZ R122, R18, -R125 ;  /* 0x8000007d127a7221 */ /* 0x000fe20000010000 */
[----:B------:R-:W-:Y:S01]  /*3860*/  SHF.L.U32 R126, R126, 0x10, RZ ;  /* 0x000000107e7e7819 */ /* 0x000fe200000006ff */
[----:B------:R-:W-:Y:S01]  /*3870*/  IMAD.U32 R127, R127, 0x10000, RZ ;  /* 0x000100007f7f7824 */ /* 0x000fe200078e00ff */
[----:B------:R-:W-:Y:S01]  /*3880*/  SHF.L.U32 R123, R123, 0x10, RZ ;  /* 0x000000107b7b7819 */ /* 0x000fe200000006ff */
[----:B------:R-:W-:Y:S01]  /*3890*/  FADD.FTZ R130, R17, -R130 ;  /* 0x8000008211827221 */ /* 0x000fe20000010000 */
[----:B------:R-:W-:Y:S01]  /*38a0*/  FADD.FTZ R124, R19, -R124 ;  /* 0x8000007c137c7221 */ /* 0x000fe20000010000 */
[C---:B-----5:R-:W-:Y:S01]  /*38b0*/  FFMA.FTZ R122, R21.reuse, R122, R126 ;  /* 0x0000007a157a7223 */ /* 0x060fe2000001007e */
[C---:B------:R-:W-:Y:S01]  /*38c0*/  FFMA.FTZ R120, R21.reuse, R120, R121 ;  /* 0x0000007815787223 */ /* 0x040fe20000010079 */
[C---:B------:R-:W-:Y:S01]  /*38d0*/  FFMA.FTZ R127, R21.reuse, R130, R127 ;  /* 0x00000082157f7223 */ /* 0x040fe2000001007f */
[----:B------:R-:W-:-:S04]  /*38e0*/  FFMA.FTZ R123, R21, R124, R123 ;  /* 0x0000007c157b7223 */ /* 0x000fc8000001007b */
        /* <DEDUP_REMOVED lines=9> */
.L_x_22:
        /* <DEDUP_REMOVED lines=27> */
[----:B------:R-:W-:Y:S02]  /*3b30*/  PRMT R165, R123, 0x7610, R165 ;  /* 0x000076107ba57816 */ /* 0x000fe400000000a5 */
[----:B------:R-:W-:Y:S02]  /*3b40*/  PRMT R166, R125, 0x7610, R166 ;  /* 0x000076107da67816 */ /* 0x000fe400000000a6 */
[----:B------:R-:W-:Y:S02]  /*3b50*/  PRMT R167, R122, 0x7610, R167 ;  /* 0x000076107aa77816 */ /* 0x000fe400000000a7 */
[----:B------:R-:W-:Y:S02]  /*3b60*/  PRMT R180, R120, 0x7610, R180 ;  /* 0x0000761078b47816 */ /* 0x000fe400000000b4 */
[----:B------:R-:W-:-:S07]  /*3b70*/  PRMT R181, R123, 0x7610, R181 ;  /* 0x000076107bb57816 */ /* 0x000fce00000000b5 */
.L_x_18:
[----:B------:R-:W0:Y:S01]  /*3b80*/  LDC.64 R126, c[0x0][0x468] ;  /* 0x00011a00ff7e7b82 */ /* 0x000e220000000a00 */
[----:B------:R-:W-:Y:S01]  /*3b90*/  UISETP.NE.U32.AND UP0, UPT, UR4, URZ, UPT ;  /* 0x000000ff0400728c */ /* 0x000fe2000bf05070 */
[----:B------:R-:W-:Y:S02]  /*3ba0*/  LOP3.LUT R120, R120, 0xffff, RZ, 0xc0, !PT ;  /* 0x0000ffff78787812 */ /* 0x000fe400078ec0ff */
[----:B------:R-:W-:Y:S01]  /*3bb0*/  PRMT R125, R122, 0x5410, R125 ;  /* 0x000054107a7d7816 */ /* 0x000fe2000000007d */
[----:B------:R-:W-:Y:S02]  /*3bc0*/  UISETP.NE.AND.EX UP0, UPT, UR5, URZ, UPT, UP0 ;  /* 0x000000ff0500728c */ /* 0x000fe4000bf05300 */
[----:B------:R-:W-:-:S05]  /*3bd0*/  IMAD.WIDE.U32 R120, R120, 0x10000, RZ ;  /* 0x0001000078787825 */ /* 0x000fca00078e00ff */
[----:B------:R-:W-:Y:S02]  /*3be0*/  LOP3.LUT R121, R125, R121, RZ, 0xfc, !PT ;  /* 0x000000797d797212 */ /* 0x000fe400078efcff */
[----:B------:R-:W-:Y:S01]  /*3bf0*/  LOP3.LUT R120, R120, 0xffff, R123, 0xf8, !PT ;  /* 0x0000ffff78787812 */ /* 0x000fe200078ef87b */
[----:B0-----:R-:W-:Y:S01]  /*3c00*/  IMAD.WIDE.U32 R126, R22, 0x8, R126 ;  /* 0x00000008167e7825 */ /* 0x001fe200078e007e */
[----:B------:R-:W-:Y:S06]  /*3c10*/  BRA.U !UP0, `(.L_x_23) ;  /* 0x0000000108207547 */ /* 0x000fec000b800000 */
[----:B------:R-:W0:Y:S01]  /*3c20*/  LDC.64 R122, c[0x0][0x478] ;  /* 0x00011e00ff7a7b82 */ /* 0x000e220000000a00 */
[----:B------:R-:W-:Y:S02]  /*3c30*/  LOP3.LUT R124, R180, 0xffff, RZ, 0xc0, !PT ;  /* 0x0000ffffb47c7812 */ /* 0x000fe400078ec0ff */
[----:B------:R-:W-:-:S03]  /*3c40*/  PRMT R131, R167, 0x5410, R166 ;  /* 0x00005410a7837816 */ /* 0x000fc600000000a6 */
[----:B------:R-:W-:-:S05]  /*3c50*/  IMAD.WIDE.U32 R124, R124, 0x10000, RZ ;  /* 0x000100007c7c7825 */ /* 0x000fca00078e00ff */
[----:B------:R-:W-:Y:S02]  /*3c60*/  LOP3.LUT R125, R131, R125, RZ, 0xfc, !PT ;  /* 0x0000007d837d7212 */ /* 0x000fe400078efcff */
[----:B------:R-:W-:Y:S01]  /*3c70*/  LOP3.LUT R124, R124, 0xffff, R181, 0xf8, !PT ;  /* 0x0000ffff7c7c7812 */ /* 0x000fe200078ef8b5 */
[----:B0-----:R-:W-:-:S05]  /*3c80*/  IMAD.WIDE.U32 R122, R22, 0x8, R122 ;  /* 0x00000008167a7825 */ /* 0x001fca00078e007a */
[----:B------:R0:W-:Y:S02]  /*3c90*/  STG.E.64 desc[UR12][R122.64], R124 ;  /* 0x0000007c7a007986 */ /* 0x0001e4000c101b0c */
.L_x_23:
[----:B------:R1:W-:Y:S01]  /*3ca0*/  STG.E.64 desc[UR12][R126.64], R120 ;  /* 0x000000787e007986 */ /* 0x0003e2000c101b0c */
[----:B------:R-:W-:-:S04]  /*3cb0*/  UISETP.NE.U32.AND UP0, UPT, UR6, URZ, UPT ;  /* 0x000000ff0600728c */ /* 0x000fc8000bf05070 */
[----:B------:R-:W-:-:S09]  /*3cc0*/  UISETP.NE.AND.EX UP0, UPT, UR7, URZ, UPT, UP0 ;  /* 0x000000ff0700728c */ /* 0x000fd2000bf05300 */
[----:B-1----:R-:W-:Y:S05]  /*3cd0*/  BRA.U !UP0, `(.L_x_24) ;  /* 0x0000000108207547 */ /* 0x002fea000b800000 */
[----:B------:R-:W1:Y:S01]  /*3ce0*/  LDC.64 R120, c[0x0][0x470] ;  /* 0x00011c00ff787b82 */ /* 0x000e620000000a00 */
[----:B0-----:R-:W-:Y:S02]  /*3cf0*/  LOP3.LUT R122, R163, 0xffff, RZ, 0xc0, !PT ;  /* 0x0000ffffa37a7812 */ /* 0x001fe400078ec0ff */
[----:B------:R-:W-:-:S03]  /*3d00*/  PRMT R125, R164, 0x5410, R161 ;  /* 0x00005410a47d7816 */ /* 0x000fc600000000a1 */
[----:B------:R-:W-:-:S05]  /*3d10*/  IMAD.WIDE.U32 R122, R122, 0x10000, RZ ;  /* 0x000100007a7a7825 */ /* 0x000fca00078e00ff */
[----:B------:R-:W-:Y:S02]  /*3d20*/  LOP3.LUT R123, R125, R123, RZ, 0xfc, !PT ;  /* 0x0000007b7d7b7212 */ /* 0x000fe400078efcff */
[----:B------:R-:W-:Y:S01]  /*3d30*/  LOP3.LUT R122, R122, 0xffff, R165, 0xf8, !PT ;  /* 0x0000ffff7a7a7812 */ /* 0x000fe200078ef8a5 */
[----:B-1----:R-:W-:-:S05]  /*3d40*/  IMAD.WIDE.U32 R120, R22, 0x8, R120 ;  /* 0x0000000816787825 */ /* 0x002fca00078e0078 */
[----:B------:R1:W-:Y:S02]  /*3d50*/  STG.E.64 desc[UR12][R120.64], R122 ;  /* 0x0000007a78007986 */ /* 0x0003e4000c101b0c */
.L_x_24:
[----:B------:R-:W-:-:S07]  /*3d60*/  VIADD R22, R22, 0x100 ;  /* 0x0000010016167836 */ /* 0x000fce0000000000 */
.L_x_14:
[----:B------:R-:W-:Y:S05]  /*3d70*/  BSYNC.RECONVERGENT B0 ;  /* 0x0000000000007941 */ /* 0x000fea0003800200 */
.L_x_13:
[----:B------:R-:W-:Y:S04]  /*3d80*/  BSSY.RECONVERGENT B0, `(.L_x_25) ;  /* 0x0000106000007945 */ /* 0x000fe80003800200 */
[----:B------:R-:W-:Y:S05]  /*3d90*/  @!P1 BRA `(.L_x_26) ;  /* 0x0000001000109947 */ /* 0x000fea0003800000 */
[----:B------:R-:W-:-:S04]  /*3da0*/  UISETP.NE.U32.AND UP0, UPT, UR14, URZ, UPT ;  /* 0x000000ff0e00728c */ /* 0x000fc8000bf05070 */
[----:B------:R-:W-:-:S09]  /*3db0*/  UISETP.NE.AND.EX UP0, UPT, UR15, URZ, UPT, UP0 ;  /* 0x000000ff0f00728c */ /* 0x000fd2000bf05300 */
[----:B------:R-:W-:Y:S05]  /*3dc0*/  BRA.U !UP0, `(.L_x_27) ;  /* 0x0000000908147547 */ /* 0x000fea000b800000 */
[----:B------:R-:W-:-:S04]  /*3dd0*/  UISETP.NE.U32.AND UP0, UPT, UR8, URZ, UPT ;  /* 0x000000ff0800728c */ /* 0x000fc8000bf05070 */
[----:B------:R-:W-:-:S09]  /*3de0*/  UISETP.NE.AND.EX UP0, UPT, UR9, URZ, UPT, UP0 ;  /* 0x000000ff0900728c */ /* 0x000fd2000bf05300 */
[----:B------:R-:W-:Y:S05]  /*3df0*/  BRA.U !UP0, `(.L_x_28) ;  /* 0x0000000508147547 */ /* 0x000fea000b800000 */
[----:B------:R-:W-:-:S04]  /*3e00*/  UISETP.NE.U32.AND UP2, UPT, UR6, URZ, UPT ;  /* 0x000000ff0600728c */ /* 0x000fc8000bf45070 */
[----:B------:R-:W-:-:S09]  /*3e10*/  UISETP.NE.AND.EX UP2, UPT, UR7, URZ, UPT, UP2 ;  /* 0x000000ff0700728c */ /* 0x000fd2000bf45320 */
[----:B------:R-:W-:Y:S05]  /*3e20*/  BRA.U !UP2, `(.L_x_29) ;  /* 0x000000010a8c7547 */ /* 0x000fea000b800000 */
[-CC-:B-1----:R-:W-:Y:S01]  /*3e30*/  FFMA.FTZ R121, R185, R128.reuse, R129.reuse ;  /* 0x00000080b9797223 */ /* 0x182fe20000010081 */
[----:B0-----:R-:W-:Y:S01]  /*3e40*/  MOV R125, R175 ;  /* 0x000000af007d7202 */ /* 0x001fe20000000f00 */
[--C-:B------:R-:W-:Y:S01]  /*3e50*/  FFMA.FTZ R123, R187, R128, R129.reuse ;  /* 0x00000080bb7b7223 */ /* 0x100fe20000010081 */
[----:B------:R-:W-:Y:S01]  /*3e60*/  MOV R122, R174 ;  /* 0x000000ae007a7202 */ /* 0x000fe20000000f00 */
[-C--:B------:R-:W-:Y:S01]  /*3e70*/  FFMA.FTZ R130, R188, R128.reuse, R129 ;  /* 0x00000080bc827223 */ /* 0x080fe20000010081 */
[----:B------:R-:W-:Y:S01]  /*3e80*/  SHF.R.U32.HI R127, RZ, 0x10, R175 ;  /* 0x00000010ff7f7819 */ /* 0x000fe200000116af */
[----:B------:R-:W-:Y:S01]  /*3e90*/  FFMA.FTZ R124, R186, R128, R129 ;  /* 0x00000080ba7c7223 */ /* 0x000fe20000010081 */
[----:B------:R-:W-:Y:S01]  /*3ea0*/  SHF.R.U64 R131, R174, 0x10, R175 ;  /* 0x00000010ae837819 */ /* 0x000fe200000012af */
[----:B------:R-:W-:Y:S01]  /*3eb0*/  FADD.FTZ R120, R16, -R121 ;  /* 0x8000007910787221 */ /* 0x000fe20000010000 */
[----:B------:R-:W-:Y:S01]  /*3ec0*/  SHF.L.U32 R121, R122, 0x10, RZ ;  /* 0x000000107a797819 */ /* 0x000fe200000006ff */
[----:B------:R-:W-:-:S02]  /*3ed0*/  IMAD.U32 R126, R125, 0x10000, RZ ;  /* 0x000100007d7e7824 */ /* 0x000fc400078e00ff */
        /* <DEDUP_REMOVED lines=24> */
.L_x_29:
[----:B-1----:R-:W-:Y:S01]  /*4060*/  FFMA.FTZ R121, R185, R128, R129 ;  /* 0x00000080b9797223 */ /* 0x002fe20000010081 */
[----:B------:R-:W-:Y:S01]  /*4070*/  IMAD.MOV.U32 R126, RZ, RZ, R175 ;  /* 0x000000ffff7e7224 */ /* 0x000fe200078e00af */
[----:B0-----:R-:W-:Y:S01]  /*4080*/  MOV R122, R174 ;  /* 0x000000ae007a7202 */ /* 0x001fe20000000f00 */
[-C--:B------:R-:W-:Y:S01]  /*4090*/  FFMA.FTZ R125, R187, R128.reuse, R129 ;  /* 0x00000080bb7d7223 */ /* 0x080fe20000010081 */
[----:B------:R-:W-:Y:S01]  /*40a0*/  SHF.R.U32.HI R127, RZ, 0x10, R175 ;  /* 0x00000010ff7f7819 */ /* 0x000fe200000116af */
[-C--:B------:R-:W-:Y:S01]  /*40b0*/  FFMA.FTZ R130, R188, R128.reuse, R129 ;  /* 0x00000080bc827223 */ /* 0x080fe20000010081 */
[----:B------:R-:W-:Y:S01]  /*40c0*/  SHF.R.U64 R123, R174, 0x10, R175 ;  /* 0x00000010ae7b7819 */ /* 0x000fe200000012af */
[----:B------:R-:W-:Y:S01]  /*40d0*/  FFMA.FTZ R124, R186, R128, R129 ;  /* 0x00000080ba7c7223 */ /* 0x000fe20000010081 */
        /* <DEDUP_REMOVED lines=23> */
.L_x_28:
[----:B------:R-:W-:-:S04]  /*4250*/  UISETP.NE.U32.AND UP2, UPT, UR6, URZ, UPT ;  /* 0x000000ff0600728c */ /* 0x000fc8000bf45070 */
[----:B------:R-:W-:-:S09]  /*4260*/  UISETP.NE.AND.EX UP2, UPT, UR7, URZ, UPT, UP2 ;  /* 0x000000ff0700728c */ /* 0x000fd2000bf45320 */
[----:B------:R-:W-:Y:S05]  /*4270*/  BRA.U !UP2, `(.L_x_31) ;  /* 0x000000010a7c7547 */ /* 0x000fea000b800000 */
[--C-:B-1----:R-:W-:Y:S01]  /*4280*/  FFMA.FTZ R121, R185, R128, R129.reuse ;  /* 0x00000080b9797223 */ /* 0x102fe20000010081 */
[----:B0-----:R-:W-:Y:S01]  /*4290*/  MOV R122, R174 ;  /* 0x000000ae007a7202 */ /* 0x001fe20000000f00 */
[-CC-:B------:R-:W-:Y:S01]  /*42a0*/  FFMA.FTZ R125, R187, R128.reuse, R129.reuse ;  /* 0x00000080bb7d7223 */ /* 0x180fe20000010081 */
[----:B------:R-:W-:Y:S01]  /*42b0*/  MOV R126, R175 ;  /* 0x000000af007e7202 */ /* 0x000fe20000000f00 */
[-C--:B------:R-:W-:Y:S01]  /*42c0*/  FFMA.FTZ R130, R188, R128.reuse, R129 ;  /* 0x00000080bc827223 */ /* 0x080fe20000010081 */
[----:B------:R-:W-:Y:S01]  /*42d0*/  SHF.R.U32.HI R127, RZ, 0x10, R175 ;  /* 0x00000010ff7f7819 */ /* 0x000fe200000116af */
[----:B------:R-:W-:Y:S01]  /*42e0*/  FFMA.FTZ R124, R186, R128, R129 ;  /* 0x00000080ba7c7223 */ /* 0x000fe20000010081 */
[----:B------:R-:W-:Y:S01]  /*42f0*/  SHF.R.U64 R123, R174, 0x10, R175 ;  /* 0x00000010ae7b7819 */ /* 0x000fe200000012af */
[----:B------:R-:W-:Y:S01]  /*4300*/  FADD.FTZ R120, R16, -R121 ;  /* 0x8000007910787221 */ /* 0x000fe20000010000 */
[----:B------:R-:W-:Y:S01]  /*4310*/  SHF.L.U32 R121, R122, 0x10, RZ ;  /* 0x000000107a797819 */ /* 0x000fe200000006ff */
[----:B------:R-:W-:Y:S01]  /*4320*/  FADD.FTZ R122, R14, -R125 ;  /* 0x8000007d0e7a7221 */ /* 0x000fe20000010000 */
[----:B------:R-:W-:Y:S01]  /*4330*/  SHF.L.U32 R127, R127, 0x10, RZ ;  /* 0x000000107f7f7819 */ /* 0x000fe200000006ff */
[----:B------:R-:W-:-:S02]  /*4340*/  IMAD.U32 R126, R126, 0x10000, RZ ;  /* 0x000100007e7e7824 */ /* 0x000fc400078e00ff */
        /* <DEDUP_REMOVED lines=18> */
.L_x_31:
[----:B-1----:R-:W-:Y:S01]  /*4470*/  FFMA.FTZ R121, R185, R128, R129 ;  /* 0x00000080b9797223 */ /* 0x002fe20000010081 */
[----:B------:R-:W-:Y:S01]  /*4480*/  IMAD.MOV.U32 R127, RZ, RZ, R175 ;  /* 0x000000ffff7f7224 */ /* 0x000fe200078e00af */
[----:B0-----:R-:W-:Y:S01]  /*4490*/  MOV R122, R174 ;  /* 0x000000ae007a7202 */ /* 0x001fe20000000f00 */
[-C--:B------:R-:W-:Y:S01]  /*44a0*/  FFMA.FTZ R124, R186, R128.reuse, R129 ;  /* 0x00000080ba7c7223 */ /* 0x080fe20000010081 */
[----:B------:R-:W-:Y:S01]  /*44b0*/  SHF.R.U64 R123, R174, 0x10, R175 ;  /* 0x00000010ae7b7819 */ /* 0x000fe200000012af */
[-C--:B------:R-:W-:Y:S01]  /*44c0*/  FFMA.FTZ R125, R187, R128.reuse, R129 ;  /* 0x00000080bb7d7223 */ /* 0x080fe20000010081 */
[----:B------:R-:W-:Y:S01]  /*44d0*/  SHF.R.U32.HI R131, RZ, 0x10, R175 ;  /* 0x00000010ff837819 */ /* 0x000fe200000116af */
        /* <DEDUP_REMOVED lines=20> */
.L_x_27:
[----:B------:R-:W-:-:S04]  /*4620*/  UISETP.NE.U32.AND UP0, UPT, UR8, URZ, UPT ;  /* 0x000000ff0800728c */ /* 0x000fc8000bf05070 */
[----:B------:R-:W-:-:S09]  /*4630*/  UISETP.NE.AND.EX UP0, UPT, UR9, URZ, UPT, UP0 ;  /* 0x000000ff0900728c */ /* 0x000fd2000bf05300 */
[----:B------:R-:W-:Y:S05]  /*4640*/  BRA.U !UP0, `(.L_x_32) ;  /* 0x0000000108d07547 */ /* 0x000fea000b800000 */
[----:B------:R-:W-:-:S04]  /*4650*/  UISETP.NE.U32.AND UP2, UPT, UR6, URZ, UPT ;  /* 0x000000ff0600728c */ /* 0x000fc8000bf45070 */
[----:B------:R-:W-:-:S09]  /*4660*/  UISETP.NE.AND.EX UP2, UPT, UR7, URZ, UPT, UP2 ;  /* 0x000000ff0700728c */ /* 0x000fd2000bf45320 */
[----:B------:R-:W-:Y:S05]  /*4670*/  BRA.U !UP2, `(.L_x_33) ;  /* 0x000000010a6c7547 */ /* 0x000fea000b800000 */
[-CC-:B01----:R-:W-:Y:S01]  /*4680*/  FFMA.FTZ R123, R187, R128.reuse, R129.reuse ;  /* 0x00000080bb7b7223 */ /* 0x183fe20000010081 */
        /* <DEDUP_REMOVED lines=26> */
.L_x_33:
[-CC-:B-1----:R-:W-:Y:S01]  /*4830*/  FFMA.FTZ R120, R188, R128.reuse, R129.reuse ;  /* 0x00000080bc787223 */ /* 0x182fe20000010081 */
[-CC-:B0-----:R-:W-:Y:S01]  /*4840*/  FFMA.FTZ R123, R187, R128.reuse, R129.reuse ;  /* 0x00000080bb7b7223 */ /* 0x181fe20000010081 */
        /* <DEDUP_REMOVED lines=12> */
[----:B------:R-:W-:Y:S02]  /*4910*/  PRMT R127, R124, 0x7632, R127 ;  /* 0x000076327c7f7816 */ /* 0x000fe4000000007f */
[C---:B------:R-:W-:Y:S02]  /*4920*/  PRMT R122, R120.reuse, 0x7632, R122 ;  /* 0x00007632787a7816 */ /* 0x040fe4000000007a */
[----:B------:R-:W-:Y:S02]  /*4930*/  PRMT R125, R120, 0x7610, R125 ;  /* 0x00007610787d7816 */ /* 0x000fe4000000007d */
[----:B------:R-:W-:-:S02]  /*4940*/  PRMT R166, R127, 0x7610, R166 ;  /* 0x000076107fa67816 */ /* 0x000fc400000000a6 */
[----:B------:R-:W-:Y:S02]  /*4950*/  PRMT R167, R124, 0x7610, R167 ;  /* 0x000076107ca77816 */ /* 0x000fe400000000a7 */
[----:B------:R-:W-:Y:S02]  /*4960*/  PRMT R180, R122, 0x7610, R180 ;  /* 0x000076107ab47816 */ /* 0x000fe400000000b4 */
[----:B------:R-:W-:Y:S01]  /*4970*/  PRMT R181, R125, 0x7610, R181 ;  /* 0x000076107db57816 */ /* 0x000fe200000000b5 */
[----:B------:R-:W-:Y:S06]  /*4980*/  BRA `(.L_x_30) ;  /* 0x0000000000a87947 */ /* 0x000fec0003800000 */
.L_x_32:
[----:B------:R-:W-:-:S04]  /*4990*/  UISETP.NE.U32.AND UP2, UPT, UR6, URZ, UPT ;  /* 0x000000ff0600728c */ /* 0x000fc8000bf45070 */
[----:B------:R-:W-:-:S09]  /*49a0*/  UISETP.NE.AND.EX UP2, UPT, UR7, URZ, UPT, UP2 ;  /* 0x000000ff0700728c */ /* 0x000fd2000bf45320 */
[----:B------:R-:W-:Y:S05]  /*49b0*/  BRA.U !UP2, `(.L_x_34) ;  /* 0x000000010a587547 */ /* 0x000fea000b800000 */
        /* <DEDUP_REMOVED lines=22> */
.L_x_34:
        /* <DEDUP_REMOVED lines=16> */
[----:B------:R-:W-:-:S07]  /*4c20*/  PRMT R127, R124, 0x7632, R127 ;  /* 0x000076327c7f7816 */ /* 0x000fce000000007f */
.L_x_30:
[----:B------:R-:W0:Y:S01]  /*4c30*/  LDC.64 R120, c[0x0][0x468] ;  /* 0x00011a00ff787b82 */ /* 0x000e220000000a00 */
[----:B------:R-:W-:Y:S02]  /*4c40*/  LOP3.LUT R122, R122, 0xffff, RZ, 0xc0, !PT ;  /* 0x0000ffff7a7a7812 */ /* 0x000fe400078ec0ff */
[----:B------:R-:W-:-:S03]  /*4c50*/  PRMT R127, R124, 0x5410, R127 ;  /* 0x000054107c7f7816 */ /* 0x000fc6000000007f */
        /* <DEDUP_REMOVED lines=13> */
.L_x_35:
[----:B------:R1:W-:Y:S01]  /*4d30*/  STG.E.64 desc[UR12][R120.64], R122 ;  /* 0x0000007a78007986 */ /* 0x0003e2000c101b0c */
[----:B------:R-:W-:Y:S05]  /*4d40*/  BRA.U !UP2, `(.L_x_36) ;  /* 0x000000010a207547 */ /* 0x000fea000b800000 */
[----:B-1----:R-:W1:Y:S01]  /*4d50*/  LDC.64 R122, c[0x0][0x470] ;  /* 0x00011c00ff7a7b82 */ /* 0x002e620000000a00 */
[----:B------:R-:W-:Y:S02]  /*4d60*/  LOP3.LUT R120, R163, 0xffff, RZ, 0xc0, !PT ;  /* 0x0000ffffa3787812 */ /* 0x000fe400078ec0ff */
[----:B0-----:R-:W-:-:S03]  /*4d70*/  PRMT R125, R164, 0x5410, R161 ;  /* 0x00005410a47d7816 */ /* 0x001fc600000000a1 */
[----:B------:R-:W-:-:S05]  /*4d80*/  IMAD.WIDE.U32 R120, R120, 0x10000, RZ ;  /* 0x0001000078787825 */ /* 0x000fca00078e00ff */
[----:B------:R-:W-:Y:S02]  /*4d90*/  LOP3.LUT R121, R125, R121, RZ, 0xfc, !PT ;  /* 0x000000797d797212 */ /* 0x000fe400078efcff */
[----:B------:R-:W-:Y:S01]  /*4da0*/  LOP3.LUT R120, R120, 0xffff, R165, 0xf8, !PT ;  /* 0x0000ffff78787812 */ /* 0x000fe200078ef8a5 */
[----:B-1----:R-:W-:-:S05]  /*4db0*/  IMAD.WIDE.U32 R122, R22, 0x8, R122 ;  /* 0x00000008167a7825 */ /* 0x002fca00078e007a */
[----:B------:R2:W-:Y:S02]  /*4dc0*/  STG.E.64 desc[UR12][R122.64], R120 ;  /* 0x000000787a007986 */ /* 0x0005e4000c101b0c */
.L_x_36:
[----:B------:R-:W-:-:S07]  /*4dd0*/  IADD3 R22, PT, PT, R22, 0x100, RZ ;  /* 0x0000010016167810 */ /* 0x000fce0007ffe0ff */
.L_x_26:
[----:B------:R-:W-:Y:S05]  /*4de0*/  BSYNC.RECONVERGENT B0 ;  /* 0x0000000000007941 */ /* 0x000fea0003800200 */
.L_x_25:
        /* <DEDUP_REMOVED lines=11> */
[--C-:B-12---:R-:W-:Y:S01]  /*4ea0*/  FFMA.FTZ R121, R189, R128, R129.reuse ;  /* 0x00000080bd797223 */ /* 0x106fe20000010081 */
        /* <DEDUP_REMOVED lines=34> */
.L_x_41:
[-CC-:B-12---:R-:W-:Y:S01]  /*50d0*/  FFMA.FTZ R121, R189, R128.reuse, R129.reuse ;  /* 0x00000080bd797223 */ /* 0x186fe20000010081 */
[----:B0-----:R-:W-:Y:S01]  /*50e0*/  IMAD.MOV.U32 R122, RZ, RZ, R172 ;  /* 0x000000ffff7a7224 */ /* 0x001fe200078e00ac */
[----:B------:R-:W-:Y:S01]  /*50f0*/  MOV R126, R173 ;  /* 0x000000ad007e7202 */ /* 0x000fe20000000f00 */
        /* <DEDUP_REMOVED lines=28> */
.L_x_40:
        /* <DEDUP_REMOVED lines=34> */
.L_x_43:
[----:B012---:R-:W-:Y:S02]  /*54e0*/  IMAD.MOV.U32 R122, RZ, RZ, R172 ;  /* 0x000000ffff7a7224 */ /* 0x007fe400078e00ac */
[-C--:B------:R-:W-:Y:S01]  /*54f0*/  FFMA.FTZ R121, R189, R128.reuse, R129 ;  /* 0x00000080bd797223 */ /* 0x080fe20000010081 */
        /* <DEDUP_REMOVED lines=25> */
.L_x_39:
[----:B------:R-:W-:-:S04]  /*5690*/  UISETP.NE.U32.AND UP0, UPT, UR8, URZ, UPT ;  /* 0x000000ff0800728c */ /* 0x000fc8000bf05070 */
[----:B------:R-:W-:-:S09]  /*56a0*/  UISETP.NE.AND.EX UP0, UPT, UR9, URZ, UPT, UP0 ;  /* 0x000000ff0900728c */ /* 0x000fd2000bf05300 */
[----:B------:R-:W-:Y:S05]  /*56b0*/  BRA.U !UP0, `(.L_x_44) ;  /* 0x0000000108d07547 */ /* 0x000fea000b800000 */
[----:B------:R-:W-:-:S04]  /*56c0*/  UISETP.NE.U32.AND UP2, UPT, UR6, URZ, UPT ;  /* 0x000000ff0600728c */ /* 0x000fc8000bf45070 */
[----:B------:R-:W-:-:S09]  /*56d0*/  UISETP.NE.AND.EX UP2, UPT, UR7, URZ, UPT, UP2 ;  /* 0x000000ff0700728c */ /* 0x000fd2000bf45320 */
[----:B------:R-:W-:Y:S05]  /*56e0*/  BRA.U !UP2, `(.L_x_45) ;  /* 0x000000010a6c7547 */ /* 0x000fea000b800000 */
[-CC-:B012---:R-:W-:Y:S01]  /*56f0*/  FFMA.FTZ R123, R191, R128.reuse, R129.reuse ;  /* 0x00000080bf7b7223 */ /* 0x187fe20000010081 */
        /* <DEDUP_REMOVED lines=26> */
.L_x_45:
[-CC-:B-12---:R-:W-:Y:S01]  /*58a0*/  FFMA.FTZ R120, R192, R128.reuse, R129.reuse ;  /* 0x00000080c0787223 */ /* 0x186fe20000010081 */
        /* <DEDUP_REMOVED lines=21> */
.L_x_44:
[----:B------:R-:W-:-:S04]  /*5a00*/  UISETP.NE.U32.AND UP2, UPT, UR6, URZ, UPT ;  /* 0x000000ff0600728c */ /* 0x000fc8000bf45070 */
[----:B------:R-:W-:-:S09]  /*5a10*/  UISETP.NE.AND.EX UP2, UPT, UR7, URZ, UPT, UP2 ;  /* 0x000000ff0700728c */ /* 0x000fd2000bf45320 */
[----:B------:R-:W-:Y:S05]  /*5a20*/  BRA.U !UP2, `(.L_x_46) ;  /* 0x000000010a587547 */ /* 0x000fea000b800000 */
        /* <DEDUP_REMOVED lines=22> */
.L_x_46:
        /* <DEDUP_REMOVED lines=17> */
.L_x_42:
        /* <DEDUP_REMOVED lines=16> */
.L_x_47:
        /* <DEDUP_REMOVED lines=10> */
.L_x_48:
[----:B------:R-:W-:-:S07]  /*5e40*/  IADD3 R22, PT, PT, R22, 0x100, RZ ;  /* 0x0000010016167810 */ /* 0x000fce0007ffe0ff */
.L_x_38:
[----:B------:R-:W-:Y:S05]  /*5e50*/  BSYNC.RECONVERGENT B0 ;  /* 0x0000000000007941 */ /* 0x000fea0003800200 */
.L_x_37:
        /* <DEDUP_REMOVED lines=11> */
[----:B0-----:R-:W-:Y:S02]  /*5f10*/  IMAD.MOV.U32 R125, RZ, RZ, R171 ;  /* 0x000000ffff7d7224 */ /* 0x001fe400078e00ab */
[--C-:B-12---:R-:W-:Y:S01]  /*5f20*/  FFMA.FTZ R121, R193, R128, R129.reuse ;  /* 0x00000080c1797223 */ /* 0x106fe20000010081 */
        /* <DEDUP_REMOVED lines=33> */
.L_x_53:
        /* <DEDUP_REMOVED lines=31> */
.L_x_52:
[----:B------:R-:W-:-:S04]  /*6330*/  UISETP.NE.U32.AND UP2, UPT, UR6, URZ, UPT ;  /* 0x000000ff0600728c */ /* 0x000fc8000bf45070 */
[----:B------:R-:W-:-:S09]  /*6340*/  UISETP.NE.AND.EX UP2, UPT, UR7, URZ, UPT, UP2 ;  /* 0x000000ff0700728c */ /* 0x000fd2000bf45320 */
[----:B------:R-:W-:Y:S05]  /*6350*/  BRA.U !UP2, `(.L_x_55) ;  /* 0x000000010a7c7547 */ /* 0x000fea000b800000 */
[----:B-12---:R-:W-:Y:S01]  /*6360*/  FFMA.FTZ R121, R193, R128, R129 ;  /* 0x00000080c1797223 */ /* 0x006fe20000010081 */
        /* <DEDUP_REMOVED lines=30> */
.L_x_55:
[--C-:B-12---:R-:W-:Y:S01]  /*6550*/  FFMA.FTZ R121, R193, R128, R129.reuse ;  /* 0x00000080c1797223 */ /* 0x106fe20000010081 */
[----:B0-----:R-:W-:Y:S01]  /*6560*/  MOV R122, R170 ;  /* 0x000000aa007a7202 */ /* 0x001fe20000000f00 */
        /* <DEDUP_REMOVED lines=25> */
.L_x_51:
        /* <DEDUP_REMOVED lines=33> */
.L_x_57:
        /* <DEDUP_REMOVED lines=22> */
.L_x_56:
        /* <DEDUP_REMOVED lines=25> */
.L_x_58:
        /* <DEDUP_REMOVED lines=17> */
.L_x_54:
        /* <DEDUP_REMOVED lines=16> */
.L_x_59:
        /* <DEDUP_REMOVED lines=10> */
.L_x_60:
[----:B------:R-:W-:-:S07]  /*6eb0*/  IADD3 R22, PT, PT, R22, 0x100, RZ ;  /* 0x0000010016167810 */ /* 0x000fce0007ffe0ff */
.L_x_50:
[----:B------:R-:W-:Y:S05]  /*6ec0*/  BSYNC.RECONVERGENT B0 ;  /* 0x0000000000007941 */ /* 0x000fea0003800200 */
.L_x_49:
        /* <DEDUP_REMOVED lines=11> */
[-CC-:B-12---:R-:W-:Y:S01]  /*6f80*/  FFMA.FTZ R121, R199, R128.reuse, R129.reuse ;  /* 0x00000080c7797223 */ /* 0x186fe20000010081 */
[-CC-:B0-----:R-:W-:Y:S01]  /*6f90*/  FFMA.FTZ R123, R198, R128.reuse, R129.reuse ;  /* 0x00000080c67b7223 */ /* 0x181fe20000010081 */
[-CC-:B------:R-:W-:Y:S01]  /*6fa0*/  FFMA.FTZ R126, R200, R128.reuse, R129.reuse ;  /* 0x00000080c87e7223 */ /* 0x180fe20000010081 */
[----:B------:R-:W-:Y:S01]  /*6fb0*/  FFMA.FTZ R129, R201, R128, R129 ;  /* 0x00000080c9817223 */ /* 0x000fe20000010081 */
[----:B------:R-:W-:Y:S01]  /*6fc0*/  IMAD.MOV.U32 R122, RZ, RZ, R168 ;  /* 0x000000ffff7a7224 */ /* 0x000fe200078e00a8 */
[----:B------:R-:W-:Y:S01]  /*6fd0*/  MOV R124, R169 ;  /* 0x000000a9007c7202 */ /* 0x000fe20000000f00 */
[----:B------:R-:W-:Y:S01]  /*6fe0*/  FADD.FTZ R120, R4, -R121 ;  /* 0x8000007904787221 */ /* 0x000fe20000010000 */
[--C-:B------:R-:W-:Y:S01]  /*6ff0*/  SHF.R.U64 R125, R168, 0x10, R169.reuse ;  /* 0x00000010a87d7819 */ /* 0x100fe200000012a9 */
[----:B------:R-:W-:Y:S01]  /*7000*/  FADD.FTZ R126, R197, -R126 ;  /* 0x8000007ec57e7221 */ /* 0x000fe20000010000 */
[----:B------:R-:W-:Y:S01]  /*7010*/  SHF.R.U32.HI R128, RZ, 0x10, R169 ;  /* 0x00000010ff807819 */ /* 0x000fe200000116a9 */
[----:B------:R-:W-:Y:S01]  /*7020*/  IMAD.U32 R127, R124, 0x10000, RZ ;  /* 0x000100007c7f7824 */ /* 0x000fe200078e00ff */
[----:B------:R-:W-:Y:S01]  /*7030*/  SHF.L.U32 R121, R122, 0x10, RZ ;  /* 0x000000107a797819 */ /* 0x000fe200000006ff */
[----:B------:R-:W-:Y:S01]  /*7040*/  FADD.FTZ R124, R0, -R129 ;  /* 0x80000081007c7221 */ /* 0x000fe20000010000 */
[----:B------:R-:W-:Y:S01]  /*7050*/  SHF.L.U32 R128, R128, 0x10, RZ ;  /* 0x0000001080807819 */ /* 0x000fe200000006ff */
[----:B------:R-:W-:Y:S01]  /*7060*/  FADD.FTZ R122, R2, -R123 ;  /* 0x8000007b027a7221 */ /* 0x000fe20000010000 */
[----:B------:R-:W-:Y:S01]  /*7070*/  SHF.L.U32 R125, R125, 0x10, RZ ;  /* 0x000000107d7d7819 */ /* 0x000fe200000006ff */
[C---:B-----5:R-:W-:Y:S01]  /*7080*/  FFMA.FTZ R124, R21.reuse, R124, R127 ;  /* 0x0000007c157c7223 */ /* 0x060fe2000001007f */
[C---:B------:R-:W-:Y:S01]  /*7090*/  FFMA.FTZ R120, R21.reuse, R120, R121 ;  /* 0x0000007815787223 */ /* 0x040fe20000010079 */
[----:B------:R-:W-:-:S02]  /*70a0*/  FFMA.FTZ R123, R21, R126, R128 ;  /* 0x0000007e157b7223 */ /* 0x000fc40000010080 */
        /* <DEDUP_REMOVED lines=16> */
.L_x_65:
[----:B0-----:R-:W-:Y:S01]  /*71b0*/  SHF.R.U32.HI R127, RZ, 0x10, R169 ;  /* 0x00000010ff7f7819 */ /* 0x001fe200000116a9 */
[--C-:B-12---:R-:W-:Y:S01]  /*71c0*/  FFMA.FTZ R121, R199, R128, R129.reuse ;  /* 0x00000080c7797223 */ /* 0x106fe20000010081 */
[----:B------:R-:W-:Y:S01]  /*71d0*/  MOV R122, R168 ;  /* 0x000000a8007a7202 */ /* 0x000fe20000000f00 */
[-CC-:B------:R-:W-:Y:S01]  /*71e0*/  FFMA.FTZ R123, R198, R128.reuse, R129.reuse ;  /* 0x00000080c67b7223 */ /* 0x180fe20000010081 */
[----:B------:R-:W-:Y:S01]  /*71f0*/  MOV R125, R169 ;  /* 0x000000a9007d7202 */ /* 0x000fe20000000f00 */
[-C--:B------:R-:W-:Y:S01]  /*7200*/  FFMA.FTZ R126, R200, R128.reuse, R129 ;  /* 0x00000080c87e7223 */ /* 0x080fe20000010081 */
[----:B------:R-:W-:Y:S01]  /*7210*/  SHF.R.U64 R124, R168, 0x10, R169 ;  /* 0x00000010a87c7819 */ /* 0x000fe200000012a9 */
[----:B------:R-:W-:Y:S01]  /*7220*/  FFMA.FTZ R129, R201, R128, R129 ;  /* 0x00000080c9817223 */ /* 0x000fe20000010081 */
[----:B------:R-:W-:Y:S01]  /*7230*/  SHF.L.U32 R130, R127, 0x10, RZ ;  /* 0x000000107f827819 */ /* 0x000fe200000006ff */
[----:B------:R-:W-:Y:S01]  /*7240*/  FADD.FTZ R120, R4, -R121 ;  /* 0x8000007904787221 */ /* 0x000fe20000010000 */
[----:B------:R-:W-:Y:S01]  /*7250*/  SHF.L.U32 R127, R125, 0x10, RZ ;  /* 0x000000107d7f7819 */ /* 0x000fe200000006ff */
[----:B------:R-:W-:-:S02]  /*7260*/  IMAD.U32 R121, R122, 0x10000, RZ ;  /* 0x000100007a797824 */ /* 0x000fc400078e00ff */
[----:B------:R-:W-:Y:S01]  /*7270*/  FADD.FTZ R128, R197, -R126 ;  /* 0x8000007ec5807221 */ /* 0x000fe20000010000 */
        /* <DEDUP_REMOVED lines=18> */
.L_x_64:
[----:B------:R-:W-:-:S04]  /*73a0*/  UISETP.NE.U32.AND UP2, UPT, UR6, URZ, UPT ;  /* 0x000000ff0600728c */ /* 0x000fc8000bf45070 */
[----:B------:R-:W-:-:S09]  /*73b0*/  UISETP.NE.AND.EX UP2, UPT, UR7, URZ, UPT, UP2 ;  /* 0x000000ff0700728c */ /* 0x000fd2000bf45320 */
[----:B------:R-:W-:Y:S05]  /*73c0*/  BRA.U !UP2, `(.L_x_67) ;  /* 0x000000010a7c7547 */ /* 0x000fea000b800000 */
[----:B0-----:R-:W-:Y:S01]  /*73d0*/  SHF.R.U32.HI R127, RZ, 0x10, R169 ;  /* 0x00000010ff7f7819 */ /* 0x001fe200000116a9 */
[-CC-:B-12---:R-:W-:Y:S01]  /*73e0*/  FFMA.FTZ R121, R199, R128.reuse, R129.reuse ;  /* 0x00000080c7797223 */ /* 0x186fe20000010081 */
[----:B------:R-:W-:Y:S01]  /*73f0*/  MOV R125, R169 ;  /* 0x000000a9007d7202 */ /* 0x000fe20000000f00 */
[----:B------:R-:W-:Y:S02]  /*7400*/  IMAD.MOV.U32 R122, RZ, RZ, R168 ;  /* 0x000000ffff7a7224 */ /* 0x000fe400078e00a8 */
[-CC-:B------:R-:W-:Y:S01]  /*7410*/  FFMA.FTZ R123, R198, R128.reuse, R129.reuse ;  /* 0x00000080c67b7223 */ /* 0x180fe20000010081 */
[-C--:B------:R-:W-:Y:S01]  /*7420*/  FFMA.FTZ R126, R200, R128.reuse, R129 ;  /* 0x00000080c87e7223 */ /* 0x080fe20000010081 */
[----:B------:R-:W-:Y:S01]  /*7430*/  SHF.R.U64 R124, R168, 0x10, R169 ;  /* 0x00000010a87c7819 */ /* 0x000fe200000012a9 */
[----:B------:R-:W-:Y:S01]  /*7440*/  FFMA.FTZ R129, R201, R128, R129 ;  /* 0x00000080c9817223 */ /* 0x000fe20000010081 */
[----:B------:R-:W-:Y:S01]  /*7450*/  SHF.L.U32 R130, R127, 0x10, RZ ;  /* 0x000000107f827819 */ /* 0x000fe200000006ff */
[----:B------:R-:W-:Y:S01]  /*7460*/  FADD.FTZ R120, R4, -R121 ;  /* 0x8000007904787221 */ /* 0x000fe20000010000 */
[----:B------:R-:W-:Y:S01]  /*7470*/  IMAD.U32 R127, R125, 0x10000, RZ ;  /* 0x000100007d7f7824 */ /* 0x000fe200078e00ff */
[----:B------:R-:W-:Y:S01]  /*7480*/  SHF.L.U32 R121, R122, 0x10, RZ ;  /* 0x000000107a797819 */ /* 0x000fe200000006ff */
        /* <DEDUP_REMOVED lines=19> */
.L_x_67:
[-CC-:B-12---:R-:W-:Y:S01]  /*75c0*/  FFMA.FTZ R121, R199, R128.reuse, R129.reuse ;  /* 0x00000080c7797223 */ /* 0x186fe20000010081 */
[-CC-:B0-----:R-:W-:Y:S01]  /*75d0*/  FFMA.FTZ R123, R198, R128.reuse, R129.reuse ;  /* 0x00000080c67b7223 */ /* 0x181fe20000010081 */
[--C-:B------:R-:W-:Y:S01]  /*75e0*/  FFMA.FTZ R130, R200, R128, R129.reuse ;  /* 0x00000080c8827223 */ /* 0x100fe20000010081 */
[----:B------:R-:W-:Y:S01]  /*75f0*/  MOV R122, R168 ;  /* 0x000000a8007a7202 */ /* 0x000fe20000000f00 */
[----:B------:R-:W-:Y:S01]  /*7600*/  FFMA.FTZ R129, R201, R128, R129 ;  /* 0x00000080c9817223 */ /* 0x000fe20000010081 */
[----:B------:R-:W-:Y:S01]  /*7610*/  SHF.R.U64 R125, R168, 0x10, R169 ;  /* 0x00000010a87d7819 */ /* 0x000fe200000012a9 */
[----:B------:R-:W-:Y:S01]  /*7620*/  FADD.FTZ R120, R4, -R121 ;  /* 0x8000007904787221 */ /* 0x000fe20000010000 */
[----:B------:R-:W-:Y:S01]  /*7630*/  SHF.R.U32.HI R127, RZ, 0x10, R169 ;  /* 0x00000010ff7f7819 */ /* 0x000fe200000116a9 */
[----:B------:R-:W-:Y:S01]  /*7640*/  IMAD.U32 R122, R122, 0x10000, RZ ;  /* 0x000100007a7a7824 */ /* 0x000fe200078e00ff */
[----:B------:R-:W-:Y:S01]  /*7650*/  MOV R126, R169 ;  /* 0x000000a9007e7202 */ /* 0x000fe20000000f00 */
[----:B------:R-:W-:Y:S01]  /*7660*/  FADD.FTZ R124, R2, -R123 ;  /* 0x8000007b027c7221 */ /* 0x000fe20000010000 */
[----:B------:R-:W-:Y:S01]  /*7670*/  SHF.L.U32 R125, R125, 0x10, RZ ;  /* 0x000000107d7d7819 */ /* 0x000fe200000006ff */
[----:B------:R-:W-:Y:S01]  /*7680*/  FADD.FTZ R130, R197, -R130 ;  /* 0x80000082c5827221 */ /* 0x000fe20000010000 */
[----:B------:R-:W-:Y:S01]  /*7690*/  SHF.L.U32 R127, R127, 0x10, RZ ;  /* 0x000000107f7f7819 */ /* 0x000fe200000006ff */
[C---:B-----5:R-:W-:Y:S01]  /*76a0*/  FFMA.FTZ R120, R21.reuse, R120, R122 ;  /* 0x0000007815787223 */ /* 0x060fe2000001007a */
[----:B------:R-:W-:Y:S01]  /*76b0*/  SHF.L.U32 R121, R126, 0x10, RZ ;  /* 0x000000107e797819 */ /* 0x000fe200000006ff */
[----:B------:R-:W-:Y:S01]  /*76c0*/  FADD.FTZ R126, R0, -R129 ;  /* 0x80000081007e7221 */ /* 0x000fe20000010000 */
[C---:B------:R-:W-:Y:S01]  /*76d0*/  FFMA.FTZ R125, R21.reuse, R124, R125 ;  /* 0x0000007c157d7223 */ /* 0x040fe2000001007d */
[----:B------:R-:W-:-:S02]  /*76e0*/  FFMA.FTZ R130, R21, R130, R127 ;  /* 0x0000008215827223 */ /* 0x000fc4000001007f */
[----:B------:R-:W-:Y:S02]  /*76f0*/  FFMA.FTZ R121, R21, R126, R121 ;  /* 0x0000007e15797223 */ /* 0x000fe40000010079 */
[----:B------:R-:W-:-:S03]  /*7700*/  F2FP.BF16.F32.PACK_AB R125, R125, R120 ;  /* 0x000000787d7d723e */ /* 0x000fc600000010ff */
[----:B------:R-:W-:Y:S02]  /*7710*/  F2FP.BF16.F32.PACK_AB R121, R130, R121 ;  /* 0x000000798279723e */ /* 0x000fe400000010ff */
[C---:B------:R-:W-:Y:S02]  /*7720*/  PRMT R120, R125.reuse, 0x7632, R120 ;  /* 0x000076327d787816 */ /* 0x040fe40000000078 */
[----:B------:R-:W-:Y:S02]  /*7730*/  PRMT R21, R125, 0x7610, R21 ;  /* 0x000076107d157816 */ /* 0x000fe40000000015 */
[C---:B------:R-:W-:Y:S02]  /*7740*/  PRMT R123, R121.reuse, 0x7632, R123 ;  /* 0x00007632797b7816 */ /* 0x040fe4000000007b */
[----:B------:R-:W-:Y:S01]  /*7750*/  PRMT R122, R121, 0x7610, R122 ;  /* 0x00007610797a7816 */ /* 0x000fe2000000007a */
[----:B------:R-:W-:Y:S06]  /*7760*/  BRA `(.L_x_66) ;  /* 0x0000000400807947 */ /* 0x000fec0003800000 */
.L_x_63:
        /* <DEDUP_REMOVED lines=29> */
[----:B------:R-:W-:Y:S01]  /*7940*/  PRMT R181, R21, 0x7610, R181 ;  /* 0x0000761015b57816 */ /* 0x000fe200000000b5 */
[----:B------:R-:W-:Y:S06]  /*7950*/  BRA `(.L_x_66) ;  /* 0x0000000400047947 */ /* 0x000fec0003800000 */
.L_x_69:
        /* <DEDUP_REMOVED lines=20> */
[----:B------:R-:W-:Y:S01]  /*7aa0*/  PRMT R181, R21, 0x7610, R181 ;  /* 0x0000761015b57816 */ /* 0x000fe200000000b5 */
[----:B------:R-:W-:Y:S06]  /*7ab0*/  BRA `(.L_x_66) ;  /* 0x0000000000ac7947 */ /* 0x000fec0003800000 */
.L_x_68:
        /* <DEDUP_REMOVED lines=25> */
.L_x_70:
        /* <DEDUP_REMOVED lines=17> */
[----:B------:R-:W-:-:S07]  /*7d60*/  PRMT R122, R124, 0x7610, R122 ;  /* 0x000076107c7a7816 */ /* 0x000fce000000007a */
.L_x_66:
        /* <DEDUP_REMOVED lines=16> */
.L_x_71:
[----:B------:R3:W-:Y:S01]  /*7e70*/  STG.E.64 desc[UR12][R126.64], R124 ;  /* 0x0000007c7e007986 */ /* 0x0007e2000c101b0c */
[----:B------:R-:W-:Y:S05]  /*7e80*/  BRA.U !UP2, `(.L_x_62) ;  /* 0x000000010a207547 */ /* 0x000fea000b800000 */
[----:B0-----:R-:W0:Y:S01]  /*7e90*/  LDC.64 R122, c[0x0][0x470] ;  /* 0x00011c00ff7a7b82 */ /* 0x001e220000000a00 */
[----:B------:R-:W-:Y:S02]  /*7ea0*/  LOP3.LUT R120, R163, 0xffff, RZ, 0xc0, !PT ;  /* 0x0000ffffa3787812 */ /* 0x000fe400078ec0ff */
[----:B------:R-:W-:-:S03]  /*7eb0*/  PRMT R21, R164, 0x5410, R161 ;  /* 0x00005410a4157816 */ /* 0x000fc600000000a1 */
[----:B------:R-:W-:-:S05]  /*7ec0*/  IMAD.WIDE.U32 R120, R120, 0x10000, RZ ;  /* 0x0001000078787825 */ /* 0x000fca00078e00ff */
[----:B------:R-:W-:Y:S02]  /*7ed0*/  LOP3.LUT R121, R21, R121, RZ, 0xfc, !PT ;  /* 0x0000007915797212 */ /* 0x000fe400078efcff */
[----:B------:R-:W-:Y:S01]  /*7ee0*/  LOP3.LUT R120, R120, 0xffff, R165, 0xf8, !PT ;  /* 0x0000ffff78787812 */ /* 0x000fe200078ef8a5 */
[----:B0-----:R-:W-:-:S05]  /*7ef0*/  IMAD.WIDE.U32 R122, R22, 0x8, R122 ;  /* 0x00000008167a7825 */ /* 0x001fca00078e007a */
[----:B------:R4:W-:Y:S02]  /*7f00*/  STG.E.64 desc[UR12][R122.64], R120 ;  /* 0x000000787a007986 */ /* 0x0009e4000c101b0c */
.L_x_62:
[----:B------:R-:W-:Y:S05]  /*7f10*/  BSYNC.RECONVERGENT B0 ;  /* 0x0000000000007941 */ /* 0x000fea0003800200 */
.L_x_61:
[----:B------:R-:W-:Y:S01]  /*7f20*/  UPLOP3.LUT UP1, UPT, UPT, UPT, UP1, 0x40, 0x4 ;  /* 0x000000000004789c */ /* 0x000fe20003f2e810 */
[----:B------:R-:W-:Y:S10]  /*7f30*/  @!P6 BRA `(.L_x_72) ;  /* 0xffffff8c0010e947 */ /* 0x000ff4000383ffff */
.L_x_0:
[----:B------:R-:W0:Y:S01]  /*7f40*/  S2UR UR4, SR_CTAID.X ;  /* 0x00000000000479c3 */ /* 0x000e220000002500 */
[----:B------:R-:W-:Y:S01]  /*7f50*/  BSSY.RECONVERGENT B0, `(.L_x_73) ;  /* 0x0000011000007945 */ /* 0x000fe20003800200 */
[----:B0-----:R-:W-:-:S05]  /*7f60*/  IMAD R3, R162, UR4, RZ ;  /* 0x00000004a2037c24 */ /* 0x001fca000f8e02ff */
[----:B-----5:R-:W-:Y:S01]  /*7f70*/  LEA.HI R11, R3, R202, RZ, 0x1e ;  /* 0x000000ca030b7211 */ /* 0x020fe200078ff0ff */
[----:B------:R-:W-:Y:S06]  /*7f80*/  @!P0 BRA `(.L_x_74) ;  /* 0x0000000000348947 */ /* 0x000fec0003800000 */
[----:B------:R-:W0:Y:S08]  /*7f90*/  LDC.64 R2, c[0x0][0x440] ;  /* 0x00011000ff027b82 */ /* 0x000e300000000a00 */
[----:B------:R-:W5:Y:S08]  /*7fa0*/  LDC.64 R4, c[0x0][0x448] ;  /* 0x00011200ff047b82 */ /* 0x000f700000000a00 */
[----:B------:R-:W1:Y:S08]  /*7fb0*/  LDC.64 R6, c[0x0][0x450] ;  /* 0x00011400ff067b82 */ /* 0x000e700000000a00 */
[----:B------:R-:W2:Y:S01]  /*7fc0*/  LDC.64 R8, c[0x0][0x458] ;  /* 0x00011600ff087b82 */ /* 0x000ea20000000a00 */
[----:B0-----:R-:W-:-:S05]  /*7fd0*/  IMAD.WIDE.U32 R2, R11, 0x10, R2 ;  /* 0x000000100b027825 */ /* 0x001fca00078e0002 */
[----:B------:R0:W-:Y:S01]  /*7fe0*/  STG.E.128 desc[UR12][R2.64], R96 ;  /* 0x0000006002007986 */ /* 0x0001e2000c101d0c */
[----:B-----5:R-:W-:-:S05]  /*7ff0*/  IMAD.WIDE.U32 R4, R11, 0x10, R4 ;  /* 0x000000100b047825 */ /* 0x020fca00078e0004 */
[----:B------:R0:W-:Y:S01]  /*8000*/  STG.E.128 desc[UR12][R4.64], R116 ;  /* 0x0000007404007986 */ /* 0x0001e2000c101d0c */
[----:B-1----:R-:W-:-:S05]  /*8010*/  IMAD.WIDE.U32 R6, R11, 0x10, R6 ;  /* 0x000000100b067825 */ /* 0x002fca00078e0006 */
[----:B------:R0:W-:Y:S01]  /*8020*/  STG.E.128 desc[UR12][R6.64], R56 ;  /* 0x0000003806007986 */ /* 0x0001e2000c101d0c */
[----:B--2---:R-:W-:-:S04]  /*8030*/  IMAD.WIDE.U32 R8, R11, 0x10, R8 ;  /* 0x000000100b087825 */ /* 0x004fc800078e0008 */
[----:B------:R-:W-:Y:S01]  /*8040*/  VIADD R11, R11, 0x100 ;  /* 0x000001000b0b7836 */ /* 0x000fe20000000000 */
[----:B------:R0:W-:Y:S06]  /*8050*/  STG.E.128 desc[UR12][R8.64], R76 ;  /* 0x0000004c08007986 */ /* 0x0001ec000c101d0c */
.L_x_74:
[----:B------:R-:W-:Y:S05]  /*8060*/  BSYNC.RECONVERGENT B0 ;  /* 0x0000000000007941 */ /* 0x000fea0003800200 */
.L_x_73:
[----:B------:R-:W-:Y:S04]  /*8070*/  BSSY.RECONVERGENT B0, `(.L_x_75) ;  /* 0x000000f000007945 */ /* 0x000fe80003800200 */
[----:B------:R-:W-:Y:S05]  /*8080*/  @!P1 BRA `(.L_x_76) ;  /* 0x0000000000349947 */ /* 0x000fea0003800000 */
[----:B0-----:R-:W0:Y:S08]  /*8090*/  LDC.64 R2, c[0x0][0x440] ;  /* 0x00011000ff027b82 */ /* 0x001e300000000a00 */
        /* <DEDUP_REMOVED lines=9> */
[C---:B--2---:R-:W-:Y:S01]  /*8130*/  IMAD.WIDE.U32 R8, R11.reuse, 0x10, R8 ;  /* 0x000000100b087825 */ /* 0x044fe200078e0008 */
[----:B------:R-:W-:-:S04]  /*8140*/  IADD3 R11, PT, PT, R11, 0x100, RZ ;  /* 0x000001000b0b7810 */ /* 0x000fc80007ffe0ff */
[----:B------:R0:W-:Y:S03]  /*8150*/  STG.E.128 desc[UR12][R8.64], R72 ;  /* 0x0000004808007986 */ /* 0x0001e6000c101d0c */
.L_x_76:
[----:B------:R-:W-:Y:S05]  /*8160*/  BSYNC.RECONVERGENT B0 ;  /* 0x0000000000007941 */ /* 0x000fea0003800200 */
.L_x_75:
        /* <DEDUP_REMOVED lines=15> */
.L_x_78:
[----:B------:R-:W-:Y:S05]  /*8260*/  BSYNC.RECONVERGENT B0 ;  /* 0x0000000000007941 */ /* 0x000fea0003800200 */
.L_x_77:
        /* <DEDUP_REMOVED lines=15> */
.L_x_80:
[----:B------:R-:W-:Y:S05]  /*8360*/  BSYNC.RECONVERGENT B0 ;  /* 0x0000000000007941 */ /* 0x000fea0003800200 */
.L_x_79:
[----:B------:R-:W-:Y:S05]  /*8370*/  @!P4 EXIT ;  /* 0x000000000000c94d */ /* 0x000fea0003800000 */
[----:B0-----:R-:W0:Y:S08]  /*8380*/  LDC.64 R2, c[0x0][0x440] ;  /* 0x00011000ff027b82 */ /* 0x001e300000000a00 */
[----:B------:R-:W5:Y:S08]  /*8390*/  LDC.64 R4, c[0x0][0x448] ;  /* 0x00011200ff047b82 */ /* 0x000f700000000a00 */
[----:B------:R-:W1:Y:S08]  /*83a0*/  LDC.64 R6, c[0x0][0x450] ;  /* 0x00011400ff067b82 */ /* 0x000e700000000a00 */
[----:B------:R-:W2:Y:S01]  /*83b0*/  LDC.64 R8, c[0x0][0x458] ;  /* 0x00011600ff087b82 */ /* 0x000ea20000000a00 */
[----:B0-----:R-:W-:-:S05]  /*83c0*/  IMAD.WIDE.U32 R2, R11, 0x10, R2 ;  /* 0x000000100b027825 */ /* 0x001fca00078e0002 */
[----:B------:R-:W-:Y:S01]  /*83d0*/  STG.E.128 desc[UR12][R2.64], R80 ;  /* 0x0000005002007986 */ /* 0x000fe2000c101d0c */
[----:B-----5:R-:W-:-:S05]  /*83e0*/  IMAD.WIDE.U32 R4, R11, 0x10, R4 ;  /* 0x000000100b047825 */ /* 0x020fca00078e0004 */
[----:B------:R-:W-:Y:S01]  /*83f0*/  STG.E.128 desc[UR12][R4.64], R100 ;  /* 0x0000006404007986 */ /* 0x000fe2000c101d0c */
[----:B-1----:R-:W-:-:S05]  /*8400*/  IMAD.WIDE.U32 R6, R11, 0x10, R6 ;  /* 0x000000100b067825 */ /* 0x002fca00078e0006 */
[----:B------:R-:W-:Y:S01]  /*8410*/  STG.E.128 desc[UR12][R6.64], R40 ;  /* 0x0000002806007986 */ /* 0x000fe2000c101d0c */
[----:B--2---:R-:W-:-:S05]  /*8420*/  IMAD.WIDE.U32 R8, R11, 0x10, R8 ;  /* 0x000000100b087825 */ /* 0x004fca00078e0008 */
[----:B------:R-:W-:Y:S01]  /*8430*/  STG.E.128 desc[UR12][R8.64], R60 ;  /* 0x0000003c08007986 */ /* 0x000fe2000c101d0c */
[----:B------:R-:W-:Y:S05]  /*8440*/  EXIT ;  /* 0x000000000000794d */ /* 0x000fea0003800000 */
.L_x_81:
[----:B------:R-:W-:-:S00]  /*8450*/  BRA `(.L_x_81) ;  /* 0xfffffffc00fc7947 */ /* 0x000fc0000383ffff */
[----:B------:R-:W-:-:S00]  /*8460*/  NOP ;  /* 0x0000000000007918 */ /* 0x000fc00000000000 */
        /* <DEDUP_REMOVED lines=9> */
.L_x_5372:


//--------------------- .text._ZN10layer_norm31ln_parallel_residual_bwd_kernelINS_13Kernel_traitsI13__nv_bfloat16S2_S2_S2_fjLj5120ELj1ELj1ELj8ELj8ENS_18Kernel_traits_baseILj5120ES2_S2_S2_S2_fjLj256EEEEELb0ELb0ELb1EEEvNS_9BwdParamsE --------------------------
	.section	.text._ZN10layer_norm31ln_parallel_residual_bwd_kernelINS_13Kernel_traitsI13__nv_bfloat16S2_S2_S2_fjLj5120ELj1ELj1ELj8ELj8ENS_18Kernel_traits_baseILj5120ES2_S2_S2_S2_fjLj256EEEEELb0ELb0ELb1EEEvNS_9BwdParamsE,"ax",@progbits
	.align	128
        .global         _ZN10layer_norm31ln_parallel_residual_bwd_kernelINS_13Kernel_traitsI13__nv_bfloat16S2_S2_S2_fjLj5120ELj1ELj1ELj8ELj8ENS_18Kernel_traits_baseILj5120ES2_S2_S2_S2_fjLj256EEEEELb0ELb0ELb1EEEvNS_9BwdParamsE
        .type           _ZN10layer_norm31ln_parallel_residual_bwd_kernelINS_13Kernel_traitsI13__nv_bfloat16S2_S2_S2_fjLj5120ELj1ELj1ELj8ELj8ENS_18Kernel_traits_baseILj5120ES2_S2_S2_S2_fjLj256EEEEELb0ELb0ELb1EEEvNS_9BwdParamsE,@function
        .size           _ZN10layer_norm31ln_parallel_residual_bwd_kernelINS_13Kernel_traitsI13__nv_bfloat16S2_S2_S2_fjLj5120ELj1ELj1ELj8ELj8ENS_18Kernel_traits_baseILj5120ES2_S2_S2_S2_fjLj256EEEEELb0ELb0ELb1EEEvNS_9BwdParamsE,(.L_x_5373 - _ZN10layer_norm31ln_parallel_residual_bwd_kernelINS_13Kernel_traitsI13__nv_bfloat16S2_S2_S2_fjLj5120ELj1ELj1ELj8ELj8ENS_18Kernel_traits_baseILj5120ES2_S2_S2_S2_fjLj256EEEEELb0ELb0ELb1EEEvNS_9BwdParamsE)
        .other          _ZN10layer_norm31ln_parallel_residual_bwd_kernelINS_13Kernel_traitsI13__nv_bfloat16S2_S2_S2_fjLj5120ELj1ELj1ELj8ELj8ENS_18Kernel_traits_baseILj5120ES2_S2_S2_S2_fjLj256EEEEELb0ELb0ELb1EEEvNS_9BwdParamsE,@"STO_CUDA_ENTRY STV_DEFAULT"
_ZN10layer_norm31ln_parallel_residual_bwd_kernelINS_13Kernel_traitsI13__nv_bfloat16S2_S2_S2_fjLj5120ELj1ELj1ELj8ELj8ENS_18Kernel_traits_baseILj5120ES2_S2_S2_S2_fjLj256EEEEELb0ELb0ELb1EEEvNS_9BwdParamsE:
.text._ZN10layer_norm31ln_parallel_residual_bwd_kernelINS_13Kernel_traitsI13__nv_bfloat16S2_S2_S2_fjLj5120ELj1ELj1ELj8ELj8ENS_18Kernel_traits_baseILj5120ES2_S2_S2_S2_fjLj256EEEEELb0ELb0ELb1EEEvNS_9BwdParamsE:
[----:B------:R-:W-:Y:S08]  /*0000*/  LDC R1, c[0x0][0x37c] ;  /* 0x0000df00ff017b82 */ /* 0x000ff00000000800 */
[----:B------:R-:W0:Y:S01]  /*0010*/  S2UR UR4, SR_CTAID.X ;  /* 0x00000000000479c3 */ /* 0x000e220000002500 */
[----:B------:R-:W0:Y:S01]  /*0020*/  LDCU UR5, c[0x0][0x384] ;  /* 0x00007080ff0577ac */ /* 0x000e220008000800 */
[----:B------:R-:W1:Y:S01]  /*0030*/  S2R R136, SR_TID.X ;  /* 0x0000000000887919 */ /* 0x000e620000002100 */
        /* <DEDUP_REMOVED lines=20> */
[----:B------:R-:W-:Y:S01]  /*0180*/  CS2R R30, SRZ ;  /* 0x00000000001e7805 */ /* 0x000fe2000001ff00 */
[----:B0-----:R-:W-:Y:S01]  /*0190*/  UISETP.GE.AND UP0, UPT, UR4, UR5, UPT ;  /* 0x000000050400728c */ /* 0x001fe2000bf06270 */
        /* <DEDUP_REMOVED lines=18> */
[----:B------:R-:W-:Y:S01]  /*02c0*/  CS2R R56, SRZ ;  /* 0x0000000000387805 */ /* 0x000fe2000001ff00 */
[----:B------:R-:W0:Y:S01]  /*02d0*/  LDCU.64 UR8, c[0x0][0x358] ;  /* 0x00006b00ff0877ac */ /* 0x000e220008000a00 */
[----:B-1----:R-:W-:Y:S05]  /*02e0*/  BRA.U UP0, `(.L_x_82) ;  /* 0x0000007500ec7547 */ /* 0x002fea000b800000 */
[----:B------:R-:W1:Y:S08]  /*02f0*/  LDC.64 R4, c[0x0][0x3d8] ;  /* 0x0000f600ff047b82 */ /* 0x000e700000000a00 */
[----:B------:R-:W2:Y:S01]  /*0300*/  LDC.64 R2, c[0x0][0x3d0] ;  /* 0x0000f400ff027b82 */ /* 0x000ea20000000a00 */
[----:B------:R-:W-:Y:S01]  /*0310*/  HFMA2 R0, -RZ, RZ, 0, 0 ;  /* 0x00000000ff007431 */ /* 0x000fe200000001ff */
[----:B------:R-:W-:-:S02]  /*0320*/  MOV R159, UR4 ;  /* 0x00000004009f7c02 */ /* 0x000fc40008000f00 */
        /* <DEDUP_REMOVED lines=12> */
[----:B------:R-:W-:Y:S01]  /*03f0*/  CS2R R48, SRZ ;  /* 0x0000000000307805 */ /* 0x000fe2000001ff00 */
[----:B-1----:R-:W-:Y:S01]  /*0400*/  IMAD.WIDE.U32 R4, R136, 0x8, R4 ;  /* 0x0000000888047825 */ /* 0x002fe200078e0004 */
[----:B------:R-:W-:Y:S02]  /*0410*/  CS2R R18, SRZ ;  /* 0x0000000000127805 */ /* 0x000fe4000001ff00 */
[----:B------:R-:W-:Y:S02]  /*0420*/  CS2R R20, SRZ ;  /* 0x0000000000147805 */ /* 0x000fe4000001ff00 */
[----:B------:R-:W-:Y:S02]  /*0430*/  CS2R R22, SRZ ;  /* 0x0000000000167805 */ /* 0x000fe4000001ff00 */
[----:B------:R-:W-:Y:S01]  /*0440*/  CS2R R24, SRZ ;  /* 0x0000000000187805 */ /* 0x000fe2000001ff00 */
[----:B0-----:R-:W3:Y:S01]  /*0450*/  LDG.E.64 R154, desc[UR8][R4.64+0x2000] ;  /* 0x00200008049a7981 */ /* 0x001ee2000c1e1b00 */
[----:B------:R-:W-:-:S02]  /*0460*/  CS2R R8, SRZ ;  /* 0x0000000000087805 */ /* 0x000fc4000001ff00 */
[----:B------:R-:W-:Y:S01]  /*0470*/  CS2R R38, SRZ ;  /* 0x0000000000267805 */ /* 0x000fe2000001ff00 */
[----:B--2---:R-:W-:Y:S01]  /*0480*/  IMAD.WIDE.U32 R2, R136, 0x8, R2 ;  /* 0x0000000888027825 */ /* 0x004fe200078e0002 */
[----:B------:R-:W2:Y:S01]  /*0490*/  LDG.E.64 R152, desc[UR8][R4.64+0x1800] ;  /* 0x0018000804987981 */ /* 0x000ea2000c1e1b00 */
[----:B------:R-:W-:Y:S02]  /*04a0*/  CS2R R28, SRZ ;  /* 0x00000000001c7805 */ /* 0x000fe4000001ff00 */
[----:B------:R-:W-:Y:S02]  /*04b0*/  CS2R R50, SRZ ;  /* 0x0000000000327805 */ /* 0x000fe4000001ff00 */
[----:B------:R-:W-:Y:S01]  /*04c0*/  CS2R R76, SRZ ;  /* 0x00000000004c7805 */ /* 0x000fe2000001ff00 */
[----:B------:R-:W4:Y:S01]  /*04d0*/  LDG.E.64 R150, desc[UR8][R4.64+0x1000] ;  /* 0x0010000804967981 */ /* 0x000f22000c1e1b00 */
[----:B------:R-:W-:Y:S02]  /*04e0*/  CS2R R62, SRZ ;  /* 0x00000000003e7805 */ /* 0x000fe4000001ff00 */
[----:B------:R-:W-:-:S02]  /*04f0*/  CS2R R82, SRZ ;  /* 0x0000000000527805 */ /* 0x000fc4000001ff00 */
[----:B------:R-:W-:Y:S01]  /*0500*/  CS2R R90, SRZ ;  /* 0x00000000005a7805 */ /* 0x000fe2000001ff00 */
[----:B------:R-:W5:Y:S01]  /*0510*/  LDG.E.64 R120, desc[UR8][R4.64+0x800] ;  /* 0x0008000804787981 */ /* 0x000f62000c1e1b00 */
[----:B------:R-:W-:Y:S02]  /*0520*/  CS2R R94, SRZ ;  /* 0x00000000005e7805 */ /* 0x000fe4000001ff00 */
[----:B------:R-:W-:Y:S02]  /*0530*/  CS2R R30, SRZ ;  /* 0x00000000001e7805 */ /* 0x000fe4000001ff00 */
[----:B------:R-:W-:Y:S01]  /*0540*/  CS2R R32, SRZ ;  /* 0x0000000000207805 */ /* 0x000fe2000001ff00 */
[----:B------:R0:W5:Y:S01]  /*0550*/  LDG.E.64 R118, desc[UR8][R4.64] ;  /* 0x0000000804767981 */ /* 0x000162000c1e1b00 */
[----:B------:R-:W-:Y:S02]  /*0560*/  CS2R R34, SRZ ;  /* 0x0000000000227805 */ /* 0x000fe4000001ff00 */
[----:B------:R-:W-:-:S02]  /*0570*/  CS2R R36, SRZ ;  /* 0x0000000000247805 */ /* 0x000fc4000001ff00 */
[----:B------:R-:W-:Y:S01]  /*0580*/  CS2R R70, SRZ ;  /* 0x0000000000467805 */ /* 0x000fe2000001ff00 */
[----:B------:R-:W5:Y:S01]  /*0590*/  LDG.E.64 R116, desc[UR8][R2.64+0x2000] ;  /* 0x0020000802747981 */ /* 0x000f62000c1e1b00 */
[----:B------:R-:W-:Y:S02]  /*05a0*/  CS2R R68, SRZ ;  /* 0x0000000000447805 */ /* 0x000fe4000001ff00 */
[----:B------:R-:W-:Y:S02]  /*05b0*/  CS2R R46, SRZ ;  /* 0x00000000002e7805 */ /* 0x000fe4000001ff00 */
[----:B------:R-:W-:Y:S01]  /*05c0*/  CS2R R40, SRZ ;  /* 0x0000000000287805 */ /* 0x000fe2000001ff00 */
[----:B------:R-:W5:Y:S01]  /*05d0*/  LDG.E.64 R114, desc[UR8][R2.64+0x1800] ;  /* 0x0018000802727981 */ /* 0x000f62000c1e1b00 */
[----:B------:R-:W-:Y:S02]  /*05e0*/  CS2R R42, SRZ ;  /* 0x00000000002a7805 */ /* 0x000fe4000001ff00 */
[----:B------:R-:W-:-:S02]  /*05f0*/  CS2R R44, SRZ ;  /* 0x00000000002c7805 */ /* 0x000fc4000001ff00 */
[----:B------:R-:W-:Y:S01]  /*0600*/  CS2R R60, SRZ ;  /* 0x00000000003c7805 */ /* 0x000fe2000001ff00 */
[----:B------:R-:W5:Y:S01]  /*0610*/  LDG.E.64 R112, desc[UR8][R2.64+0x1000] ;  /* 0x0010000802707981 */ /* 0x000f62000c1e1b00 */
[----:B------:R-:W-:Y:S01]  /*0620*/  MOV R157, RZ ;  /* 0x000000ff009d7202 */ /* 0x000fe20000000f00 */
[----:B------:R-:W-:Y:S02]  /*0630*/  UPLOP3.LUT UP1, UPT, UPT, UPT, UPT, 0x40, 0x4 ;  /* 0x000000000004789c */ /* 0x000fe40003f2e870 */
[----:B------:R-:W5:Y:S01]  /*0640*/  LDG.E.64 R110, desc[UR8][R2.64+0x800] ;  /* 0x00080008026e7981 */ /* 0x000f62000c1e1b00 */
[----:B------:R-:W1:Y:S03]  /*0650*/  LDCU UR12, c[0x0][0x388] ;  /* 0x00007100ff0c77ac */ /* 0x000e660008000800 */
[----:B------:R1:W5:Y:S01]  /*0660*/  LDG.E.64 R108, desc[UR8][R2.64] ;  /* 0x00000008026c7981 */ /* 0x000362000c1e1b00 */
[----:B0-----:R-:W-:Y:S01]  /*0670*/  CS2R R4, SRZ ;  /* 0x0000000000047805 */ /* 0x001fe2000001ff00 */
[----:B------:R-:W0:Y:S01]  /*0680*/  LDCU.U8 UR7, c[0x0][0x410] ;  /* 0x00008200ff0777ac */ /* 0x000e220008000000 */
[----:B------:R-:W0:Y:S01]  /*0690*/  LDCU UR13, c[0x0][0x400] ;  /* 0x00008000ff0d77ac */ /* 0x000e220008000800 */
[----:B-1----:R-:W-:Y:S01]  /*06a0*/  CS2R R2, SRZ ;  /* 0x0000000000027805 */ /* 0x002fe2000001ff00 */
[----:B------:R-:W1:Y:S01]  /*06b0*/  LDCU.64 UR16, c[0x0][0x470] ;  /* 0x00008e00ff1077ac */ /* 0x000e620008000a00 */
[----:B------:R-:W0:Y:S01]  /*06c0*/  LDCU.64 UR14, c[0x0][0x478] ;  /* 0x00008f00ff0e77ac */ /* 0x000e220008000a00 */
[----:B------:R-:W0:Y:S01]  /*06d0*/  LDCU.64 UR10, c[0x0][0x438] ;  /* 0x00008700ff0a77ac */ /* 0x000e220008000a00 */
[----:B---3--:R-:W-:-:S02]  /*06e0*/  SHF.L.U32 R178, R154, 0x10, RZ ;  /* 0x000000109ab27819 */ /* 0x008fc400000006ff */
[----:B------:R-:W-:Y:S02]  /*06f0*/  SHF.R.U64 R156, R154, 0x10, R155 ;  /* 0x000000109a9c7819 */ /* 0x000fe4000000129b */
[C---:B--2---:R-:W-:Y:S02]  /*0700*/  SHF.L.U32 R176, R152.reuse, 0x10, RZ ;  /* 0x0000001098b07819 */ /* 0x044fe400000006ff */
[----:B------:R-:W-:Y:S02]  /*0710*/  SHF.R.U64 R154, R152, 0x10, R153 ;  /* 0x00000010989a7819 */ /* 0x000fe40000001299 */
[C---:B----4-:R-:W-:Y:S02]  /*0720*/  SHF.L.U32 R174, R150.reuse, 0x10, RZ ;  /* 0x0000001096ae7819 */ /* 0x050fe400000006ff */
[----:B------:R-:W-:Y:S02]  /*0730*/  SHF.R.U64 R152, R150, 0x10, R151 ;  /* 0x0000001096987819 */ /* 0x000fe40000001297 */
[----:B-----5:R-:W-:-:S02]  /*0740*/  SHF.L.U32 R172, R120, 0x10, RZ ;  /* 0x0000001078ac7819 */ /* 0x020fc400000006ff */
[----:B------:R-:W-:Y:S02]  /*0750*/  SHF.R.U64 R150, R120, 0x10, R121 ;  /* 0x0000001078967819 */ /* 0x000fe40000001279 */
[C---:B------:R-:W-:Y:S02]  /*0760*/  SHF.L.U32 R170, R118.reuse, 0x10, RZ ;  /* 0x0000001076aa7819 */ /* 0x040fe400000006ff */
[----:B------:R-:W-:Y:S02]  /*0770*/  SHF.R.U64 R120, R118, 0x10, R119 ;  /* 0x0000001076787819 */ /* 0x000fe40000001277 */
[C---:B------:R-:W-:Y:S02]  /*0780*/  SHF.L.U32 R168, R116.reuse, 0x10, RZ ;  /* 0x0000001074a87819 */ /* 0x040fe400000006ff */
[----:B------:R-:W-:Y:S02]  /*0790*/  SHF.R.U64 R118, R116, 0x10, R117 ;  /* 0x0000001074767819 */ /* 0x000fe40000001275 */
[----:B------:R-:W-:-:S02]  /*07a0*/  SHF.L.U32 R166, R114, 0x10, RZ ;  /* 0x0000001072a67819 */ /* 0x000fc400000006ff */
[----:B------:R-:W-:Y:S02]  /*07b0*/  SHF.R.U64 R116, R114, 0x10, R115 ;  /* 0x0000001072747819 */ /* 0x000fe40000001273 */
[C---:B------:R-:W-:Y:S02]  /*07c0*/  SHF.L.U32 R164, R112.reuse, 0x10, RZ ;  /* 0x0000001070a47819 */ /* 0x040fe400000006ff */
[----:B------:R-:W-:Y:S02]  /*07d0*/  SHF.R.U64 R114, R112, 0x10, R113 ;  /* 0x0000001070727819 */ /* 0x000fe40000001271 */
[C---:B------:R-:W-:Y:S02]  /*07e0*/  SHF.L.U32 R162, R110.reuse, 0x10, RZ ;  /* 0x000000106ea27819 */ /* 0x040fe400000006ff */
[----:B------:R-:W-:Y:S02]  /*07f0*/  SHF.R.U64 R112, R110, 0x10, R111 ;  /* 0x000000106e707819 */ /* 0x000fe4000000126f */
[----:B------:R-:W-:-:S02]  /*0800*/  SHF.L.U32 R177, R155, 0x10, RZ ;  /* 0x000000109bb17819 */ /* 0x000fc400000006ff */
[----:B------:R-:W-:Y:S02]  /*0810*/  SHF.L.U32 R175, R153, 0x10, RZ ;  /* 0x0000001099af7819 */ /* 0x000fe400000006ff */
[----:B------:R-:W-:Y:S02]  /*0820*/  SHF.L.U32 R173, R151, 0x10, RZ ;  /* 0x0000001097ad7819 */ /* 0x000fe400000006ff */
[----:B------:R-:W-:Y:S02]  /*0830*/  SHF.L.U32 R171, R121, 0x10, RZ ;  /* 0x0000001079ab7819 */ /* 0x000fe400000006ff */
[----:B------:R-:W-:Y:S02]  /*0840*/  SHF.L.U32 R169, R119, 0x10, RZ ;  /* 0x0000001077a97819 */ /* 0x000fe400000006ff */
[----:B------:R-:W-:Y:S02]  /*0850*/  SHF.L.U32 R167, R117, 0x10, RZ ;  /* 0x0000001075a77819 */ /* 0x000fe400000006ff */
[----:B------:R-:W-:-:S02]  /*0860*/  SHF.L.U32 R165, R115, 0x10, RZ ;  /* 0x0000001073a57819 */ /* 0x000fc400000006ff */
[----:B------:R-:W-:Y:S02]  /*0870*/  SHF.L.U32 R163, R113, 0x10, RZ ;  /* 0x0000001071a37819 */ /* 0x000fe400000006ff */
[----:B------:R-:W-:Y:S02]  /*0880*/  SHF.L.U32 R161, R111, 0x10, RZ ;  /* 0x000000106fa17819 */ /* 0x000fe400000006ff */
[----:B------:R-:W-:Y:S02]  /*0890*/  SHF.R.U64 R110, R108, 0x10, R109 ;  /* 0x000000106c6e7819 */ /* 0x000fe4000000126d */
[----:B------:R-:W-:Y:S02]  /*08a0*/  SHF.L.U32 R158, R109, 0x10, RZ ;  /* 0x000000106d9e7819 */ /* 0x000fe400000006ff */
[----:B------:R-:W-:Y:S02]  /*08b0*/  SHF.R.U32.HI R155, RZ, 0x10, R155 ;  /* 0x00000010ff9b7819 */ /* 0x000fe4000001169b */
[----:B------:R-:W-:-:S02]  /*08c0*/  SHF.R.U32.HI R153, RZ, 0x10, R153 ;  /* 0x00000010ff997819 */ /* 0x000fc40000011699 */
[----:B------:R-:W-:Y:S02]  /*08d0*/  SHF.R.U32.HI R151, RZ, 0x10, R151 ;  /* 0x00000010ff977819 */ /* 0x000fe40000011697 */
[----:B------:R-:W-:Y:S02]  /*08e0*/  SHF.R.U32.HI R121, RZ, 0x10, R121 ;  /* 0x00000010ff797819 */ /* 0x000fe40000011679 */
[----:B------:R-:W-:Y:S02]  /*08f0*/  SHF.R.U32.HI R119, RZ, 0x10, R119 ;  /* 0x00000010ff777819 */ /* 0x000fe40000011677 */
[----:B------:R-:W-:Y:S02]  /*0900*/  SHF.R.U32.HI R117, RZ, 0x10, R117 ;  /* 0x00000010ff757819 */ /* 0x000fe40000011675 */
[----:B------:R-:W-:Y:S02]  /*0910*/  SHF.R.U32.HI R115, RZ, 0x10, R115 ;  /* 0x00000010ff737819 */ /* 0x000fe40000011673 */
[----:B------:R-:W-:-:S02]  /*0920*/  SHF.R.U32.HI R113, RZ, 0x10, R113 ;  /* 0x00000010ff717819 */ /* 0x000fc40000011671 */
[----:B------:R-:W-:Y:S02]  /*0930*/  SHF.R.U32.HI R111, RZ, 0x10, R111 ;  /* 0x00000010ff6f7819 */ /* 0x000fe4000001166f */
[----:B------:R-:W-:Y:S02]  /*0940*/  SHF.R.U32.HI R109, RZ, 0x10, R109 ;  /* 0x00000010ff6d7819 */ /* 0x000fe4000001166d */
[----:B------:R-:W-:Y:S02]  /*0950*/  SHF.L.U32 R160, R108, 0x10, RZ ;  /* 0x000000106ca07819 */ /* 0x000fe400000006ff */
[----:B------:R-:W-:Y:S02]  /*0960*/  SHF.L.U32 R156, R156, 0x10, RZ ;  /* 0x000000109c9c7819 */ /* 0x000fe400000006ff */
[----:B------:R-:W-:Y:S02]  /*0970*/  SHF.L.U32 R155, R155, 0x10, RZ ;  /* 0x000000109b9b7819 */ /* 0x000fe400000006ff */
        /* <DEDUP_REMOVED lines=17> */
[----:B01----:R-:W-:-:S07]  /*0a90*/  SHF.L.U32 R109, R109, 0x10, RZ ;  /* 0x000000106d6d7819 */ /* 0x003fce00000006ff */
.L_x_119:
[----:B0-23--:R-:W0:Y:S01]  /*0aa0*/  LDC.64 R84, c[0x0][0x428] ;  /* 0x00010a00ff547b82 */ /* 0x00de220000000a00 */
[----:B-1--4-:R-:W-:-:S05]  /*0ab0*/  IMAD R56, R159, UR12, RZ ;  /* 0x0000000c9f387c24 */ /* 0x012fca000f8e02ff */
[----:B------:R-:W-:Y:S02]  /*0ac0*/  SHF.R.S32.HI R57, RZ, 0x1f, R56 ;  /* 0x0000001fff397819 */ /* 0x000fe40000011438 */
[----:B------:R-:W1:Y:S02]  /*0ad0*/  LDC.64 R134, c[0x0][0x430] ;  /* 0x00010c00ff867b82 */ /* 0x000e640000000a00 */
[----:B------:R-:W-:-:S04]  /*0ae0*/  LEA.HI R57, R57, R56, RZ, 0x2 ;  /* 0x0000003839397211 */ /* 0x000fc800078f10ff */
[----:B------:R-:W-:Y:S02]  /*0af0*/  LEA.HI.SX32 R108, R57, R136, 0x1e ;  /* 0x00000088396c7211 */ /* 0x000fe400078ff2ff */
[----:B------:R-:W2:Y:S02]  /*0b00*/  LDC.64 R136, c[0x0][0x3a8] ;  /* 0x0000ea00ff887b82 */ /* 0x000ea40000000a00 */
[----:B------:R-:W-:-:S05]  /*0b10*/  IADD3 R107, PT, PT, R108, 0x100, RZ ;  /* 0x000001006c6b7810 */ /* 0x000fca0007ffe0ff */
[C-C-:B0-----:R-:W-:Y:S01]  /*0b20*/  IMAD.WIDE.U32 R86, R107.reuse, 0x8, R84.reuse ;  /* 0x000000086b567825 */ /* 0x141fe200078e0054 */
[----:B------:R-:W0:Y:S03]  /*0b30*/  LDC.64 R146, c[0x0][0x3c0] ;  /* 0x0000f000ff927b82 */ /* 0x000e260000000a00 */
[C---:B------:R-:W-:Y:S01]  /*0b40*/  IMAD.WIDE.U32 R58, R108.reuse, 0x8, R84 ;  /* 0x000000086c3a7825 */ /* 0x040fe200078e0054 */
[----:B------:R-:W-:Y:S01]  /*0b50*/  IADD3 R106, PT, PT, R108, 0x200, RZ ;  /* 0x000002006c6a7810 */ /* 0x000fe20007ffe0ff */
[----:B------:R-:W3:Y:S02]  /*0b60*/  LDG.E.64 R86, desc[UR8][R86.64] ;  /* 0x0000000856567981 */ /* 0x000ee4000c1e1b00 */
[----:B-1----:R-:W-:Y:S01]  /*0b70*/  IMAD.WIDE.U32 R132, R107, 0x8, R134 ;  /* 0x000000086b847825 */ /* 0x002fe200078e0086 */
[----:B------:R-:W1:Y:S01]  /*0b80*/  LDC.64 R148, c[0x0][0x3c8] ;  /* 0x0000f200ff947b82 */ /* 0x000e620000000a00 */
[----:B------:R-:W4:Y:S02]  /*0b90*/  LDG.E.64 R58, desc[UR8][R58.64] ;  /* 0x000000083a3a7981 */ /* 0x000f24000c1e1b00 */
[----:B------:R-:W-:-:S02]  /*0ba0*/  IMAD.WIDE.U32 R74, R106, 0x8, R84 ;  /* 0x000000086a4a7825 */ /* 0x000fc400078e0054 */
[----:B------:R-:W4:Y:S02]  /*0bb0*/  LDG.E.64 R132, desc[UR8][R132.64] ;  /* 0x0000000884847981 */ /* 0x000f24000c1e1b00 */
[C---:B------:R-:W-:Y:S02]  /*0bc0*/  IMAD.WIDE.U32 R72, R108.reuse, 0x8, R134 ;  /* 0x000000086c487825 */ /* 0x040fe400078e0086 */
[----:B------:R-:W4:Y:S01]  /*0bd0*/  LDG.E.64 R74, desc[UR8][R74.64] ;  /* 0x000000084a4a7981 */ /* 0x000f22000c1e1b00 */
[----:B------:R-:W-:-:S03]  /*0be0*/  IADD3 R105, PT, PT, R108, 0x300, RZ ;  /* 0x000003006c697810 */ /* 0x000fc60007ffe0ff */
[----:B------:R-:W4:Y:S01]  /*0bf0*/  LDG.E.64 R72, desc[UR8][R72.64] ;  /* 0x0000000848487981 */ /* 0x000f22000c1e1b00 */
[----:B--2---:R-:W-:-:S04]  /*0c00*/  IMAD.WIDE.U32 R138, R108, 0x8, R136 ;  /* 0x000000086c8a7825 */ /* 0x004fc800078e0088 */
[----:B------:R-:W-:Y:S01]  /*0c10*/  IMAD.WIDE.U32 R66, R105, 0x8, R134 ;  /* 0x0000000869427825 */ /* 0x000fe200078e0086 */
[----:B------:R-:W-:Y:S01]  /*0c20*/  IADD3 R104, PT, PT, R108, 0x400, RZ ;  /* 0x000004006c687810 */ /* 0x000fe20007ffe0ff */
[----:B------:R-:W2:Y:S02]  /*0c30*/  LDG.E.64 R138, desc[UR8][R138.64] ;  /* 0x000000088a8a7981 */ /* 0x000ea4000c1e1b00 */
[----:B0-----:R-:W-:Y:S02]  /*0c40*/  IMAD.WIDE R146, R159, 0x4, R146 ;  /* 0x000000049f927825 */ /* 0x001fe400078e0292 */
[----:B------:R-:W2:Y:S02]  /*0c50*/  LDG.E.64 R66, desc[UR8][R66.64] ;  /* 0x0000000842427981 */ /* 0x000ea4000c1e1b00 */
[----:B------:R-:W-:Y:S02]  /*0c60*/  IMAD.WIDE.U32 R56, R105, 0x8, R84 ;  /* 0x0000000869387825 */ /* 0x000fe400078e0054 */
[----:B------:R0:W2:Y:S02]  /*0c70*/  LDG.E R147, desc[UR8][R146.64] ;  /* 0x0000000892937981 */ /* 0x0000a4000c1e1900 */
[----:B-1----:R-:W-:-:S02]  /*0c80*/  IMAD.WIDE R148, R159, 0x4, R148 ;  /* 0x000000049f947825 */ /* 0x002fc400078e0294 */
[----:B------:R-:W2:Y:S02]  /*0c90*/  LDG.E.64 R56, desc[UR8][R56.64] ;  /* 0x0000000838387981 */ /* 0x000ea4000c1e1b00 */
[--C-:B------:R-:W-:Y:S02]  /*0ca0*/  IMAD.WIDE.U32 R64, R106, 0x8, R134.reuse ;  /* 0x000000086a407825 */ /* 0x100fe400078e0086 */
[----:B------:R-:W2:Y:S02]  /*0cb0*/  LDG.E R148, desc[UR8][R148.64] ;  /* 0x0000000894947981 */ /* 0x000ea4000c1e1900 */
[----:B------:R-:W-:Y:S02]  /*0cc0*/  IMAD.WIDE.U32 R134, R104, 0x8, R134 ;  /* 0x0000000868867825 */ /* 0x000fe400078e0086 */
[----:B------:R-:W2:Y:S02]  /*0cd0*/  LDG.E.64 R64, desc[UR8][R64.64] ;  /* 0x0000000840407981 */ /* 0x000ea4000c1e1b00 */
[----:B------:R-:W-:-:S02]  /*0ce0*/  IMAD.WIDE.U32 R140, R107, 0x8, R136 ;  /* 0x000000086b8c7825 */ /* 0x000fc400078e0088 */
[----:B------:R-:W2:Y:S02]  /*0cf0*/  LDG.E.64 R134, desc[UR8][R134.64] ;  /* 0x0000000886867981 */ /* 0x000ea4000c1e1b00 */
[--C-:B------:R-:W-:Y:S02]  /*0d00*/  IMAD.WIDE.U32 R144, R106, 0x8, R136.reuse ;  /* 0x000000086a907825 */ /* 0x100fe400078e0088 */
[----:B------:R-:W2:Y:S02]  /*0d10*/  LDG.E.64 R140, desc[UR8][R140.64] ;  /* 0x000000088c8c7981 */ /* 0x000ea4000c1e1b00 */
[--C-:B------:R-:W-:Y:S02]  /*0d20*/  IMAD.WIDE.U32 R142, R105, 0x8, R136.reuse ;  /* 0x00000008698e7825 */ /* 0x100fe400078e0088 */
[----:B------:R-:W2:Y:S02]  /*0d30*/  LDG.E.64 R144, desc[UR8][R144.64] ;  /* 0x0000000890907981 */ /* 0x000ea4000c1e1b00 */
[----:B------:R-:W-:-:S02]  /*0d40*/  IMAD.WIDE.U32 R136, R104, 0x8, R136 ;  /* 0x0000000868887825 */ /* 0x000fc400078e0088 */
[----:B------:R-:W2:Y:S04]  /*0d50*/  LDG.E.64 R142, desc[UR8][R142.64] ;  /* 0x000000088e8e7981 */ /* 0x000ea8000c1e1b00 */
[----:B------:R-:W2:Y:S01]  /*0d60*/  LDG.E.64 R136, desc[UR8][R136.64] ;  /* 0x0000000888887981 */ /* 0x000ea2000c1e1b00 */
[----:B------:R-:W-:-:S06]  /*0d70*/  IMAD.WIDE.U32 R84, R104, 0x8, R84 ;  /* 0x0000000868547825 */ /* 0x000fcc00078e0054 */
[----:B------:R-:W2:Y:S01]  /*0d80*/  LDG.E.64 R84, desc[UR8][R84.64] ;  /* 0x0000000854547981 */ /* 0x000ea2000c1e1b00 */
[----:B------:R-:W-:-:S04]  /*0d90*/  ISETP.NE.U32.AND P0, PT, RZ, UR10, PT ;  /* 0x0000000aff007c0c */ /* 0x000fc8000bf05070 */
[----:B------:R-:W-:Y:S02]  /*0da0*/  ISETP.NE.AND.EX P0, PT, RZ, UR11, PT, P0 ;  /* 0x0000000bff007c0c */ /* 0x000fe4000bf05300 */
[----:B------:R-:W-:Y:S02]  /*0db0*/  ISETP.NE.AND P1, PT, RZ, UR7, PT ;  /* 0x00000007ff007c0c */ /* 0x000fe4000bf25270 */
[----:B---3--:R-:W-:Y:S02]  /*0dc0*/  MOV R193, R86 ;  /* 0x0000005600c17202 */ /* 0x008fe40000000f00 */
[--C-:B------:R-:W-:Y:S02]  /*0dd0*/  SHF.R.U64 R224, R86, 0x10, R87.reuse ;  /* 0x0000001056e07819 */ /* 0x100fe40000001257 */
[----:B------:R-:W-:Y:S02]  /*0de0*/  MOV R191, R87 ;  /* 0x0000005700bf7202 */ /* 0x000fe40000000f00 */
[----:B------:R-:W-:-:S03]  /*0df0*/  SHF.R.U32.HI R222, RZ, 0x10, R87 ;  /* 0x00000010ffde7819 */ /* 0x000fc60000011657 */
[----:B------:R-:W1:Y:S01]  /*0e00*/  @P0 LDC.64 R86, c[0x0][0x438] ;  /* 0x00010e00ff560b82 */ /* 0x000e620000000a00 */
[----:B----4-:R-:W-:Y:S02]  /*0e10*/  MOV R232, R58 ;  /* 0x0000003a00e87202 */ /* 0x010fe40000000f00 */
[--C-:B------:R-:W-:Y:S02]  /*0e20*/  SHF.R.U64 R223, R58, 0x10, R59.reuse ;  /* 0x000000103adf7819 */ /* 0x100fe4000000123b */
[----:B------:R-:W-:Y:S02]  /*0e30*/  MOV R221, R59 ;  /* 0x0000003b00dd7202 */ /* 0x000fe40000000f00 */
[----:B------:R-:W-:Y:S02]  /*0e40*/  SHF.R.U32.HI R230, RZ, 0x10, R59 ;  /* 0x00000010ffe67819 */ /* 0x000fe4000001163b */
[----:B------:R-:W3:Y:S01]  /*0e50*/  @P0 LDC.64 R58, c[0x0][0x438] ;  /* 0x00010e00ff3a0b82 */ /* 0x000ee20000000a00 */
[----:B------:R-:W-:-:S02]  /*0e60*/  MOV R192, R132 ;  /* 0x0000008400c07202 */ /* 0x000fc40000000f00 */
[--C-:B------:R-:W-:Y:S02]  /*0e70*/  SHF.R.U64 R189, R132, 0x10, R133.reuse ;  /* 0x0000001084bd7819 */ /* 0x100fe40000001285 */
[----:B------:R-:W-:Y:S02]  /*0e80*/  MOV R186, R133 ;  /* 0x0000008500ba7202 */ /* 0x000fe40000000f00 */
[----:B------:R-:W-:Y:S02]  /*0e90*/  SHF.R.U32.HI R190, RZ, 0x10, R133 ;  /* 0x00000010ffbe7819 */ /* 0x000fe40000011685 */
[----:B------:R-:W4:Y:S01]  /*0ea0*/  @P0 LDC.64 R132, c[0x0][0x438] ;  /* 0x00010e00ff840b82 */ /* 0x000f220000000a00 */
[----:B------:R-:W-:Y:S02]  /*0eb0*/  MOV R188, R74 ;  /* 0x0000004a00bc7202 */ /* 0x000fe40000000f00 */
[----:B------:R-:W-:Y:S02]  /*0ec0*/  SHF.R.U64 R184, R74, 0x10, R75 ;  /* 0x000000104ab87819 */ /* 0x000fe4000000124b */
[----:B------:R-:W-:-:S02]  /*0ed0*/  MOV R183, R75 ;  /* 0x0000004b00b77202 */ /* 0x000fc40000000f00 */
[----:B------:R-:W-:Y:S02]  /*0ee0*/  SHF.R.U32.HI R185, RZ, 0x10, R75 ;  /* 0x00000010ffb97819 */ /* 0x000fe4000001164b */
[----:B------:R-:W4:Y:S01]  /*0ef0*/  @P0 LDC.64 R74, c[0x0][0x438] ;  /* 0x00010e00ff4a0b82 */ /* 0x000f220000000a00 */
[----:B------:R-:W-:Y:S02]  /*0f00*/  MOV R219, R72 ;  /* 0x0000004800db7202 */ /* 0x000fe40000000f00 */
[--C-:B------:R-:W-:Y:S02]  /*0f10*/  SHF.R.U64 R179, R72, 0x10, R73.reuse ;  /* 0x0000001048b37819 */ /* 0x100fe40000001249 */
[----:B------:R-:W-:Y:S02]  /*0f20*/  MOV R228, R73 ;  /* 0x0000004900e47202 */ /* 0x000fe40000000f00 */
[----:B------:R-:W-:Y:S02]  /*0f30*/  SHF.R.U32.HI R226, RZ, 0x10, R73 ;  /* 0x00000010ffe27819 */ /* 0x000fe40000011649 */
[----:B------:R-:W4:Y:S01]  /*0f40*/  @P0 LDC.64 R72, c[0x0][0x438] ;  /* 0x00010e00ff480b82 */ /* 0x000f220000000a00 */
[----:B-1----:R-:W-:Y:S01]  /*0f50*/  @P0 IMAD.WIDE.U32 R86, R105, 0x8, R86 ;  /* 0x0000000869560825 */ /* 0x002fe200078e0056 */
[----:B--2---:R-:W-:-:S02]  /*0f60*/  MOV R204, R66 ;  /* 0x0000004200cc7202 */ /* 0x004fc40000000f00 */
[----:B0-----:R-:W-:Y:S01]  /*0f70*/  SHF.R.U64 R146, R66, 0x10, R67 ;  /* 0x0000001042927819 */ /* 0x001fe20000001243 */
[----:B---3--:R-:W-:Y:S01]  /*0f80*/  @P0 IMAD.WIDE.U32 R58, R108, 0x8, R58 ;  /* 0x000000086c3a0825 */ /* 0x008fe200078e003a */
[C---:B------:R-:W-:Y:S01]  /*0f90*/  SHF.R.U64 R215, R138.reuse, 0x10, R139 ;  /* 0x000000108ad77819 */ /* 0x040fe2000000128b */
[----:B-----5:R0:W5:Y:S01]  /*0fa0*/  @P0 LDG.E.64 R128, desc[UR8][R86.64] ;  /* 0x0000000856800981 */ /* 0x020162000c1e1b00 */
[----:B------:R-:W-:Y:S02]  /*0fb0*/  SHF.L.U32 R219, R219, 0x10, RZ ;  /* 0x00000010dbdb7819 */ /* 0x000fe400000006ff */
[----:B------:R-:W-:Y:S01]  /*0fc0*/  SHF.L.U32 R138, R138, 0x10, RZ ;  /* 0x000000108a8a7819 */ /* 0x000fe200000006ff */
[----:B------:R1:W5:Y:S01]  /*0fd0*/  @P0 LDG.E.64 R122, desc[UR8][R58.64] ;  /* 0x000000083a7a0981 */ /* 0x000362000c1e1b00 */
[----:B------:R-:W-:Y:S01]  /*0fe0*/  FSEL R66, R147, RZ, !P1 ;  /* 0x000000ff93427208 */ /* 0x000fe20004800000 */
[----:B------:R-:W-:Y:S01]  /*0ff0*/  FMUL.FTZ R211, R170, R219 ;  /* 0x000000dbaad37220 */ /* 0x000fe20000410000 */
[----:B------:R-:W-:-:S02]  /*1000*/  SHF.L.U32 R232, R232, 0x10, RZ ;  /* 0x00000010e8e87819 */ /* 0x000fc400000006ff */
[----:B------:R-:W-:Y:S02]  /*1010*/  SHF.L.U32 R215, R215, 0x10, RZ ;  /* 0x00000010d7d77819 */ /* 0x000fe400000006ff */
[----:B0-----:R-:W-:Y:S01]  /*1020*/  SHF.L.U32 R87, R179, 0x10, RZ ;  /* 0x00000010b3577819 */ /* 0x001fe200000006ff */
[----:B----4-:R-:W-:-:S04]  /*1030*/  @P0 IMAD.WIDE.U32 R132, R104, 0x8, R132 ;  /* 0x0000000868840825 */ /* 0x010fc800078e0084 */
[----:B-1----:R-:W-:Y:S01]  /*1040*/  FADD.FTZ R59, -R66, R138 ;  /* 0x0000008a423b7221 */ /* 0x002fe20000010100 */
[----:B------:R-:W-:Y:S01]  /*1050*/  MOV R209, R56 ;  /* 0x0000003800d17202 */ /* 0x000fe20000000f00 */
[----:B------:R-:W-:Y:S01]  /*1060*/  FMUL.FTZ R235, R120, R87 ;  /* 0x0000005778eb7220 */ /* 0x000fe20000410000 */
[----:B------:R-:W-:Y:S01]  /*1070*/  SHF.R.U64 R207, R56, 0x10, R57 ;  /* 0x0000001038cf7819 */ /* 0x000fe20000001239 */
[----:B------:R-:W-:Y:S01]  /*1080*/  FFMA.FTZ R214, R160, R232, R211 ;  /* 0x000000e8a0d67223 */ /* 0x000fe200000100d3 */
[----:B------:R-:W-:Y:S02]  /*1090*/  MOV R208, R57 ;  /* 0x0000003900d07202 */ /* 0x000fe40000000f00 */
[----:B------:R-:W-:Y:S02]  /*10a0*/  SHF.R.U32.HI R206, RZ, 0x10, R57 ;  /* 0x00000010ffce7819 */ /* 0x000fe40000011639 */
[----:B------:R-:W-:Y:S02]  /*10b0*/  SHF.L.U32 R223, R223, 0x10, RZ ;  /* 0x00000010dfdf7819 */ /* 0x000fe400000006ff */
[----:B------:R-:W-:Y:S01]  /*10c0*/  SHF.L.U32 R228, R228, 0x10, RZ ;  /* 0x00000010e4e47819 */ /* 0x000fe200000006ff */
[----:B------:R-:W-:Y:S01]  /*10d0*/  @P0 IMAD.WIDE.U32 R74, R106, 0x8, R74 ;  /* 0x000000086a4a0825 */ /* 0x000fe200078e004a */
[----:B------:R-:W-:-:S03]  /*10e0*/  MOV R56, R67 ;  /* 0x0000004300387202 */ /* 0x000fc60000000f00 */
[----:B------:R-:W-:Y:S01]  /*10f0*/  FADD.FTZ R215, -R66, R215 ;  /* 0x000000d742d77221 */ /* 0x000fe20000010100 */
[----:B------:R-:W-:Y:S01]  /*1100*/  SHF.L.U32 R57, R139, 0x10, RZ ;  /* 0x000000108b397819 */ /* 0x000fe200000006ff */
[----:B------:R-:W-:Y:S01]  /*1110*/  FMUL.FTZ R179, R148, R59 ;  /* 0x0000003b94b37220 */ /* 0x000fe20000410000 */
[----:B------:R-:W-:Y:S01]  /*1120*/  SHF.R.U32.HI R213, RZ, 0x10, R139 ;  /* 0x00000010ffd57819 */ /* 0x000fe2000001168b */
[----:B------:R0:W5:Y:S01]  /*1130*/  @P0 LDG.E.64 R130, desc[UR8][R132.64] ;  /* 0x0000000884820981 */ /* 0x000162000c1e1b00 */
[----:B------:R-:W-:Y:S01]  /*1140*/  MOV R199, R134 ;  /* 0x0000008600c77202 */ /* 0x000fe20000000f00 */
[----:B------:R-:W-:Y:S01]  /*1150*/  @P0 IMAD.WIDE.U32 R72, R107, 0x8, R72 ;  /* 0x000000086b480825 */ /* 0x000fe200078e0048 */
[----:B------:R-:W-:-:S03]  /*1160*/  SHF.R.U64 R217, R134, 0x10, R135 ;  /* 0x0000001086d97819 */ /* 0x000fc60000001287 */
[----:B------:R-:W-:Y:S01]  /*1170*/  FMUL.FTZ R237, R169, R228 ;  /* 0x000000e4a9ed7220 */ /* 0x000fe20000410000 */
[----:B------:R-:W-:Y:S01]  /*1180*/  SHF.L.U32 R221, R221, 0x10, RZ ;  /* 0x00000010dddd7819 */ /* 0x000fe200000006ff */
[----:B------:R-:W-:Y:S01]  /*1190*/  FFMA.FTZ R211, R110, R223, R235 ;  /* 0x000000df6ed37223 */ /* 0x000fe200000100eb */
[----:B------:R-:W-:Y:S01]  /*11a0*/  SHF.L.U32 R226, R226, 0x10, RZ ;  /* 0x00000010e2e27819 */ /* 0x000fe200000006ff */
[----:B------:R-:W-:Y:S01]  /*11b0*/  FADD.FTZ R134, RZ, R214 ;  /* 0x000000d6ff867221 */ /* 0x000fe20000010000 */
[----:B------:R-:W-:Y:S01]  /*11c0*/  SHF.L.U32 R213, R213, 0x10, RZ ;  /* 0x00000010d5d57819 */ /* 0x000fe200000006ff */
[----:B------:R-:W-:Y:S01]  /*11d0*/  FADD.FTZ R197, -R66, R57 ;  /* 0x0000003942c57221 */ /* 0x000fe20000010100 */
[----:B0-----:R-:W-:Y:S01]  /*11e0*/  SHF.L.U32 R132, R56, 0x10, RZ ;  /* 0x0000001038847819 */ /* 0x001fe200000006ff */
[----:B------:R-:W-:Y:S01]  /*11f0*/  FMUL.FTZ R215, R148, R215 ;  /* 0x000000d794d77220 */ /* 0x000fe20000410000 */
[----:B------:R-:W-:Y:S01]  /*1200*/  FFMA.FTZ R56, R179, R214, RZ ;  /* 0x000000d6b3387223 */ /* 0x000fe200000100ff */
[----:B------:R0:W5:Y:S01]  /*1210*/  @P0 LDG.E.64 R126, desc[UR8][R74.64] ;  /* 0x000000084a7e0981 */ /* 0x000162000c1e1b00 */
[----:B------:R-:W-:-:S02]  /*1220*/  SHF.L.U32 R231, R141, 0x10, RZ ;  /* 0x000000108de77819 */ /* 0x000fc400000006ff */
[----:B------:R-:W-:Y:S01]  /*1230*/  SHF.L.U32 R59, R192, 0x10, RZ ;  /* 0x00000010c03b7819 */ /* 0x000fe200000006ff */
[----:B------:R-:W-:Y:S01]  /*1240*/  FMUL.FTZ R210, R119, R226 ;  /* 0x000000e277d27220 */ /* 0x000fe20000410000 */
[----:B------:R-:W-:Y:S01]  /*1250*/  SHF.L.U32 R230, R230, 0x10, RZ ;  /* 0x00000010e6e67819 */ /* 0x000fe200000006ff */
[----:B------:R-:W-:Y:S01]  /*1260*/  FFMA.FTZ R212, R158, R221, R237 ;  /* 0x000000dd9ed47223 */ /* 0x000fe200000100ed */
[----:B------:R-:W-:Y:S01]  /*1270*/  MOV R216, R64 ;  /* 0x0000004000d87202 */ /* 0x000fe20000000f00 */
[----:B------:R1:W5:Y:S01]  /*1280*/  @P0 LDG.E.64 R124, desc[UR8][R72.64] ;  /* 0x00000008487c0981 */ /* 0x000362000c1e1b00 */
[----:B------:R-:W-:Y:S02]  /*1290*/  SHF.R.U64 R181, R64, 0x10, R65 ;  /* 0x0000001040b57819 */ /* 0x000fe40000001241 */
[----:B0-----:R-:W-:Y:S01]  /*12a0*/  SHF.L.U32 R75, R193, 0x10, RZ ;  /* 0x00000010c14b7819 */ /* 0x001fe200000006ff */
[----:B------:R-:W-:Y:S01]  /*12b0*/  FADD.FTZ R193, R211, R134 ;  /* 0x00000086d3c17221 */ /* 0x000fe20000010000 */
[----:B------:R-:W-:Y:S01]  /*12c0*/  MOV R180, R65 ;  /* 0x0000004100b47202 */ /* 0x000fe20000000f00 */
[----:B------:R-:W-:Y:S01]  /*12d0*/  FADD.FTZ R213, -R66, R213 ;  /* 0x000000d542d57221 */ /* 0x000fe20000010100 */
[----:B------:R-:W-:Y:S01]  /*12e0*/  SHF.R.U32.HI R182, RZ, 0x10, R65 ;  /* 0x00000010ffb67819 */ /* 0x000fe20000011641 */
[----:B------:R-:W-:Y:S01]  /*12f0*/  FMUL.FTZ R197, R148, R197 ;  /* 0x000000c594c57220 */ /* 0x000fe20000410000 */
[C---:B------:R-:W-:Y:S01]  /*1300*/  SHF.R.U64 R225, R140.reuse, 0x10, R141 ;  /* 0x000000108ce17819 */ /* 0x040fe2000000128d */
[----:B------:R-:W-:Y:S01]  /*1310*/  FFMA.FTZ R56, R215, R211, R56 ;  /* 0x000000d3d7387223 */ /* 0x000fe20000010038 */
[----:B------:R-:W-:-:S02]  /*1320*/  SHF.L.U32 R233, R140, 0x10, RZ ;  /* 0x000000108ce97819 */ /* 0x000fc400000006ff */
[----:B------:R-:W-:Y:S02]  /*1330*/  SHF.R.U32.HI R195, RZ, 0x10, R141 ;  /* 0x00000010ffc37819 */ /* 0x000fe4000001168d */
[--C-:B------:R-:W-:Y:S02]  /*1340*/  SHF.R.U64 R65, R144, 0x10, R145.reuse ;  /* 0x0000001090417819 */ /* 0x100fe40000001291 */
[----:B------:R-:W-:Y:S02]  /*1350*/  SHF.R.U32.HI R187, RZ, 0x10, R145 ;  /* 0x00000010ffbb7819 */ /* 0x000fe40000011691 */
[--C-:B------:R-:W-:Y:S02]  /*1360*/  SHF.R.U64 R64, R142, 0x10, R143.reuse ;  /* 0x000000108e407819 */ /* 0x100fe4000000128f */
[----:B------:R-:W-:Y:S02]  /*1370*/  SHF.R.U32.HI R149, RZ, 0x10, R143 ;  /* 0x00000010ff957819 */ /* 0x000fe4000001168f */
[----:B------:R-:W-:-:S02]  /*1380*/  SHF.R.U64 R139, R136, 0x10, R137 ;  /* 0x00000010888b7819 */ /* 0x000fc40000001289 */
[----:B------:R-:W-:Y:S01]  /*1390*/  SHF.R.U32.HI R58, RZ, 0x10, R137 ;  /* 0x00000010ff3a7819 */ /* 0x000fe20000011689 */
[----:B------:R-:W-:Y:S01]  /*13a0*/  FADD.FTZ R231, -R66, R231 ;  /* 0x000000e742e77221 */ /* 0x000fe20000010100 */
[----:B-1----:R-:W-:Y:S01]  /*13b0*/  SHF.L.U32 R72, R185, 0x10, RZ ;  /* 0x00000010b9487819 */ /* 0x002fe200000006ff */
[----:B------:R-:W-:Y:S01]  /*13c0*/  FMUL.FTZ R185, R172, R59 ;  /* 0x0000003bacb97220 */ /* 0x000fe20000410000 */
[----:B------:R-:W-:Y:S01]  /*13d0*/  SHF.L.U32 R74, R189, 0x10, RZ ;  /* 0x00000010bd4a7819 */ /* 0x000fe200000006ff */
[----:B------:R-:W-:Y:S01]  /*13e0*/  FFMA.FTZ R210, R109, R230, R210 ;  /* 0x000000e66dd27223 */ /* 0x000fe200000100d2 */
[----:B------:R-:W-:Y:S01]  /*13f0*/  MOV R218, R135 ;  /* 0x0000008700da7202 */ /* 0x000fe20000000f00 */
[----:B------:R-:W-:Y:S01]  /*1400*/  FADD.FTZ R193, R212, R193 ;  /* 0x000000c1d4c17221 */ /* 0x000fe20000010000 */
[----:B------:R-:W-:Y:S01]  /*1410*/  SHF.R.U32.HI R220, RZ, 0x10, R135 ;  /* 0x00000010ffdc7819 */ /* 0x000fe20000011687 */
[----:B------:R-:W-:Y:S01]  /*1420*/  FADD.FTZ R233, -R66, R233 ;  /* 0x000000e942e97221 */ /* 0x000fe20000010100 */
[----:B------:R-:W-:Y:S01]  /*1430*/  SHF.L.U32 R227, R145, 0x10, RZ ;  /* 0x0000001091e37819 */ /* 0x000fe200000006ff */
[----:B------:R-:W-:Y:S01]  /*1440*/  FMUL.FTZ R213, R148, R213 ;  /* 0x000000d594d57220 */ /* 0x000fe20000410000 */
[----:B------:R-:W-:Y:S01]  /*1450*/  SHF.L.U32 R141, R137, 0x10, RZ ;  /* 0x00000010898d7819 */ /* 0x000fe200000006ff */
[----:B------:R-:W-:Y:S01]  /*1460*/  FFMA.FTZ R56, R197, R212, R56 ;  /* 0x000000d4c5387223 */ /* 0x000fe20000010038 */
[----:B------:R-:W-:-:S02]  /*1470*/  SHF.L.U32 R225, R225, 0x10, RZ ;  /* 0x00000010e1e17819 */ /* 0x000fc400000006ff */
[----:B------:R-:W-:Y:S02]  /*1480*/  SHF.R.U32.HI R202, RZ, 0x10, R67 ;  /* 0x00000010ffca7819 */ /* 0x000fe40000011643 */
        /* <DEDUP_REMOVED lines=10> */
[----:B------:R-:W-:Y:S01]  /*1530*/  SHF.L.U32 R57, R58, 0x10, RZ ;  /* 0x000000103a397819 */ /* 0x000fe200000006ff */
[----:B------:R-:W-:Y:S01]  /*1540*/  FFMA.FTZ R192, R162, R75, R185 ;  /* 0x0000004ba2c07223 */ /* 0x000fe200000100b9 */
[----:B------:R-:W-:Y:S01]  /*1550*/  SHF.L.U32 R67, R191, 0x10, RZ ;  /* 0x00000010bf437819 */ /* 0x000fe200000006ff */
[----:B------:R-:W-:Y:S01]  /*1560*/  FMUL.FTZ R191, R148, R231 ;  /* 0x000000e794bf7220 */ /* 0x000fe20000410000 */
[----:B------:R-:W-:Y:S01]  /*1570*/  SHF.L.U32 R224, R224, 0x10, RZ ;  /* 0x00000010e0e07819 */ /* 0x000fe200000006ff */
[----:B------:R-:W-:Y:S01]  /*1580*/  FMUL.FTZ R231, R150, R74 ;  /* 0x0000004a96e77220 */ /* 0x000fe20000410000 */
[----:B------:R-:W-:Y:S01]  /*1590*/  SHF.L.U32 R58, R186, 0x10, RZ ;  /* 0x00000010ba3a7819 */ /* 0x000fe200000006ff */
[----:B------:R-:W-:Y:S01]  /*15a0*/  FADD.FTZ R185, R210, R193 ;  /* 0x000000c1d2b97221 */ /* 0x000fe20000010000 */
[----:B------:R-:W-:Y:S01]  /*15b0*/  FADD.FTZ R225, -R66, R225 ;  /* 0x000000e142e17221 */ /* 0x000fe20000010100 */
[----:B------:R-:W-:Y:S01]  /*15c0*/  FMUL.FTZ R189, R148, R233 ;  /* 0x000000e994bd7220 */ /* 0x000fe20000410000 */
[----:B------:R-:W-:Y:S01]  /*15d0*/  FFMA.FTZ R56, R213, R210, R56 ;  /* 0x000000d2d5387223 */ /* 0x000fe20000010038 */
[C---:B------:R-:W-:Y:S01]  /*15e0*/  FADD.FTZ R229, -R66.reuse, R229 ;  /* 0x000000e542e57221 */ /* 0x040fe20000010100 */
        /* <DEDUP_REMOVED lines=11> */
[----:B------:R-:W-:Y:S01]  /*16a0*/  FADD.FTZ R57, -R66, R57 ;  /* 0x0000003942397221 */ /* 0x000fe20000010100 */
[----:B------:R-:W-:Y:S01]  /*16b0*/  SHF.L.U32 R66, R190, 0x10, RZ ;  /* 0x00000010be427819 */ /* 0x000fe200000006ff */
[----:B------:R-:W-:Y:S01]  /*16c0*/  FMUL.FTZ R196, R171, R58 ;  /* 0x0000003aabc47220 */ /* 0x000fe20000410000 */
[----:B------:R-:W-:Y:S01]  /*16d0*/  FFMA.FTZ R194, R112, R224, R231 ;  /* 0x000000e070c27223 */ /* 0x000fe200000100e7 */
[----:B------:R-:W-:Y:S01]  /*16e0*/  FADD.FTZ R185, R192, R185 ;  /* 0x000000b9c0b97221 */ /* 0x000fe20000010000 */
[----:B------:R-:W-:Y:S01]  /*16f0*/  FMUL.FTZ R193, R148, R225 ;  /* 0x000000e194c17220 */ /* 0x000fe20000410000 */
[----:B------:R-:W-:Y:S01]  /*1700*/  FFMA.FTZ R56, R189, R192, R56 ;  /* 0x000000c0bd387223 */ /* 0x000fe20000010038 */
[----:B------:R-:W-:Y:S01]  /*1710*/  SHF.L.U32 R222, R222, 0x10, RZ ;  /* 0x00000010dede7819 */ /* 0x000fe200000006ff */
[----:B------:R-:W-:Y:S01]  /*1720*/  FMUL.FTZ R198, R121, R66 ;  /* 0x0000004279c67220 */ /* 0x000fe20000410000 */
[----:B------:R-:W-:Y:S01]  /*1730*/  SHF.L.U32 R216, R216, 0x10, RZ ;  /* 0x00000010d8d87819 */ /* 0x000fe200000006ff */
[----:B------:R-:W-:Y:S01]  /*1740*/  FFMA.FTZ R196, R161, R67, R196 ;  /* 0x00000043a1c47223 */ /* 0x000fe200000100c4 */
[----:B------:R-:W-:Y:S01]  /*1750*/  FADD.FTZ R185, R194, R185 ;  /* 0x000000b9c2b97221 */ /* 0x000fe20000010000 */
[----:B------:R-:W-:Y:S01]  /*1760*/  FFMA.FTZ R56, R193, R194, R56 ;  /* 0x000000c2c1387223 */ /* 0x000fe20000010038 */
[----:B------:R-:W-:-:S02]  /*1770*/  SHF.R.U64 R203, R84, 0x10, R85 ;  /* 0x0000001054cb7819 */ /* 0x000fc40000001255 */
[----:B------:R-:W-:Y:S02]  /*1780*/  MOV R201, R85 ;  /* 0x0000005500c97202 */ /* 0x000fe40000000f00 */
[----:B------:R-:W-:Y:S01]  /*1790*/  SHF.R.U32.HI R200, RZ, 0x10, R85 ;  /* 0x00000010ffc87819 */ /* 0x000fe20000011655 */
[----:B------:R-:W-:Y:S01]  /*17a0*/  FMUL.FTZ R233, R174, R216 ;  /* 0x000000d8aee97220 */ /* 0x000fe20000410000 */
[----:B------:R-:W-:Y:S01]  /*17b0*/  SHF.L.U32 R65, R188, 0x10, RZ ;  /* 0x00000010bc417819 */ /* 0x000fe200000006ff */
[----:B------:R-:W-:Y:S01]  /*17c0*/  FFMA.FTZ R198, R111, R222, R198 ;  /* 0x000000de6fc67223 */ /* 0x000fe200000100c6 */
[----:B------:R-:W-:Y:S01]  /*17d0*/  SHF.L.U32 R85, R181, 0x10, RZ ;  /* 0x00000010b5557819 */ /* 0x000fe200000006ff */
        /* <DEDUP_REMOVED lines=8> */
[----:B------:R-:W-:Y:S01]  /*1860*/  FMUL.FTZ R181, R148, R229 ;  /* 0x000000e594b57220 */ /* 0x000fe20000410000 */
[----:B------:R-:W-:Y:S01]  /*1870*/  FFMA.FTZ R56, R195, R198, R56 ;  /* 0x000000c6c3387223 */ /* 0x000fe20000010038 */
[----:B------:R-:W-:Y:S01]  /*1880*/  MOV R205, R84 ;  /* 0x0000005400cd7202 */ /* 0x000fe20000000f00 */
        /* <DEDUP_REMOVED lines=45> */
[C---:B------:R-:W-:Y:S01]  /*1b60*/  FMUL.FTZ R149, R148.reuse, R149 ;  /* 0x0000009594957220 */ /* 0x040fe20000410000 */
[----:B------:R-:W-:Y:S01]  /*1b70*/  FFMA.FTZ R56, R145, R180, R56 ;  /* 0x000000b491387223 */ /* 0x000fe20000010038 */
[----:B------:R-:W-:Y:S01]  /*1b80*/  SHF.L.U32 R203, R203, 0x10, RZ ;  /* 0x00000010cbcb7819 */ /* 0x000fe200000006ff */
[----:B------:R-:W-:Y:S01]  /*1b90*/  FMUL.FTZ R134, R148, R135 ;  /* 0x0000008794867220 */ /* 0x000fe20000410000 */
[----:B------:R-:W-:Y:S01]  /*1ba0*/  SHF.L.U32 R218, R218, 0x10, RZ ;  /* 0x00000010dada7819 */ /* 0x000fe200000006ff */
[----:B------:R-:W-:Y:S01]  /*1bb0*/  FMUL.FTZ R137, R156, R217 ;  /* 0x000000d99c897220 */ /* 0x000fe20000410000 */
[----:B------:R-:W-:Y:S01]  /*1bc0*/  FFMA.FTZ R135, R168, R205, R225 ;  /* 0x000000cda8877223 */ /* 0x000fe200000100e1 */
[----:B------:R-:W-:Y:S01]  /*1bd0*/  FADD.FTZ R136, R182, R231 ;  /* 0x000000e7b6887221 */ /* 0x000fe20000010000 */
[----:B------:R-:W-:Y:S01]  /*1be0*/  SHF.L.U32 R220, R220, 0x10, RZ ;  /* 0x00000010dcdc7819 */ /* 0x000fe200000006ff */
[----:B------:R-:W-:Y:S01]  /*1bf0*/  FFMA.FTZ R225, R149, R182, R56 ;  /* 0x000000b695e17223 */ /* 0x000fe20000010038 */
[----:B------:R-:W-:Y:S01]  /*1c00*/  SHF.L.U32 R201, R201, 0x10, RZ ;  /* 0x00000010c9c97819 */ /* 0x000fe200000006ff */
[----:B------:R-:W-:Y:S01]  /*1c10*/  FMUL.FTZ R140, R177, R218 ;  /* 0x000000dab18c7220 */ /* 0x000fe20000410000 */
[----:B------:R-:W-:Y:S01]  /*1c20*/  FFMA.FTZ R137, R118, R203, R137 ;  /* 0x000000cb76897223 */ /* 0x000fe20000010089 */
[----:B------:R-:W-:Y:S01]  /*1c30*/  FADD.FTZ R136, R135, R136 ;  /* 0x0000008887887221 */ /* 0x000fe20000010000 */
[----:B------:R-:W-:Y:S01]  /*1c40*/  SHF.L.U32 R200, R200, 0x10, RZ ;  /* 0x00000010c8c87819 */ /* 0x000fe200000006ff */
[----:B------:R-:W-:Y:S01]  /*1c50*/  FMUL.FTZ R139, R148, R139 ;  /* 0x0000008b948b7220 */ /* 0x000fe20000410000 */
[----:B------:R-:W-:Y:S01]  /*1c60*/  FFMA.FTZ R56, R134, R135, R225 ;  /* 0x0000008786387223 */ /* 0x000fe200000100e1 */
[----:B------:R-:W-:Y:S01]  /*1c70*/  FMUL.FTZ R142, R155, R220 ;  /* 0x000000dc9b8e7220 */ /* 0x000fe20000410000 */
[----:B------:R-:W-:Y:S01]  /*1c80*/  FMUL.FTZ R138, R148, R141 ;  /* 0x0000008d948a7220 */ /* 0x000fe20000410000 */
[----:B------:R-:W-:Y:S01]  /*1c90*/  FFMA.FTZ R141, R167, R201, R140 ;  /* 0x000000c9a78d7223 */ /* 0x000fe2000001008c */
[----:B------:R-:W-:Y:S01]  /*1ca0*/  FADD.FTZ R136, R136, R137 ;  /* 0x0000008988887221 */ /* 0x000fe20000010000 */
[----:B------:R-:W-:Y:S01]  /*1cb0*/  FFMA.FTZ R225, R139, R137, R56 ;  /* 0x000000898be17223 */ /* 0x000fe20000010038 */
[----:B------:R-:W-:Y:S01]  /*1cc0*/  FFMA.FTZ R140, R117, R200, R142 ;  /* 0x000000c8758c7223 */ /* 0x000fe2000001008e */
[----:B------:R-:W-:Y:S01]  /*1cd0*/  FMUL.FTZ R142, R148, R57 ;  /* 0x00000039948e7220 */ /* 0x000fe20000410000 */
[----:B------:R-:W-:Y:S01]  /*1ce0*/  FADD.FTZ R57, R136, R141 ;  /* 0x0000008d88397221 */ /* 0x000fe20000010000 */
[----:B------:R-:W-:-:S03]  /*1cf0*/  FFMA.FTZ R225, R138, R141, R225 ;  /* 0x0000008d8ae17223 */ /* 0x000fc600000100e1 */
[----:B------:R-:W-:Y:S01]  /*1d00*/  FADD.FTZ R57, R57, R140 ;  /* 0x0000008c39397221 */ /* 0x000fe20000010000 */
[----:B------:R-:W-:-:S04]  /*1d10*/  FFMA.FTZ R225, R142, R140, R225 ;  /* 0x0000008c8ee17223 */ /* 0x000fc800000100e1 */
        /* <DEDUP_REMOVED lines=14> */
[----:B------:R-:W2:Y:S01]  /*1e00*/  S2R R136, SR_TID.X ;  /* 0x0000000000887919 */ /* 0x000ea20000002100 */
[----:B0-----:R-:W-:Y:S01]  /*1e10*/  FADD.FTZ R236, R233, R236 ;  /* 0x000000ece9ec7221 */ /* 0x001fe20000010000 */
[----:B-1----:R-:W-:-:S04]  /*1e20*/  FADD.FTZ R225, R234, R57 ;  /* 0x00000039eae17221 */ /* 0x002fc80000010000 */
[----:B------:R-:W0:Y:S04]  /*1e30*/  SHFL.DOWN PT, R57, R236, 0x1, 0x1f ;  /* 0x08201f00ec397f89 */ /* 0x000e2800000e0000 */
[----:B------:R-:W1:Y:S01]  /*1e40*/  SHFL.DOWN PT, R238, R225, 0x1, 0x1f ;  /* 0x08201f00e1ee7f89 */ /* 0x000e6200000e0000 */
[----:B--2---:R-:W-:Y:S01]  /*1e50*/  LOP3.LUT P2, RZ, R136, 0x1f, RZ, 0xc0, !PT ;  /* 0x0000001f88ff7812 */ /* 0x004fe2000784c0ff */
[----:B------:R-:W-:Y:S01]  /*1e60*/  BSSY.RECONVERGENT B0, `(.L_x_83) ;  /* 0x000000c000007945 */ /* 0x000fe20003800200 */
[----:B0-----:R-:W-:Y:S01]  /*1e70*/  FADD.FTZ R56, R236, R57 ;  /* 0x00000039ec387221 */ /* 0x001fe20000010000 */
[----:B-1----:R-:W-:-:S10]  /*1e80*/  FADD.FTZ R57, R225, R238 ;  /* 0x000000eee1397221 */ /* 0x002fd40000010000 */
[----:B------:R-:W-:Y:S05]  /*1e90*/  @P2 BRA `(.L_x_84) ;  /* 0x0000000000202947 */ /* 0x000fea0003800000 */
        /* <DEDUP_REMOVED lines=8> */
.L_x_84:
[----:B------:R-:W-:Y:S05]  /*1f20*/  BSYNC.RECONVERGENT B0 ;  /* 0x0000000000007941 */ /* 0x000fea0003800200 */
.L_x_83:
[----:B------:R-:W1:Y:S08]  /*1f30*/  S2UR UR5, SR_CgaCtaId ;  /* 0x00000000000579c3 */ /* 0x000e700000008800 */
[----:B------:R-:W-:Y:S01]  /*1f40*/  BAR.SYNC.DEFER_BLOCKING 0x0 ;  /* 0x0000000000007b1d */ /* 0x000fe20000010000 */
[----:B------:R-:W-:Y:S01]  /*1f50*/  FADD.FTZ R80, R59, R80 ;  /* 0x000000503b507221 */ /* 0x000fe20000010000 */
[----:B------:R-:W-:Y:S01]  /*1f60*/  FFMA.FTZ R76, R189, R59, R76 ;  /* 0x0000003bbd4c7223 */ /* 0x000fe2000001004c */
[----:B------:R-:W-:Y:S01]  /*1f70*/  FADD.FTZ R53, R58, R53 ;  /* 0x000000353a357221 */ /* 0x000fe20000010000 */
[----:B------:R-:W-:Y:S01]  /*1f80*/  FFMA.FTZ R54, R191, R58, R54 ;  /* 0x0000003abf367223 */ /* 0x000fe20000010036 */
[----:B------:R-:W-:Y:S01]  /*1f90*/  FADD.FTZ R70, R67, R70 ;  /* 0x0000004643467221 */ /* 0x000fe20000010000 */
[----:B------:R-:W-:Y:S01]  /*1fa0*/  UMOV UR4, 0x400 ;  /* 0x0000040000047882 */ /* 0x000fe20000000000 */
[----:B------:R-:W-:Y:S01]  /*1fb0*/  FFMA.FTZ R62, R191, R67, R62 ;  /* 0x00000043bf3e7223 */ /* 0x000fe2000001003e */
[----:B------:R-:W-:Y:S01]  /*1fc0*/  FADD.FTZ R49, R66, R49 ;  /* 0x0000003142317221 */ /* 0x000fe20000010000 */
        /* <DEDUP_REMOVED lines=14> */
[----:B-1----:R-:W-:Y:S01]  /*20b0*/  ULEA UR4, UR5, UR4, 0x18 ;  /* 0x0000000405047291 */ /* 0x002fe2000f8ec0ff */
[----:B------:R-:W-:Y:S01]  /*20c0*/  FFMA.FTZ R90, R215, R87, R90 ;  /* 0x00000057d75a7223 */ /* 0x000fe2000001005a */
[----:B------:R-:W-:Y:S01]  /*20d0*/  FADD.FTZ R21, R86, R21 ;  /* 0x0000001556157221 */ /* 0x000fe20000010000 */
[----:B------:R-:W-:Y:S01]  /*20e0*/  FFMA.FTZ R13, R183, R86, R13 ;  /* 0x00000056b70d7223 */ /* 0x000fe2000001000d */
[----:B------:R-:W-:Y:S01]  /*20f0*/  UIADD3 UR5, UPT, UPT, UR4, 0x5040, URZ ;  /* 0x0000504004057890 */ /* 0x000fe2000fffe0ff */
[----:B------:R-:W-:Y:S01]  /*2100*/  FADD.FTZ R20, R85, R20 ;  /* 0x0000001455147221 */ /* 0x000fe20000010000 */
[----:B------:R-:W-:Y:S01]  /*2110*/  @!UP1 UIADD3 UR5, UPT, UPT, UR4, 0x5000, URZ ;  /* 0x0000500004059890 */ /* 0x000fe2000fffe0ff */
[----:B------:R-:W-:Y:S01]  /*2120*/  FFMA.FTZ R28, R185, R85, R28 ;  /* 0x00000055b91c7223 */ /* 0x000fe2000001001c */
[----:B------:R-:W-:Y:S01]  /*2130*/  UIADD3 UR6, UPT, UPT, UR4, 0x5050, URZ ;  /* 0x0000505004067890 */ /* 0x000fe2000fffe0ff */
[----:B------:R-:W-:Y:S01]  /*2140*/  FADD.FTZ R22, R84, R22 ;  /* 0x0000001654167221 */ /* 0x000fe20000010000 */
[----:B------:R-:W-:Y:S01]  /*2150*/  @!UP1 UIADD3 UR6, UPT, UPT, UR4, 0x5010, URZ ;  /* 0x0000501004069890 */ /* 0x000fe2000fffe0ff */
[----:B------:R-:W-:Y:S01]  /*2160*/  FFMA.FTZ R14, R187, R84, R14 ;  /* 0x00000054bb0e7223 */ /* 0x000fe2000001000e */
[----:B------:R-:W-:Y:S01]  /*2170*/  FADD.FTZ R32, R207, R32 ;  /* 0x00000020cf207221 */ /* 0x000fe20000010000 */
[----:B------:R-:W-:Y:S01]  /*2180*/  FFMA.FTZ R41, R147, R207, R41 ;  /* 0x000000cf93297223 */ /* 0x000fe20000010029 */
[----:B------:R-:W-:Y:S01]  /*2190*/  FADD.FTZ R25, R132, R25 ;  /* 0x0000001984197221 */ /* 0x000fe20000010000 */
[----:B0-----:R-:W0:Y:S01]  /*21a0*/  LDS.128 R56, [UR5] ;  /* 0x00000005ff387984 */ /* 0x001e220008000c00 */
[----:B------:R-:W-:Y:S01]  /*21b0*/  UIADD3 UR5, UPT, UPT, UR4, 0x5060, URZ ;  /* 0x0000506004057890 */ /* 0x000fe2000fffe0ff */
[----:B------:R-:W-:Y:S01]  /*21c0*/  FFMA.FTZ R17, R145, R132, R17 ;  /* 0x0000008491117223 */ /* 0x000fe20000010011 */
[----:B------:R-:W-:Y:S01]  /*21d0*/  @!UP1 UIADD3 UR5, UPT, UPT, UR4, 0x5020, URZ ;  /* 0x0000502004059890 */ /* 0x000fe2000fffe0ff */
[----:B------:R-:W1:Y:S01]  /*21e0*/  LDS.128 R64, [UR6] ;  /* 0x00000006ff407984 */ /* 0x000e620008000c00 */
[----:B------:R-:W-:Y:S01]  /*21f0*/  UIADD3 UR6, UPT, UPT, UR4, 0x5070, URZ ;  /* 0x0000507004067890 */ /* 0x000fe2000fffe0ff */
[----:B------:R-:W-:Y:S01]  /*2200*/  FADD.FTZ R24, R133, R24 ;  /* 0x0000001885187221 */ /* 0x000fe20000010000 */
[----:B------:R-:W-:Y:S01]  /*2210*/  @!UP1 UIADD3 UR6, UPT, UPT, UR4, 0x5030, URZ ;  /* 0x0000503004069890 */ /* 0x000fe2000fffe0ff */
[----:B------:R-:W-:Y:S01]  /*2220*/  FFMA.FTZ R16, R147, R133, R16 ;  /* 0x0000008593107223 */ /* 0x000fe20000010010 */
[----:B------:R-:W-:Y:S01]  /*2230*/  FADD.FTZ R95, R232, R95 ;  /* 0x0000005fe85f7221 */ /* 0x000fe20000010000 */
[----:B------:R-:W2:Y:S01]  /*2240*/  LDC.64 R132, c[0x0][0x380] ;  /* 0x0000e000ff847b82 */ /* 0x000ea20000000a00 */
[----:B------:R-:W-:Y:S01]  /*2250*/  FFMA.FTZ R157, R179, R232, R157 ;  /* 0x000000e8b39d7223 */ /* 0x000fe2000001009d */
[----:B------:R-:W3:Y:S01]  /*2260*/  LDS.128 R72, [UR5] ;  /* 0x00000005ff487984 */ /* 0x000ee20008000c00 */
[----:B------:R-:W-:Y:S01]  /*2270*/  FADD.FTZ R83, R221, R83 ;  /* 0x00000053dd537221 */ /* 0x000fe20000010000 */
[----:B------:R-:W-:Y:S01]  /*2280*/  FFMA.FTZ R88, R197, R221, R88 ;  /* 0x000000ddc5587223 */ /* 0x000fe20000010058 */
[----:B------:R-:W-:Y:S01]  /*2290*/  FADD.FTZ R91, R223, R91 ;  /* 0x0000005bdf5b7221 */ /* 0x000fe20000010000 */
[----:B------:R-:W4:Y:S01]  /*22a0*/  LDS.128 R84, [UR6] ;  /* 0x00000006ff547984 */ /* 0x000f220008000c00 */
        /* <DEDUP_REMOVED lines=17> */
[----:B--2---:R-:W-:Y:S01]  /*23c0*/  IADD3 R159, PT, PT, R159, R132, RZ ;  /* 0x000000849f9f7210 */ /* 0x004fe20007ffe0ff */
[----:B------:R-:W-:Y:S01]  /*23d0*/  FADD.FTZ R31, R208, R31 ;  /* 0x0000001fd01f7221 */ /* 0x000fe20000010000 */
[----:B------:R-:W-:Y:S01]  /*23e0*/  FFMA.FTZ R40, R145, R208, R40 ;  /* 0x000000d091287223 */ /* 0x000fe20000010028 */
[----:B------:R-:W-:Y:S01]  /*23f0*/  FADD.FTZ R30, R206, R30 ;  /* 0x0000001ece1e7221 */ /* 0x000fe20000010000 */
[----:B------:R-:W-:Y:S01]  /*2400*/  FFMA.FTZ R39, R149, R206, R39 ;  /* 0x000000ce95277223 */ /* 0x000fe20000010027 */
[----:B------:R-:W-:Y:S01]  /*2410*/  FADD.FTZ R23, R204, R23 ;  /* 0x00000017cc177221 */ /* 0x000fe20000010000 */
[----:B0-----:R-:W-:Y:S01]  /*2420*/  FADD.FTZ R207, RZ, R56 ;  /* 0x00000038ffcf7221 */ /* 0x001fe20000010000 */
[----:B------:R-:W-:Y:S01]  /*2430*/  FADD.FTZ R56, RZ, R57 ;  /* 0x00000039ff387221 */ /* 0x000fe20000010000 */
[----:B------:R-:W-:Y:S01]  /*2440*/  FFMA.FTZ R15, R143, R204, R15 ;  /* 0x000000cc8f0f7223 */ /* 0x000fe2000001000f */
[----:B------:R-:W-:Y:S01]  /*2450*/  FADD.FTZ R12, R202, R12 ;  /* 0x0000000cca0c7221 */ /* 0x000fe20000010000 */
[----:B------:R-:W-:Y:S01]  /*2460*/  FADD.FTZ R207, R58, R207 ;  /* 0x000000cf3acf7221 */ /* 0x000fe20000010000 */
[----:B------:R-:W-:Y:S01]  /*2470*/  FADD.FTZ R56, R59, R56 ;  /* 0x000000383b387221 */ /* 0x000fe20000010000 */
[----:B------:R-:W-:Y:S01]  /*2480*/  FFMA.FTZ R11, R149, R202, R11 ;  /* 0x000000ca950b7223 */ /* 0x000fe2000001000b */
[----:B------:R-:W-:Y:S01]  /*2490*/  FADD.FTZ R10, R205, R10 ;  /* 0x0000000acd0a7221 */ /* 0x000fe20000010000 */
[----:B-1----:R-:W-:Y:S01]  /*24a0*/  FADD.FTZ R207, R207, R64 ;  /* 0x00000040cfcf7221 */ /* 0x002fe20000010000 */
[----:B------:R-:W-:Y:S01]  /*24b0*/  FADD.FTZ R56, R56, R65 ;  /* 0x0000004138387221 */ /* 0x000fe20000010000 */
[----:B------:R-:W-:Y:S01]  /*24c0*/  FFMA.FTZ R9, R134, R205, R9 ;  /* 0x000000cd86097223 */ /* 0x000fe20000010009 */
[----:B------:R-:W-:Y:S01]  /*24d0*/  FADD.FTZ R8, R199, R8 ;  /* 0x00000008c7087221 */ /* 0x000fe20000010000 */
[----:B------:R-:W-:Y:S01]  /*24e0*/  FADD.FTZ R207, R66, R207 ;  /* 0x000000cf42cf7221 */ /* 0x000fe20000010000 */
[----:B------:R-:W-:Y:S01]  /*24f0*/  FADD.FTZ R56, R67, R56 ;  /* 0x0000003843387221 */ /* 0x000fe20000010000 */
[----:B------:R-:W-:Y:S01]  /*2500*/  FFMA.FTZ R7, R134, R199, R7 ;  /* 0x000000c786077223 */ /* 0x000fe20000010007 */
[----:B------:R-:W-:Y:S01]  /*2510*/  FADD.FTZ R6, R201, R6 ;  /* 0x00000006c9067221 */ /* 0x000fe20000010000 */
[----:B---3--:R-:W-:Y:S01]  /*2520*/  FADD.FTZ R207, R207, R72 ;  /* 0x00000048cfcf7221 */ /* 0x008fe20000010000 */
[----:B------:R-:W-:Y:S01]  /*2530*/  FADD.FTZ R56, R56, R73 ;  /* 0x0000004938387221 */ /* 0x000fe20000010000 */
[----:B------:R-:W-:Y:S01]  /*2540*/  FFMA.FTZ R5, R138, R201, R5 ;  /* 0x000000c98a057223 */ /* 0x000fe20000010005 */
[----:B------:R-:W-:Y:S01]  /*2550*/  FADD.FTZ R4, R218, R4 ;  /* 0x00000004da047221 */ /* 0x000fe20000010000 */
[----:B------:R-:W-:Y:S01]  /*2560*/  FADD.FTZ R207, R74, R207 ;  /* 0x000000cf4acf7221 */ /* 0x000fe20000010000 */
[----:B------:R-:W-:Y:S01]  /*2570*/  FADD.FTZ R56, R75, R56 ;  /* 0x000000384b387221 */ /* 0x000fe20000010000 */
[----:B------:R-:W-:Y:S01]  /*2580*/  FFMA.FTZ R3, R138, R218, R3 ;  /* 0x000000da8a037223 */ /* 0x000fe20000010003 */
[----:B------:R-:W-:Y:S01]  /*2590*/  FADD.FTZ R2, R203, R2 ;  /* 0x00000002cb027221 */ /* 0x000fe20000010000 */
[----:B----4-:R-:W-:Y:S01]  /*25a0*/  FADD.FTZ R207, R207, R84 ;  /* 0x00000054cfcf7221 */ /* 0x010fe20000010000 */
[----:B------:R-:W-:Y:S01]  /*25b0*/  FADD.FTZ R56, R56, R85 ;  /* 0x0000005538387221 */ /* 0x000fe20000010000 */
[----:B------:R-:W-:Y:S01]  /*25c0*/  FFMA.FTZ R0, R139, R203, R0 ;  /* 0x000000cb8b007223 */ /* 0x000fe20000010000 */
[----:B------:R-:W-:Y:S01]  /*25d0*/  FADD.FTZ R48, R217, R48 ;  /* 0x00000030d9307221 */ /* 0x000fe20000010000 */
[----:B------:R-:W-:Y:S01]  /*25e0*/  FADD.FTZ R86, R86, R207 ;  /* 0x000000cf56567221 */ /* 0x000fe20000010000 */
[----:B------:R-:W-:Y:S01]  /*25f0*/  FADD.FTZ R56, R87, R56 ;  /* 0x0000003857387221 */ /* 0x000fe20000010000 */
[----:B------:R-:W-:Y:S01]  /*2600*/  FFMA.FTZ R26, R139, R217, R26 ;  /* 0x000000d98b1a7223 */ /* 0x000fe2000001001a */
[----:B------:R-:W-:Y:S01]  /*2610*/  ISETP.GE.AND P2, PT, R159, R133, PT ;  /* 0x000000859f00720c */ /* 0x000fe20003f46270 */
[----:B------:R-:W-:Y:S01]  /*2620*/  FMUL.FTZ R74, R86, UR13 ;  /* 0x0000000d564a7c20 */ /* 0x000fe20008410000 */
[----:B------:R-:W-:Y:S01]  /*2630*/  FADD.FTZ R18, R200, R18 ;  /* 0x00000012c8127221 */ /* 0x000fe20000010000 */
[----:B------:R-:W-:Y:S01]  /*2640*/  FFMA.FTZ R47, R142, R200, R47 ;  /* 0x000000c88e2f7223 */ /* 0x000fe2000001002f */
[----:B------:R-:W-:Y:S01]  /*2650*/  FADD.FTZ R38, R220, R38 ;  /* 0x00000026dc267221 */ /* 0x000fe20000010000 */
[----:B------:R-:W-:Y:S01]  /*2660*/  FFMA.FTZ R27, R142, R220, R27 ;  /* 0x000000dc8e1b7223 */ /* 0x000fe2000001001b */
[----:B------:R-:W-:Y:S01]  /*2670*/  FMUL.FTZ R75, R56, UR13 ;  /* 0x0000000d384b7c20 */ /* 0x000fe20008410000 */
[----:B------:R-:W-:Y:S01]  /*2680*/  FSEL R74, R74, RZ, !P1 ;  /* 0x000000ff4a4a7208 */ /* 0x000fe20004800000 */
[----:B------:R-:W-:Y:S06]  /*2690*/  @!P0 BRA `(.L_x_85) ;  /* 0x0000002800948947 */ /* 0x000fec0003800000 */
[----:B------:R-:W-:-:S04]  /*26a0*/  UISETP.NE.U32.AND UP0, UPT, UR14, URZ, UPT ;  /* 0x000000ff0e00728c */ /* 0x000fc8000bf05070 */
[----:B------:R-:W-:-:S09]  /*26b0*/  UISETP.NE.AND.EX UP0, UPT, UR15, URZ, UPT, UP0 ;  /* 0x000000ff0f00728c */ /* 0x000fd2000bf05300 */
[----:B------:R-:W-:Y:S05]  /*26c0*/  BRA.U UP0, `(.L_x_86) ;  /* 0x0000001500087547 */ /* 0x000fea000b800000 */
[----:B------:R-:W-:-:S04]  /*26d0*/  UISETP.NE.U32.AND UP0, UPT, UR16, URZ, UPT ;  /* 0x000000ff1000728c */ /* 0x000fc8000bf05070 */
[----:B------:R-:W-:-:S09]  /*26e0*/  UISETP.NE.AND.EX UP0, UPT, UR17, URZ, UPT, UP0 ;  /* 0x000000ff1100728c */ /* 0x000fd2000bf05300 */
[----:B------:R-:W-:Y:S05]  /*26f0*/  BRA.U UP0, `(.L_x_87) ;  /* 0x0000000900607547 */ /* 0x000fea000b800000 */
[----:B-----5:R-:W-:Y:S01]  /*2700*/  MOV R56, R123 ;  /* 0x0000007b00387202 */ /* 0x020fe20000000f00 */
[-CC-:B------:R-:W-:Y:S01]  /*2710*/  FFMA.FTZ R197, R197, R75.reuse, R74.reuse ;  /* 0x0000004bc5c57223 */ /* 0x180fe2000001004a */
[-CC-:B------:R-:W-:Y:S01]  /*2720*/  FFMA.FTZ R213, R213, R75.reuse, R74.reuse ;  /* 0x0000004bd5d57223 */ /* 0x180fe2000001004a */
[----:B------:R-:W-:Y:S01]  /*2730*/  SHF.R.U64 R65, R122, 0x10, R123 ;  /* 0x000000107a417819 */ /* 0x000fe2000000127b */
[--C-:B------:R-:W-:Y:S01]  /*2740*/  FFMA.FTZ R195, R195, R75, R74.reuse ;  /* 0x0000004bc3c37223 */ /* 0x100fe2000001004a */
[----:B------:R-:W-:Y:S01]  /*2750*/  SHF.L.U32 R57, R56, 0x10, RZ ;  /* 0x0000001038397819 */ /* 0x000fe200000006ff */
[----:B------:R-:W-:Y:S01]  /*2760*/  FADD.FTZ R197, R212, -R197 ;  /* 0x800000c5d4c57221 */ /* 0x000fe20000010000 */
[----:B------:R-:W-:Y:S01]  /*2770*/  SHF.R.U32.HI R56, RZ, 0x10, R123 ;  /* 0x00000010ff387819 */ /* 0x000fe2000001167b */
[----:B------:R-:W-:Y:S01]  /*2780*/  FADD.FTZ R213, R210, -R213 ;  /* 0x800000d5d2d57221 */ /* 0x000fe20000010000 */
[----:B------:R-:W-:Y:S01]  /*2790*/  SHF.R.U32.HI R73, RZ, 0x10, R125 ;  /* 0x00000010ff497819 */ /* 0x000fe2000001167d */
[----:B------:R-:W-:Y:S01]  /*27a0*/  FFMA.FTZ R58, R148, R197, R57 ;  /* 0x000000c5943a7223 */ /* 0x000fe20000010039 */
[----:B------:R-:W-:Y:S01]  /*27b0*/  SHF.L.U32 R57, R56, 0x10, RZ ;  /* 0x0000001038397819 */ /* 0x000fe200000006ff */
[--C-:B------:R-:W-:Y:S01]  /*27c0*/  FFMA.FTZ R179, R179, R75, R74.reuse ;  /* 0x0000004bb3b37223 */ /* 0x100fe2000001004a */
[----:B------:R-:W-:Y:S01]  /*27d0*/  MOV R56, R122 ;  /* 0x0000007a00387202 */ /* 0x000fe20000000f00 */
[----:B------:R-:W-:Y:S01]  /*27e0*/  FADD.FTZ R195, R198, -R195 ;  /* 0x800000c3c6c37221 */ /* 0x000fe20000010000 */
[----:B------:R-:W-:Y:S01]  /*27f0*/  SHF.L.U32 R65, R65, 0x10, RZ ;  /* 0x0000001041417819 */ /* 0x000fe200000006ff */
[----:B------:R-:W-:Y:S01]  /*2800*/  FFMA.FTZ R59, R148, R213, R57 ;  /* 0x000000d5943b7223 */ /* 0x000fe20000010039 */
[----:B------:R-:W-:Y:S01]  /*2810*/  SHF.L.U32 R57, R56, 0x10, RZ ;  /* 0x0000001038397819 */ /* 0x000fe200000006ff */
[-CC-:B------:R-:W-:Y:S01]  /*2820*/  FFMA.FTZ R56, R215, R75.reuse, R74.reuse ;  /* 0x0000004bd7387223 */ /* 0x180fe2000001004a */
[----:B------:R-:W-:Y:S01]  /*2830*/  SHF.L.U32 R73, R73, 0x10, RZ ;  /* 0x0000001049497819 */ /* 0x000fe200000006ff */
[----:B------:R-:W-:Y:S01]  /*2840*/  FADD.FTZ R179, R214, -R179 ;  /* 0x800000b3d6b37221 */ /* 0x000fe20000010000 */
[----:B------:R-:W-:Y:S01]  /*2850*/  FFMA.FTZ R193, R193, R75, R74 ;  /* 0x0000004bc1c17223 */ /* 0x000fe2000001004a */
[----:B------:R-:W-:Y:S01]  /*2860*/  FADD.FTZ R211, R211, -R56 ;  /* 0x80000038d3d37221 */ /* 0x000fe20000010000 */
[----:B------:R-:W-:Y:S01]  /*2870*/  MOV R56, R125 ;  /* 0x0000007d00387202 */ /* 0x000fe20000000f00 */
[C---:B------:R-:W-:Y:S01]  /*2880*/  FFMA.FTZ R66, R148.reuse, R195, R73 ;  /* 0x000000c394427223 */ /* 0x040fe20000010049 */
[C---:B------:R-:W-:Y:S01]  /*2890*/  FFMA.FTZ R57, R148.reuse, R179, R57 ;  /* 0x000000b394397223 */ /* 0x040fe20000010039 */
[----:B------:R-:W-:Y:S01]  /*28a0*/  FFMA.FTZ R64, R148, R211, R65 ;  /* 0x000000d394407223 */ /* 0x000fe20000010041 */
[----:B------:R-:W-:Y:S01]  /*28b0*/  SHF.L.U32 R65, R56, 0x10, RZ ;  /* 0x0000001038417819 */ /* 0x000fe200000006ff */
[----:B------:R-:W-:Y:S01]  /*28c0*/  FADD.FTZ R193, R194, -R193 ;  /* 0x800000c1c2c17221 */ /* 0x000fe20000010000 */
[----:B------:R-:W-:Y:S01]  /*28d0*/  SHF.R.U64 R73, R124, 0x10, R125 ;  /* 0x000000107c497819 */ /* 0x000fe2000000127d */
[----:B------:R0:W-:Y:S01]  /*28e0*/  F2F.BF16.F32 R67, R57 ;  /* 0x0000003900437304 */ /* 0x0001e20000202000 */
[----:B------:R-:W-:Y:S01]  /*28f0*/  MOV R56, R124 ;  /* 0x0000007c00387202 */ /* 0x000fe20000000f00 */
[-CC-:B------:R-:W-:Y:S01]  /*2900*/  FFMA.FTZ R183, R183, R75.reuse, R74.reuse ;  /* 0x0000004bb7b77223 */ /* 0x180fe2000001004a */
[----:B------:R-:W-:Y:S01]  /*2910*/  SHF.L.U32 R73, R73, 0x10, RZ ;  /* 0x0000001049497819 */ /* 0x000fe200000006ff */
[-CC-:B------:R-:W-:Y:S01]  /*2920*/  FFMA.FTZ R189, R189, R75.reuse, R74.reuse ;  /* 0x0000004bbdbd7223 */ /* 0x180fe2000001004a */
[-CC-:B------:R-:W-:Y:S01]  /*2930*/  FFMA.FTZ R145, R145, R75.reuse, R74.reuse ;  /* 0x0000004b91917223 */ /* 0x180fe2000001004a */
[----:B------:R-:W-:Y:S01]  /*2940*/  FADD.FTZ R183, R188, -R183 ;  /* 0x800000b7bcb77221 */ /* 0x000fe20000010000 */
[--C-:B------:R-:W-:Y:S01]  /*2950*/  FFMA.FTZ R181, R181, R75, R74.reuse ;  /* 0x0000004bb5b57223 */ /* 0x100fe2000001004a */
[----:B------:R-:W-:Y:S01]  /*2960*/  FFMA.FTZ R72, R148, R193, R73 ;  /* 0x000000c194487223 */ /* 0x000fe20000010049 */
[----:B0-----:R-:W-:Y:S01]  /*2970*/  SHF.L.U32 R57, R56, 0x10, RZ ;  /* 0x0000001038397819 */ /* 0x001fe200000006ff */
[----:B------:R-:W-:Y:S01]  /*2980*/  FADD.FTZ R189, R192, -R189 ;  /* 0x800000bdc0bd7221 */ /* 0x000fe20000010000 */
[----:B------:R-:W-:Y:S01]  /*2990*/  MOV R56, R127 ;  /* 0x0000007f00387202 */ /* 0x000fe20000000f00 */
[----:B------:R-:W-:Y:S01]  /*29a0*/  FADD.FTZ R145, R180, -R145 ;  /* 0x80000091b4917221 */ /* 0x000fe20000010000 */
[----:B------:R-:W-:Y:S01]  /*29b0*/  FADD.FTZ R181, R184, -R181 ;  /* 0x800000b5b8b57221 */ /* 0x000fe20000010000 */
[----:B------:R-:W-:Y:S01]  /*29c0*/  FFMA.FTZ R57, R148, R189, R57 ;  /* 0x000000bd94397223 */ /* 0x000fe20000010039 */
[----:B------:R-:W-:Y:S01]  /*29d0*/  SHF.L.U32 R73, R56, 0x10, RZ ;  /* 0x0000001038497819 */ /* 0x000fe200000006ff */
[-CC-:B------:R-:W-:Y:S01]  /*29e0*/  FFMA.FTZ R143, R143, R75.reuse, R74.reuse ;  /* 0x0000004b8f8f7223 */ /* 0x180fe2000001004a */
[----:B------:R-:W-:Y:S01]  /*29f0*/  SHF.R.U32.HI R56, RZ, 0x10, R127 ;  /* 0x00000010ff387819 */ /* 0x000fe2000001167f */
[----:B------:R0:W-:Y:S01]  /*2a00*/  F2F.BF16.F32 R85, R57 ;  /* 0x0000003900557304 */ /* 0x0001e20000202000 */
[--C-:B------:R-:W-:Y:S01]  /*2a10*/  FFMA.FTZ R147, R147, R75, R74.reuse ;  /* 0x0000004b93937223 */ /* 0x100fe2000001004a */
[----:B------:R-:W-:Y:S01]  /*2a20*/  FFMA.FTZ R183, R148, R183, R73 ;  /* 0x000000b794b77223 */ /* 0x000fe20000010049 */
[----:B------:R-:W-:Y:S01]  /*2a30*/  SHF.L.U32 R73, R56, 0x10, RZ ;  /* 0x0000001038497819 */ /* 0x000fe200000006ff */
[----:B------:R-:W-:Y:S01]  /*2a40*/  FADD.FTZ R143, R144, -R143 ;  /* 0x8000008f908f7221 */ /* 0x000fe20000010000 */
[----:B------:R-:W-:Y:S01]  /*2a50*/  MOV R56, R126 ;  /* 0x0000007e00387202 */ /* 0x000fe20000000f00 */
[----:B------:R-:W-:Y:S01]  /*2a60*/  FADD.FTZ R147, R146, -R147 ;  /* 0x8000009392937221 */ /* 0x000fe20000010000 */
[-CC-:B------:R-:W-:Y:S01]  /*2a70*/  FFMA.FTZ R187, R187, R75.reuse, R74.reuse ;  /* 0x0000004bbbbb7223 */ /* 0x180fe2000001004a */
[-CC-:B------:R-:W-:Y:S01]  /*2a80*/  FFMA.FTZ R191, R191, R75.reuse, R74.reuse ;  /* 0x0000004bbfbf7223 */ /* 0x180fe2000001004a */
[----:B0-----:R-:W-:Y:S01]  /*2a90*/  SHF.L.U32 R57, R56, 0x10, RZ ;  /* 0x0000001038397819 */ /* 0x001fe200000006ff */
[--C-:B------:R-:W-:Y:S01]  /*2aa0*/  FFMA.FTZ R138, R138, R75, R74.reuse ;  /* 0x0000004b8a8a7223 */ /* 0x100fe2000001004a */
[----:B------:R-:W-:Y:S01]  /*2ab0*/  MOV R56, R129 ;  /* 0x0000008100387202 */ /* 0x000fe20000000f00 */
[----:B------:R-:W-:Y:S01]  /*2ac0*/  FADD.FTZ R187, R190, -R187 ;  /* 0x800000bbbebb7221 */ /* 0x000fe20000010000 */
[----:B------:R-:W-:Y:S01]  /*2ad0*/  FADD.FTZ R191, R196, -R191 ;  /* 0x800000bfc4bf7221 */ /* 0x000fe20000010000 */
[----:B------:R-:W-:Y:S01]  /*2ae0*/  FFMA.FTZ R57, R148, R181, R57 ;  /* 0x000000b594397223 */ /* 0x000fe20000010039 */
[----:B------:R-:W-:Y:S01]  /*2af0*/  SHF.L.U32 R133, R56, 0x10, RZ ;  /* 0x0000001038857819 */ /* 0x000fe200000006ff */
[C---:B------:R-:W-:Y:S01]  /*2b00*/  FFMA.FTZ R187, R148.reuse, R187, R73 ;  /* 0x000000bb94bb7223 */ /* 0x040fe20000010049 */
[----:B------:R-:W-:Y:S01]  /*2b10*/  SHF.R.U32.HI R56, RZ, 0x10, R129 ;  /* 0x00000010ff387819 */ /* 0x000fe20000011681 */
[----:B------:R0:W-:Y:S01]  /*2b20*/  F2F.BF16.F32 R87, R57 ;  /* 0x0000003900577304 */ /* 0x0001e20000202000 */
[----:B------:R-:W-:Y:S01]  /*2b30*/  FFMA.FTZ R149, R149, R75, R74 ;  /* 0x0000004b95957223 */ /* 0x000fe2000001004a */
[----:B------:R-:W-:Y:S01]  /*2b40*/  FFMA.FTZ R133, R148, R145, R133 ;  /* 0x0000009194857223 */ /* 0x000fe20000010085 */
[----:B------:R-:W-:Y:S01]  /*2b50*/  SHF.L.U32 R145, R56, 0x10, RZ ;  /* 0x0000001038917819 */ /* 0x000fe200000006ff */
[----:B------:R-:W-:Y:S01]  /*2b60*/  FADD.FTZ R141, R141, -R138 ;  /* 0x8000008a8d8d7221 */ /* 0x000fe20000010000 */
[----:B------:R-:W-:Y:S01]  /*2b70*/  MOV R56, R128 ;  /* 0x0000008000387202 */ /* 0x000fe20000000f00 */
[--C-:B------:R-:W-:Y:S01]  /*2b80*/  FFMA.FTZ R185, R185, R75, R74.reuse ;  /* 0x0000004bb9b97223 */ /* 0x100fe2000001004a */
[----:B------:R-:W-:Y:S01]  /*2b90*/  SHF.R.U64 R73, R126, 0x10, R127 ;  /* 0x000000107e497819 */ /* 0x000fe2000000127f */
[----:B------:R-:W-:Y:S01]  /*2ba0*/  F2F.BF16.F32 R86, R133 ;  /* 0x0000008500567304 */ /* 0x000fe20000202000 */
[----:B0-----:R-:W-:Y:S01]  /*2bb0*/  SHF.L.U32 R57, R56, 0x10, RZ ;  /* 0x0000001038397819 */ /* 0x001fe200000006ff */
[----:B------:R-:W-:Y:S01]  /*2bc0*/  FFMA.FTZ R65, R148, R191, R65 ;  /* 0x000000bf94417223 */ /* 0x000fe20000010041 */
[----:B------:R-:W-:Y:S01]  /*2bd0*/  SHF.R.U64 R56, R128, 0x10, R129 ;  /* 0x0000001080387819 */ /* 0x000fe20000001281 */
[----:B------:R-:W-:Y:S01]  /*2be0*/  FADD.FTZ R149, R182, -R149 ;  /* 0x80000095b6957221 */ /* 0x000fe20000010000 */
[----:B------:R-:W-:Y:S01]  /*2bf0*/  SHF.R.U64 R138, R130, 0x10, R131 ;  /* 0x00000010828a7819 */ /* 0x000fe20000001283 */
[----:B------:R-:W-:Y:S01]  /*2c00*/  FFMA.FTZ R57, R148, R143, R57 ;  /* 0x0000008f94397223 */ /* 0x000fe20000010039 */
[----:B------:R-:W-:Y:S01]  /*2c10*/  SHF.L.U32 R143, R56, 0x10, RZ ;  /* 0x00000010388f7819 */ /* 0x000fe200000006ff */
[----:B------:R-:W-:Y:S01]  /*2c20*/  FADD.FTZ R185, R186, -R185 ;  /* 0x800000b9bab97221 */ /* 0x000fe20000010000 */
[----:B------:R-:W-:Y:S01]  /*2c30*/  SHF.R.U32.HI R56, RZ, 0x10, R131 ;  /* 0x00000010ff387819 */ /* 0x000fe20000011683 */
[----:B------:R0:W-:Y:S01]  /*2c40*/  F2F.BF16.F32 R133, R57 ;  /* 0x0000003900857304 */ /* 0x0001e20000202000 */
[----:B------:R-:W-:Y:S01]  /*2c50*/  SHF.L.U32 R73, R73, 0x10, RZ ;  /* 0x0000001049497819 */ /* 0x000fe200000006ff */
[----:B------:R-:W-:Y:S01]  /*2c60*/  FFMA.FTZ R143, R148, R147, R143 ;  /* 0x00000093948f7223 */ /* 0x000fe2000001008f */
[----:B------:R-:W-:Y:S01]  /*2c70*/  SHF.L.U32 R147, R56, 0x10, RZ ;  /* 0x0000001038937819 */ /* 0x000fe200000006ff */
[----:B------:R-:W-:Y:S01]  /*2c80*/  FFMA.FTZ R145, R148, R149, R145 ;  /* 0x0000009594917223 */ /* 0x000fe20000010091 */
[----:B------:R-:W-:Y:S01]  /*2c90*/  MOV R56, R131 ;  /* 0x0000008300387202 */ /* 0x000fe20000000f00 */
[--C-:B------:R-:W-:Y:S01]  /*2ca0*/  FFMA.FTZ R149, R142, R75, R74.reuse ;  /* 0x0000004b8e957223 */ /* 0x100fe2000001004a */
[----:B------:R-:W-:Y:S01]  /*2cb0*/  FFMA.FTZ R73, R148, R185, R73 ;  /* 0x000000b994497223 */ /* 0x000fe20000010049 */
[----:B------:R-:W-:Y:S01]  /*2cc0*/  F2F.BF16.F32 R65, R65 ;  /* 0x0000004100417304 */ /* 0x000fe20000202000 */
[----:B0-----:R-:W-:Y:S01]  /*2cd0*/  SHF.L.U32 R57, R56, 0x10, RZ ;  /* 0x0000001038397819 */ /* 0x001fe200000006ff */
[-CC-:B------:R-:W-:Y:S01]  /*2ce0*/  FFMA.FTZ R56, R139, R75.reuse, R74.reuse ;  /* 0x0000004b8b387223 */ /* 0x180fe2000001004a */
[----:B------:R-:W-:Y:S01]  /*2cf0*/  FFMA.FTZ R74, R134, R75, R74 ;  /* 0x0000004b864a7223 */ /* 0x000fe2000001004a */
[----:B------:R-:W-:-:S02]  /*2d00*/  FADD.FTZ R149, R140, -R149 ;  /* 0x800000958c957221 */ /* 0x000fc40000010000 */
[----:B------:R-:W-:Y:S01]  /*2d10*/  FFMA.FTZ R141, R148, R141, R57 ;  /* 0x0000008d948d7223 */ /* 0x000fe20000010039 */
[----:B------:R-:W-:Y:S01]  /*2d20*/  FADD.FTZ R137, R137, -R56 ;  /* 0x8000003889897221 */ /* 0x000fe20000010000 */
[----:B------:R-:W-:Y:S01]  /*2d30*/  SHF.L.U32 R57, R138, 0x10, RZ ;  /* 0x000000108a397819 */ /* 0x000fe200000006ff */
[----:B------:R-:W0:Y:S01]  /*2d40*/  F2F.BF16.F32 R66, R66 ;  /* 0x0000004200427304 */ /* 0x000e220000202000 */
[----:B------:R-:W-:Y:S01]  /*2d50*/  MOV R56, R130 ;  /* 0x0000008200387202 */ /* 0x000fe20000000f00 */
[----:B------:R-:W-:Y:S01]  /*2d60*/  FADD.FTZ R135, R135, -R74 ;  /* 0x8000004a87877221 */ /* 0x000fe20000010000 */
[C---:B------:R-:W-:Y:S01]  /*2d70*/  FFMA.FTZ R147, R148.reuse, R149, R147 ;  /* 0x0000009594937223 */ /* 0x040fe20000010093 */
[----:B------:R-:W-:Y:S01]  /*2d80*/  FFMA.FTZ R137, R148, R137, R57 ;  /* 0x0000008994897223 */ /* 0x000fe20000010039 */
[----:B------:R-:W-:Y:S02]  /*2d90*/  SHF.L.U32 R75, R56, 0x10, RZ ;  /* 0x00000010384b7819 */ /* 0x000fe400000006ff */
[----:B------:R-:W1:Y:S01]  /*2da0*/  LDC.64 R56, c[0x0][0x468] ;  /* 0x00011a00ff387b82 */ /* 0x000e620000000a00 */
[----:B------:R-:W2:Y:S02]  /*2db0*/  F2F.BF16.F32 R64, R64 ;  /* 0x0000004000407304 */ /* 0x000ea40000202000 */
[----:B------:R-:W-:Y:S01]  /*2dc0*/  FFMA.FTZ R135, R148, R135, R75 ;  /* 0x0000008794877223 */ /* 0x000fe2000001004b */
[----:B0-----:R-:W-:-:S05]  /*2dd0*/  PRMT R139, R65, 0x5410, R66 ;  /* 0x00005410418b7816 */ /* 0x001fca0000000042 */
[----:B------:R-:W-:Y:S01]  /*2de0*/  F2F.BF16.F32 R58, R58 ;  /* 0x0000003a003a7304 */ /* 0x000fe20000202000 */
[----:B--2---:R-:W-:-:S07]  /*2df0*/  IMAD.WIDE.U32 R64, R64, 0x10000, RZ ;  /* 0x0001000040407825 */ /* 0x004fce00078e00ff */
[----:B------:R-:W0:Y:S01]  /*2e00*/  F2F.BF16.F32 R59, R59 ;  /* 0x0000003b003b7304 */ /* 0x000e220000202000 */
[----:B------:R-:W-:-:S07]  /*2e10*/  LOP3.LUT R74, R64, R67, RZ, 0xfc, !PT ;  /* 0x00000043404a7212 */ /* 0x000fce00078efcff */
[----:B------:R-:W2:Y:S01]  /*2e20*/  F2F.BF16.F32 R72, R72 ;  /* 0x0000004800487304 */ /* 0x000ea20000202000 */
[----:B0-----:R-:W-:-:S07]  /*2e30*/  PRMT R75, R58, 0x5410, R59 ;  /* 0x000054103a4b7816 */ /* 0x001fce000000003b */
[----:B------:R-:W0:Y:S01]  /*2e40*/  F2F.BF16.F32 R73, R73 ;  /* 0x0000004900497304 */ /* 0x000e220000202000 */
[----:B------:R-:W-:Y:S01]  /*2e50*/  LOP3.LUT R75, R75, R65, RZ, 0xfc, !PT ;  /* 0x000000414b4b7212 */ /* 0x000fe200078efcff */
[----:B--2---:R-:W-:-:S06]  /*2e60*/  IMAD.WIDE.U32 R58, R72, 0x10000, RZ ;  /* 0x00010000483a7825 */ /* 0x004fcc00078e00ff */
[----:B------:R-:W2:Y:S01]  /*2e70*/  F2F.BF16.F32 R143, R143 ;  /* 0x0000008f008f7304 */ /* 0x000ea20000202000 */
[----:B------:R-:W-:Y:S01]  /*2e80*/  LOP3.LUT R72, R58, R85, RZ, 0xfc, !PT ;  /* 0x000000553a487212 */ /* 0x000fe200078efcff */
[----:B0-----:R-:W-:-:S06]  /*2e90*/  IMAD.WIDE.U32 R66, R73, 0x10000, RZ ;  /* 0x0001000049427825 */ /* 0x001fcc00078e00ff */
[----:B------:R-:W-:Y:S01]  /*2ea0*/  F2F.BF16.F32 R183, R183 ;  /* 0x000000b700b77304 */ /* 0x000fe20000202000 */
[----:B------:R-:W-:Y:S02]  /*2eb0*/  LOP3.LUT R73, R139, R59, RZ, 0xfc, !PT ;  /* 0x0000003b8b497212 */ /* 0x000fe400078efcff */
[----:B------:R-:W-:Y:S01]  /*2ec0*/  LOP3.LUT R66, R66, R87, RZ, 0xfc, !PT ;  /* 0x0000005742427212 */ /* 0x000fe200078efcff */
[----:B--2---:R-:W-:-:S04]  /*2ed0*/  IMAD.WIDE.U32 R64, R143, 0x10000, RZ ;  /* 0x000100008f407825 */ /* 0x004fc800078e00ff */
[----:B------:R-:W0:Y:S01]  /*2ee0*/  F2F.BF16.F32 R84, R187 ;  /* 0x000000bb00547304 */ /* 0x000e220000202000 */
[----:B------:R-:W-:-:S07]  /*2ef0*/  LOP3.LUT R64, R64, R133, RZ, 0xfc, !PT ;  /* 0x0000008540407212 */ /* 0x000fce00078efcff */
[----:B------:R-:W2:Y:S01]  /*2f00*/  F2F.BF16.F32 R145, R145 ;  /* 0x0000009100917304 */ /* 0x000ea20000202000 */
[----:B0-----:R-:W-:-:S07]  /*2f10*/  PRMT R183, R183, 0x5410, R84 ;  /* 0x00005410b7b77816 */ /* 0x001fce0000000054 */
[----:B------:R-:W0:Y:S01]  /*2f20*/  F2F.BF16.F32 R137, R137 ;  /* 0x0000008900897304 */ /* 0x000e220000202000 */
[----:B-1----:R-:W-:Y:S01]  /*2f30*/  IMAD.WIDE.U32 R84, R108, 0x8, R56 ;  /* 0x000000086c547825 */ /* 0x002fe200078e0038 */
[----:B------:R-:W-:-:S04]  /*2f40*/  LOP3.LUT R67, R183, R67, RZ, 0xfc, !PT ;  /* 0x00000043b7437212 */ /* 0x000fc800078efcff */
[----:B------:R3:W-:Y:S01]  /*2f50*/  STG.E.64 desc[UR8][R84.64], R74 ;  /* 0x0000004a54007986 */ /* 0x0007e2000c101b08 */
[----:B--2---:R-:W-:Y:S01]  /*2f60*/  PRMT R145, R86, 0x5410, R145 ;  /* 0x0000541056917816 */ /* 0x004fe20000000091 */
[----:B------:R-:W-:Y:S01]  /*2f70*/  F2F.BF16.F32 R132, R147 ;  /* 0x0000009300847304 */ /* 0x000fe20000202000 */
[--C-:B------:R-:W-:Y:S02]  /*2f80*/  IMAD.WIDE.U32 R86, R107, 0x8, R56.reuse ;  /* 0x000000086b567825 */ /* 0x100fe400078e0038 */
[----:B------:R-:W-:Y:S02]  /*2f90*/  LOP3.LUT R65, R145, R65, RZ, 0xfc, !PT ;  /* 0x0000004191417212 */ /* 0x000fe400078efcff */
[----:B------:R-:W-:Y:S01]  /*2fa0*/  IMAD.WIDE.U32 R106, R106, 0x8, R56 ;  /* 0x000000086a6a7825 */ /* 0x000fe200078e0038 */
[----:B------:R3:W-:Y:S02]  /*2fb0*/  STG.E.64 desc[UR8][R86.64], R72 ;  /* 0x0000004856007986 */ /* 0x0007e4000c101b08 */
[----:B------:R-:W1:Y:S01]  /*2fc0*/  F2F.BF16.F32 R141, R141 ;  /* 0x0000008d008d7304 */ /* 0x000e620000202000 */
[----:B0-----:R-:W-:Y:S01]  /*2fd0*/  IMAD.WIDE.U32 R58, R137, 0x10000, RZ ;  /* 0x00010000893a7825 */ /* 0x001fe200078e00ff */
[----:B------:R3:W-:Y:S06]  /*2fe0*/  STG.E.64 desc[UR8][R106.64], R66 ;  /* 0x000000426a007986 */ /* 0x0007ec000c101b08 */
[----:B------:R-:W0:Y:S01]  /*2ff0*/  F2F.BF16.F32 R135, R135 ;  /* 0x0000008700877304 */ /* 0x000e220000202000 */
[----:B-1----:R-:W-:Y:S01]  /*3000*/  PRMT R141, R141, 0x5410, R132 ;  /* 0x000054108d8d7816 */ /* 0x002fe20000000084 */
[----:B------:R-:W-:-:S03]  /*3010*/  IMAD.WIDE.U32 R132, R105, 0x8, R56 ;  /* 0x0000000869847825 */ /* 0x000fc600078e0038 */
[----:B------:R-:W-:Y:S01]  /*3020*/  LOP3.LUT R59, R141, R59, RZ, 0xfc, !PT ;  /* 0x0000003b8d3b7212 */ /* 0x000fe200078efcff */
[----:B------:R-:W-:Y:S01]  /*3030*/  IMAD.WIDE.U32 R56, R104, 0x8, R56 ;  /* 0x0000000868387825 */ /* 0x000fe200078e0038 */
[----:B------:R3:W-:Y:S01]  /*3040*/  STG.E.64 desc[UR8][R132.64], R64 ;  /* 0x0000004084007986 */ /* 0x0007e2000c101b08 */
[----:B0-----:R-:W-:-:S05]  /*3050*/  LOP3.LUT R58, R58, R135, RZ, 0xfc, !PT ;  /* 0x000000873a3a7212 */ /* 0x001fca00078efcff */
[----:B------:R3:W-:Y:S01]  /*3060*/  STG.E.64 desc[UR8][R56.64], R58 ;  /* 0x0000003a38007986 */ /* 0x0007e2000c101b08 */
[----:B------:R-:W-:Y:S05]  /*3070*/  BRA `(.L_x_88) ;  /* 0x0000004400707947 */ /* 0x000fea0003800000 */
.L_x_87:
[----:B-----5:R-:W-:Y:S01]  /*3080*/  MOV R56, R123 ;  /* 0x0000007b00387202 */ /* 0x020fe20000000f00 */
[-CC-:B------:R-:W-:Y:S01]  /*3090*/  FFMA.FTZ R197, R197, R75.reuse, R74.reuse ;  /* 0x0000004bc5c57223 */ /* 0x180fe2000001004a */
[-CC-:B------:R-:W-:Y:S01]  /*30a0*/  FFMA.FTZ R213, R213, R75.reuse, R74.reuse ;  /* 0x0000004bd5d57223 */ /* 0x180fe2000001004a */
[-CC-:B------:R-:W-:Y:S01]  /*30b0*/  FFMA.FTZ R191, R191, R75.reuse, R74.reuse ;  /* 0x0000004bbfbf7223 */ /* 0x180fe2000001004a */
[----:B------:R-:W-:Y:S01]  /*30c0*/  SHF.L.U32 R57, R56, 0x10, RZ ;  /* 0x0000001038397819 */ /* 0x000fe200000006ff */
[----:B------:R-:W-:Y:S01]  /*30d0*/  FADD.FTZ R197, R212, -R197 ;  /* 0x800000c5d4c57221 */ /* 0x000fe20000010000 */
[----:B------:R-:W-:Y:S01]  /*30e0*/  SHF.R.U32.HI R56, RZ, 0x10, R123 ;  /* 0x00000010ff387819 */ /* 0x000fe2000001167b */
[----:B------:R-:W-:Y:S01]  /*30f0*/  FADD.FTZ R213, R210, -R213 ;  /* 0x800000d5d2d57221 */ /* 0x000fe20000010000 */
[--C-:B------:R-:W-:Y:S01]  /*3100*/  FFMA.FTZ R179, R179, R75, R74.reuse ;  /* 0x0000004bb3b37223 */ /* 0x100fe2000001004a */
[----:B------:R-:W-:Y:S01]  /*3110*/  FFMA.FTZ R58, R148, R197, R57 ;  /* 0x000000c5943a7223 */ /* 0x000fe20000010039 */
[----:B------:R-:W-:Y:S01]  /*3120*/  SHF.L.U32 R57, R56, 0x10, RZ ;  /* 0x0000001038397819 */ /* 0x000fe200000006ff */
[----:B------:R-:W-:Y:S01]  /*3130*/  FADD.FTZ R191, R196, -R191 ;  /* 0x800000bfc4bf7221 */ /* 0x000fe20000010000 */
[----:B------:R-:W-:Y:S01]  /*3140*/  MOV R56, R122 ;  /* 0x0000007a00387202 */ /* 0x000fe20000000f00 */
[----:B------:R-:W-:Y:S01]  /*3150*/  FADD.FTZ R179, R214, -R179 ;  /* 0x800000b3d6b37221 */ /* 0x000fe20000010000 */
[----:B------:R-:W-:Y:S01]  /*3160*/  SHF.R.U64 R64, R122, 0x10, R123 ;  /* 0x000000107a407819 */ /* 0x000fe2000000127b */
[----:B------:R-:W-:Y:S01]  /*3170*/  FFMA.FTZ R59, R148, R213, R57 ;  /* 0x000000d5943b7223 */ /* 0x000fe20000010039 */
[----:B------:R-:W-:Y:S01]  /*3180*/  SHF.L.U32 R57, R56, 0x10, RZ ;  /* 0x0000001038397819 */ /* 0x000fe200000006ff */
[-CC-:B------:R-:W-:Y:S01]  /*3190*/  FFMA.FTZ R56, R215, R75.reuse, R74.reuse ;  /* 0x0000004bd7387223 */ /* 0x180fe2000001004a */
[----:B------:R-:W-:Y:S01]  /*31a0*/  SHF.L.U32 R65, R64, 0x10, RZ ;  /* 0x0000001040417819 */ /* 0x000fe200000006ff */
[-CC-:B------:R-:W-:Y:S01]  /*31b0*/  FFMA.FTZ R195, R195, R75.reuse, R74.reuse ;  /* 0x0000004bc3c37223 */ /* 0x180fe2000001004a */
[----:B------:R-:W-:Y:S01]  /*31c0*/  FFMA.FTZ R189, R189, R75, R74 ;  /* 0x0000004bbdbd7223 */ /* 0x000fe2000001004a */
[----:B------:R-:W-:Y:S01]  /*31d0*/  FADD.FTZ R211, R211, -R56 ;  /* 0x80000038d3d37221 */ /* 0x000fe20000010000 */
[----:B------:R-:W-:Y:S01]  /*31e0*/  MOV R56, R125 ;  /* 0x0000007d00387202 */ /* 0x000fe20000000f00 */
[----:B------:R-:W-:Y:S01]  /*31f0*/  FFMA.FTZ R57, R148, R179, R57 ;  /* 0x000000b394397223 */ /* 0x000fe20000010039 */
[----:B------:R-:W-:Y:S01]  /*3200*/  FADD.FTZ R195, R198, -R195 ;  /* 0x800000c3c6c37221 */ /* 0x000fe20000010000 */
[----:B------:R-:W-:Y:S01]  /*3210*/  FADD.FTZ R189, R192, -R189 ;  /* 0x800000bdc0bd7221 */ /* 0x000fe20000010000 */
[----:B------:R-:W-:Y:S01]  /*3220*/  SHF.L.U32 R67, R56, 0x10, RZ ;  /* 0x0000001038437819 */ /* 0x000fe200000006ff */
[----:B------:R0:W-:Y:S01]  /*3230*/  F2F.BF16.F32 R73, R57 ;  /* 0x0000003900497304 */ /* 0x0001e20000202000 */
[----:B------:R-:W-:Y:S01]  /*3240*/  SHF.R.U32.HI R56, RZ, 0x10, R125 ;  /* 0x00000010ff387819 */ /* 0x000fe2000001167d */
[-CC-:B------:R-:W-:Y:S01]  /*3250*/  FFMA.FTZ R193, R193, R75.reuse, R74.reuse ;  /* 0x0000004bc1c17223 */ /* 0x180fe2000001004a */
[--C-:B------:R-:W-:Y:S01]  /*3260*/  FFMA.FTZ R183, R183, R75, R74.reuse ;  /* 0x0000004bb7b77223 */ /* 0x100fe2000001004a */
[----:B------:R-:W-:Y:S01]  /*3270*/  FFMA.FTZ R64, R148, R191, R67 ;  /* 0x000000bf94407223 */ /* 0x000fe20000010043 */
[----:B------:R-:W-:Y:S01]  /*3280*/  SHF.L.U32 R67, R56, 0x10, RZ ;  /* 0x0000001038437819 */ /* 0x000fe200000006ff */
[----:B------:R-:W-:Y:S01]  /*3290*/  FADD.FTZ R193, R194, -R193 ;  /* 0x800000c1c2c17221 */ /* 0x000fe20000010000 */
[----:B------:R-:W-:Y:S01]  /*32a0*/  MOV R56, R124 ;  /* 0x0000007c00387202 */ /* 0x000fe20000000f00 */
[----:B------:R-:W-:Y:S01]  /*32b0*/  FADD.FTZ R183, R188, -R183 ;  /* 0x800000b7bcb77221 */ /* 0x000fe20000010000 */
[--C-:B------:R-:W-:Y:S01]  /*32c0*/  FFMA.FTZ R187, R187, R75, R74.reuse ;  /* 0x0000004bbbbb7223 */ /* 0x100fe2000001004a */
[----:B------:R-:W-:Y:S01]  /*32d0*/  FFMA.FTZ R195, R148, R195, R67 ;  /* 0x000000c394c37223 */ /* 0x000fe20000010043 */
[----:B0-----:R-:W-:Y:S01]  /*32e0*/  SHF.L.U32 R57, R56, 0x10, RZ ;  /* 0x0000001038397819 */ /* 0x001fe200000006ff */
[-CC-:B------:R-:W-:Y:S01]  /*32f0*/  FFMA.FTZ R181, R181, R75.reuse, R74.reuse ;  /* 0x0000004bb5b57223 */ /* 0x180fe2000001004a */
[----:B------:R-:W-:Y:S01]  /*3300*/  SHF.R.U64 R56, R124, 0x10, R125 ;  /* 0x000000107c387819 */ /* 0x000fe2000000127d */
[----:B------:R-:W-:Y:S01]  /*3310*/  FADD.FTZ R187, R190, -R187 ;  /* 0x800000bbbebb7221 */ /* 0x000fe20000010000 */
[--C-:B------:R-:W-:Y:S01]  /*3320*/  FFMA.FTZ R185, R185, R75, R74.reuse ;  /* 0x0000004bb9b97223 */ /* 0x100fe2000001004a */
[----:B------:R-:W-:Y:S01]  /*3330*/  FFMA.FTZ R57, R148, R189, R57 ;  /* 0x000000bd94397223 */ /* 0x000fe20000010039 */
[----:B------:R-:W-:Y:S01]  /*3340*/  SHF.L.U32 R67, R56, 0x10, RZ ;  /* 0x0000001038437819 */ /* 0x000fe200000006ff */
[----:B------:R-:W-:Y:S01]  /*3350*/  FADD.FTZ R181, R184, -R181 ;  /* 0x800000b5b8b57221 */ /* 0x000fe20000010000 */
[----:B------:R-:W-:Y:S01]  /*3360*/  MOV R56, R127 ;  /* 0x0000007f00387202 */ /* 0x000fe20000000f00 */
[----:B------:R0:W-:Y:S01]  /*3370*/  F2F.BF16.F32 R85, R57 ;  /* 0x0000003900557304 */ /* 0x0001e20000202000 */
[----:B------:R-:W-:Y:S01]  /*3380*/  FADD.FTZ R185, R186, -R185 ;  /* 0x800000b9bab97221 */ /* 0x000fe20000010000 */
[----:B------:R-:W-:Y:S01]  /*3390*/  FFMA.FTZ R67, R148, R193, R67 ;  /* 0x000000c194437223 */ /* 0x000fe20000010043 */
[----:B------:R-:W-:Y:S01]  /*33a0*/  SHF.L.U32 R87, R56, 0x10, RZ ;  /* 0x0000001038577819 */ /* 0x000fe200000006ff */
[-CC-:B------:R-:W-:Y:S01]  /*33b0*/  FFMA.FTZ R145, R145, R75.reuse, R74.reuse ;  /* 0x0000004b91917223 */ /* 0x180fe2000001004a */
[----:B------:R-:W-:Y:S01]  /*33c0*/  SHF.R.U32.HI R56, RZ, 0x10, R127 ;  /* 0x00000010ff387819 */ /* 0x000fe2000001167f */
[-CC-:B------:R-:W-:Y:S01]  /*33d0*/  FFMA.FTZ R147, R147, R75.reuse, R74.reuse ;  /* 0x0000004b93937223 */ /* 0x180fe2000001004a */
[--C-:B------:R-:W-:Y:S01]  /*33e0*/  FFMA.FTZ R149, R149, R75, R74.reuse ;  /* 0x0000004b95957223 */ /* 0x100fe2000001004a */
[----:B------:R1:W-:Y:S01]  /*33f0*/  F2F.BF16.F32 R72, R67 ;  /* 0x0000004300487304 */ /* 0x0003e20000202000 */
[----:B------:R-:W-:Y:S01]  /*3400*/  SHF.L.U32 R101, R56, 0x10, RZ ;  /* 0x0000001038657819 */ /* 0x000fe200000006ff */
[----:B------:R-:W-:Y:S01]  /*3410*/  FFMA.FTZ R87, R148, R183, R87 ;  /* 0x000000b794577223 */ /* 0x000fe20000010057 */
[----:B------:R-:W-:Y:S01]  /*3420*/  MOV R56, R126 ;  /* 0x0000007e00387202 */ /* 0x000fe20000000f00 */
[----:B------:R-:W-:Y:S01]  /*3430*/  FADD.FTZ R145, R180, -R145 ;  /* 0x80000091b4917221 */ /* 0x000fe20000010000 */
[--C-:B------:R-:W-:Y:S01]  /*3440*/  FFMA.FTZ R143, R143, R75, R74.reuse ;  /* 0x0000004b8f8f7223 */ /* 0x100fe2000001004a */
[----:B------:R-:W-:Y:S01]  /*3450*/  FFMA.FTZ R101, R148, R187, R101 ;  /* 0x000000bb94657223 */ /* 0x000fe20000010065 */
[----:B0-----:R-:W-:Y:S01]  /*3460*/  SHF.L.U32 R57, R56, 0x10, RZ ;  /* 0x0000001038397819 */ /* 0x001fe200000006ff */
[----:B------:R0:W-:Y:S01]  /*3470*/  F2F.BF16.F32 R86, R87 ;  /* 0x0000005700567304 */ /* 0x0001e20000202000 */
[----:B------:R-:W-:Y:S01]  /*3480*/  SHF.R.U64 R56, R126, 0x10, R127 ;  /* 0x000000107e387819 */ /* 0x000fe2000000127f */
[----:B------:R-:W-:Y:S01]  /*3490*/  FADD.FTZ R147, R146, -R147 ;  /* 0x8000009392937221 */ /* 0x000fe20000010000 */
[----:B------:R-:W-:Y:S01]  /*34a0*/  FADD.FTZ R149, R182, -R149 ;  /* 0x80000095b6957221 */ /* 0x000fe20000010000 */
[----:B------:R-:W-:Y:S01]  /*34b0*/  FFMA.FTZ R57, R148, R181, R57 ;  /* 0x000000b594397223 */ /* 0x000fe20000010039 */
[----:B-1----:R-:W-:Y:S01]  /*34c0*/  SHF.L.U32 R67, R56, 0x10, RZ ;  /* 0x0000001038437819 */ /* 0x002fe200000006ff */
[----:B------:R-:W-:Y:S01]  /*34d0*/  FADD.FTZ R143, R144, -R143 ;  /* 0x8000008f908f7221 */ /* 0x000fe20000010000 */
[----:B------:R-:W-:Y:S01]  /*34e0*/  MOV R56, R129 ;  /* 0x0000008100387202 */ /* 0x000fe20000000f00 */
[----:B------:R1:W2:Y:S01]  /*34f0*/  F2F.BF16.F32 R103, R101 ;  /* 0x0000006500677304 */ /* 0x0002a20000202000 */
[----:B------:R-:W-:Y:S01]  /*3500*/  FFMA.FTZ R138, R138, R75, R74 ;  /* 0x0000004b8a8a7223 */ /* 0x000fe2000001004a */
[----:B------:R-:W-:Y:S01]  /*3510*/  FFMA.FTZ R67, R148, R185, R67 ;  /* 0x000000b994437223 */ /* 0x000fe20000010043 */
[----:B0-----:R-:W-:Y:S01]  /*3520*/  SHF.L.U32 R87, R56, 0x10, RZ ;  /* 0x0000001038577819 */ /* 0x001fe200000006ff */
[----:B------:R-:W-:Y:S01]  /*3530*/  FFMA.FTZ R65, R148, R211, R65 ;  /* 0x000000d394417223 */ /* 0x000fe20000010041 */
[----:B------:R-:W-:Y:S01]  /*3540*/  SHF.R.U32.HI R56, RZ, 0x10, R129 ;  /* 0x00000010ff387819 */ /* 0x000fe20000011681 */
[----:B------:R-:W-:-:S02]  /*3550*/  FADD.FTZ R141, R141, -R138 ;  /* 0x8000008a8d8d7221 */ /* 0x000fc40000010000 */
[----:B------:R0:W-:Y:S01]  /*3560*/  F2F.BF16.F32 R133, R57 ;  /* 0x0000003900857304 */ /* 0x0001e20000202000 */
[----:B-1----:R-:W-:Y:S01]  /*3570*/  SHF.L.U32 R101, R56, 0x10, RZ ;  /* 0x0000001038657819 */ /* 0x002fe200000006ff */
[----:B------:R-:W-:Y:S01]  /*3580*/  FFMA.FTZ R87, R148, R145, R87 ;  /* 0x0000009194577223 */ /* 0x000fe20000010057 */
[----:B------:R-:W-:-:S03]  /*3590*/  MOV R56, R128 ;  /* 0x0000008000387202 */ /* 0x000fc60000000f00 */
[----:B------:R-:W-:Y:S02]  /*35a0*/  FFMA.FTZ R101, R148, R149, R101 ;  /* 0x0000009594657223 */ /* 0x000fe40000010065 */
[----:B------:R1:W-:Y:S01]  /*35b0*/  F2F.BF16.F32 R84, R67 ;  /* 0x0000004300547304 */ /* 0x0003e20000202000 */
[----:B0-----:R-:W-:Y:S02]  /*35c0*/  SHF.L.U32 R57, R56, 0x10, RZ ;  /* 0x0000001038397819 */ /* 0x001fe400000006ff */
[----:B------:R-:W-:-:S03]  /*35d0*/  SHF.R.U64 R56, R128, 0x10, R129 ;  /* 0x0000001080387819 */ /* 0x000fc60000001281 */
[----:B------:R-:W-:Y:S02]  /*35e0*/  FFMA.FTZ R57, R148, R143, R57 ;  /* 0x0000008f94397223 */ /* 0x000fe40000010039 */
[----:B------:R0:W-:Y:S01]  /*35f0*/  F2F.BF16.F32 R100, R87 ;  /* 0x0000005700647304 */ /* 0x0001e20000202000 */
[----:B-1----:R-:W-:Y:S02]  /*3600*/  SHF.L.U32 R67, R56, 0x10, RZ ;  /* 0x0000001038437819 */ /* 0x002fe400000006ff */
[----:B------:R-:W-:-:S03]  /*3610*/  SHF.R.U32.HI R56, RZ, 0x10, R131 ;  /* 0x00000010ff387819 */ /* 0x000fc60000011683 */
[----:B------:R-:W-:Y:S01]  /*3620*/  FFMA.FTZ R67, R148, R147, R67 ;  /* 0x0000009394437223 */ /* 0x000fe20000010043 */
[----:B------:R-:W-:Y:S01]  /*3630*/  SHF.L.U32 R147, R56, 0x10, RZ ;  /* 0x0000001038937819 */ /* 0x000fe200000006ff */
[-CC-:B------:R-:W-:Y:S01]  /*3640*/  FFMA.FTZ R56, R139, R75.reuse, R74.reuse ;  /* 0x0000004b8b387223 */ /* 0x180fe2000001004a */
[-CC-:B0-----:R-:W-:Y:S01]  /*3650*/  FFMA.FTZ R87, R142, R75.reuse, R74.reuse ;  /* 0x0000004b8e577223 */ /* 0x181fe2000001004a */
[----:B------:R0:W1:Y:S01]  /*3660*/  F2F.BF16.F32 R145, R101 ;  /* 0x0000006500917304 */ /* 0x0000620000202000 */
[----:B------:R-:W-:Y:S01]  /*3670*/  FFMA.FTZ R74, R134, R75, R74 ;  /* 0x0000004b864a7223 */ /* 0x000fe2000001004a */
[----:B------:R-:W-:Y:S01]  /*3680*/  FADD.FTZ R137, R137, -R56 ;  /* 0x8000003889897221 */ /* 0x000fe20000010000 */
[----:B------:R-:W-:Y:S02]  /*3690*/  MOV R56, R130 ;  /* 0x0000008200387202 */ /* 0x000fe40000000f00 */
[----:B------:R-:W-:Y:S01]  /*36a0*/  FADD.FTZ R135, R135, -R74 ;  /* 0x8000004a87877221 */ /* 0x000fe20000010000 */
[----:B--2---:R-:W-:-:S02]  /*36b0*/  PRMT R75, R86, 0x5410, R103 ;  /* 0x00005410564b7816 */ /* 0x004fc40000000067 */
[----:B------:R2:W-:Y:S01]  /*36c0*/  F2F.BF16.F32 R143, R57 ;  /* 0x00000039008f7304 */ /* 0x0005e20000202000 */
[----:B0-----:R-:W-:Y:S01]  /*36d0*/  FADD.FTZ R101, R140, -R87 ;  /* 0x800000578c657221 */ /* 0x001fe20000010000 */
[----:B------:R-:W-:Y:S01]  /*36e0*/  SHF.R.U64 R87, R130, 0x10, R131 ;  /* 0x0000001082577819 */ /* 0x000fe20000001283 */
[----:B------:R-:W0:Y:S01]  /*36f0*/  LDC.64 R102, c[0x0][0x470] ;  /* 0x00011c00ff667b82 */ /* 0x000e220000000a00 */
[----:B------:R-:W-:Y:S01]  /*3700*/  SHF.L.U32 R74, R56, 0x10, RZ ;  /* 0x00000010384a7819 */ /* 0x000fe200000006ff */
[C---:B------:R-:W-:Y:S01]  /*3710*/  FFMA.FTZ R101, R148.reuse, R101, R147 ;  /* 0x0000006594657223 */ /* 0x040fe20000010093 */
[----:B------:R-:W-:Y:S02]  /*3720*/  SHF.L.U32 R87, R87, 0x10, RZ ;  /* 0x0000001057577819 */ /* 0x000fe400000006ff */
[----:B------:R3:W-:Y:S01]  /*3730*/  F2F.BF16.F32 R132, R67 ;  /* 0x0000004300847304 */ /* 0x0007e20000202000 */
[----:B--2---:R-:W-:Y:S01]  /*3740*/  MOV R57, R131 ;  /* 0x0000008300397202 */ /* 0x004fe20000000f00 */
[C---:B------:R-:W-:Y:S01]  /*3750*/  FFMA.FTZ R135, R148.reuse, R135, R74 ;  /* 0x0000008794877223 */ /* 0x040fe2000001004a */
[----:B------:R-:W-:Y:S01]  /*3760*/  FFMA.FTZ R137, R148, R137, R87 ;  /* 0x0000008994897223 */ /* 0x000fe20000010057 */
[----:B-1----:R-:W-:-:S04]  /*3770*/  PRMT R145, R100, 0x5410, R145 ;  /* 0x0000541064917816 */ /* 0x002fc80000000091 */
[----:B------:R-:W-:Y:S01]  /*3780*/  F2F.BF16.F32 R58, R58 ;  /* 0x0000003a003a7304 */ /* 0x000fe20000202000 */
[----:B---3--:R-:W-:Y:S02]  /*3790*/  SHF.L.U32 R67, R57, 0x10, RZ ;  /* 0x0000001039437819 */ /* 0x008fe400000006ff */
[----:B------:R-:W1:Y:S03]  /*37a0*/  LDC.64 R56, c[0x0][0x468] ;  /* 0x00011a00ff387b82 */ /* 0x000e660000000a00 */
[----:B------:R-:W-:Y:S02]  /*37b0*/  FFMA.FTZ R141, R148, R141, R67 ;  /* 0x0000008d948d7223 */ /* 0x000fe40000010043 */
[----:B------:R-:W-:Y:S01]  /*37c0*/  F2F.BF16.F32 R59, R59 ;  /* 0x0000003b003b7304 */ /* 0x000fe20000202000 */
[----:B0-----:R-:W-:-:S07]  /*37d0*/  IMAD.WIDE.U32 R138, R105, 0x8, R102 ;  /* 0x00000008698a7825 */ /* 0x001fce00078e0066 */
[----:B------:R-:W0:Y:S08]  /*37e0*/  F2F.BF16.F32 R66, R65 ;  /* 0x0000004100427304 */ /* 0x000e300000202000 */
[----:B------:R-:W-:Y:S01]  /*37f0*/  F2F.BF16.F32 R64, R64 ;  /* 0x0000004000407304 */ /* 0x000fe20000202000 */
[----:B0-----:R-:W-:-:S07]  /*3800*/  IMAD.WIDE.U32 R66, R66, 0x10000, RZ ;  /* 0x0001000042427825 */ /* 0x001fce00078e00ff */
[----:B------:R-:W0:Y:S01]  /*3810*/  F2F.BF16.F32 R65, R195 ;  /* 0x000000c300417304 */ /* 0x000e220000202000 */
[----:B------:R-:W-:-:S07]  /*3820*/  LOP3.LUT R100, R66, R73, RZ, 0xfc, !PT ;  /* 0x0000004942647212 */ /* 0x000fce00078efcff */
[----:B------:R-:W2:Y:S01]  /*3830*/  F2F.BF16.F32 R142, R137 ;  /* 0x00000089008e7304 */ /* 0x000ea20000202000 */
[----:B0-----:R-:W-:-:S07]  /*3840*/  PRMT R87, R64, 0x5410, R65 ;  /* 0x0000541040577816 */ /* 0x001fce0000000041 */
[----:B------:R0:W-:Y:S01]  /*3850*/  F2F.BF16.F32 R147, R101 ;  /* 0x0000006500937304 */ /* 0x0001e20000202000 */
[----:B------:R-:W-:-:S05]  /*3860*/  IMAD.WIDE.U32 R64, R72, 0x10000, RZ ;  /* 0x0001000048407825 */ /* 0x000fca00078e00ff */
[----:B------:R-:W-:Y:S02]  /*3870*/  LOP3.LUT R87, R87, R65, RZ, 0xfc, !PT ;  /* 0x0000004157577212 */ /* 0x000fe400078efcff */
[----:B------:R1:W3:Y:S01]  /*3880*/  F2F.BF16.F32 R144, R141 ;  /* 0x0000008d00907304 */ /* 0x0002e20000202000 */
[----:B0-----:R-:W-:Y:S01]  /*3890*/  PRMT R101, R58, 0x5410, R59 ;  /* 0x000054103a657816 */ /* 0x001fe2000000003b */
[----:B------:R-:W-:Y:S01]  /*38a0*/  IMAD.WIDE.U32 R58, R84, 0x10000, RZ ;  /* 0x00010000543a7825 */ /* 0x000fe200078e00ff */
[----:B------:R-:W-:Y:S02]  /*38b0*/  LOP3.LUT R86, R64, R85, RZ, 0xfc, !PT ;  /* 0x0000005540567212 */ /* 0x000fe400078efcff */
[----:B------:R-:W-:Y:S01]  /*38c0*/  LOP3.LUT R101, R101, R67, RZ, 0xfc, !PT ;  /* 0x0000004365657212 */ /* 0x000fe200078efcff */
[----:B------:R-:W-:Y:S01]  /*38d0*/  IMAD.WIDE.U32 R64, R132, 0x10000, RZ ;  /* 0x0001000084407825 */ /* 0x000fe200078e00ff */
[----:B------:R-:W-:Y:S01]  /*38e0*/  LOP3.LUT R75, R75, R59, RZ, 0xfc, !PT ;  /* 0x0000003b4b4b7212 */ /* 0x000fe200078efcff */
[----:B------:R-:W0:Y:S01]  /*38f0*/  F2F.BF16.F32 R137, R135 ;  /* 0x0000008700897304 */ /* 0x000e220000202000 */
[----:B------:R-:W-:Y:S01]  /*3900*/  LOP3.LUT R74, R58, R133, RZ, 0xfc, !PT ;  /* 0x000000853a4a7212 */ /* 0x000fe200078efcff */
[----:B--2---:R-:W-:Y:S01]  /*3910*/  IMAD.WIDE.U32 R58, R142, 0x10000, RZ ;  /* 0x000100008e3a7825 */ /* 0x004fe200078e00ff */
[----:B------:R-:W-:-:S02]  /*3920*/  LOP3.LUT R67, R145, R65, RZ, 0xfc, !PT ;  /* 0x0000004191437212 */ /* 0x000fc400078efcff */
[----:B------:R-:W-:Y:S01]  /*3930*/  LOP3.LUT R66, R64, R143, RZ, 0xfc, !PT ;  /* 0x0000008f40427212 */ /* 0x000fe200078efcff */
[----:B-1----:R-:W-:Y:S01]  /*3940*/  IMAD.WIDE.U32 R140, R108, 0x8, R56 ;  /* 0x000000086c8c7825 */ /* 0x002fe200078e0038 */
[----:B---3--:R-:W-:-:S03]  /*3950*/  PRMT R73, R144, 0x5410, R147 ;  /* 0x0000541090497816 */ /* 0x008fc60000000093 */
[----:B------:R-:W-:Y:S01]  /*3960*/  IMAD.WIDE.U32 R132, R108, 0x8, R102 ;  /* 0x000000086c847825 */ /* 0x000fe200078e0066 */
[----:B------:R-:W-:Y:S01]  /*3970*/  LOP3.LUT R59, R73, R59, RZ, 0xfc, !PT ;  /* 0x0000003b493b7212 */ /* 0x000fe200078efcff */
[----:B------:R-:W-:Y:S02]  /*3980*/  STG.E.64 desc[UR8][R140.64], R100 ;  /* 0x000000648c007986 */ /* 0x000fe4000c101b08 */
[C---:B------:R-:W-:Y:S01]  /*3990*/  IMAD.WIDE.U32 R84, R107.reuse, 0x8, R56 ;  /* 0x000000086b547825 */ /* 0x040fe200078e0038 */
[----:B0-----:R-:W-:Y:S01]  /*39a0*/  LOP3.LUT R58, R58, R137, RZ, 0xfc, !PT ;  /* 0x000000893a3a7212 */ /* 0x001fe200078efcff */
[----:B------:R0:W-:Y:S02]  /*39b0*/  STG.E.64 desc[UR8][R132.64], R100 ;  /* 0x0000006484007986 */ /* 0x0001e4000c101b08 */
[----:B------:R-:W-:Y:S02]  /*39c0*/  IMAD.WIDE.U32 R134, R107, 0x8, R102 ;  /* 0x000000086b867825 */ /* 0x000fe400078e0066 */
[----:B------:R2:W-:Y:S02]  /*39d0*/  STG.E.64 desc[UR8][R84.64], R86 ;  /* 0x0000005654007986 */ /* 0x0005e4000c101b08 */
[----:B------:R-:W-:-:S02]  /*39e0*/  IMAD.WIDE.U32 R72, R106, 0x8, R56 ;  /* 0x000000086a487825 */ /* 0x000fc400078e0038 */
[----:B------:R2:W-:Y:S02]  /*39f0*/  STG.E.64 desc[UR8][R134.64], R86 ;  /* 0x0000005686007986 */ /* 0x0005e4000c101b08 */
[----:B------:R-:W-:Y:S02]  /*3a00*/  IMAD.WIDE.U32 R106, R106, 0x8, R102 ;  /* 0x000000086a6a7825 */ /* 0x000fe400078e0066 */
[----:B------:R2:W-:Y:S02]  /*3a10*/  STG.E.64 desc[UR8][R72.64], R74 ;  /* 0x0000004a48007986 */ /* 0x0005e4000c101b08 */
[----:B------:R-:W-:Y:S01]  /*3a20*/  IMAD.WIDE.U32 R64, R105, 0x8, R56 ;  /* 0x0000000869407825 */ /* 0x000fe200078e0038 */
[----:B0-----:R-:W-:Y:S01]  /*3a30*/  PRMT R101, R144, 0x7610, R101 ;  /* 0x0000761090657816 */ /* 0x001fe20000000065 */
[----:B------:R2:W-:Y:S01]  /*3a40*/  STG.E.64 desc[UR8][R106.64], R74 ;  /* 0x0000004a6a007986 */ /* 0x0005e2000c101b08 */
[----:B------:R-:W-:Y:S01]  /*3a50*/  PRMT R100, R147, 0x7610, R100 ;  /* 0x0000761093647816 */ /* 0x000fe20000000064 */
[----:B------:R-:W-:-:S02]  /*3a60*/  IMAD.WIDE.U32 R56, R104, 0x8, R56 ;  /* 0x0000000868387825 */ /* 0x000fc400078e0038 */
[----:B------:R2:W-:Y:S02]  /*3a70*/  STG.E.64 desc[UR8][R64.64], R66 ;  /* 0x0000004240007986 */ /* 0x0005e4000c101b08 */
[--C-:B------:R-:W-:Y:S01]  /*3a80*/  IMAD.WIDE.U32 R104, R104, 0x8, R102.reuse ;  /* 0x0000000868687825 */ /* 0x100fe200078e0066 */
[----:B------:R-:W-:Y:S01]  /*3a90*/  PRMT R103, R137, 0x7610, R103 ;  /* 0x0000761089677816 */ /* 0x000fe20000000067 */
[----:B------:R2:W-:Y:S01]  /*3aa0*/  STG.E.64 desc[UR8][R138.64], R66 ;  /* 0x000000428a007986 */ /* 0x0005e2000c101b08 */
[----:B------:R-:W-:-:S03]  /*3ab0*/  PRMT R102, R142, 0x7610, R102 ;  /* 0x000076108e667816 */ /* 0x000fc60000000066 */
[----:B------:R2:W-:Y:S04]  /*3ac0*/  STG.E.64 desc[UR8][R56.64], R58 ;  /* 0x0000003a38007986 */ /* 0x0005e8000c101b08 */
[----:B------:R2:W-:Y:S01]  /*3ad0*/  STG.E.64 desc[UR8][R104.64], R58 ;  /* 0x0000003a68007986 */ /* 0x0005e2000c101b08 */
[----:B------:R-:W-:Y:S05]  /*3ae0*/  BRA `(.L_x_88) ;  /* 0x0000003800d47947 */ /* 0x000fea0003800000 */
.L_x_86:
[----:B------:R-:W-:-:S04]  /*3af0*/  UISETP.NE.U32.AND UP0, UPT, UR16, URZ, UPT ;  /* 0x000000ff1000728c */ /* 0x000fc8000bf05070 */
[----:B------:R-:W-:-:S09]  /*3b00*/  UISETP.NE.AND.EX UP0, UPT, UR17, URZ, UPT, UP0 ;  /* 0x000000ff1100728c */ /* 0x000fd2000bf05300 */
[----:B------:R-:W-:Y:S05]  /*3b10*/  BRA.U UP0, `(.L_x_89) ;  /* 0x00000009009c7547 */ /* 0x000fea000b800000 */
        /* <DEDUP_REMOVED lines=60> */
[----:B------:R-:W-:Y:S01]  /*3ee0*/  FADD.FTZ R147, R146, -R147 ;  /* 0x8000009392937221 */ /* 0x000fe20000010000 */
[----:B------:R-:W-:Y:S01]  /*3ef0*/  FFMA.FTZ R97, R148, R187, R97 ;  /* 0x000000bb94617223 */ /* 0x000fe20000010061 */
[----:B0-----:R-:W-:Y:S01]  /*3f00*/  SHF.L.U32 R57, R56, 0x10, RZ ;  /* 0x0000001038397819 */ /* 0x001fe200000006ff */
[----:B------:R0:W-:Y:S01]  /*3f10*/  F2F.BF16.F32 R86, R85 ;  /* 0x0000005500567304 */ /* 0x0001e20000202000 */
[----:B------:R-:W-:Y:S01]  /*3f20*/  SHF.R.U64 R56, R126, 0x10, R127 ;  /* 0x000000107e387819 */ /* 0x000fe2000000127f */
[--C-:B------:R-:W-:Y:S01]  /*3f30*/  FFMA.FTZ R149, R149, R75, R74.reuse ;  /* 0x0000004b95957223 */ /* 0x100fe2000001004a */
        /* <DEDUP_REMOVED lines=16> */
[----:B------:R-:W-:Y:S01]  /*4040*/  FFMA.FTZ R97, R148, R149, R97 ;  /* 0x0000009594617223 */ /* 0x000fe20000010061 */
[----:B--2---:R-:W-:Y:S01]  /*4050*/  PRMT R133, R86, 0x5410, R133 ;  /* 0x0000541056857816 */ /* 0x004fe20000000085 */
        /* <DEDUP_REMOVED lines=11> */
[----:B------:R-:W-:Y:S01]  /*4110*/  FFMA.FTZ R74, R134, R75, R74 ;  /* 0x0000004b864a7223 */ /* 0x000fe2000001004a */
[----:B------:R0:W-:Y:S01]  /*4120*/  F2F.BF16.F32 R143, R57 ;  /* 0x00000039008f7304 */ /* 0x0001e20000202000 */
[----:B------:R-:W-:Y:S01]  /*4130*/  FADD.FTZ R137, R137, -R56 ;  /* 0x8000003889897221 */ /* 0x000fe20000010000 */
[----:B------:R-:W-:Y:S01]  /*4140*/  MOV R56, R130 ;  /* 0x0000008200387202 */ /* 0x000fe20000000f00 */
[----:B------:R-:W-:-:S03]  /*4150*/  FADD.FTZ R135, R135, -R74 ;  /* 0x8000004a87877221 */ /* 0x000fc60000010000 */
[----:B------:R-:W-:Y:S02]  /*4160*/  SHF.L.U32 R74, R56, 0x10, RZ ;  /* 0x00000010384a7819 */ /* 0x000fe400000006ff */
[----:B------:R1:W2:Y:S01]  /*4170*/  F2F.BF16.F32 R145, R97 ;  /* 0x0000006100917304 */ /* 0x0002a20000202000 */
[----:B0-----:R-:W-:Y:S02]  /*4180*/  MOV R57, R131 ;  /* 0x0000008300397202 */ /* 0x001fe40000000f00 */
[----:B------:R-:W-:Y:S02]  /*4190*/  FFMA.FTZ R135, R148, R135, R74 ;  /* 0x0000008794877223 */ /* 0x000fe4000001004a */
[----:B------:R-:W0:Y:S03]  /*41a0*/  LDC.64 R74, c[0x0][0x468] ;  /* 0x00011a00ff4a7b82 */ /* 0x000e260000000a00 */
[----:B------:R3:W-:Y:S01]  /*41b0*/  F2F.BF16.F32 R96, R67 ;  /* 0x0000004300607304 */ /* 0x0007e20000202000 */
[----:B-1----:R-:W-:Y:S01]  /*41c0*/  FADD.FTZ R97, R140, -R85 ;  /* 0x800000558c617221 */ /* 0x002fe20000010000 */
[----:B------:R-:W-:-:S03]  /*41d0*/  SHF.R.U64 R85, R130, 0x10, R131 ;  /* 0x0000001082557819 */ /* 0x000fc60000001283 */
[C---:B------:R-:W-:Y:S01]  /*41e0*/  FFMA.FTZ R97, R148.reuse, R97, R147 ;  /* 0x0000006194617223 */ /* 0x040fe20000010093 */
[----:B------:R-:W-:Y:S02]  /*41f0*/  SHF.L.U32 R85, R85, 0x10, RZ ;  /* 0x0000001055557819 */ /* 0x000fe400000006ff */
[----:B------:R-:W1:Y:S01]  /*4200*/  F2F.BF16.F32 R66, R65 ;  /* 0x0000004100427304 */ /* 0x000e620000202000 */
[----:B---3--:R-:W-:Y:S02]  /*4210*/  SHF.L.U32 R67, R57, 0x10, RZ ;  /* 0x0000001039437819 */ /* 0x008fe400000006ff */
[----:B------:R-:W3:Y:S01]  /*4220*/  LDC.64 R56, c[0x0][0x478] ;  /* 0x00011e00ff387b82 */ /* 0x000ee20000000a00 */
[----:B------:R-:W-:Y:S01]  /*4230*/  FFMA.FTZ R137, R148, R137, R85 ;  /* 0x0000008994897223 */ /* 0x000fe20000010055 */
[----:B--2---:R-:W-:Y:S01]  /*4240*/  PRMT R145, R98, 0x5410, R145 ;  /* 0x0000541062917816 */ /* 0x004fe20000000091 */
[----:B------:R-:W-:Y:S02]  /*4250*/  FFMA.FTZ R141, R148, R141, R67 ;  /* 0x0000008d948d7223 */ /* 0x000fe40000010043 */
[----:B------:R-:W-:Y:S01]  /*4260*/  F2F.BF16.F32 R58, R58 ;  /* 0x0000003a003a7304 */ /* 0x000fe20000202000 */
[----:B0-----:R-:W-:-:S07]  /*4270*/  IMAD.WIDE.U32 R138, R107, 0x8, R74 ;  /* 0x000000086b8a7825 */ /* 0x001fce00078e004a */
[----:B------:R-:W0:Y:S01]  /*4280*/  F2F.BF16.F32 R59, R59 ;  /* 0x0000003b003b7304 */ /* 0x000e220000202000 */
[----:B-1----:R-:W-:-:S07]  /*4290*/  IMAD.WIDE.U32 R66, R66, 0x10000, RZ ;  /* 0x0001000042427825 */ /* 0x002fce00078e00ff */
[----:B------:R-:W-:Y:S01]  /*42a0*/  F2F.BF16.F32 R64, R64 ;  /* 0x0000004000407304 */ /* 0x000fe20000202000 */
[----:B0-----:R-:W-:-:S07]  /*42b0*/  PRMT R85, R58, 0x5410, R59 ;  /* 0x000054103a557816 */ /* 0x001fce000000003b */
[----:B------:R-:W-:Y:S01]  /*42c0*/  F2F.BF16.F32 R65, R195 ;  /* 0x000000c300417304 */ /* 0x000fe20000202000 */
[----:B------:R-:W-:Y:S01]  /*42d0*/  IMAD.WIDE.U32 R58, R84, 0x10000, RZ ;  /* 0x00010000543a7825 */ /* 0x000fe200078e00ff */
[----:B------:R-:W-:Y:S02]  /*42e0*/  LOP3.LUT R84, R66, R73, RZ, 0xfc, !PT ;  /* 0x0000004942547212 */ /* 0x000fe400078efcff */
[----:B------:R-:W-:Y:S02]  /*42f0*/  LOP3.LUT R85, R85, R67, RZ, 0xfc, !PT ;  /* 0x0000004355557212 */ /* 0x000fe400078efcff */
[----:B------:R-:W-:Y:S01]  /*4300*/  LOP3.LUT R67, R133, R59, RZ, 0xfc, !PT ;  /* 0x0000003b85437212 */ /* 0x000fe200078efcff */
[--C-:B---3--:R-:W-:Y:S01]  /*4310*/  IMAD.WIDE.U32 R132, R106, 0x8, R56.reuse ;  /* 0x000000086a847825 */ /* 0x108fe200078e0038 */
[----:B------:R-:W0:Y:S01]  /*4320*/  F2F.BF16.F32 R142, R137 ;  /* 0x00000089008e7304 */ /* 0x000e220000202000 */
[----:B------:R-:W-:Y:S02]  /*4330*/  LOP3.LUT R66, R58, R99, RZ, 0xfc, !PT ;  /* 0x000000633a427212 */ /* 0x000fe400078efcff */
[----:B------:R-:W-:-:S05]  /*4340*/  IMAD.WIDE.U32 R98, R108, 0x8, R56 ;  /* 0x000000086c627825 */ /* 0x000fca00078e0038 */
[----:B------:R1:W-:Y:S01]  /*4350*/  F2F.BF16.F32 R147, R97 ;  /* 0x0000006100937304 */ /* 0x0003e20000202000 */
[----:B------:R2:W-:Y:S01]  /*4360*/  STG.E.64 desc[UR8][R98.64], R84 ;  /* 0x0000005462007986 */ /* 0x0005e2000c101b08 */
[----:B0-----:R-:W-:-:S06]  /*4370*/  IMAD.WIDE.U32 R58, R142, 0x10000, RZ ;  /* 0x000100008e3a7825 */ /* 0x001fcc00078e00ff */
[----:B------:R0:W3:Y:S01]  /*4380*/  F2F.BF16.F32 R144, R141 ;  /* 0x0000008d00907304 */ /* 0x0000e20000202000 */
[----:B-1----:R-:W-:Y:S01]  /*4390*/  PRMT R97, R64, 0x5410, R65 ;  /* 0x0000541040617816 */ /* 0x002fe20000000041 */
[----:B------:R-:W-:Y:S01]  /*43a0*/  IMAD.WIDE.U32 R64, R72, 0x10000, RZ ;  /* 0x0001000048407825 */ /* 0x000fe200078e00ff */
[----:B--2---:R-:W-:-:S05]  /*43b0*/  PRMT R98, R142, 0x7610, R98 ;  /* 0x000076108e627816 */ /* 0x004fca0000000062 */
[----:B------:R1:W2:Y:S01]  /*43c0*/  F2F.BF16.F32 R137, R135 ;  /* 0x0000008700897304 */ /* 0x0002a20000202000 */
[----:B------:R-:W-:Y:S01]  /*43d0*/  LOP3.LUT R73, R97, R65, RZ, 0xfc, !PT ;  /* 0x0000004161497212 */ /* 0x000fe200078efcff */
[----:B0-----:R-:W-:Y:S01]  /*43e0*/  IMAD.WIDE.U32 R140, R105, 0x8, R74 ;  /* 0x00000008698c7825 */ /* 0x001fe200078e004a */
[----:B------:R-:W-:-:S03]  /*43f0*/  LOP3.LUT R72, R64, R87, RZ, 0xfc, !PT ;  /* 0x0000005740487212 */ /* 0x000fc600078efcff */
[----:B------:R-:W-:Y:S01]  /*4400*/  IMAD.WIDE.U32 R64, R96, 0x10000, RZ ;  /* 0x0001000060407825 */ /* 0x000fe200078e00ff */
[----:B---3--:R-:W-:-:S03]  /*4410*/  PRMT R87, R144, 0x5410, R147 ;  /* 0x0000541090577816 */ /* 0x008fc60000000093 */
[----:B------:R-:W-:Y:S01]  /*4420*/  IMAD.WIDE.U32 R96, R108, 0x8, R74 ;  /* 0x000000086c607825 */ /* 0x000fe200078e004a */
[----:B------:R-:W-:Y:S02]  /*4430*/  LOP3.LUT R59, R87, R59, RZ, 0xfc, !PT ;  /* 0x0000003b573b7212 */ /* 0x000fe400078efcff */
[----:B------:R-:W-:Y:S01]  /*4440*/  LOP3.LUT R65, R145, R65, RZ, 0xfc, !PT ;  /* 0x0000004191417212 */ /* 0x000fe200078efcff */
[----:B-1----:R-:W-:Y:S01]  /*4450*/  IMAD.WIDE.U32 R134, R107, 0x8, R56 ;  /* 0x000000086b867825 */ /* 0x002fe200078e0038 */
[----:B------:R-:W-:Y:S01]  /*4460*/  LOP3.LUT R64, R64, R143, RZ, 0xfc, !PT ;  /* 0x0000008f40407212 */ /* 0x000fe200078efcff */
[----:B------:R0:W-:Y:S01]  /*4470*/  STG.E.64 desc[UR8][R96.64], R84 ;  /* 0x0000005460007986 */ /* 0x0001e2000c101b08 */
[----:B--2---:R-:W-:Y:S01]  /*4480*/  LOP3.LUT R58, R58, R137, RZ, 0xfc, !PT ;  /* 0x000000893a3a7212 */ /* 0x004fe200078efcff */
[----:B------:R-:W-:Y:S01]  /*4490*/  IMAD.WIDE.U32 R106, R106, 0x8, R74 ;  /* 0x000000086a6a7825 */ /* 0x000fe200078e004a */
[----:B------:R-:W-:Y:S01]  /*44a0*/  PRMT R99, R137, 0x7610, R99 ;  /* 0x0000761089637816 */ /* 0x000fe20000000063 */
[----:B------:R1:W-:Y:S02]  /*44b0*/  STG.E.64 desc[UR8][R134.64], R72 ;  /* 0x0000004886007986 */ /* 0x0003e4000c101b08 */
[----:B------:R-:W-:-:S02]  /*44c0*/  IMAD.WIDE.U32 R86, R105, 0x8, R56 ;  /* 0x0000000869567825 */ /* 0x000fc400078e0038 */
[----:B------:R1:W-:Y:S02]  /*44d0*/  STG.E.64 desc[UR8][R138.64], R72 ;  /* 0x000000488a007986 */ /* 0x0003e4000c101b08 */
[C---:B------:R-:W-:Y:S02]  /*44e0*/  IMAD.WIDE.U32 R56, R104.reuse, 0x8, R56 ;  /* 0x0000000868387825 */ /* 0x040fe400078e0038 */
[----:B------:R1:W-:Y:S02]  /*44f0*/  STG.E.64 desc[UR8][R132.64], R66 ;  /* 0x0000004284007986 */ /* 0x0003e4000c101b08 */
[----:B------:R-:W-:Y:S01]  /*4500*/  IMAD.WIDE.U32 R74, R104, 0x8, R74 ;  /* 0x00000008684a7825 */ /* 0x000fe200078e004a */
[----:B0-----:R-:W-:Y:S01]  /*4510*/  PRMT R97, R144, 0x7610, R97 ;  /* 0x0000761090617816 */ /* 0x001fe20000000061 */
[----:B------:R1:W-:Y:S01]  /*4520*/  STG.E.64 desc[UR8][R106.64], R66 ;  /* 0x000000426a007986 */ /* 0x0003e2000c101b08 */
[----:B------:R-:W-:-:S03]  /*4530*/  PRMT R96, R147, 0x7610, R96 ;  /* 0x0000761093607816 */ /* 0x000fc60000000060 */
[----:B------:R1:W-:Y:S04]  /*4540*/  STG.E.64 desc[UR8][R86.64], R64 ;  /* 0x0000004056007986 */ /* 0x0003e8000c101b08 */
[----:B------:R1:W-:Y:S04]  /*4550*/  STG.E.64 desc[UR8][R140.64], R64 ;  /* 0x000000408c007986 */ /* 0x0003e8000c101b08 */
[----:B------:R1:W-:Y:S04]  /*4560*/  STG.E.64 desc[UR8][R56.64], R58 ;  /* 0x0000003a38007986 */ /* 0x0003e8000c101b08 */
[----:B------:R1:W-:Y:S01]  /*4570*/  STG.E.64 desc[UR8][R74.64], R58 ;  /* 0x0000003a4a007986 */ /* 0x0003e2000c101b08 */
[----:B------:R-:W-:Y:S05]  /*4580*/  BRA `(.L_x_88) ;  /* 0x00000030002c7947 */ /* 0x000fea0003800000 */
.L_x_89:
[----:B-----5:R-:W-:Y:S01]  /*4590*/  MOV R56, R123 ;  /* 0x0000007b00387202 */ /* 0x020fe20000000f00 */
[-CC-:B------:R-:W-:Y:S01]  /*45a0*/  FFMA.FTZ R197, R197, R75.reuse, R74.reuse ;  /* 0x0000004bc5c57223 */ /* 0x180fe2000001004a */
[-CC-:B------:R-:W-:Y:S01]  /*45b0*/  FFMA.FTZ R213, R213, R75.reuse, R74.reuse ;  /* 0x0000004bd5d57223 */ /* 0x180fe2000001004a */
[--C-:B------:R-:W-:Y:S01]  /*45c0*/  FFMA.FTZ R179, R179, R75, R74.reuse ;  /* 0x0000004bb3b37223 */ /* 0x100fe2000001004a */
[----:B------:R-:W-:Y:S01]  /*45d0*/  SHF.L.U32 R57, R56, 0x10, RZ ;  /* 0x0000001038397819 */ /* 0x000fe200000006ff */
[----:B------:R-:W-:Y:S01]  /*45e0*/  FADD.FTZ R197, R212, -R197 ;  /* 0x800000c5d4c57221 */ /* 0x000fe20000010000 */
[----:B------:R-:W-:Y:S01]  /*45f0*/  SHF.R.U32.HI R56, RZ, 0x10, R123 ;  /* 0x00000010ff387819 */ /* 0x000fe2000001167b */
[----:B------:R-:W-:Y:S01]  /*4600*/  FADD.FTZ R213, R210, -R213 ;  /* 0x800000d5d2d57221 */ /* 0x000fe20000010000 */
[----:B------:R-:W-:Y:S01]  /*4610*/  FADD.FTZ R179, R214, -R179 ;  /* 0x800000b3d6b37221 */ /* 0x000fe20000010000 */
[----:B------:R-:W-:Y:S01]  /*4620*/  FFMA.FTZ R64, R148, R197, R57 ;  /* 0x000000c594407223 */ /* 0x000fe20000010039 */
[----:B------:R-:W-:Y:S01]  /*4630*/  SHF.L.U32 R57, R56, 0x10, RZ ;  /* 0x0000001038397819 */ /* 0x000fe200000006ff */
[-CC-:B------:R-:W-:Y:S01]  /*4640*/  FFMA.FTZ R189, R189, R75.reuse, R74.reuse ;  /* 0x0000004bbdbd7223 */ /* 0x180fe2000001004a */
[----:B------:R-:W-:Y:S01]  /*4650*/  MOV R56, R122 ;  /* 0x0000007a00387202 */ /* 0x000fe20000000f00 */
[--C-:B------:R-:W-:Y:S01]  /*4660*/  FFMA.FTZ R195, R195, R75, R74.reuse ;  /* 0x0000004bc3c37223 */ /* 0x100fe2000001004a */
[----:B------:R-:W-:Y:S01]  /*4670*/  SHF.R.U64 R58, R122, 0x10, R123 ;  /* 0x000000107a3a7819 */ /* 0x000fe2000000127b */
        /* <DEDUP_REMOVED lines=8> */
[----:B------:R-:W-:Y:S01]  /*4700*/  FFMA.FTZ R57, R148, R179, R57 ;  /* 0x000000b394397223 */ /* 0x000fe20000010039 */
[----:B------:R-:W-:Y:S01]  /*4710*/  FADD.FTZ R195, R198, -R195 ;  /* 0x800000c3c6c37221 */ /* 0x000fe20000010000 */
[----:B------:R-:W-:Y:S01]  /*4720*/  FFMA.FTZ R59, R148, R211, R59 ;  /* 0x000000d3943b7223 */ /* 0x000fe2000001003b */
[----:B------:R-:W-:Y:S01]  /*4730*/  SHF.L.U32 R67, R56, 0x10, RZ ;  /* 0x0000001038437819 */ /* 0x000fe200000006ff */
[----:B------:R0:W-:Y:S01]  /*4740*/  F2F.BF16.F32 R73, R57 ;  /* 0x0000003900497304 */ /* 0x0001e20000202000 */
[----:B------:R-:W-:Y:S01]  /*4750*/  SHF.R.U32.HI R56, RZ, 0x10, R125 ;  /* 0x00000010ff387819 */ /* 0x000fe2000001167d */
[----:B------:R-:W-:Y:S01]  /*4760*/  FADD.FTZ R193, R194, -R193 ;  /* 0x800000c1c2c17221 */ /* 0x000fe20000010000 */
[-CC-:B------:R-:W-:Y:S01]  /*4770*/  FFMA.FTZ R183, R183, R75.reuse, R74.reuse ;  /* 0x0000004bb7b77223 */ /* 0x180fe2000001004a */
[-CC-:B------:R-:W-:Y:S01]  /*4780*/  FFMA.FTZ R181, R181, R75.reuse, R74.reuse ;  /* 0x0000004bb5b57223 */ /* 0x180fe2000001004a */
[----:B------:R-:W-:Y:S01]  /*4790*/  SHF.L.U32 R85, R56, 0x10, RZ ;  /* 0x0000001038557819 */ /* 0x000fe200000006ff */
[--C-:B------:R-:W-:Y:S01]  /*47a0*/  FFMA.FTZ R185, R185, R75, R74.reuse ;  /* 0x0000004bb9b97223 */ /* 0x100fe2000001004a */
[----:B------:R-:W-:Y:S01]  /*47b0*/  MOV R56, R124 ;  /* 0x0000007c00387202 */ /* 0x000fe20000000f00 */
[----:B------:R1:W-:Y:S01]  /*47c0*/  F2F.BF16.F32 R66, R59 ;  /* 0x0000003b00427304 */ /* 0x0003e20000202000 */
[----:B------:R-:W-:Y:S01]  /*47d0*/  FADD.FTZ R183, R188, -R183 ;  /* 0x800000b7bcb77221 */ /* 0x000fe20000010000 */
[----:B------:R-:W-:Y:S01]  /*47e0*/  FFMA.FTZ R72, R148, R195, R85 ;  /* 0x000000c394487223 */ /* 0x000fe20000010055 */
[----:B0-----:R-:W-:Y:S01]  /*47f0*/  SHF.L.U32 R57, R56, 0x10, RZ ;  /* 0x0000001038397819 */ /* 0x001fe200000006ff */
[----:B------:R-:W-:Y:S01]  /*4800*/  FADD.FTZ R181, R184, -R181 ;  /* 0x800000b5b8b57221 */ /* 0x000fe20000010000 */
[----:B------:R-:W-:Y:S01]  /*4810*/  SHF.R.U64 R56, R124, 0x10, R125 ;  /* 0x000000107c387819 */ /* 0x000fe2000000127d */
[----:B------:R-:W-:Y:S01]  /*4820*/  FADD.FTZ R185, R186, -R185 ;  /* 0x800000b9bab97221 */ /* 0x000fe20000010000 */
[--C-:B------:R-:W-:Y:S01]  /*4830*/  FFMA.FTZ R145, R145, R75, R74.reuse ;  /* 0x0000004b91917223 */ /* 0x100fe2000001004a */
[----:B------:R-:W-:Y:S01]  /*4840*/  FFMA.FTZ R57, R148, R189, R57 ;  /* 0x000000bd94397223 */ /* 0x000fe20000010039 */
[----:B-1----:R-:W-:Y:S01]  /*4850*/  SHF.L.U32 R59, R56, 0x10, RZ ;  /* 0x00000010383b7819 */ /* 0x002fe200000006ff */
[--C-:B------:R-:W-:Y:S01]  /*4860*/  FFMA.FTZ R143, R143, R75, R74.reuse ;  /* 0x0000004b8f8f7223 */ /* 0x100fe2000001004a */
[----:B------:R-:W-:Y:S01]  /*4870*/  MOV R56, R127 ;  /* 0x0000007f00387202 */ /* 0x000fe20000000f00 */
[----:B------:R0:W-:Y:S01]  /*4880*/  F2F.BF16.F32 R85, R57 ;  /* 0x0000003900557304 */ /* 0x0001e20000202000 */
[----:B------:R-:W-:Y:S01]  /*4890*/  FADD.FTZ R145, R180, -R145 ;  /* 0x80000091b4917221 */ /* 0x000fe20000010000 */
[----:B------:R-:W-:Y:S01]  /*48a0*/  FFMA.FTZ R59, R148, R193, R59 ;  /* 0x000000c1943b7223 */ /* 0x000fe2000001003b */
[----:B------:R-:W-:Y:S01]  /*48b0*/  SHF.L.U32 R87, R56, 0x10, RZ ;  /* 0x0000001038577819 */ /* 0x000fe200000006ff */
[----:B------:R-:W-:Y:S01]  /*48c0*/  FADD.FTZ R143, R144, -R143 ;  /* 0x8000008f908f7221 */ /* 0x000fe20000010000 */
[----:B------:R-:W-:Y:S01]  /*48d0*/  SHF.R.U32.HI R56, RZ, 0x10, R127 ;  /* 0x00000010ff387819 */ /* 0x000fe2000001167f */
[-CC-:B------:R-:W-:Y:S01]  /*48e0*/  FFMA.FTZ R191, R191, R75.reuse, R74.reuse ;  /* 0x0000004bbfbf7223 */ /* 0x180fe2000001004a */
[--C-:B------:R-:W-:Y:S01]  /*48f0*/  FFMA.FTZ R147, R147, R75, R74.reuse ;  /* 0x0000004b93937223 */ /* 0x100fe2000001004a */
[----:B------:R1:W-:Y:S01]  /*4900*/  F2F.BF16.F32 R84, R59 ;  /* 0x0000003b00547304 */ /* 0x0003e20000202000 */
[----:B------:R-:W-:Y:S01]  /*4910*/  SHF.L.U32 R97, R56, 0x10, RZ ;  /* 0x0000001038617819 */ /* 0x000fe200000006ff */
[----:B------:R-:W-:Y:S01]  /*4920*/  FFMA.FTZ R87, R148, R183, R87 ;  /* 0x000000b794577223 */ /* 0x000fe20000010057 */
[----:B------:R-:W-:Y:S01]  /*4930*/  MOV R56, R126 ;  /* 0x0000007e00387202 */ /* 0x000fe20000000f00 */
[-CC-:B------:R-:W-:Y:S01]  /*4940*/  FFMA.FTZ R103, R142, R75.reuse, R74.reuse ;  /* 0x0000004b8e677223 */ /* 0x180fe2000001004a */
[----:B------:R-:W-:Y:S01]  /*4950*/  SHF.R.U64 R58, R130, 0x10, R131 ;  /* 0x00000010823a7819 */ /* 0x000fe20000001283 */
[----:B------:R-:W-:Y:S01]  /*4960*/  FADD.FTZ R191, R196, -R191 ;  /* 0x800000bfc4bf7221 */ /* 0x000fe20000010000 */
[----:B0-----:R-:W-:Y:S01]  /*4970*/  SHF.L.U32 R57, R56, 0x10, RZ ;  /* 0x0000001038397819 */ /* 0x001fe200000006ff */
[----:B------:R-:W-:Y:S01]  /*4980*/  F2F.BF16.F32 R96, R87 ;  /* 0x0000005700607304 */ /* 0x000fe20000202000 */
        /* <DEDUP_REMOVED lines=8> */
[----:B------:R-:W-:Y:S01]  /*4a10*/  FFMA.FTZ R134, R134, R75, R74 ;  /* 0x0000004b86867223 */ /* 0x000fe2000001004a */
[----:B------:R-:W-:Y:S01]  /*4a20*/  FFMA.FTZ R59, R148, R185, R59 ;  /* 0x000000b9943b7223 */ /* 0x000fe2000001003b */
[----:B------:R-:W-:Y:S01]  /*4a30*/  SHF.L.U32 R99, R56, 0x10, RZ ;  /* 0x0000001038637819 */ /* 0x000fe200000006ff */
[----:B------:R-:W-:Y:S01]  /*4a40*/  FADD.FTZ R103, R140, -R103 ;  /* 0x800000678c677221 */ /* 0x000fe20000010000 */
[----:B------:R-:W-:Y:S01]  /*4a50*/  SHF.R.U32.HI R56, RZ, 0x10, R129 ;  /* 0x00000010ff387819 */ /* 0x000fe20000011681 */
[----:B------:R-:W-:Y:S01]  /*4a60*/  FFMA.FTZ R67, R148, R191, R67 ;  /* 0x000000bf94437223 */ /* 0x000fe20000010043 */
[----:B------:R-:W-:Y:S01]  /*4a70*/  FADD.FTZ R187, R190, -R187 ;  /* 0x800000bbbebb7221 */ /* 0x000fe20000010000 */
[----:B------:R1:W-:Y:S01]  /*4a80*/  F2F.BF16.F32 R86, R59 ;  /* 0x0000003b00567304 */ /* 0x0003e20000202000 */
[----:B------:R-:W-:Y:S01]  /*4a90*/  SHF.L.U32 R101, R56, 0x10, RZ ;  /* 0x0000001038657819 */ /* 0x000fe200000006ff */
[----:B------:R-:W-:Y:S01]  /*4aa0*/  FFMA.FTZ R99, R148, R145, R99 ;  /* 0x0000009194637223 */ /* 0x000fe20000010063 */
[----:B------:R-:W-:Y:S01]  /*4ab0*/  MOV R56, R128 ;  /* 0x0000008000387202 */ /* 0x000fe20000000f00 */
[----:B------:R-:W-:Y:S01]  /*4ac0*/  FADD.FTZ R149, R182, -R149 ;  /* 0x80000095b6957221 */ /* 0x000fe20000010000 */
[----:B------:R-:W-:Y:S01]  /*4ad0*/  FFMA.FTZ R97, R148, R187, R97 ;  /* 0x000000bb94617223 */ /* 0x000fe20000010061 */
[----:B------:R-:W-:Y:S01]  /*4ae0*/  FADD.FTZ R135, R135, -R134 ;  /* 0x8000008687877221 */ /* 0x000fe20000010000 */
[----:B0-----:R-:W-:Y:S01]  /*4af0*/  SHF.L.U32 R57, R56, 0x10, RZ ;  /* 0x0000001038397819 */ /* 0x001fe200000006ff */
[----:B------:R-:W-:Y:S01]  /*4b00*/  F2F.BF16.F32 R100, R99 ;  /* 0x0000006300647304 */ /* 0x000fe20000202000 */
[----:B------:R-:W-:Y:S01]  /*4b10*/  SHF.R.U64 R56, R128, 0x10, R129 ;  /* 0x0000001080387819 */ /* 0x000fe20000001281 */
[----:B------:R-:W-:-:S02]  /*4b20*/  FFMA.FTZ R101, R148, R149, R101 ;  /* 0x0000009594657223 */ /* 0x000fc40000010065 */
[----:B------:R-:W-:Y:S01]  /*4b30*/  FFMA.FTZ R57, R148, R143, R57 ;  /* 0x0000008f94397223 */ /* 0x000fe20000010039 */
[----:B-1----:R-:W-:Y:S02]  /*4b40*/  SHF.L.U32 R59, R56, 0x10, RZ ;  /* 0x00000010383b7819 */ /* 0x002fe400000006ff */
[----:B------:R-:W-:Y:S01]  /*4b50*/  SHF.R.U32.HI R56, RZ, 0x10, R131 ;  /* 0x00000010ff387819 */ /* 0x000fe20000011683 */
[----:B------:R0:W-:Y:S02]  /*4b60*/  F2F.BF16.F32 R99, R57 ;  /* 0x0000003900637304 */ /* 0x0001e40000202000 */
[----:B------:R-:W-:Y:S01]  /*4b70*/  FFMA.FTZ R59, R148, R147, R59 ;  /* 0x00000093943b7223 */ /* 0x000fe2000001003b */
[----:B------:R-:W-:Y:S01]  /*4b80*/  SHF.L.U32 R133, R56, 0x10, RZ ;  /* 0x0000001038857819 */ /* 0x000fe200000006ff */
[-CC-:B------:R-:W-:Y:S01]  /*4b90*/  FFMA.FTZ R56, R139, R75.reuse, R74.reuse ;  /* 0x0000004b8b387223 */ /* 0x180fe2000001004a */
[----:B------:R-:W-:-:S03]  /*4ba0*/  FFMA.FTZ R74, R138, R75, R74 ;  /* 0x0000004b8a4a7223 */ /* 0x000fc6000001004a */
[----:B------:R-:W-:Y:S01]  /*4bb0*/  FADD.FTZ R137, R137, -R56 ;  /* 0x8000003889897221 */ /* 0x000fe20000010000 */
[----:B0-----:R-:W-:Y:S01]  /*4bc0*/  SHF.L.U32 R57, R58, 0x10, RZ ;  /* 0x000000103a397819 */ /* 0x001fe200000006ff */
[C---:B------:R-:W-:Y:S01]  /*4bd0*/  FFMA.FTZ R103, R148.reuse, R103, R133 ;  /* 0x0000006794677223 */ /* 0x040fe20000010085 */
[----:B------:R-:W-:Y:S01]  /*4be0*/  MOV R58, R131 ;  /* 0x00000083003a7202 */ /* 0x000fe20000000f00 */
[----:B------:R-:W-:Y:S01]  /*4bf0*/  FADD.FTZ R141, R141, -R74 ;  /* 0x8000004a8d8d7221 */ /* 0x000fe20000010000 */
[----:B------:R-:W-:Y:S01]  /*4c00*/  MOV R56, R130 ;  /* 0x0000008200387202 */ /* 0x000fe20000000f00 */
[----:B------:R-:W-:Y:S01]  /*4c10*/  FFMA.FTZ R137, R148, R137, R57 ;  /* 0x0000008994897223 */ /* 0x000fe20000010039 */
[----:B------:R-:W-:Y:S01]  /*4c20*/  SHF.L.U32 R57, R58, 0x10, RZ ;  /* 0x000000103a397819 */ /* 0x000fe200000006ff */
[----:B------:R-:W-:Y:S01]  /*4c30*/  F2F.BF16.F32 R64, R64 ;  /* 0x0000004000407304 */ /* 0x000fe20000202000 */
[----:B------:R-:W-:-:S03]  /*4c40*/  SHF.L.U32 R74, R56, 0x10, RZ ;  /* 0x00000010384a7819 */ /* 0x000fc600000006ff */
[C---:B------:R-:W-:Y:S02]  /*4c50*/  FFMA.FTZ R141, R148.reuse, R141, R57 ;  /* 0x0000008d948d7223 */ /* 0x040fe40000010039 */
[----:B------:R-:W0:Y:S01]  /*4c60*/  LDC.64 R56, c[0x0][0x468] ;  /* 0x00011a00ff387b82 */ /* 0x000e220000000a00 */
[----:B------:R-:W-:Y:S01]  /*4c70*/  FFMA.FTZ R148, R148, R135, R74 ;  /* 0x0000008794947223 */ /* 0x000fe2000001004a */
[----:B------:R-:W1:Y:S08]  /*4c80*/  F2F.BF16.F32 R65, R65 ;  /* 0x0000004100417304 */ /* 0x000e700000202000 */
[----:B------:R2:W-:Y:S01]  /*4c90*/  F2F.BF16.F32 R98, R59 ;  /* 0x0000003b00627304 */ /* 0x0005e20000202000 */
[----:B-1----:R-:W-:-:S07]  /*4ca0*/  PRMT R135, R64, 0x5410, R65 ;  /* 0x0000541040877816 */ /* 0x002fce0000000041 */
[----:B------:R-:W-:Y:S01]  /*4cb0*/  F2F.BF16.F32 R67, R67 ;  /* 0x0000004300437304 */ /* 0x000fe20000202000 */
[----:B--2---:R-:W1:Y:S01]  /*4cc0*/  LDC.64 R58, c[0x0][0x478] ;  /* 0x00011e00ff3a7b82 */ /* 0x004e620000000a00 */
[----:B------:R-:W-:-:S04]  /*4cd0*/  IMAD.WIDE.U32 R64, R66, 0x10000, RZ ;  /* 0x0001000042407825 */ /* 0x000fc800078e00ff */
[----:B0-----:R-:W-:Y:S01]  /*4ce0*/  IMAD.WIDE.U32 R142, R108, 0x8, R56 ;  /* 0x000000086c8e7825 */ /* 0x001fe200078e0038 */
[----:B------:R-:W-:Y:S01]  /*4cf0*/  LOP3.LUT R135, R135, R65, RZ, 0xfc, !PT ;  /* 0x0000004187877212 */ /* 0x000fe200078efcff */
[----:B------:R-:W0:Y:S01]  /*4d00*/  F2F.BF16.F32 R72, R72 ;  /* 0x0000004800487304 */ /* 0x000e220000202000 */
[----:B------:R-:W-:Y:S01]  /*4d10*/  LOP3.LUT R134, R64, R73, RZ, 0xfc, !PT ;  /* 0x0000004940867212 */ /* 0x000fe200078efcff */
[----:B------:R-:W-:-:S06]  /*4d20*/  IMAD.WIDE.U32 R64, R86, 0x10000, RZ ;  /* 0x0001000056407825 */ /* 0x000fcc00078e00ff */
[----:B------:R2:W-:Y:S01]  /*4d30*/  F2F.BF16.F32 R146, R103 ;  /* 0x0000006700927304 */ /* 0x0005e20000202000 */
[----:B0-----:R-:W-:-:S07]  /*4d40*/  PRMT R133, R67, 0x5410, R72 ;  /* 0x0000541043857816 */ /* 0x001fce0000000048 */
[----:B------:R-:W0:Y:S01]  /*4d50*/  F2F.BF16.F32 R97, R97 ;  /* 0x0000006100617304 */ /* 0x000e220000202000 */
[----:B--2---:R-:W2:Y:S01]  /*4d60*/  LDC.64 R102, c[0x0][0x470] ;  /* 0x00011c00ff667b82 */ /* 0x004ea20000000a00 */
[----:B------:R-:W-:-:S05]  /*4d70*/  IMAD.WIDE.U32 R66, R84, 0x10000, RZ ;  /* 0x0001000054427825 */ /* 0x000fca00078e00ff */
[----:B------:R-:W-:Y:S01]  /*4d80*/  LOP3.LUT R133, R133, R67, RZ, 0xfc, !PT ;  /* 0x0000004385857212 */ /* 0x000fe200078efcff */
[----:B------:R-:W3:Y:S01]  /*4d90*/  F2F.BF16.F32 R101, R101 ;  /* 0x0000006500657304 */ /* 0x000ee20000202000 */
[----:B------:R-:W-:Y:S01]  /*4da0*/  LOP3.LUT R132, R66, R85, RZ, 0xfc, !PT ;  /* 0x0000005542847212 */ /* 0x000fe200078efcff */
[----:B------:R-:W-:-:S04]  /*4db0*/  IMAD.WIDE.U32 R66, R98, 0x10000, RZ ;  /* 0x0001000062427825 */ /* 0x000fc800078e00ff */
[----:B------:R-:W-:Y:S01]  /*4dc0*/  IMAD.WIDE.U32 R84, R106, 0x8, R56 ;  /* 0x000000086a547825 */ /* 0x000fe200078e0038 */
[----:B0-----:R-:W-:Y:S01]  /*4dd0*/  PRMT R97, R96, 0x5410, R97 ;  /* 0x0000541060617816 */ /* 0x001fe20000000061 */
[----:B------:R-:W0:Y:S01]  /*4de0*/  F2F.BF16.F32 R144, R137 ;  /* 0x0000008900907304 */ /* 0x000e220000202000 */
[----:B------:R-:W-:Y:S01]  /*4df0*/  LOP3.LUT R96, R64, R87, RZ, 0xfc, !PT ;  /* 0x0000005740607212 */ /* 0x000fe200078efcff */
[----:B-1----:R-:W-:Y:S01]  /*4e00*/  IMAD.WIDE.U32 R86, R106, 0x8, R58 ;  /* 0x000000086a567825 */ /* 0x002fe200078e003a */
[----:B------:R-:W-:Y:S02]  /*4e10*/  LOP3.LUT R97, R97, R65, RZ, 0xfc, !PT ;  /* 0x0000004161617212 */ /* 0x000fe400078efcff */
[----:B------:R-:W-:Y:S01]  /*4e20*/  LOP3.LUT R74, R66, R99, RZ, 0xfc, !PT ;  /* 0x00000063424a7212 */ /* 0x000fe200078efcff */
[----:B------:R-:W-:Y:S01]  /*4e30*/  IMAD.WIDE.U32 R98, R107, 0x8, R56 ;  /* 0x000000086b627825 */ /* 0x000fe200078e0038 */
[----:B---3--:R-:W-:Y:S01]  /*4e40*/  PRMT R101, R100, 0x5410, R101 ;  /* 0x0000541064657816 */ /* 0x008fe20000000065 */
[----:B------:R1:W3:Y:S02]  /*4e50*/  F2F.BF16.F32 R145, R141 ;  /* 0x0000008d00917304 */ /* 0x0002e40000202000 */
[----:B--2---:R-:W-:Y:S01]  /*4e60*/  IMAD.WIDE.U32 R138, R108, 0x8, R102 ;  /* 0x000000086c8a7825 */ /* 0x004fe200078e0066 */
[----:B------:R-:W-:-:S03]  /*4e70*/  LOP3.LUT R75, R101, R67, RZ, 0xfc, !PT ;  /* 0x00000043654b7212 */ /* 0x000fc600078efcff */
[--C-:B------:R-:W-:Y:S02]  /*4e80*/  IMAD.WIDE.U32 R100, R107, 0x8, R58.reuse ;  /* 0x000000086b647825 */ /* 0x100fe400078e003a */
[----:B------:R-:W2:Y:S02]  /*4e90*/  F2F.BF16.F32 R137, R148 ;  /* 0x0000009400897304 */ /* 0x000ea40000202000 */
[----:B-1----:R-:W-:-:S04]  /*4ea0*/  IMAD.WIDE.U32 R140, R108, 0x8, R58 ;  /* 0x000000086c8c7825 */ /* 0x002fc800078e003a */
[----:B0-----:R-:W-:Y:S01]  /*4eb0*/  IMAD.WIDE.U32 R64, R144, 0x10000, RZ ;  /* 0x0001000090407825 */ /* 0x001fe200078e00ff */
[----:B---3--:R-:W-:Y:S01]  /*4ec0*/  PRMT R73, R145, 0x5410, R146 ;  /* 0x0000541091497816 */ /* 0x008fe20000000092 */
[----:B------:R0:W-:Y:S02]  /*4ed0*/  STG.E.64 desc[UR8][R140.64], R134 ;  /* 0x000000868c007986 */ /* 0x0001e4000c101b08 */
[----:B------:R-:W-:Y:S01]  /*4ee0*/  IMAD.WIDE.U32 R66, R105, 0x8, R56 ;  /* 0x0000000869427825 */ /* 0x000fe200078e0038 */
[----:B------:R-:W-:Y:S01]  /*4ef0*/  LOP3.LUT R65, R73, R65, RZ, 0xfc, !PT ;  /* 0x0000004149417212 */ /* 0x000fe200078efcff */
[----:B------:R1:W-:Y:S02]  /*4f00*/  STG.E.64 desc[UR8][R142.64], R134 ;  /* 0x000000868e007986 */ /* 0x0003e4000c101b08 */
[--C-:B------:R-:W-:Y:S01]  /*4f10*/  IMAD.WIDE.U32 R72, R105, 0x8, R58.reuse ;  /* 0x0000000869487825 */ /* 0x100fe200078e003a */
[----:B--2---:R-:W-:Y:S01]  /*4f20*/  LOP3.LUT R64, R64, R137, RZ, 0xfc, !PT ;  /* 0x0000008940407212 */ /* 0x004fe200078efcff */
[----:B------:R-:W-:Y:S02]  /*4f30*/  STG.E.64 desc[UR8][R138.64], R134 ;  /* 0x000000868a007986 */ /* 0x000fe4000c101b08 */
[----:B------:R-:W-:-:S02]  /*4f40*/  IMAD.WIDE.U32 R58, R104, 0x8, R58 ;  /* 0x00000008683a7825 */ /* 0x000fc400078e003a */
[----:B------:R2:W-:Y:S02]  /*4f50*/  STG.E.64 desc[UR8][R100.64], R132 ;  /* 0x0000008464007986 */ /* 0x0005e4000c101b08 */
[--C-:B0-----:R-:W-:Y:S02]  /*4f60*/  IMAD.WIDE.U32 R140, R107, 0x8, R102.reuse ;  /* 0x000000086b8c7825 */ /* 0x101fe400078e0066 */
[----:B------:R0:W-:Y:S02]  /*4f70*/  STG.E.64 desc[UR8][R98.64], R132 ;  /* 0x0000008462007986 */ /* 0x0001e4000c101b08 */
[--C-:B------:R-:W-:Y:S02]  /*4f80*/  IMAD.WIDE.U32 R106, R106, 0x8, R102.reuse ;  /* 0x000000086a6a7825 */ /* 0x100fe400078e0066 */
[----:B------:R-:W-:Y:S02]  /*4f90*/  STG.E.64 desc[UR8][R140.64], R132 ;  /* 0x000000848c007986 */ /* 0x000fe4000c101b08 */
[----:B-1----:R-:W-:-:S02]  /*4fa0*/  IMAD.WIDE.U32 R142, R105, 0x8, R102 ;  /* 0x00000008698e7825 */ /* 0x002fc400078e0066 */
[----:B------:R-:W-:Y:S02]  /*4fb0*/  STG.E.64 desc[UR8][R86.64], R96 ;  /* 0x0000006056007986 */ /* 0x000fe4000c101b08 */
[----:B------:R-:W-:Y:S01]  /*4fc0*/  IMAD.WIDE.U32 R56, R104, 0x8, R56 ;  /* 0x0000000868387825 */ /* 0x000fe200078e0038 */
[----:B--2---:R-:W-:Y:S01]  /*4fd0*/  PRMT R101, R145, 0x7610, R101 ;  /* 0x0000761091657816 */ /* 0x004fe20000000065 */
[----:B------:R-:W-:Y:S01]  /*4fe0*/  STG.E.64 desc[UR8][R84.64], R96 ;  /* 0x0000006054007986 */ /* 0x000fe2000c101b08 */
[----:B------:R-:W-:Y:S01]  /*4ff0*/  PRMT R100, R146, 0x7610, R100 ;  /* 0x0000761092647816 */ /* 0x000fe20000000064 */
[--C-:B------:R-:W-:Y:S01]  /*5000*/  IMAD.WIDE.U32 R104, R104, 0x8, R102.reuse ;  /* 0x0000000868687825 */ /* 0x100fe200078e0066 */
[C---:B------:R-:W-:Y:S01]  /*5010*/  PRMT R103, R137.reuse, 0x7610, R103 ;  /* 0x0000761089677816 */ /* 0x040fe20000000067 */
[----:B------:R1:W-:Y:S01]  /*5020*/  STG.E.64 desc[UR8][R106.64], R96 ;  /* 0x000000606a007986 */ /* 0x0003e2000c101b08 */
[----:B0-----:R-:W-:Y:S02]  /*5030*/  PRMT R99, R137, 0x7610, R99 ;  /* 0x0000761089637816 */ /* 0x001fe40000000063 */
[C---:B------:R-:W-:Y:S01]  /*5040*/  PRMT R102, R144.reuse, 0x7610, R102 ;  /* 0x0000761090667816 */ /* 0x040fe20000000066 */
[----:B------:R0:W-:Y:S01]  /*5050*/  STG.E.64 desc[UR8][R72.64], R74 ;  /* 0x0000004a48007986 */ /* 0x0001e2000c101b08 */
[----:B------:R-:W-:-:S03]  /*5060*/  PRMT R98, R144, 0x7610, R98 ;  /* 0x0000761090627816 */ /* 0x000fc60000000062 */
[----:B------:R0:W-:Y:S04]  /*5070*/  STG.E.64 desc[UR8][R66.64], R74 ;  /* 0x0000004a42007986 */ /* 0x0001e8000c101b08 */
[----:B------:R0:W-:Y:S01]  /*5080*/  STG.E.64 desc[UR8][R142.64], R74 ;  /* 0x0000004a8e007986 */ /* 0x0001e2000c101b08 */
[----:B-1----:R-:W-:-:S03]  /*5090*/  PRMT R97, R145, 0x7610, R97 ;  /* 0x0000761091617816 */ /* 0x002fc60000000061 */
[----:B------:R0:W-:Y:S01]  /*50a0*/  STG.E.64 desc[UR8][R58.64], R64 ;  /* 0x000000403a007986 */ /* 0x0001e2000c101b08 */
[----:B------:R-:W-:-:S03]  /*50b0*/  PRMT R96, R146, 0x7610, R96 ;  /* 0x0000761092607816 */ /* 0x000fc60000000060 */
[----:B------:R0:W-:Y:S04]  /*50c0*/  STG.E.64 desc[UR8][R56.64], R64 ;  /* 0x0000004038007986 */ /* 0x0001e8000c101b08 */
[----:B------:R0:W-:Y:S01]  /*50d0*/  STG.E.64 desc[UR8][R104.64], R64 ;  /* 0x0000004068007986 */ /* 0x0001e2000c101b08 */
[----:B------:R-:W-:Y:S05]  /*50e0*/  BRA `(.L_x_88) ;  /* 0x0000002400547947 */ /* 0x000fea0003800000 */
.L_x_85:
        /* <DEDUP_REMOVED lines=14> */
[C---:B------:R-:W-:Y:S01]  /*51d0*/  FMUL.FTZ R56, R148.reuse, R179 ;  /* 0x000000b394387220 */ /* 0x040fe20000410000 */
[C---:B------:R-:W-:Y:S01]  /*51e0*/  FMUL.FTZ R57, R148.reuse, R57 ;  /* 0x0000003994397220 */ /* 0x040fe20000410000 */
[C---:B------:R-:W-:Y:S01]  /*51f0*/  FMUL.FTZ R58, R148.reuse, R197 ;  /* 0x000000c5943a7220 */ /* 0x040fe20000410000 */
[----:B------:R-:W-:-:S03]  /*5200*/  FMUL.FTZ R59, R148, R59 ;  /* 0x0000003b943b7220 */ /* 0x000fc60000410000 */
[----:B------:R-:W-:Y:S02]  /*5210*/  F2FP.BF16.F32.PACK_AB R56, R57, R56 ;  /* 0x000000383938723e */ /* 0x000fe400000010ff */
[----:B------:R-:W-:Y:S02]  /*5220*/  F2FP.BF16.F32.PACK_AB R59, R59, R58 ;  /* 0x0000003a3b3b723e */ /* 0x000fe400000010ff */
[C---:B------:R-:W-:Y:S02]  /*5230*/  PRMT R58, R56.reuse, 0x7632, R58 ;  /* 0x00007632383a7816 */ /* 0x040fe4000000003a */
[----:B------:R-:W-:Y:S02]  /*5240*/  PRMT R73, R56, 0x7610, R73 ;  /* 0x0000761038497816 */ /* 0x000fe40000000049 */
[----:B------:R-:W-:Y:S01]  /*5250*/  PRMT R66, R59, 0x7632, R66 ;  /* 0x000076323b427816 */ /* 0x000fe20000000042 */
[----:B------:R-:W-:Y:S06]  /*5260*/  BRA `(.L_x_92) ;  /* 0x00000004002c7947 */ /* 0x000fec0003800000 */
.L_x_91:
        /* <DEDUP_REMOVED lines=23> */
.L_x_90:
        /* <DEDUP_REMOVED lines=26> */
.L_x_93:
        /* <DEDUP_REMOVED lines=25> */
[----:B------:R-:W-:-:S07]  /*5710*/  PRMT R99, R73, 0x7610, R99 ;  /* 0x0000761049637816 */ /* 0x000fce0000000063 */
.L_x_92:
        /* <DEDUP_REMOVED lines=16> */
.L_x_94:
[----:B------:R1:W-:Y:S01]  /*5820*/  STG.E.64 desc[UR8][R58.64], R66 ;  /* 0x000000423a007986 */ /* 0x0003e2000c101b08 */
[----:B------:R-:W-:Y:S05]  /*5830*/  BRA.U !UP2, `(.L_x_95) ;  /* 0x000000010a207547 */ /* 0x000fea000b800000 */
[----:B-1----:R-:W1:Y:S01]  /*5840*/  LDC.64 R58, c[0x0][0x470] ;  /* 0x00011c00ff3a7b82 */ /* 0x002e620000000a00 */
[----:B0-----:R-:W-:Y:S02]  /*5850*/  LOP3.LUT R64, R102, 0xffff, RZ, 0xc0, !PT ;  /* 0x0000ffff66407812 */ /* 0x001fe400078ec0ff */
[----:B------:R-:W-:-:S03]  /*5860*/  PRMT R67, R101, 0x5410, R100 ;  /* 0x0000541065437816 */ /* 0x000fc60000000064 */
[----:B------:R-:W-:-:S05]  /*5870*/  IMAD.WIDE.U32 R64, R64, 0x10000, RZ ;  /* 0x0001000040407825 */ /* 0x000fca00078e00ff */
[----:B------:R-:W-:Y:S02]  /*5880*/  LOP3.LUT R65, R67, R65, RZ, 0xfc, !PT ;  /* 0x0000004143417212 */ /* 0x000fe400078efcff */
[----:B------:R-:W-:Y:S01]  /*5890*/  LOP3.LUT R64, R64, 0xffff, R103, 0xf8, !PT ;  /* 0x0000ffff40407812 */ /* 0x000fe200078ef867 */
[----:B-1----:R-:W-:-:S05]  /*58a0*/  IMAD.WIDE.U32 R58, R108, 0x8, R58 ;  /* 0x000000086c3a7825 */ /* 0x002fca00078e003a */
[----:B------:R2:W-:Y:S02]  /*58b0*/  STG.E.64 desc[UR8][R58.64], R64 ;  /* 0x000000403a007986 */ /* 0x0005e4000c101b08 */
.L_x_95:
[----:B------:R-:W-:Y:S05]  /*58c0*/  BRA.U !UP0, `(.L_x_96) ;  /* 0x0000000108c87547 */ /* 0x000fea000b800000 */
[----:B------:R-:W-:Y:S05]  /*58d0*/  BRA.U !UP2, `(.L_x_97) ;  /* 0x000000010a687547 */ /* 0x000fea000b800000 */
[-CC-:B------:R-:W-:Y:S01]  /*58e0*/  FFMA.FTZ R191, R191, R75.reuse, R74.reuse ;  /* 0x0000004bbfbf7223 */ /* 0x180fe2000001004a */
[-CC-:B------:R-:W-:Y:S01]  /*58f0*/  FFMA.FTZ R195, R195, R75.reuse, R74.reuse ;  /* 0x0000004bc3c37223 */ /* 0x180fe2000001004a */
[-CC-:B------:R-:W-:Y:S01]  /*5900*/  FFMA.FTZ R189, R189, R75.reuse, R74.reuse ;  /* 0x0000004bbdbd7223 */ /* 0x180fe2000001004a */
[----:B------:R-:W-:Y:S01]  /*5910*/  FFMA.FTZ R193, R193, R75, R74 ;  /* 0x0000004bc1c17223 */ /* 0x000fe2000001004a */
[----:B------:R-:W-:Y:S01]  /*5920*/  FADD.FTZ R191, R196, -R191 ;  /* 0x800000bfc4bf7221 */ /* 0x000fe20000010000 */
[----:B0-2---:R-:W-:Y:S01]  /*5930*/  FADD.FTZ R65, R198, -R195 ;  /* 0x800000c3c6417221 */ /* 0x005fe20000010000 */
[----:B------:R-:W-:Y:S01]  /*5940*/  FADD.FTZ R189, R192, -R189 ;  /* 0x800000bdc0bd7221 */ /* 0x000fe20000010000 */
[----:B-1----:R-:W-:Y:S01]  /*5950*/  FADD.FTZ R59, R194, -R193 ;  /* 0x800000c1c23b7221 */ /* 0x002fe20000010000 */
        /* <DEDUP_REMOVED lines=15> */
[----:B------:R-:W-:-:S02]  /*5a50*/  PRMT R98, R58, 0x7610, R98 ;  /* 0x000076103a627816 */ /* 0x000fc40000000062 */
[----:B------:R-:W-:Y:S01]  /*5a60*/  PRMT R99, R67, 0x7610, R99 ;  /* 0x0000761043637816 */ /* 0x000fe20000000063 */
[----:B------:R-:W-:Y:S06]  /*5a70*/  BRA `(.L_x_98) ;  /* 0x0000000400047947 */ /* 0x000fec0003800000 */
.L_x_97:
        /* <DEDUP_REMOVED lines=9> */
[C---:B0-2---:R-:W-:Y:S01]  /*5b10*/  FMUL.FTZ R64, R148.reuse, R195 ;  /* 0x000000c394407220 */ /* 0x045fe20000410000 */
[C---:B------:R-:W-:Y:S01]  /*5b20*/  FMUL.FTZ R189, R148.reuse, R189 ;  /* 0x000000bd94bd7220 */ /* 0x040fe20000410000 */
[----:B-1----:R-:W-:-:S03]  /*5b30*/  FMUL.FTZ R58, R148, R193 ;  /* 0x000000c1943a7220 */ /* 0x002fc60000410000 */
        /* <DEDUP_REMOVED lines=11> */
.L_x_96:
[----:B------:R-:W-:Y:S05]  /*5bf0*/  BRA.U !UP2, `(.L_x_99) ;  /* 0x000000010a5c7547 */ /* 0x000fea000b800000 */
        /* <DEDUP_REMOVED lines=23> */
.L_x_99:
        /* <DEDUP_REMOVED lines=9> */
[C---:B-12---:R-:W-:Y:S01]  /*5e00*/  FMUL.FTZ R58, R148.reuse, R193 ;  /* 0x000000c1943a7220 */ /* 0x046fe20000410000 */
[C---:B------:R-:W-:Y:S01]  /*5e10*/  FMUL.FTZ R191, R148.reuse, R191 ;  /* 0x000000bf94bf7220 */ /* 0x040fe20000410000 */
[----:B0-----:R-:W-:-:S03]  /*5e20*/  FMUL.FTZ R64, R148, R195 ;  /* 0x000000c394407220 */ /* 0x001fc60000410000 */
[----:B------:R-:W-:Y:S02]  /*5e30*/  F2FP.BF16.F32.PACK_AB R189, R58, R189 ;  /* 0x000000bd3abd723e */ /* 0x000fe400000010ff */
[----:B------:R-:W-:Y:S02]  /*5e40*/  F2FP.BF16.F32.PACK_AB R64, R64, R191 ;  /* 0x000000bf4040723e */ /* 0x000fe400000010ff */
[C---:B------:R-:W-:Y:S02]  /*5e50*/  PRMT R58, R189.reuse, 0x7632, R58 ;  /* 0x00007632bd3a7816 */ /* 0x040fe4000000003a */
[----:B------:R-:W-:Y:S02]  /*5e60*/  PRMT R67, R189, 0x7610, R67 ;  /* 0x00007610bd437816 */ /* 0x000fe40000000043 */
[C---:B------:R-:W-:Y:S02]  /*5e70*/  PRMT R66, R64.reuse, 0x7632, R66 ;  /* 0x0000763240427816 */ /* 0x040fe40000000042 */
[----:B------:R-:W-:-:S07]  /*5e80*/  PRMT R59, R64, 0x7610, R59 ;  /* 0x00007610403b7816 */ /* 0x000fce000000003b */
.L_x_98:
[----:B------:R-:W-:Y:S02]  /*5e90*/  LOP3.LUT R64, R58, 0xffff, RZ, 0xc0, !PT ;  /* 0x0000ffff3a407812 */ /* 0x000fe400078ec0ff */
[----:B------:R-:W-:Y:S01]  /*5ea0*/  PRMT R73, R59, 0x5410, R66 ;  /* 0x000054103b497816 */ /* 0x000fe20000000042 */
[----:B------:R-:W-:-:S04]  /*5eb0*/  IMAD.WIDE.U32 R58, R107, 0x8, R56 ;  /* 0x000000086b3a7825 */ /* 0x000fc800078e0038 */
[----:B------:R-:W-:-:S05]  /*5ec0*/  IMAD.WIDE.U32 R64, R64, 0x10000, RZ ;  /* 0x0001000040407825 */ /* 0x000fca00078e00ff */
[----:B------:R-:W-:Y:S02]  /*5ed0*/  LOP3.LUT R73, R73, R65, RZ, 0xfc, !PT ;  /* 0x0000004149497212 */ /* 0x000fe400078efcff */
[----:B------:R-:W-:Y:S01]  /*5ee0*/  LOP3.LUT R72, R64, 0xffff, R67, 0xf8, !PT ;  /* 0x0000ffff40487812 */ /* 0x000fe200078ef843 */
        /* <DEDUP_REMOVED lines=9> */
.L_x_100:
[----:B------:R1:W-:Y:S01]  /*5f80*/  STG.E.64 desc[UR8][R58.64], R72 ;  /* 0x000000483a007986 */ /* 0x0003e2000c101b08 */
[----:B------:R-:W-:Y:S05]  /*5f90*/  BRA.U !UP2, `(.L_x_101) ;  /* 0x000000010a207547 */ /* 0x000fea000b800000 */
[----:B0-----:R-:W0:Y:S01]  /*5fa0*/  LDC.64 R64, c[0x0][0x470] ;  /* 0x00011c00ff407b82 */ /* 0x001e220000000a00 */
[----:B-1----:R-:W-:Y:S02]  /*5fb0*/  LOP3.LUT R58, R102, 0xffff, RZ, 0xc0, !PT ;  /* 0x0000ffff663a7812 */ /* 0x002fe400078ec0ff */
[----:B------:R-:W-:-:S03]  /*5fc0*/  PRMT R67, R101, 0x5410, R100 ;  /* 0x0000541065437816 */ /* 0x000fc60000000064 */
[----:B------:R-:W-:-:S05]  /*5fd0*/  IMAD.WIDE.U32 R58, R58, 0x10000, RZ ;  /* 0x000100003a3a7825 */ /* 0x000fca00078e00ff */
[----:B------:R-:W-:Y:S02]  /*5fe0*/  LOP3.LUT R59, R67, R59, RZ, 0xfc, !PT ;  /* 0x0000003b433b7212 */ /* 0x000fe400078efcff */
[----:B------:R-:W-:Y:S01]  /*5ff0*/  LOP3.LUT R58, R58, 0xffff, R103, 0xf8, !PT ;  /* 0x0000ffff3a3a7812 */ /* 0x000fe200078ef867 */
[----:B0-----:R-:W-:-:S05]  /*6000*/  IMAD.WIDE.U32 R64, R107, 0x8, R64 ;  /* 0x000000086b407825 */ /* 0x001fca00078e0040 */
[----:B------:R2:W-:Y:S02]  /*6010*/  STG.E.64 desc[UR8][R64.64], R58 ;  /* 0x0000003a40007986 */ /* 0x0005e4000c101b08 */
.L_x_101:
        /* <DEDUP_REMOVED lines=28> */
.L_x_103:
        /* <DEDUP_REMOVED lines=23> */
.L_x_102:
        /* <DEDUP_REMOVED lines=24> */
.L_x_105:
        /* <DEDUP_REMOVED lines=18> */
.L_x_104:
        /* <DEDUP_REMOVED lines=15> */
.L_x_106:
        /* <DEDUP_REMOVED lines=10> */
.L_x_107:
        /* <DEDUP_REMOVED lines=28> */
.L_x_109:
        /* <DEDUP_REMOVED lines=23> */
.L_x_108:
        /* <DEDUP_REMOVED lines=24> */
.L_x_111:
        /* <DEDUP_REMOVED lines=18> */
.L_x_110:
        /* <DEDUP_REMOVED lines=15> */
.L_x_112:
        /* <DEDUP_REMOVED lines=10> */
.L_x_113:
[----:B------:R-:W-:Y:S05]  /*6ee0*/  BRA.U !UP0, `(.L_x_114) ;  /* 0x0000000108c87547 */ /* 0x000fea000b800000 */
[----:B------:R-:W-:Y:S05]  /*6ef0*/  BRA.U !UP2, `(.L_x_115) ;  /* 0x000000010a687547 */ /* 0x000fea000b800000 */
[-CC-:B------:R-:W-:Y:S01]  /*6f00*/  FFMA.FTZ R138, R138, R75.reuse, R74.reuse ;  /* 0x0000004b8a8a7223 */ /* 0x180fe2000001004a */
[-CC-:B-12---:R-:W-:Y:S01]  /*6f10*/  FFMA.FTZ R59, R142, R75.reuse, R74.reuse ;  /* 0x0000004b8e3b7223 */ /* 0x186fe2000001004a */
[-CC-:B------:R-:W-:Y:S01]  /*6f20*/  FFMA.FTZ R134, R134, R75.reuse, R74.reuse ;  /* 0x0000004b86867223 */ /* 0x180fe2000001004a */
[----:B------:R-:W-:Y:S01]  /*6f30*/  FFMA.FTZ R74, R139, R75, R74 ;  /* 0x0000004b8b4a7223 */ /* 0x000fe2000001004a */
[----:B------:R-:W-:Y:S01]  /*6f40*/  FADD.FTZ R141, R141, -R138 ;  /* 0x8000008a8d8d7221 */ /* 0x000fe20000010000 */
[----:B0-----:R-:W-:Y:S01]  /*6f50*/  FADD.FTZ R65, R140, -R59 ;  /* 0x8000003b8c417221 */ /* 0x001fe20000010000 */
        /* <DEDUP_REMOVED lines=20> */
.L_x_115:
[-CC-:B------:R-:W-:Y:S01]  /*70a0*/  FFMA.FTZ R138, R138, R75.reuse, R74.reuse ;  /* 0x0000004b8a8a7223 */ /* 0x180fe2000001004a */
[-CC-:B-12---:R-:W-:Y:S01]  /*70b0*/  FFMA.FTZ R59, R142, R75.reuse, R74.reuse ;  /* 0x0000004b8e3b7223 */ /* 0x186fe2000001004a */
        /* <DEDUP_REMOVED lines=12> */
[C---:B0-----:R-:W-:Y:S02]  /*7180*/  PRMT R67, R58.reuse, 0x7632, R67 ;  /* 0x000076323a437816 */ /* 0x041fe40000000043 */
        /* <DEDUP_REMOVED lines=8> */
.L_x_114:
[----:B------:R-:W-:Y:S05]  /*7210*/  BRA.U !UP2, `(.L_x_117) ;  /* 0x000000010a5c7547 */ /* 0x000fea000b800000 */
        /* <DEDUP_REMOVED lines=23> */
.L_x_117:
        /* <DEDUP_REMOVED lines=15> */
[----:B0-----:R-:W-:Y:S02]  /*7480*/  PRMT R65, R135, 0x7610, R65 ;  /* 0x0000761087417816 */ /* 0x001fe40000000041 */
[C---:B------:R-:W-:Y:S02]  /*7490*/  PRMT R67, R141.reuse, 0x7632, R67 ;  /* 0x000076328d437816 */ /* 0x040fe40000000043 */
[----:B------:R-:W-:-:S07]  /*74a0*/  PRMT R64, R141, 0x7610, R64 ;  /* 0x000076108d407816 */ /* 0x000fce0000000040 */
.L_x_116:
[----:B------:R-:W-:Y:S01]  /*74b0*/  LOP3.LUT R58, R58, 0xffff, RZ, 0xc0, !PT ;  /* 0x0000ffff3a3a7812 */ /* 0x000fe200078ec0ff */
[----:B------:R-:W-:Y:S01]  /*74c0*/  IMAD.WIDE.U32 R56, R104, 0x8, R56 ;  /* 0x0000000868387825 */ /* 0x000fe200078e0038 */
[----:B------:R-:W-:-:S03]  /*74d0*/  PRMT R67, R64, 0x5410, R67 ;  /* 0x0000541040437816 */ /* 0x000fc60000000043 */
        /* <DEDUP_REMOVED lines=12> */
.L_x_118:
[----:B------:R4:W-:Y:S01]  /*75a0*/  STG.E.64 desc[UR8][R56.64], R66 ;  /* 0x0000004238007986 */ /* 0x0009e2000c101b08 */
[----:B------:R-:W-:Y:S05]  /*75b0*/  BRA.U !UP2, `(.L_x_88) ;  /* 0x000000010a207547 */ /* 0x000fea000b800000 */
[----:B0-----:R-:W0:Y:S01]  /*75c0*/  LDC.64 R58, c[0x0][0x470] ;  /* 0x00011c00ff3a7b82 */ /* 0x001e220000000a00 */
[----:B----4-:R-:W-:Y:S02]  /*75d0*/  LOP3.LUT R56, R102, 0xffff, RZ, 0xc0, !PT ;  /* 0x0000ffff66387812 */ /* 0x010fe400078ec0ff */
[----:B------:R-:W-:-:S03]  /*75e0*/  PRMT R65, R101, 0x5410, R100 ;  /* 0x0000541065417816 */ /* 0x000fc60000000064 */
[----:B------:R-:W-:-:S05]  /*75f0*/  IMAD.WIDE.U32 R56, R56, 0x10000, RZ ;  /* 0x0001000038387825 */ /* 0x000fca00078e00ff */
[----:B------:R-:W-:Y:S02]  /*7600*/  LOP3.LUT R57, R65, R57, RZ, 0xfc, !PT ;  /* 0x0000003941397212 */ /* 0x000fe400078efcff */
[----:B------:R-:W-:Y:S01]  /*7610*/  LOP3.LUT R56, R56, 0xffff, R103, 0xf8, !PT ;  /* 0x0000ffff38387812 */ /* 0x000fe200078ef867 */
[----:B0-----:R-:W-:-:S05]  /*7620*/  IMAD.WIDE.U32 R58, R104, 0x8, R58 ;  /* 0x00000008683a7825 */ /* 0x001fca00078e003a */
[----:B------:R0:W-:Y:S02]  /*7630*/  STG.E.64 desc[UR8][R58.64], R56 ;  /* 0x000000383a007986 */ /* 0x0001e4000c101b08 */
.L_x_88:
[----:B------:R-:W-:Y:S01]  /*7640*/  UPLOP3.LUT UP1, UPT, UPT, UPT, UP1, 0x40, 0x4 ;  /* 0x000000000004789c */ /* 0x000fe20003f2e810 */
[----:B------:R-:W-:Y:S10]  /*7650*/  @!P2 BRA `(.L_x_119) ;  /* 0xffffff940010a947 */ /* 0x000ff4000383ffff */
[----:B0123--:R-:W-:Y:S02]  /*7660*/  MOV R74, R82 ;  /* 0x00000052004a7202 */ /* 0x00ffe40000000f00 */
[----:B------:R-:W-:Y:S02]  /*7670*/  MOV R59, R78 ;  /* 0x0000004e003b7202 */ /* 0x000fe40000000f00 */
[----:B------:R-:W-:Y:S02]  /*7680*/  MOV R75, R63 ;  /* 0x0000003f004b7202 */ /* 0x000fe40000000f00 */
[----:B------:R-:W-:Y:S02]  /*7690*/  MOV R64, R95 ;  /* 0x0000005f00407202 */ /* 0x000fe40000000f00 */
[----:B------:R-:W-:Y:S02]  /*76a0*/  MOV R72, R94 ;  /* 0x0000005e00487202 */ /* 0x000fe40000000f00 */
[----:B------:R-:W-:-:S02]  /*76b0*/  MOV R84, R93 ;  /* 0x0000005d00547202 */ /* 0x000fc40000000f00 */
[----:B----4-:R-:W-:Y:S02]  /*76c0*/  MOV R57, R92 ;  /* 0x0000005c00397202 */ /* 0x010fe40000000f00 */
[----:B------:R-:W-:Y:S02]  /*76d0*/  MOV R78, R54 ;  /* 0x00000036004e7202 */ /* 0x000fe40000000f00 */
[----:B------:R-:W-:Y:S02]  /*76e0*/  MOV R82, R53 ;  /* 0x0000003500527202 */ /* 0x000fe40000000f00 */
[----:B------:R-:W-:Y:S02]  /*76f0*/  MOV R63, R52 ;  /* 0x00000034003f7202 */ /* 0x000fe40000000f00 */
[----:B------:R-:W-:Y:S02]  /*7700*/  MOV R106, R25 ;  /* 0x00000019006a7202 */ /* 0x000fe40000000f00 */
[----:B------:R-:W-:-:S02]  /*7710*/  MOV R65, R91 ;  /* 0x0000005b00417202 */ /* 0x000fc40000000f00 */
[----:B------:R-:W-:Y:S02]  /*7720*/  MOV R73, R90 ;  /* 0x0000005a00497202 */ /* 0x000fe40000000f00 */
        /* <DEDUP_REMOVED lines=54> */
[----:B------:R-:W-:-:S07]  /*7a90*/  MOV R15, R38 ;  /* 0x00000026000f7202 */ /* 0x000fce0000000f00 */
.L_x_82:
[----:B------:R-:W1:Y:S08]  /*7aa0*/  S2UR UR4, SR_CTAID.X ;  /* 0x00000000000479c3 */ /* 0x000e700000002500 */
[----:B------:R-:W1:Y:S08]  /*7ab0*/  LDC R11, c[0x0][0x388] ;  /* 0x0000e200ff0b7b82 */ /* 0x000e700000000800 */
[----:B------:R-:W2:Y:S08]  /*7ac0*/  LDC.64 R2, c[0x0][0x440] ;  /* 0x00011000ff027b82 */ /* 0x000eb00000000a00 */
[----:B------:R-:W3:Y:S08]  /*7ad0*/  LDC.64 R4, c[0x0][0x448] ;  /* 0x00011200ff047b82 */ /* 0x000ef00000000a00 */
[----:B------:R-:W4:Y:S01]  /*7ae0*/  LDC.64 R6, c[0x0][0x450] ;  /* 0x00011400ff067b82 */ /* 0x000f220000000a00 */
[----:B-1----:R-:W-:-:S05]  /*7af0*/  IMAD R11, R11, UR4, RZ ;  /* 0x000000040b0b7c24 */ /* 0x002fca000f8e02ff */
[----:B------:R-:W-:Y:S02]  /*7b00*/  LEA.HI R11, R11, R136, RZ, 0x1e ;  /* 0x000000880b0b7211 */ /* 0x000fe400078ff0ff */
[----:B------:R-:W1:Y:S03]  /*7b10*/  LDC.64 R8, c[0x0][0x458] ;  /* 0x00011600ff087b82 */ /* 0x000e660000000a00 */
[----:B--2---:R-:W-:-:S04]  /*7b20*/  IMAD.WIDE.U32 R2, R11, 0x10, R2 ;  /* 0x000000100b027825 */ /* 0x004fc800078e0002 */
[C---:B---3--:R-:W-:Y:S01]  /*7b30*/  IMAD.WIDE.U32 R4, R11.reuse, 0x10, R4 ;  /* 0x000000100b047825 */ /* 0x048fe200078e0004 */
[----:B0-----:R-:W-:Y:S04]  /*7b40*/  STG.E.128 desc[UR8][R2.64], R64 ;  /* 0x0000004002007986 */ /* 0x001fe8000c101d08 */
[----:B------:R-:W-:Y:S01]  /*7b50*/  STG.E.128 desc[UR8][R4.64], R56 ;  /* 0x0000003804007986 */ /* 0x000fe2000c101d08 */
[----:B----4-:R-:W-:-:S05]  /*7b60*/  IMAD.WIDE.U32 R6, R11, 0x10, R6 ;  /* 0x000000100b067825 */ /* 0x010fca00078e0006 */
[----:B------:R-:W-:Y:S01]  /*7b70*/  STG.E.128 desc[UR8][R6.64], R84 ;  /* 0x0000005406007986 */ /* 0x000fe2000c101d08 */
[----:B-1----:R-:W-:-:S05]  /*7b80*/  IMAD.WIDE.U32 R8, R11, 0x10, R8 ;  /* 0x000000100b087825 */ /* 0x002fca00078e0008 */
[----:B------:R-:W-:Y:S04]  /*7b90*/  STG.E.128 desc[UR8][R8.64], R72 ;  /* 0x0000004808007986 */ /* 0x000fe8000c101d08 */
        /* <DEDUP_REMOVED lines=15> */
[----:B------:R-:W-:Y:S01]  /*7c90*/  STG.E.128 desc[UR8][R8.64+0x4000], R24 ;  /* 0x0040001808007986 */ /* 0x000fe2000c101d08 */
[----:B------:R-:W-:Y:S05]  /*7ca0*/  EXIT ;  /* 0x000000000000794d */ /* 0x000fea0003800000 */
.L_x_120:
        /* <DEDUP_REMOVED lines=13> */
.L_x_5373:


//--------------------- .text._ZN10layer_norm31ln_parallel_residual_bwd_kernelINS_13Kernel_traitsI13__nv_bfloat16S2_S2_S2_fjLj5120ELj1ELj1ELj8ELj8ENS_18Kernel_traits_baseILj5120ES2_S2_S2_S2_fjLj256EEEEELb0ELb1ELb0EEEvNS_9BwdParamsE --------------------------
	.section	.text._ZN10layer_norm31ln_parallel_residual_bwd_kernelINS_13Kernel_traitsI13__nv_bfloat16S2_S2_S2_fjLj5120ELj1ELj1ELj8ELj8ENS_18Kernel_traits_baseILj5120ES2_S2_S2_S2_fjLj256EEEEELb0ELb1ELb0EEEvNS_9BwdParamsE,"ax",@progbits
	.align	128
        .global         _ZN10layer_norm31ln_parallel_residual_bwd_kernelINS_13Kernel_traitsI13__nv_bfloat16S2_S2_S2_fjLj5120ELj1ELj1ELj8ELj8ENS_18Kernel_traits_baseILj5120ES2_S2_S2_S2_fjLj256EEEEELb0ELb1ELb0EEEvNS_9BwdParamsE
        .type           _ZN10layer_norm31ln_parallel_residual_bwd_kernelINS_13Kernel_traitsI13__nv_bfloat16S2_S2_S2_fjLj5120ELj1ELj1ELj8ELj8ENS_18Kernel_traits_baseILj5120ES2_S2_S2_S2_fjLj256EEEEELb0ELb1ELb0EEEvNS_9BwdParamsE,@function
        .size           _ZN10layer_norm31ln_parallel_residual_bwd_kernelINS_13Kernel_traitsI13__nv_bfloat16S2_S2_S2_fjLj5120ELj1ELj1ELj8ELj8ENS_18Kernel_traits_baseILj5120ES2_S2_S2_S2_fjLj256EEEEELb0ELb1ELb0EEEvNS_9BwdParamsE,(.L_x_5374 - _ZN10layer_norm31ln_parallel_residual_bwd_kernelINS_13Kernel_traitsI13__nv_bfloat16S2_S2_S2_fjLj5120ELj1ELj1ELj8ELj8ENS_18Kernel_traits_baseILj5120ES2_S2_S2_S2_fjLj256EEEEELb0ELb1ELb0EEEvNS_9BwdParamsE)
        .other          _ZN10layer_norm31ln_parallel_residual_bwd_kernelINS_13Kernel_traitsI13__nv_bfloat16S2_S2_S2_fjLj5120ELj1ELj1ELj8ELj8ENS_18Kernel_traits_baseILj5120ES2_S2_S2_S2_fjLj256EEEEELb0ELb1ELb0EEEvNS_9BwdParamsE,@"STO_CUDA_ENTRY STV_DEFAULT"
_ZN10layer_norm31ln_parallel_residual_bwd_kernelINS_13Kernel_traitsI13__nv_bfloat16S2_S2_S2_fjLj5120ELj1ELj1ELj8ELj8ENS_18Kernel_traits_baseILj5120ES2_S2_S2_S2_fjLj256EEEEELb0ELb1ELb0EEEvNS_9BwdParamsE:
.text._ZN10layer_norm31ln_parallel_residual_bwd_kernelINS_13Kernel_traitsI13__nv_bfloat16S2_S2_S2_fjLj5120ELj1ELj1ELj8ELj8ENS_18Kernel_traits_baseILj5120ES2_S2_S2_S2_fjLj256EEEEELb0ELb1ELb0EEEvNS_9BwdParamsE:
[----:B------:R-:W-:Y:S01]  /*0000*/  LDC R1, c[0x0][0x37c] ;  /* 0x0000df00ff017b82 */ /* 0x000fe20000000800 */
[----:B------:R-:W0:Y:S01]  /*0010*/  S2R R137, SR_TID.X ;  /* 0x0000000000897919 */ /* 0x000e220000002100 */
[----:B------:R-:W1:Y:S01]  /*0020*/  LDCU UR4, c[0x0][0x388] ;  /* 0x00007100ff0477ac */ /* 0x000e620008000800 */
[----:B------:R-:W2:Y:S01]  /*0030*/  LDCU UR5, c[0x0][0x384] ;  /* 0x00007080ff0577ac */ /* 0x000ea20008000800 */
[----:B------:R-:W3:Y:S01]  /*0040*/  LDCU.64 UR12, c[0x0][0x358] ;  /* 0x00006b00ff0c77ac */ /* 0x000ee20008000a00 */
[----:B-1----:R-:W-:-:S04]  /*0050*/  MOV R0, UR4 ;  /* 0x0000000400007c02 */ /* 0x002fc80008000f00 */
[----:B------:R-:W-:-:S04]  /*0060*/  SHF.R.S32.HI R3, RZ, 0x1f, R0 ;  /* 0x0000001fff037819 */ /* 0x000fc80000011400 */
[----:B------:R-:W-:Y:S02]  /*0070*/  LEA.HI R2, R3, R0, RZ, 0x2 ;  /* 0x0000000003027211 */ /* 0x000fe400078f10ff */
[----:B0-----:R-:W-:Y:S01]  /*0080*/  LOP3.LUT R5, R137, 0xff, RZ, 0x3c, !PT ;  /* 0x000000ff89057812 */ /* 0x001fe200078e3cff */
[----:B------:R-:W0:Y:S01]  /*0090*/  S2UR UR4, SR_CTAID.X ;  /* 0x00000000000479c3 */ /* 0x000e220000002500 */
[----:B------:R-:W-:Y:S02]  /*00a0*/  MOV R3, R137 ;  /* 0x0000008900037202 */ /* 0x000fe40000000f00 */
[----:B------:R-:W-:-:S04]  /*00b0*/  LEA.HI.SX32 R2, R2, R5, 0x1e ;  /* 0x0000000502027211 */ /* 0x000fc800078ff2ff */
[C---:B------:R-:W-:Y:S02]  /*00c0*/  ISETP.GE.U32.AND P0, PT, R2.reuse, 0x100, PT ;  /* 0x000001000200780c */ /* 0x040fe40003f06070 */
[C---:B------:R-:W-:Y:S02]  /*00d0*/  ISETP.GE.U32.AND P1, PT, R2.reuse, 0x200, PT ;  /* 0x000002000200780c */ /* 0x040fe40003f26070 */
[C---:B------:R-:W-:Y:S02]  /*00e0*/  ISETP.GE.U32.AND P2, PT, R2.reuse, 0x300, PT ;  /* 0x000003000200780c */ /* 0x040fe40003f46070 */
[C---:B------:R-:W-:Y:S02]  /*00f0*/  ISETP.GE.U32.AND P3, PT, R2.reuse, 0x400, PT ;  /* 0x000004000200780c */ /* 0x040fe40003f66070 */
[----:B------:R-:W-:-:S05]  /*0100*/  ISETP.GE.U32.AND P4, PT, R2, 0x500, PT ;  /* 0x000005000200780c */ /* 0x000fca0003f86070 */
[----:B------:R-:W1:Y:S08]  /*0110*/  @P0 LDC.64 R4, c[0x0][0x3d0] ;  /* 0x0000f400ff040b82 */ /* 0x000e700000000a00 */
[----:B------:R-:W4:Y:S08]  /*0120*/  @P1 LDC.64 R6, c[0x0][0x3d0] ;  /* 0x0000f400ff061b82 */ /* 0x000f300000000a00 */
[----:B------:R-:W2:Y:S08]  /*0130*/  @P2 LDC.64 R10, c[0x0][0x3d0] ;  /* 0x0000f400ff0a2b82 */ /* 0x000eb00000000a00 */
[----:B------:R-:W2:Y:S01]  /*0140*/  @P3 LDC.64 R12, c[0x0][0x3d0] ;  /* 0x0000f400ff0c3b82 */ /* 0x000ea20000000a00 */
[C---:B-1----:R-:W-:Y:S01]  /*0150*/  @P0 IMAD.WIDE.U32 R4, R3.reuse, 0x8, R4 ;  /* 0x0000000803040825 */ /* 0x042fe200078e0004 */
[----:B------:R-:W-:-:S02]  /*0160*/  @P0 LOP3.LUT R3, R3, 0x100, RZ, 0xfc, !PT ;  /* 0x0000010003030812 */ /* 0x000fc400078efcff */
[----:B0-----:R-:W-:Y:S02]  /*0170*/  MOV R71, UR4 ;  /* 0x0000000400477c02 */ /* 0x001fe40008000f00 */
[----:B------:R-:W-:Y:S01]  /*0180*/  CS2R R40, SRZ ;  /* 0x0000000000287805 */ /* 0x000fe2000001ff00 */
[----:B---3--:R-:W5:Y:S01]  /*0190*/  @P0 LDG.E.64 R44, desc[UR12][R4.64] ;  /* 0x0000000c042c0981 */ /* 0x008f62000c1e1b00 */
[----:B------:R-:W0:Y:S01]  /*01a0*/  @P4 LDC.64 R14, c[0x0][0x3d0] ;  /* 0x0000f400ff0e4b82 */ /* 0x000e220000000a00 */
[C---:B----4-:R-:W-:Y:S01]  /*01b0*/  @P1 IMAD.WIDE.U32 R8, R3.reuse, 0x8, R6 ;  /* 0x0000000803081825 */ /* 0x050fe200078e0006 */
[----:B------:R-:W-:Y:S02]  /*01c0*/  @P1 IADD3 R3, PT, PT, R3, 0x100, RZ ;  /* 0x0000010003031810 */ /* 0x000fe40007ffe0ff */
[----:B--2---:R-:W-:Y:S02]  /*01d0*/  ISETP.GE.AND P5, PT, R71, UR5, PT ;  /* 0x0000000547007c0c */ /* 0x004fe4000bfa6270 */
[----:B------:R-:W-:Y:S01]  /*01e0*/  CS2R R42, SRZ ;  /* 0x00000000002a7805 */ /* 0x000fe2000001ff00 */
[----:B------:R-:W5:Y:S01]  /*01f0*/  @P1 LDG.E.64 R46, desc[UR12][R8.64] ;  /* 0x0000000c082e1981 */ /* 0x000f62000c1e1b00 */
[----:B------:R-:W-:-:S04]  /*0200*/  @P2 IMAD.WIDE.U32 R10, R3, 0x8, R10 ;  /* 0x00000008030a2825 */ /* 0x000fc800078e000a */
[----:B------:R-:W-:Y:S01]  /*0210*/  @P2 VIADD R3, R3, 0x100 ;  /* 0x0000010003032836 */ /* 0x000fe20000000000 */
[----:B------:R-:W5:Y:S03]  /*0220*/  @P2 LDG.E.64 R48, desc[UR12][R10.64] ;  /* 0x0000000c0a302981 */ /* 0x000f66000c1e1b00 */
[C---:B------:R-:W-:Y:S01]  /*0230*/  @P3 IMAD.WIDE.U32 R12, R3.reuse, 0x8, R12 ;  /* 0x00000008030c3825 */ /* 0x040fe200078e000c */
[----:B------:R-:W-:Y:S02]  /*0240*/  @P3 IADD3 R3, PT, PT, R3, 0x100, RZ ;  /* 0x0000010003033810 */ /* 0x000fe40007ffe0ff */
[----:B------:R-:W-:Y:S02]  /*0250*/  CS2R R36, SRZ ;  /* 0x0000000000247805 */ /* 0x000fe4000001ff00 */
[----:B------:R-:W-:Y:S02]  /*0260*/  CS2R R38, SRZ ;  /* 0x0000000000267805 */ /* 0x000fe4000001ff00 */
[----:B------:R-:W-:Y:S01]  /*0270*/  CS2R R32, SRZ ;  /* 0x0000000000207805 */ /* 0x000fe2000001ff00 */
[----:B------:R1:W5:Y:S01]  /*0280*/  @P3 LDG.E.64 R50, desc[UR12][R12.64] ;  /* 0x0000000c0c323981 */ /* 0x000362000c1e1b00 */
[----:B0-----:R-:W-:Y:S01]  /*0290*/  @P4 IMAD.WIDE.U32 R6, R3, 0x8, R14 ;  /* 0x0000000803064825 */ /* 0x001fe200078e000e */
[----:B------:R-:W-:-:S02]  /*02a0*/  CS2R R34, SRZ ;  /* 0x0000000000227805 */ /* 0x000fc4000001ff00 */
[----:B------:R-:W-:Y:S02]  /*02b0*/  CS2R R28, SRZ ;  /* 0x00000000001c7805 */ /* 0x000fe4000001ff00 */
[----:B------:R-:W-:Y:S02]  /*02c0*/  CS2R R30, SRZ ;  /* 0x00000000001e7805 */ /* 0x000fe4000001ff00 */
[----:B------:R-:W-:Y:S01]  /*02d0*/  CS2R R24, SRZ ;  /* 0x0000000000187805 */ /* 0x000fe2000001ff00 */
[----:B------:R0:W5:Y:S01]  /*02e0*/  @P4 LDG.E.64 R52, desc[UR12][R6.64] ;  /* 0x0000000c06344981 */ /* 0x000162000c1e1b00 */
[----:B------:R-:W-:Y:S02]  /*02f0*/  CS2R R26, SRZ ;  /* 0x00000000001a7805 */ /* 0x000fe4000001ff00 */
[----:B------:R-:W-:Y:S02]  /*0300*/  CS2R R20, SRZ ;  /* 0x0000000000147805 */ /* 0x000fe4000001ff00 */
[----:B------:R-:W-:-:S02]  /*0310*/  CS2R R22, SRZ ;  /* 0x0000000000167805 */ /* 0x000fc4000001ff00 */
[----:B------:R-:W-:Y:S02]  /*0320*/  CS2R R16, SRZ ;  /* 0x0000000000107805 */ /* 0x000fe4000001ff00 */
[----:B------:R-:W-:Y:S02]  /*0330*/  CS2R R18, SRZ ;  /* 0x0000000000127805 */ /* 0x000fe4000001ff00 */
[----:B-1----:R-:W-:Y:S02]  /*0340*/  CS2R R12, SRZ ;  /* 0x00000000000c7805 */ /* 0x002fe4000001ff00 */
[----:B------:R-:W-:Y:S02]  /*0350*/  CS2R R14, SRZ ;  /* 0x00000000000e7805 */ /* 0x000fe4000001ff00 */
[----:B------:R-:W-:Y:S02]  /*0360*/  CS2R R8, SRZ ;  /* 0x0000000000087805 */ /* 0x000fe4000001ff00 */
[----:B------:R-:W-:-:S02]  /*0370*/  CS2R R10, SRZ ;  /* 0x00000000000a7805 */ /* 0x000fc4000001ff00 */
[----:B------:R-:W-:Y:S02]  /*0380*/  CS2R R4, SRZ ;  /* 0x0000000000047805 */ /* 0x000fe4000001ff00 */
[----:B0-----:R-:W-:Y:S01]  /*0390*/  CS2R R6, SRZ ;  /* 0x0000000000067805 */ /* 0x001fe2000001ff00 */
[----:B------:R-:W-:Y:S06]  /*03a0*/  @P5 BRA `(.L_x_121) ;  /* 0x0000006c00905947 */ /* 0x000fec0003800000 */
[----:B------:R-:W0:Y:S01]  /*03b0*/  LDCU.U8 UR4, c[0x0][0x410] ;  /* 0x00008200ff0477ac */ /* 0x000e220008000000 */
[----:B-----5:R-:W-:Y:S01]  /*03c0*/  MOV R72, R44 ;  /* 0x0000002c00487202 */ /* 0x020fe20000000f00 */
[--C-:B------:R-:W-:Y:S01]  /*03d0*/  IMAD.MOV.U32 R74, RZ, RZ, R45.reuse ;  /* 0x000000ffff4a7224 */ /* 0x100fe200078e002d */
[----:B------:R-:W-:Y:S01]  /*03e0*/  SHF.R.U64 R73, R44, 0x10, R45 ;  /* 0x000000102c497819 */ /* 0x000fe2000000122d */
[----:B------:R-:W-:Y:S01]  /*03f0*/  IMAD.MOV.U32 R82, RZ, RZ, R49 ;  /* 0x000000ffff527224 */ /* 0x000fe200078e0031 */
[----:B------:R-:W-:Y:S01]  /*0400*/  SHF.R.U32.HI R75, RZ, 0x10, R45 ;  /* 0x00000010ff4b7819 */ /* 0x000fe2000001162d */
[----:B------:R-:W-:Y:S01]  /*0410*/  IMAD.MOV.U32 R90, RZ, RZ, R53 ;  /* 0x000000ffff5a7224 */ /* 0x000fe200078e0035 */
        /* <DEDUP_REMOVED lines=10> */
[--C-:B------:R-:W-:Y:S01]  /*04c0*/  SHF.R.U64 R81, R48, 0x10, R49.reuse ;  /* 0x0000001030517819 */ /* 0x100fe20000001231 */
[----:B0-----:R-:W-:Y:S01]  /*04d0*/  UISETP.NE.AND UP0, UPT, UR4, URZ, UPT ;  /* 0x000000ff0400728c */ /* 0x001fe2000bf05270 */
[----:B------:R-:W-:Y:S02]  /*04e0*/  SHF.R.U32.HI R83, RZ, 0x10, R49 ;  /* 0x00000010ff537819 */ /* 0x000fe40000011631 */
[----:B------:R-:W-:Y:S02]  /*04f0*/  CS2R R34, SRZ ;  /* 0x0000000000227805 */ /* 0x000fe4000001ff00 */
[----:B------:R-:W-:Y:S02]  /*0500*/  MOV R84, R50 ;  /* 0x0000003200547202 */ /* 0x000fe40000000f00 */
[----:B------:R-:W-:-:S02]  /*0510*/  CS2R R28, SRZ ;  /* 0x00000000001c7805 */ /* 0x000fc4000001ff00 */
[--C-:B------:R-:W-:Y:S02]  /*0520*/  SHF.R.U64 R85, R50, 0x10, R51.reuse ;  /* 0x0000001032557819 */ /* 0x100fe40000001233 */
[----:B------:R-:W-:Y:S02]  /*0530*/  CS2R R30, SRZ ;  /* 0x00000000001e7805 */ /* 0x000fe4000001ff00 */
[----:B------:R-:W-:Y:S02]  /*0540*/  MOV R86, R51 ;  /* 0x0000003300567202 */ /* 0x000fe40000000f00 */
[----:B------:R-:W-:Y:S02]  /*0550*/  CS2R R24, SRZ ;  /* 0x0000000000187805 */ /* 0x000fe4000001ff00 */
[----:B------:R-:W-:Y:S02]  /*0560*/  SHF.R.U32.HI R87, RZ, 0x10, R51 ;  /* 0x00000010ff577819 */ /* 0x000fe40000011633 */
[----:B------:R-:W-:-:S02]  /*0570*/  CS2R R26, SRZ ;  /* 0x00000000001a7805 */ /* 0x000fc4000001ff00 */
[----:B------:R-:W-:Y:S02]  /*0580*/  MOV R88, R52 ;  /* 0x0000003400587202 */ /* 0x000fe40000000f00 */
[----:B------:R-:W-:Y:S02]  /*0590*/  CS2R R20, SRZ ;  /* 0x0000000000147805 */ /* 0x000fe4000001ff00 */
[--C-:B------:R-:W-:Y:S02]  /*05a0*/  SHF.R.U64 R89, R52, 0x10, R53.reuse ;  /* 0x0000001034597819 */ /* 0x100fe40000001235 */
[----:B------:R-:W-:Y:S02]  /*05b0*/  CS2R R22, SRZ ;  /* 0x0000000000167805 */ /* 0x000fe4000001ff00 */
[----:B------:R-:W-:Y:S02]  /*05c0*/  SHF.R.U32.HI R91, RZ, 0x10, R53 ;  /* 0x00000010ff5b7819 */ /* 0x000fe40000011635 */
        /* <DEDUP_REMOVED lines=8> */
[----:B------:R-:W-:Y:S01]  /*0650*/  PLOP3.LUT P5, PT, PT, PT, UP0, 0x80, 0x8 ;  /* 0x000000000008781c */ /* 0x000fe20003faf008 */
[----:B------:R-:W-:Y:S01]  /*0660*/  UPLOP3.LUT UP1, UPT, UPT, UPT, UPT, 0x40, 0x4 ;  /* 0x000000000004789c */ /* 0x000fe20003f2e870 */
[----:B------:R-:W0:Y:S01]  /*0670*/  LDCU UR11, c[0x0][0x400] ;  /* 0x00008000ff0b77ac */ /* 0x000e220008000800 */
[----:B------:R-:W1:Y:S01]  /*0680*/  LDCU.64 UR6, c[0x0][0x470] ;  /* 0x00008e00ff0677ac */ /* 0x000e620008000a00 */
[----:B------:R-:W2:Y:S01]  /*0690*/  LDCU.64 UR14, c[0x0][0x438] ;  /* 0x00008700ff0e77ac */ /* 0x000ea20008000a00 */
[----:B------:R-:W3:Y:S08]  /*06a0*/  LDCU.64 UR8, c[0x0][0x478] ;  /* 0x00008f00ff0877ac */ /* 0x000ef00008000a00 */
.L_x_193:
[----:B0---4-:R-:W4:Y:S08]  /*06b0*/  LDC.64 R44, c[0x0][0x3c0] ;  /* 0x0000f000ff2c7b82 */ /* 0x011f300000000a00 */
[----:B-123--:R-:W0:Y:S08]  /*06c0*/  LDC.64 R48, c[0x0][0x3c8] ;  /* 0x0000f200ff307b82 */ /* 0x00ee300000000a00 */
[----:B------:R-:W1:Y:S01]  /*06d0*/  LDC R0, c[0x0][0x388] ;  /* 0x0000e200ff007b82 */ /* 0x000e620000000800 */
[----:B----4-:R-:W-:-:S06]  /*06e0*/  IMAD.WIDE R44, R71, 0x4, R44 ;  /* 0x00000004472c7825 */ /* 0x010fcc00078e022c */
[----:B------:R4:W2:Y:S01]  /*06f0*/  LDG.E R44, desc[UR12][R44.64] ;  /* 0x0000000c2c2c7981 */ /* 0x0008a2000c1e1900 */
[C---:B------:R-:W-:Y:S01]  /*0700*/  ISETP.GE.U32.AND P1, PT, R2.reuse, 0x200, PT ;  /* 0x000002000200780c */ /* 0x040fe20003f26070 */
[C---:B0-----:R-:W-:Y:S01]  /*0710*/  IMAD.WIDE R48, R71.reuse, 0x4, R48 ;  /* 0x0000000447307825 */ /* 0x041fe200078e0230 */
[C---:B------:R-:W-:Y:S02]  /*0720*/  ISETP.GE.U32.AND P2, PT, R2.reuse, 0x300, PT ;  /* 0x000003000200780c */ /* 0x040fe40003f46070 */
[C---:B------:R-:W-:Y:S02]  /*0730*/  ISETP.GE.U32.AND P3, PT, R2.reuse, 0x400, PT ;  /* 0x000004000200780c */ /* 0x040fe40003f66070 */
[----:B-----5:R0:W5:Y:S01]  /*0740*/  LDG.E R135, desc[UR12][R48.64] ;  /* 0x0000000c30877981 */ /* 0x020162000c1e1900 */
[----:B------:R-:W-:Y:S01]  /*0750*/  ISETP.GE.U32.AND P4, PT, R2, 0x500, PT ;  /* 0x000005000200780c */ /* 0x000fe20003f86070 */
[----:B-1----:R-:W-:-:S05]  /*0760*/  IMAD R46, R71, R0, RZ ;  /* 0x00000000472e7224 */ /* 0x002fca00078e02ff */
[----:B------:R-:W-:-:S04]  /*0770*/  SHF.R.S32.HI R47, RZ, 0x1f, R46 ;  /* 0x0000001fff2f7819 */ /* 0x000fc8000001142e */
[----:B------:R-:W-:Y:S01]  /*0780*/  LEA.HI R46, R47, R46, RZ, 0x2 ;  /* 0x0000002e2f2e7211 */ /* 0x000fe200078f10ff */
[----:B------:R-:W-:Y:S01]  /*0790*/  BSSY.RECONVERGENT B0, `(.L_x_122) ;  /* 0x0000041000007945 */ /* 0x000fe20003800200 */
[----:B----4-:R-:W-:Y:S02]  /*07a0*/  HFMA2 R45, -RZ, RZ, 0, 0 ;  /* 0x00000000ff2d7431 */ /* 0x010fe400000001ff */
[----:B------:R-:W-:Y:S02]  /*07b0*/  LEA.HI.SX32 R97, R46, R137, 0x1e ;  /* 0x000000892e617211 */ /* 0x000fe400078ff2ff */
[----:B------:R-:W-:Y:S02]  /*07c0*/  MOV R46, RZ ;  /* 0x000000ff002e7202 */ /* 0x000fe40000000f00 */
[----:B------:R-:W-:Y:S02]  /*07d0*/  MOV R47, R97 ;  /* 0x00000061002f7202 */ /* 0x000fe40000000f00 */
[----:B--2---:R-:W-:Y:S01]  /*07e0*/  FSEL R44, R44, RZ, !P5 ;  /* 0x000000ff2c2c7208 */ /* 0x004fe20006800000 */
[----:B0-----:R-:W-:Y:S06]  /*07f0*/  @!P0 BRA `(.L_x_123) ;  /* 0x0000000000e88947 */ /* 0x001fec0003800000 */
[----:B------:R-:W0:Y:S08]  /*0800*/  LDC.64 R50, c[0x0][0x3a8] ;  /* 0x0000ea00ff327b82 */ /* 0x000e300000000a00 */
[----:B------:R-:W1:Y:S01]  /*0810*/  LDC.64 R46, c[0x0][0x428] ;  /* 0x00010a00ff2e7b82 */ /* 0x000e620000000a00 */
[----:B0-----:R-:W-:-:S05]  /*0820*/  IMAD.WIDE.U32 R50, R97, 0x8, R50 ;  /* 0x0000000861327825 */ /* 0x001fca00078e0032 */
[----:B------:R-:W2:Y:S01]  /*0830*/  LDG.E.64 R56, desc[UR12][R50.64] ;  /* 0x0000000c32387981 */ /* 0x000ea2000c1e1b00 */
[----:B-1----:R-:W-:-:S06]  /*0840*/  IMAD.WIDE.U32 R46, R97, 0x8, R46 ;  /* 0x00000008612e7825 */ /* 0x002fcc00078e002e */
[----:B------:R-:W4:Y:S01]  /*0850*/  LDG.E.64 R46, desc[UR12][R46.64] ;  /* 0x0000000c2e2e7981 */ /* 0x000f22000c1e1b00 */
[----:B------:R-:W-:-:S04]  /*0860*/  ISETP.NE.U32.AND P0, PT, RZ, UR14, PT ;  /* 0x0000000eff007c0c */ /* 0x000fc8000bf05070 */
[----:B------:R-:W-:Y:S01]  /*0870*/  ISETP.NE.AND.EX P0, PT, RZ, UR15, PT, P0 ;  /* 0x0000000fff007c0c */ /* 0x000fe2000bf05300 */
[----:B------:R-:W-:-:S12]  /*0880*/  IMAD.U32 R108, R72, 0x10000, RZ ;  /* 0x00010000486c7824 */ /* 0x000fd800078e00ff */
[----:B------:R-:W0:Y:S01]  /*0890*/  @P0 LDC.64 R48, c[0x0][0x438] ;  /* 0x00010e00ff300b82 */ /* 0x000e220000000a00 */
[----:B------:R-:W-:Y:S02]  /*08a0*/  SHF.L.U32 R107, R73, 0x10, RZ ;  /* 0x00000010496b7819 */ /* 0x000fe400000006ff */
[----:B------:R-:W-:Y:S02]  /*08b0*/  SHF.L.U32 R110, R74, 0x10, RZ ;  /* 0x000000104a6e7819 */ /* 0x000fe400000006ff */
[----:B------:R-:W-:Y:S01]  /*08c0*/  SHF.L.U32 R109, R75, 0x10, RZ ;  /* 0x000000104b6d7819 */ /* 0x000fe200000006ff */
[----:B0-----:R-:W-:-:S05]  /*08d0*/  @P0 IMAD.WIDE.U32 R48, R97, 0x8, R48 ;  /* 0x0000000861300825 */ /* 0x001fca00078e0030 */
[----:B------:R0:W5:Y:S01]  /*08e0*/  @P0 LDG.E.64 R68, desc[UR12][R48.64] ;  /* 0x0000000c30440981 */ /* 0x000162000c1e1b00 */
[C---:B--2---:R-:W-:Y:S02]  /*08f0*/  SHF.L.U32 R3, R56.reuse, 0x10, RZ ;  /* 0x0000001038037819 */ /* 0x044fe400000006ff */
[----:B------:R-:W-:Y:S01]  /*0900*/  SHF.R.U64 R50, R56, 0x10, R57 ;  /* 0x0000001038327819 */ /* 0x000fe20000001239 */
[----:B----4-:R-:W-:Y:S01]  /*0910*/  IMAD.MOV.U32 R45, RZ, RZ, R46 ;  /* 0x000000ffff2d7224 */ /* 0x010fe200078e002e */
[----:B------:R-:W-:Y:S01]  /*0920*/  SHF.R.U64 R54, R46, 0x10, R47 ;  /* 0x000000102e367819 */ /* 0x000fe2000000122f */
[----:B------:R-:W-:Y:S01]  /*0930*/  FADD.FTZ R46, -R44, R3 ;  /* 0x000000032c2e7221 */ /* 0x000fe20000010100 */
[----:B------:R-:W-:Y:S02]  /*0940*/  MOV R52, R47 ;  /* 0x0000002f00347202 */ /* 0x000fe40000000f00 */
[----:B------:R-:W-:Y:S01]  /*0950*/  SHF.L.U32 R45, R45, 0x10, RZ ;  /* 0x000000102d2d7819 */ /* 0x000fe200000006ff */
[----:B-----5:R-:W-:Y:S01]  /*0960*/  FMUL.FTZ R3, R135, R46 ;  /* 0x0000002e87037220 */ /* 0x020fe20000410000 */
[----:B------:R-:W-:-:S02]  /*0970*/  SHF.R.U32.HI R53, RZ, 0x10, R47 ;  /* 0x00000010ff357819 */ /* 0x000fc4000001162f */
[----:B------:R-:W-:Y:S01]  /*0980*/  SHF.L.U32 R47, R57, 0x10, RZ ;  /* 0x00000010392f7819 */ /* 0x000fe200000006ff */
[-C--:B------:R-:W-:Y:S01]  /*0990*/  FMUL.FTZ R108, R108, R45.reuse ;  /* 0x0000002d6c6c7220 */ /* 0x080fe20000410000 */
[----:B------:R-:W-:Y:S01]  /*09a0*/  FADD.FTZ R20, R20, R45 ;  /* 0x0000002d14147221 */ /* 0x000fe20000010000 */
[----:B------:R-:W-:Y:S01]  /*09b0*/  FFMA.FTZ R40, R3, R45, R40 ;  /* 0x0000002d03287223 */ /* 0x000fe20000010028 */
[----:B------:R-:W-:Y:S02]  /*09c0*/  IMAD.U32 R45, R50, 0x10000, RZ ;  /* 0x00010000322d7824 */ /* 0x000fe400078e00ff */
[C---:B------:R-:W-:Y:S02]  /*09d0*/  FADD.FTZ R46, -R44.reuse, R47 ;  /* 0x0000002f2c2e7221 */ /* 0x040fe40000010100 */
[----:B------:R-:W-:Y:S02]  /*09e0*/  FADD.FTZ R112, -R44, R45 ;  /* 0x0000002d2c707221 */ /* 0x000fe40000010100 */
[----:B------:R-:W-:Y:S01]  /*09f0*/  FMUL.FTZ R105, R135, R46 ;  /* 0x0000002e87697220 */ /* 0x000fe20000410000 */
[----:B------:R-:W-:-:S02]  /*0a00*/  SHF.R.U32.HI R51, RZ, 0x10, R57 ;  /* 0x00000010ff337819 */ /* 0x000fc40000011639 */
[----:B------:R-:W-:Y:S01]  /*0a10*/  SHF.L.U32 R46, R54, 0x10, RZ ;  /* 0x00000010362e7819 */ /* 0x000fe200000006ff */
[----:B------:R-:W-:Y:S01]  /*0a20*/  FMUL.FTZ R112, R135, R112 ;  /* 0x0000007087707220 */ /* 0x000fe20000410000 */
[----:B------:R-:W-:Y:S01]  /*0a30*/  SHF.L.U32 R47, R51, 0x10, RZ ;  /* 0x00000010332f7819 */ /* 0x000fe200000006ff */
[----:B------:R-:W-:Y:S01]  /*0a40*/  FFMA.FTZ R45, R3, R108, RZ ;  /* 0x0000006c032d7223 */ /* 0x000fe200000100ff */
[----:B0-----:R-:W-:Y:S01]  /*0a50*/  SHF.L.U32 R49, R52, 0x10, RZ ;  /* 0x0000001034317819 */ /* 0x001fe200000006ff */
[-C--:B------:R-:W-:Y:S01]  /*0a60*/  FMUL.FTZ R107, R107, R46.reuse ;  /* 0x0000002e6b6b7220 */ /* 0x080fe20000410000 */
[----:B------:R-:W-:Y:S01]  /*0a70*/  FADD.FTZ R21, R21, R46 ;  /* 0x0000002e15157221 */ /* 0x000fe20000010000 */
[----:B------:R-:W-:Y:S01]  /*0a80*/  FFMA.FTZ R41, R112, R46, R41 ;  /* 0x0000002e70297223 */ /* 0x000fe20000010029 */
[----:B------:R-:W-:Y:S01]  /*0a90*/  FADD.FTZ R46, RZ, R108 ;  /* 0x0000006cff2e7221 */ /* 0x000fe20000010000 */
[----:B------:R-:W-:Y:S01]  /*0aa0*/  FADD.FTZ R114, -R44, R47 ;  /* 0x0000002f2c727221 */ /* 0x000fe20000010100 */
[----:B------:R-:W-:Y:S01]  /*0ab0*/  FMUL.FTZ R110, R110, R49 ;  /* 0x000000316e6e7220 */ /* 0x000fe20000410000 */
[----:B------:R-:W-:-:S02]  /*0ac0*/  IMAD.U32 R50, R53, 0x10000, RZ ;  /* 0x0001000035327824 */ /* 0x000fc400078e00ff */
[----:B------:R-:W-:Y:S01]  /*0ad0*/  FADD.FTZ R47, R46, R107 ;  /* 0x0000006b2e2f7221 */ /* 0x000fe20000010000 */
[----:B------:R-:W-:Y:S01]  /*0ae0*/  FFMA.FTZ R46, R112, R107, R45 ;  /* 0x0000006b702e7223 */ /* 0x000fe2000001002d */
[----:B------:R-:W-:Y:S01]  /*0af0*/  FMUL.FTZ R114, R135, R114 ;  /* 0x0000007287727220 */ /* 0x000fe20000410000 */
[----:B------:R-:W-:Y:S01]  /*0b00*/  FMUL.FTZ R109, R109, R50 ;  /* 0x000000326d6d7220 */ /* 0x000fe20000410000 */
[----:B------:R-:W-:Y:S01]  /*0b10*/  FADD.FTZ R48, R47, R110 ;  /* 0x0000006e2f307221 */ /* 0x000fe20000010000 */
[C---:B------:R-:W-:Y:S01]  /*0b20*/  FFMA.FTZ R46, R105.reuse, R110, R46 ;  /* 0x0000006e692e7223 */ /* 0x040fe2000001002e */
[----:B------:R-:W-:Y:S01]  /*0b30*/  FADD.FTZ R22, R22, R49 ;  /* 0x0000003116167221 */ /* 0x000fe20000010000 */
[----:B------:R-:W-:Y:S01]  /*0b40*/  FFMA.FTZ R42, R105, R49, R42 ;  /* 0x00000031692a7223 */ /* 0x000fe2000001002a */
[----:B------:R-:W-:Y:S01]  /*0b50*/  FADD.FTZ R23, R23, R50 ;  /* 0x0000003217177221 */ /* 0x000fe20000010000 */
[----:B------:R-:W-:Y:S01]  /*0b60*/  FFMA.FTZ R43, R114, R50, R43 ;  /* 0x00000032722b7223 */ /* 0x000fe2000001002b */
[----:B------:R-:W-:Y:S01]  /*0b70*/  IADD3 R47, PT, PT, R97, 0x100, RZ ;  /* 0x00000100612f7810 */ /* 0x000fe20007ffe0ff */
[----:B------:R-:W-:Y:S01]  /*0b80*/  FADD.FTZ R45, R48, R109 ;  /* 0x0000006d302d7221 */ /* 0x000fe20000010000 */
[----:B------:R-:W-:-:S07]  /*0b90*/  FFMA.FTZ R46, R114, R109, R46 ;  /* 0x0000006d722e7223 */ /* 0x000fce000001002e */
.L_x_123:
[----:B---3--:R-:W-:Y:S05]  /*0ba0*/  BSYNC.RECONVERGENT B0 ;  /* 0x0000000000007941 */ /* 0x008fea0003800200 */
.L_x_122:
[----:B------:R-:W-:Y:S04]  /*0bb0*/  BSSY.RECONVERGENT B0, `(.L_x_124) ;  /* 0x000003c000007945 */ /* 0x000fe80003800200 */
[----:B------:R-:W-:Y:S05]  /*0bc0*/  @!P1 BRA `(.L_x_125) ;  /* 0x0000000000e89947 */ /* 0x000fea0003800000 */
[----:B------:R-:W0:Y:S08]  /*0bd0*/  LDC.64 R48, c[0x0][0x428] ;  /* 0x00010a00ff307b82 */ /* 0x000e300000000a00 */
[----:B------:R-:W1:Y:S01]  /*0be0*/  LDC.64 R52, c[0x0][0x3a8] ;  /* 0x0000ea00ff347b82 */ /* 0x000e620000000a00 */
[----:B0-----:R-:W-:-:S06]  /*0bf0*/  IMAD.WIDE.U32 R48, R47, 0x8, R48 ;  /* 0x000000082f307825 */ /* 0x001fcc00078e0030 */
[----:B------:R-:W2:Y:S01]  /*0c00*/  LDG.E.64 R48, desc[UR12][R48.64] ;  /* 0x0000000c30307981 */ /* 0x000ea2000c1e1b00 */
[----:B-1----:R-:W-:-:S06]  /*0c10*/  IMAD.WIDE.U32 R52, R47, 0x8, R52 ;  /* 0x000000082f347825 */ /* 0x002fcc00078e0034 */
[----:B------:R-:W3:Y:S01]  /*0c20*/  LDG.E.64 R52, desc[UR12][R52.64] ;  /* 0x0000000c34347981 */ /* 0x000ee2000c1e1b00 */
[----:B------:R-:W-:-:S04]  /*0c30*/  ISETP.NE.U32.AND P0, PT, RZ, UR14, PT ;  /* 0x0000000eff007c0c */ /* 0x000fc8000bf05070 */
[----:B------:R-:W-:Y:S02]  /*0c40*/  ISETP.NE.AND.EX P0, PT, RZ, UR15, PT, P0 ;  /* 0x0000000fff007c0c */ /* 0x000fe4000bf05300 */
[----:B------:R-:W-:-:S11]  /*0c50*/  SHF.L.U32 R116, R76, 0x10, RZ ;  /* 0x000000104c747819 */ /* 0x000fd600000006ff */
[----:B------:R-:W0:Y:S01]  /*0c60*/  @P0 LDC.64 R50, c[0x0][0x438] ;  /* 0x00010e00ff320b82 */ /* 0x000e220000000a00 */
[----:B------:R-:W-:Y:S01]  /*0c70*/  IMAD.U32 R115, R77, 0x10000, RZ ;  /* 0x000100004d737824 */ /* 0x000fe200078e00ff */
[----:B------:R-:W-:Y:S02]  /*0c80*/  SHF.L.U32 R118, R78, 0x10, RZ ;  /* 0x000000104e767819 */ /* 0x000fe400000006ff */
[----:B------:R-:W-:Y:S01]  /*0c90*/  SHF.L.U32 R117, R79, 0x10, RZ ;  /* 0x000000104f757819 */ /* 0x000fe200000006ff */
[----:B0-----:R-:W-:-:S05]  /*0ca0*/  @P0 IMAD.WIDE.U32 R50, R47, 0x8, R50 ;  /* 0x000000082f320825 */ /* 0x001fca00078e0032 */
[----:B------:R0:W5:Y:S01]  /*0cb0*/  @P0 LDG.E.64 R66, desc[UR12][R50.64] ;  /* 0x0000000c32420981 */ /* 0x000162000c1e1b00 */
[----:B------:R-:W-:Y:S02]  /*0cc0*/  IADD3 R47, PT, PT, R47, 0x100, RZ ;  /* 0x000001002f2f7810 */ /* 0x000fe40007ffe0ff */
[--C-:B--2---:R-:W-:Y:S01]  /*0cd0*/  SHF.R.U64 R57, R48, 0x10, R49.reuse ;  /* 0x0000001030397819 */ /* 0x104fe20000001231 */
[--C-:B------:R-:W-:Y:S01]  /*0ce0*/  IMAD.MOV.U32 R55, RZ, RZ, R49.reuse ;  /* 0x000000ffff377224 */ /* 0x100fe200078e0031 */
[----:B------:R-:W-:Y:S02]  /*0cf0*/  SHF.R.U32.HI R56, RZ, 0x10, R49 ;  /* 0x00000010ff387819 */ /* 0x000fe40000011631 */
[----:B------:R-:W-:Y:S02]  /*0d00*/  MOV R54, R48 ;  /* 0x0000003000367202 */ /* 0x000fe40000000f00 */
[----:B---3--:R-:W-:-:S05]  /*0d10*/  SHF.L.U32 R49, R52, 0x10, RZ ;  /* 0x0000001034317819 */ /* 0x008fca00000006ff */
[----:B------:R-:W-:Y:S01]  /*0d20*/  FADD.FTZ R48, -R44, R49 ;  /* 0x000000312c307221 */ /* 0x000fe20000010100 */
[----:B------:R-:W-:Y:S01]  /*0d30*/  IMAD.U32 R49, R54, 0x10000, RZ ;  /* 0x0001000036317824 */ /* 0x000fe200078e00ff */
[--C-:B------:R-:W-:Y:S02]  /*0d40*/  SHF.R.U64 R58, R52, 0x10, R53.reuse ;  /* 0x00000010343a7819 */ /* 0x100fe40000001235 */
[----:B-----5:R-:W-:Y:S01]  /*0d50*/  FMUL.FTZ R111, R135, R48 ;  /* 0x00000030876f7220 */ /* 0x020fe20000410000 */
[----:B------:R-:W-:Y:S01]  /*0d60*/  SHF.R.U32.HI R52, RZ, 0x10, R53 ;  /* 0x00000010ff347819 */ /* 0x000fe20000011635 */
[-C--:B------:R-:W-:Y:S01]  /*0d70*/  FMUL.FTZ R116, R116, R49.reuse ;  /* 0x0000003174747220 */ /* 0x080fe20000410000 */
[----:B------:R-:W-:Y:S01]  /*0d80*/  SHF.L.U32 R53, R53, 0x10, RZ ;  /* 0x0000001035357819 */ /* 0x000fe200000006ff */
[----:B------:R-:W-:Y:S01]  /*0d90*/  FADD.FTZ R16, R16, R49 ;  /* 0x0000003110107221 */ /* 0x000fe20000010000 */
[----:B------:R-:W-:Y:S01]  /*0da0*/  FFMA.FTZ R36, R111, R49, R36 ;  /* 0x000000316f247223 */ /* 0x000fe20000010024 */
[----:B------:R-:W-:-:S02]  /*0db0*/  SHF.L.U32 R49, R58, 0x10, RZ ;  /* 0x000000103a317819 */ /* 0x000fc400000006ff */
[----:B------:R-:W-:-:S03]  /*0dc0*/  FADD.FTZ R48, -R44, R53 ;  /* 0x000000352c307221 */ /* 0x000fc60000010100 */
[----:B------:R-:W-:Y:S01]  /*0dd0*/  FADD.FTZ R120, -R44, R49 ;  /* 0x000000312c787221 */ /* 0x000fe20000010100 */
[----:B------:R-:W-:Y:S01]  /*0de0*/  FMUL.FTZ R113, R135, R48 ;  /* 0x0000003087717220 */ /* 0x000fe20000410000 */
[----:B------:R-:W-:Y:S02]  /*0df0*/  SHF.L.U32 R48, R57, 0x10, RZ ;  /* 0x0000001039307819 */ /* 0x000fe400000006ff */
[----:B------:R-:W-:Y:S01]  /*0e00*/  FMUL.FTZ R120, R135, R120 ;  /* 0x0000007887787220 */ /* 0x000fe20000410000 */
[----:B------:R-:W-:Y:S01]  /*0e10*/  SHF.L.U32 R55, R55, 0x10, RZ ;  /* 0x0000001037377819 */ /* 0x000fe200000006ff */
[----:B------:R-:W-:Y:S02]  /*0e20*/  IMAD.U32 R49, R52, 0x10000, RZ ;  /* 0x0001000034317824 */ /* 0x000fe400078e00ff */
[-C--:B------:R-:W-:Y:S01]  /*0e30*/  FMUL.FTZ R115, R115, R48.reuse ;  /* 0x0000003073737220 */ /* 0x080fe20000410000 */
[----:B------:R-:W-:Y:S01]  /*0e40*/  FADD.FTZ R17, R17, R48 ;  /* 0x0000003011117221 */ /* 0x000fe20000010000 */
[----:B------:R-:W-:Y:S01]  /*0e50*/  FFMA.FTZ R37, R120, R48, R37 ;  /* 0x0000003078257223 */ /* 0x000fe20000010025 */
[----:B------:R-:W-:Y:S01]  /*0e60*/  FADD.FTZ R48, R45, R116 ;  /* 0x000000742d307221 */ /* 0x000fe20000010000 */
[----:B------:R-:W-:Y:S01]  /*0e70*/  FFMA.FTZ R45, R111, R116, R46 ;  /* 0x000000746f2d7223 */ /* 0x000fe2000001002e */
[----:B0-----:R-:W-:Y:S01]  /*0e80*/  SHF.L.U32 R50, R56, 0x10, RZ ;  /* 0x0000001038327819 */ /* 0x001fe200000006ff */
[----:B------:R-:W-:Y:S01]  /*0e90*/  FADD.FTZ R122, -R44, R49 ;  /* 0x000000312c7a7221 */ /* 0x000fe20000010100 */
[----:B------:R-:W-:Y:S01]  /*0ea0*/  FMUL.FTZ R118, R118, R55 ;  /* 0x0000003776767220 */ /* 0x000fe20000410000 */
        /* <DEDUP_REMOVED lines=10> */
[----:B------:R-:W-:Y:S01]  /*0f50*/  FADD.FTZ R45, R48, R117 ;  /* 0x00000075302d7221 */ /* 0x000fe20000010000 */
[----:B------:R-:W-:-:S07]  /*0f60*/  FFMA.FTZ R46, R122, R117, R46 ;  /* 0x000000757a2e7223 */ /* 0x000fce000001002e */
.L_x_125:
[----:B------:R-:W-:Y:S05]  /*0f70*/  BSYNC.RECONVERGENT B0 ;  /* 0x0000000000007941 */ /* 0x000fea0003800200 */
.L_x_124:
        /* <DEDUP_REMOVED lines=12> */
[----:B------:R-:W-:Y:S01]  /*1040*/  SHF.L.U32 R123, R81, 0x10, RZ ;  /* 0x00000010517b7819 */ /* 0x000fe200000006ff */
[----:B------:R-:W-:Y:S01]  /*1050*/  IMAD.U32 R126, R82, 0x10000, RZ ;  /* 0x00010000527e7824 */ /* 0x000fe200078e00ff */
[----:B------:R-:W-:Y:S01]  /*1060*/  SHF.L.U32 R125, R83, 0x10, RZ ;  /* 0x00000010537d7819 */ /* 0x000fe200000006ff */
[----:B0-----:R-:W-:-:S05]  /*1070*/  @P0 IMAD.WIDE.U32 R50, R47, 0x8, R50 ;  /* 0x000000082f320825 */ /* 0x001fca00078e0032 */
[----:B------:R0:W5:Y:S01]  /*1080*/  @P0 LDG.E.64 R64, desc[UR12][R50.64] ;  /* 0x0000000c32400981 */ /* 0x000162000c1e1b00 */
[----:B------:R-:W-:Y:S01]  /*1090*/  VIADD R47, R47, 0x100 ;  /* 0x000001002f2f7836 */ /* 0x000fe20000000000 */
[--C-:B--2---:R-:W-:Y:S02]  /*10a0*/  SHF.R.U64 R57, R48, 0x10, R49.reuse ;  /* 0x0000001030397819 */ /* 0x104fe40000001231 */
[----:B------:R-:W-:Y:S02]  /*10b0*/  MOV R55, R49 ;  /* 0x0000003100377202 */ /* 0x000fe40000000f00 */
[----:B------:R-:W-:Y:S01]  /*10c0*/  SHF.R.U32.HI R56, RZ, 0x10, R49 ;  /* 0x00000010ff387819 */ /* 0x000fe20000011631 */
[----:B---3--:R-:W-:Y:S01]  /*10d0*/  IMAD.U32 R49, R52, 0x10000, RZ ;  /* 0x0001000034317824 */ /* 0x008fe200078e00ff */
[----:B------:R-:W-:-:S03]  /*10e0*/  MOV R54, R48 ;  /* 0x0000003000367202 */ /* 0x000fc60000000f00 */
[----:B------:R-:W-:Y:S01]  /*10f0*/  FADD.FTZ R58, -R44, R49 ;  /* 0x000000312c3a7221 */ /* 0x000fe20000010100 */
[----:B------:R-:W-:Y:S02]  /*1100*/  SHF.L.U32 R49, R54, 0x10, RZ ;  /* 0x0000001036317819 */ /* 0x000fe400000006ff */
[----:B------:R-:W-:Y:S01]  /*1110*/  SHF.R.U64 R48, R52, 0x10, R53 ;  /* 0x0000001034307819 */ /* 0x000fe20000001235 */
[----:B-----5:R-:W-:Y:S02]  /*1120*/  FMUL.FTZ R119, R135, R58 ;  /* 0x0000003a87777220 */ /* 0x020fe40000410000 */
[-C--:B------:R-:W-:Y:S01]  /*1130*/  FMUL.FTZ R124, R124, R49.reuse ;  /* 0x000000317c7c7220 */ /* 0x080fe20000410000 */
[----:B------:R-:W-:Y:S01]  /*1140*/  FADD.FTZ R12, R12, R49 ;  /* 0x000000310c0c7221 */ /* 0x000fe20000010000 */
[----:B------:R-:W-:Y:S01]  /*1150*/  FFMA.FTZ R32, R119, R49, R32 ;  /* 0x0000003177207223 */ /* 0x000fe20000010020 */
[----:B------:R-:W-:Y:S02]  /*1160*/  SHF.L.U32 R49, R48, 0x10, RZ ;  /* 0x0000001030317819 */ /* 0x000fe400000006ff */
[----:B------:R-:W-:-:S03]  /*1170*/  SHF.R.U32.HI R52, RZ, 0x10, R53 ;  /* 0x00000010ff347819 */ /* 0x000fc60000011635 */
[----:B------:R-:W-:Y:S01]  /*1180*/  FADD.FTZ R128, -R44, R49 ;  /* 0x000000312c807221 */ /* 0x000fe20000010100 */
[----:B------:R-:W-:Y:S01]  /*1190*/  SHF.L.U32 R53, R53, 0x10, RZ ;  /* 0x0000001035357819 */ /* 0x000fe200000006ff */
[----:B------:R-:W-:Y:S02]  /*11a0*/  IMAD.U32 R48, R57, 0x10000, RZ ;  /* 0x0001000039307824 */ /* 0x000fe400078e00ff */
[----:B------:R-:W-:Y:S01]  /*11b0*/  FMUL.FTZ R128, R135, R128 ;  /* 0x0000008087807220 */ /* 0x000fe20000410000 */
[----:B------:R-:W-:Y:S01]  /*11c0*/  SHF.L.U32 R49, R52, 0x10, RZ ;  /* 0x0000001034317819 */ /* 0x000fe200000006ff */
[----:B0-----:R-:W-:Y:S01]  /*11d0*/  FADD.FTZ R50, -R44, R53 ;  /* 0x000000352c327221 */ /* 0x001fe20000010100 */
[-C--:B------:R-:W-:Y:S01]  /*11e0*/  FMUL.FTZ R123, R123, R48.reuse ;  /* 0x000000307b7b7220 */ /* 0x080fe20000410000 */
[----:B------:R-:W-:Y:S01]  /*11f0*/  FADD.FTZ R13, R13, R48 ;  /* 0x000000300d0d7221 */ /* 0x000fe20000010000 */
[----:B------:R-:W-:Y:S01]  /*1200*/  FFMA.FTZ R33, R128, R48, R33 ;  /* 0x0000003080217223 */ /* 0x000fe20000010021 */
[----:B------:R-:W-:Y:S01]  /*1210*/  SHF.L.U32 R55, R55, 0x10, RZ ;  /* 0x0000001037377819 */ /* 0x000fe200000006ff */
[----:B------:R-:W-:Y:S01]  /*1220*/  FADD.FTZ R48, R45, R124 ;  /* 0x0000007c2d307221 */ /* 0x000fe20000010000 */
[----:B------:R-:W-:Y:S01]  /*1230*/  FFMA.FTZ R45, R119, R124, R46 ;  /* 0x0000007c772d7223 */ /* 0x000fe2000001002e */
[----:B------:R-:W-:Y:S01]  /*1240*/  FMUL.FTZ R121, R135, R50 ;  /* 0x0000003287797220 */ /* 0x000fe20000410000 */
[----:B------:R-:W-:Y:S01]  /*1250*/  SHF.L.U32 R50, R56, 0x10, RZ ;  /* 0x0000001038327819 */ /* 0x000fe200000006ff */
        /* <DEDUP_REMOVED lines=14> */
.L_x_127:
[----:B------:R-:W-:Y:S05]  /*1340*/  BSYNC.RECONVERGENT B0 ;  /* 0x0000000000007941 */ /* 0x000fea0003800200 */
.L_x_126:
        /* <DEDUP_REMOVED lines=12> */
[----:B------:R-:W-:Y:S02]  /*1410*/  SHF.L.U32 R131, R85, 0x10, RZ ;  /* 0x0000001055837819 */ /* 0x000fe400000006ff */
[----:B------:R-:W-:Y:S01]  /*1420*/  SHF.L.U32 R134, R86, 0x10, RZ ;  /* 0x0000001056867819 */ /* 0x000fe200000006ff */
[----:B------:R-:W-:Y:S02]  /*1430*/  IMAD.U32 R133, R87, 0x10000, RZ ;  /* 0x0001000057857824 */ /* 0x000fe400078e00ff */
[----:B0-----:R-:W-:-:S05]  /*1440*/  @P0 IMAD.WIDE.U32 R50, R47, 0x8, R50 ;  /* 0x000000082f320825 */ /* 0x001fca00078e0032 */
[----:B------:R0:W5:Y:S01]  /*1450*/  @P0 LDG.E.64 R62, desc[UR12][R50.64] ;  /* 0x0000000c323e0981 */ /* 0x000162000c1e1b00 */
[----:B------:R-:W-:Y:S02]  /*1460*/  IADD3 R47, PT, PT, R47, 0x100, RZ ;  /* 0x000001002f2f7810 */ /* 0x000fe40007ffe0ff */
[--C-:B--2---:R-:W-:Y:S02]  /*1470*/  SHF.R.U64 R57, R48, 0x10, R49.reuse ;  /* 0x0000001030397819 */ /* 0x104fe40000001231 */
[----:B------:R-:W-:Y:S02]  /*1480*/  MOV R55, R49 ;  /* 0x0000003100377202 */ /* 0x000fe40000000f00 */
[----:B------:R-:W-:Y:S02]  /*1490*/  SHF.R.U32.HI R56, RZ, 0x10, R49 ;  /* 0x00000010ff387819 */ /* 0x000fe40000011631 */
[----:B---3--:R-:W-:Y:S02]  /*14a0*/  SHF.L.U32 R49, R52, 0x10, RZ ;  /* 0x0000001034317819 */ /* 0x008fe400000006ff */
        /* <DEDUP_REMOVED lines=19> */
[----:B------:R-:W-:Y:S01]  /*15e0*/  FADD.FTZ R48, R45, R132 ;  /* 0x000000842d307221 */ /* 0x000fe20000010000 */
[----:B------:R-:W-:-:S02]  /*15f0*/  IMAD.U32 R55, R55, 0x10000, RZ ;  /* 0x0001000037377824 */ /* 0x000fc400078e00ff */
        /* <DEDUP_REMOVED lines=17> */
.L_x_129:
[----:B------:R-:W-:Y:S05]  /*1710*/  BSYNC.RECONVERGENT B0 ;  /* 0x0000000000007941 */ /* 0x000fea0003800200 */
.L_x_128:
        /* <DEDUP_REMOVED lines=9> */
[----:B------:R-:W-:-:S13]  /*17b0*/  ISETP.NE.AND.EX P0, PT, RZ, UR15, PT, P0 ;  /* 0x0000000fff007c0c */ /* 0x000fda000bf05300 */
[----:B------:R-:W0:Y:S01]  /*17c0*/  @P0 LDC.64 R50, c[0x0][0x438] ;  /* 0x00010e00ff320b82 */ /* 0x000e220000000a00 */
[----:B------:R-:W-:Y:S01]  /*17d0*/  IMAD.U32 R98, R88, 0x10000, RZ ;  /* 0x0001000058627824 */ /* 0x000fe200078e00ff */
[----:B------:R-:W-:Y:S01]  /*17e0*/  SHF.L.U32 R102, R89, 0x10, RZ ;  /* 0x0000001059667819 */ /* 0x000fe200000006ff */
[----:B------:R-:W-:Y:S02]  /*17f0*/  IMAD.U32 R100, R90, 0x10000, RZ ;  /* 0x000100005a647824 */ /* 0x000fe400078e00ff */
[----:B0-----:R-:W-:-:S05]  /*1800*/  @P0 IMAD.WIDE.U32 R50, R47, 0x8, R50 ;  /* 0x000000082f320825 */ /* 0x001fca00078e0032 */
[----:B------:R0:W5:Y:S01]  /*1810*/  @P0 LDG.E.64 R60, desc[UR12][R50.64] ;  /* 0x0000000c323c0981 */ /* 0x000162000c1e1b00 */
[----:B------:R-:W-:Y:S02]  /*1820*/  IMAD.U32 R103, R91, 0x10000, RZ ;  /* 0x000100005b677824 */ /* 0x000fe400078e00ff */
[----:B--2---:R-:W-:Y:S01]  /*1830*/  IMAD.MOV.U32 R54, RZ, RZ, R48 ;  /* 0x000000ffff367224 */ /* 0x004fe200078e0030 */
[--C-:B------:R-:W-:Y:S02]  /*1840*/  SHF.R.U64 R58, R48, 0x10, R49.reuse ;  /* 0x00000010303a7819 */ /* 0x100fe40000001231 */
[----:B------:R-:W-:Y:S02]  /*1850*/  MOV R56, R49 ;  /* 0x0000003100387202 */ /* 0x000fe40000000f00 */
[----:B------:R-:W-:Y:S02]  /*1860*/  SHF.R.U32.HI R57, RZ, 0x10, R49 ;  /* 0x00000010ff397819 */ /* 0x000fe40000011631 */
[----:B---3--:R-:W-:-:S02]  /*1870*/  SHF.R.U64 R49, R52, 0x10, R53 ;  /* 0x0000001034317819 */ /* 0x008fc40000001235 */
[----:B------:R-:W-:Y:S02]  /*1880*/  SHF.R.U32.HI R48, RZ, 0x10, R53 ;  /* 0x00000010ff307819 */ /* 0x000fe40000011635 */
[----:B------:R-:W-:Y:S02]  /*1890*/  SHF.L.U32 R55, R53, 0x10, RZ ;  /* 0x0000001035377819 */ /* 0x000fe400000006ff */
[----:B------:R-:W-:Y:S02]  /*18a0*/  SHF.L.U32 R47, R52, 0x10, RZ ;  /* 0x00000010342f7819 */ /* 0x000fe400000006ff */
[----:B------:R-:W-:Y:S02]  /*18b0*/  SHF.L.U32 R53, R49, 0x10, RZ ;  /* 0x0000001031357819 */ /* 0x000fe400000006ff */
[----:B0-----:R-:W-:Y:S01]  /*18c0*/  SHF.L.U32 R51, R48, 0x10, RZ ;  /* 0x0000001030337819 */ /* 0x001fe200000006ff */
[----:B------:R-:W-:Y:S01]  /*18d0*/  FADD.FTZ R50, -R44, R55 ;  /* 0x000000372c327221 */ /* 0x000fe20000010100 */
[----:B------:R-:W-:Y:S01]  /*18e0*/  SHF.L.U32 R49, R54, 0x10, RZ ;  /* 0x0000001036317819 */ /* 0x000fe200000006ff */
[C---:B------:R-:W-:Y:S01]  /*18f0*/  FADD.FTZ R48, -R44.reuse, R47 ;  /* 0x0000002f2c307221 */ /* 0x040fe20000010100 */
[C---:B------:R-:W-:Y:S01]  /*1900*/  FADD.FTZ R104, -R44.reuse, R53 ;  /* 0x000000352c687221 */ /* 0x040fe20000010100 */
[----:B------:R-:W-:Y:S01]  /*1910*/  FADD.FTZ R106, -R44, R51 ;  /* 0x000000332c6a7221 */ /* 0x000fe20000010100 */
[----:B------:R-:W-:Y:S01]  /*1920*/  SHF.L.U32 R47, R56, 0x10, RZ ;  /* 0x00000010382f7819 */ /* 0x000fe200000006ff */
[----:B------:R-:W-:Y:S01]  /*1930*/  FMUL.FTZ R98, R98, R49 ;  /* 0x0000003162627220 */ /* 0x000fe20000410000 */
[----:B------:R-:W-:Y:S01]  /*1940*/  SHF.L.U32 R44, R58, 0x10, RZ ;  /* 0x000000103a2c7819 */ /* 0x000fe200000006ff */
[C---:B-----5:R-:W-:Y:S01]  /*1950*/  FMUL.FTZ R101, R135.reuse, R50 ;  /* 0x0000003287657220 */ /* 0x060fe20000410000 */
[----:B------:R-:W-:Y:S01]  /*1960*/  FMUL.FTZ R99, R135, R48 ;  /* 0x0000003087637220 */ /* 0x000fe20000410000 */
[-C--:B------:R-:W-:Y:S01]  /*1970*/  FMUL.FTZ R100, R100, R47.reuse ;  /* 0x0000002f64647220 */ /* 0x080fe20000410000 */
[----:B------:R-:W-:Y:S01]  /*1980*/  FADD.FTZ R6, R6, R47 ;  /* 0x0000002f06067221 */ /* 0x000fe20000010000 */
[----:B------:R-:W-:Y:S01]  /*1990*/  FFMA.FTZ R26, R101, R47, R26 ;  /* 0x0000002f651a7223 */ /* 0x000fe2000001001a */
[----:B------:R-:W-:Y:S01]  /*19a0*/  FMUL.FTZ R102, R102, R44 ;  /* 0x0000002c66667220 */ /* 0x000fe20000410000 */
[----:B------:R-:W-:Y:S01]  /*19b0*/  FMUL.FTZ R104, R135, R104 ;  /* 0x0000006887687220 */ /* 0x000fe20000410000 */
[----:B------:R-:W-:Y:S01]  /*19c0*/  FADD.FTZ R45, R45, R98 ;  /* 0x000000622d2d7221 */ /* 0x000fe20000010000 */
[----:B------:R-:W-:Y:S01]  /*19d0*/  FFMA.FTZ R47, R99, R98, R46 ;  /* 0x00000062632f7223 */ /* 0x000fe2000001002e */
[----:B------:R-:W-:Y:S01]  /*19e0*/  SHF.L.U32 R48, R57, 0x10, RZ ;  /* 0x0000001039307819 */ /* 0x000fe200000006ff */
[----:B------:R-:W-:Y:S01]  /*19f0*/  FADD.FTZ R5, R5, R44 ;  /* 0x0000002c05057221 */ /* 0x000fe20000010000 */
[C---:B------:R-:W-:Y:S01]  /*1a00*/  FFMA.FTZ R25, R104.reuse, R44, R25 ;  /* 0x0000002c68197223 */ /* 0x040fe20000010019 */
[----:B------:R-:W-:Y:S01]  /*1a10*/  FADD.FTZ R45, R45, R102 ;  /* 0x000000662d2d7221 */ /* 0x000fe20000010000 */
[----:B------:R-:W-:Y:S01]  /*1a20*/  FFMA.FTZ R44, R104, R102, R47 ;  /* 0x00000066682c7223 */ /* 0x000fe2000001002f */
[----:B------:R-:W-:Y:S01]  /*1a30*/  FMUL.FTZ R103, R103, R48 ;  /* 0x0000003067677220 */ /* 0x000fe20000410000 */
[----:B------:R-:W-:Y:S01]  /*1a40*/  FMUL.FTZ R106, R135, R106 ;  /* 0x0000006a876a7220 */ /* 0x000fe20000410000 */
[----:B------:R-:W-:Y:S01]  /*1a50*/  FADD.FTZ R46, R45, R100 ;  /* 0x000000642d2e7221 */ /* 0x000fe20000010000 */
[----:B------:R-:W-:Y:S01]  /*1a60*/  FFMA.FTZ R44, R101, R100, R44 ;  /* 0x00000064652c7223 */ /* 0x000fe2000001002c */
[----:B------:R-:W-:Y:S01]  /*1a70*/  FADD.FTZ R4, R4, R49 ;  /* 0x0000003104047221 */ /* 0x000fe20000010000 */
[----:B------:R-:W-:Y:S01]  /*1a80*/  FFMA.FTZ R24, R99, R49, R24 ;  /* 0x0000003163187223 */ /* 0x000fe20000010018 */
[----:B------:R-:W-:Y:S01]  /*1a90*/  FADD.FTZ R45, R46, R103 ;  /* 0x000000672e2d7221 */ /* 0x000fe20000010000 */
[----:B------:R-:W-:Y:S01]  /*1aa0*/  FADD.FTZ R7, R7, R48 ;  /* 0x0000003007077221 */ /* 0x000fe20000010000 */
[C---:B------:R-:W-:Y:S01]  /*1ab0*/  FFMA.FTZ R27, R106.reuse, R48, R27 ;  /* 0x000000306a1b7223 */ /* 0x040fe2000001001b */
[----:B------:R-:W-:-:S07]  /*1ac0*/  FFMA.FTZ R46, R106, R103, R44 ;  /* 0x000000676a2e7223 */ /* 0x000fce000001002c */
.L_x_131:
[----:B------:R-:W-:Y:S05]  /*1ad0*/  BSYNC.RECONVERGENT B0 ;  /* 0x0000000000007941 */ /* 0x000fea0003800200 */
.L_x_130:
        /* <DEDUP_REMOVED lines=32> */
.L_x_133:
[----:B------:R-:W-:Y:S05]  /*1ce0*/  BSYNC.RECONVERGENT B0 ;  /* 0x0000000000007941 */ /* 0x000fea0003800200 */
.L_x_132:
        /* <DEDUP_REMOVED lines=72> */
.L_x_138:
        /* <DEDUP_REMOVED lines=22> */
.L_x_137:
        /* <DEDUP_REMOVED lines=25> */
.L_x_140:
        /* <DEDUP_REMOVED lines=26> */
.L_x_136:
        /* <DEDUP_REMOVED lines=8> */
[----:B------:R-:W-:Y:S01]  /*2680*/  MOV R46, R68 ;  /* 0x00000044002e7202 */ /* 0x000fe20000000f00 */
[-C--:B------:R-:W-:Y:S01]  /*2690*/  FFMA.FTZ R50, R112, R44.reuse, R45 ;  /* 0x0000002c70327223 */ /* 0x080fe2000001002d */
[----:B------:R-:W-:Y:S02]  /*26a0*/  IMAD.MOV.U32 R47, RZ, RZ, R69 ;  /* 0x000000ffff2f7224 */ /* 0x000fe400078e0045 */
[-C--:B------:R-:W-:Y:S01]  /*26b0*/  FFMA.FTZ R49, R3, R44.reuse, R45 ;  /* 0x0000002c03317223 */ /* 0x080fe2000001002d */
[----:B------:R-:W-:Y:S01]  /*26c0*/  SHF.R.U64 R48, R68, 0x10, R69 ;  /* 0x0000001044307819 */ /* 0x000fe20000001245 */
[-C--:B------:R-:W-:Y:S01]  /*26d0*/  FFMA.FTZ R53, R105, R44.reuse, R45 ;  /* 0x0000002c69357223 */ /* 0x080fe2000001002d */
[----:B------:R-:W-:Y:S01]  /*26e0*/  SHF.R.U32.HI R52, RZ, 0x10, R69 ;  /* 0x00000010ff347819 */ /* 0x000fe20000011645 */
[----:B------:R-:W-:Y:S01]  /*26f0*/  FFMA.FTZ R54, R114, R44, R45 ;  /* 0x0000002c72367223 */ /* 0x000fe2000001002d */
[----:B------:R-:W-:Y:S01]  /*2700*/  SHF.L.U32 R46, R46, 0x10, RZ ;  /* 0x000000102e2e7819 */ /* 0x000fe200000006ff */
[----:B------:R-:W-:Y:S01]  /*2710*/  FADD.FTZ R51, R107, -R50 ;  /* 0x800000326b337221 */ /* 0x000fe20000010000 */
        /* <DEDUP_REMOVED lines=14> */
[----:B------:R-:W-:Y:S01]  /*2800*/  PRMT R53, R50, 0x7632, R53 ;  /* 0x0000763232357816 */ /* 0x000fe20000000035 */
[----:B------:R-:W-:Y:S06]  /*2810*/  BRA `(.L_x_139) ;  /* 0x00000004008c7947 */ /* 0x000fec0003800000 */
.L_x_142:
        /* <DEDUP_REMOVED lines=31> */
.L_x_141:
[----:B------:R-:W-:-:S04]  /*2a10*/  UISETP.NE.U32.AND UP0, UPT, UR6, URZ, UPT ;  /* 0x000000ff0600728c */ /* 0x000fc8000bf05070 */
[----:B------:R-:W-:-:S09]  /*2a20*/  UISETP.NE.AND.EX UP0, UPT, UR7, URZ, UPT, UP0 ;  /* 0x000000ff0700728c */ /* 0x000fd2000bf05300 */
[----:B------:R-:W-:Y:S05]  /*2a30*/  BRA.U UP0, `(.L_x_143) ;  /* 0x00000001007c7547 */ /* 0x000fea000b800000 */
[----:B------:R-:W-:Y:S01]  /*2a40*/  FFMA.FTZ R47, R3, R44, R45 ;  /* 0x0000002c032f7223 */ /* 0x000fe2000001002d */
[----:B------:R-:W-:Y:S01]  /*2a50*/  IMAD.MOV.U32 R52, RZ, RZ, R69 ;  /* 0x000000ffff347224 */ /* 0x000fe200078e0045 */
[----:B------:R-:W-:Y:S01]  /*2a60*/  MOV R48, R68 ;  /* 0x0000004400307202 */ /* 0x000fe20000000f00 */
        /* <DEDUP_REMOVED lines=28> */
.L_x_143:
        /* <DEDUP_REMOVED lines=34> */
.L_x_139:
        /* <DEDUP_REMOVED lines=18> */
.L_x_144:
[----:B------:R1:W-:Y:S01]  /*2f70*/  STG.E.64 desc[UR12][R48.64], R52 ;  /* 0x0000003430007986 */ /* 0x0003e2000c101b0c */
[----:B------:R-:W-:-:S04]  /*2f80*/  UISETP.NE.U32.AND UP0, UPT, UR6, URZ, UPT ;  /* 0x000000ff0600728c */ /* 0x000fc8000bf05070 */
[----:B------:R-:W-:-:S09]  /*2f90*/  UISETP.NE.AND.EX UP0, UPT, UR7, URZ, UPT, UP0 ;  /* 0x000000ff0700728c */ /* 0x000fd2000bf05300 */
[----:B-1----:R-:W-:Y:S05]  /*2fa0*/  BRA.U !UP0, `(.L_x_145) ;  /* 0x0000000108207547 */ /* 0x002fea000b800000 */
        /* <DEDUP_REMOVED lines=8> */
.L_x_145:
[----:B------:R-:W-:-:S07]  /*3030*/  IADD3 R97, PT, PT, R97, 0x100, RZ ;  /* 0x0000010061617810 */ /* 0x000fce0007ffe0ff */
.L_x_135:
[----:B------:R-:W-:Y:S05]  /*3040*/  BSYNC.RECONVERGENT B0 ;  /* 0x0000000000007941 */ /* 0x000fea0003800200 */
.L_x_134:
        /* <DEDUP_REMOVED lines=11> */
[--C-:B01----:R-:W-:Y:S01]  /*3100*/  FFMA.FTZ R47, R111, R44, R45.reuse ;  /* 0x0000002c6f2f7223 */ /* 0x103fe2000001002d */
[----:B------:R-:W-:Y:S01]  /*3110*/  MOV R48, R66 ;  /* 0x0000004200307202 */ /* 0x000fe20000000f00 */
[-CC-:B------:R-:W-:Y:S01]  /*3120*/  FFMA.FTZ R49, R113, R44.reuse, R45.reuse ;  /* 0x0000002c71317223 */ /* 0x180fe2000001002d */
[----:B------:R-:W-:Y:S01]  /*3130*/  MOV R51, R67 ;  /* 0x0000004300337202 */ /* 0x000fe20000000f00 */
[-C--:B------:R-:W-:Y:S01]  /*3140*/  FFMA.FTZ R50, R120, R44.reuse, R45 ;  /* 0x0000002c78327223 */ /* 0x080fe2000001002d */
[----:B------:R-:W-:Y:S01]  /*3150*/  SHF.R.U64 R55, R66, 0x10, R67 ;  /* 0x0000001042377819 */ /* 0x000fe20000001243 */
[----:B------:R-:W-:Y:S01]  /*3160*/  FFMA.FTZ R54, R122, R44, R45 ;  /* 0x0000002c7a367223 */ /* 0x000fe2000001002d */
[----:B------:R-:W-:Y:S01]  /*3170*/  SHF.R.U32.HI R53, RZ, 0x10, R67 ;  /* 0x00000010ff357819 */ /* 0x000fe20000011643 */
[----:B------:R-:W-:Y:S01]  /*3180*/  FADD.FTZ R46, R116, -R47 ;  /* 0x8000002f742e7221 */ /* 0x000fe20000010000 */
[----:B------:R-:W-:Y:S01]  /*3190*/  SHF.L.U32 R47, R48, 0x10, RZ ;  /* 0x00000010302f7819 */ /* 0x000fe200000006ff */
[----:B------:R-:W-:Y:S01]  /*31a0*/  FADD.FTZ R48, R118, -R49 ;  /* 0x8000003176307221 */ /* 0x000fe20000010000 */
[----:B------:R-:W-:Y:S01]  /*31b0*/  IMAD.U32 R52, R51, 0x10000, RZ ;  /* 0x0001000033347824 */ /* 0x000fe200078e00ff */
        /* <DEDUP_REMOVED lines=23> */
.L_x_150:
[--C-:B01----:R-:W-:Y:S01]  /*3330*/  FFMA.FTZ R47, R111, R44, R45.reuse ;  /* 0x0000002c6f2f7223 */ /* 0x103fe2000001002d */
        /* <DEDUP_REMOVED lines=30> */
.L_x_149:
[----:B------:R-:W-:-:S04]  /*3520*/  UISETP.NE.U32.AND UP2, UPT, UR6, URZ, UPT ;  /* 0x000000ff0600728c */ /* 0x000fc8000bf45070 */
[----:B------:R-:W-:-:S09]  /*3530*/  UISETP.NE.AND.EX UP2, UPT, UR7, URZ, UPT, UP2 ;  /* 0x000000ff0700728c */ /* 0x000fd2000bf45320 */
[----:B------:R-:W-:Y:S05]  /*3540*/  BRA.U !UP2, `(.L_x_152) ;  /* 0x000000010a7c7547 */ /* 0x000fea000b800000 */
[----:B01----:R-:W-:Y:S01]  /*3550*/  FFMA.FTZ R47, R111, R44, R45 ;  /* 0x0000002c6f2f7223 */ /* 0x003fe2000001002d */
        /* <DEDUP_REMOVED lines=30> */
.L_x_152:
[-C--:B01----:R-:W-:Y:S01]  /*3740*/  FFMA.FTZ R47, R111, R44.reuse, R45 ;  /* 0x0000002c6f2f7223 */ /* 0x083fe2000001002d */
        /* <DEDUP_REMOVED lines=26> */
.L_x_148:
        /* <DEDUP_REMOVED lines=33> */
.L_x_154:
        /* <DEDUP_REMOVED lines=22> */
.L_x_153:
        /* <DEDUP_REMOVED lines=25> */
.L_x_155:
        /* <DEDUP_REMOVED lines=17> */
.L_x_151:
        /* <DEDUP_REMOVED lines=16> */
.L_x_156:
        /* <DEDUP_REMOVED lines=10> */
.L_x_157:
[----:B------:R-:W-:-:S07]  /*40a0*/  IADD3 R97, PT, PT, R97, 0x100, RZ ;  /* 0x0000010061617810 */ /* 0x000fce0007ffe0ff */
.L_x_147:
[----:B------:R-:W-:Y:S05]  /*40b0*/  BSYNC.RECONVERGENT B0 ;  /* 0x0000000000007941 */ /* 0x000fea0003800200 */
.L_x_146:
        /* <DEDUP_REMOVED lines=11> */
[--C-:B012---:R-:W-:Y:S01]  /*4170*/  FFMA.FTZ R47, R119, R44, R45.reuse ;  /* 0x0000002c772f7223 */ /* 0x107fe2000001002d */
        /* <DEDUP_REMOVED lines=34> */
.L_x_162:
[--C-:B012---:R-:W-:Y:S01]  /*43a0*/  FFMA.FTZ R47, R119, R44, R45.reuse ;  /* 0x0000002c772f7223 */ /* 0x107fe2000001002d */
        /* <DEDUP_REMOVED lines=30> */
.L_x_161:
[----:B------:R-:W-:-:S04]  /*4590*/  UISETP.NE.U32.AND UP2, UPT, UR6, URZ, UPT ;  /* 0x000000ff0600728c */ /* 0x000fc8000bf45070 */
[----:B------:R-:W-:-:S09]  /*45a0*/  UISETP.NE.AND.EX UP2, UPT, UR7, URZ, UPT, UP2 ;  /* 0x000000ff0700728c */ /* 0x000fd2000bf45320 */
[----:B------:R-:W-:Y:S05]  /*45b0*/  BRA.U !UP2, `(.L_x_164) ;  /* 0x000000010a7c7547 */ /* 0x000fea000b800000 */
[----:B012---:R-:W-:Y:S01]  /*45c0*/  FFMA.FTZ R47, R119, R44, R45 ;  /* 0x0000002c772f7223 */ /* 0x007fe2000001002d */
        /* <DEDUP_REMOVED lines=30> */
.L_x_164:
[-C--:B012---:R-:W-:Y:S01]  /*47b0*/  FFMA.FTZ R47, R119, R44.reuse, R45 ;  /* 0x0000002c772f7223 */ /* 0x087fe2000001002d */
        /* <DEDUP_REMOVED lines=26> */
.L_x_160:
        /* <DEDUP_REMOVED lines=33> */
.L_x_166:
        /* <DEDUP_REMOVED lines=22> */
.L_x_165:
        /* <DEDUP_REMOVED lines=25> */
.L_x_167:
        /* <DEDUP_REMOVED lines=17> */
.L_x_163:
        /* <DEDUP_REMOVED lines=16> */
.L_x_168:
        /* <DEDUP_REMOVED lines=10> */
.L_x_169:
[----:B------:R-:W-:-:S07]  /*5110*/  IADD3 R97, PT, PT, R97, 0x100, RZ ;  /* 0x0000010061617810 */ /* 0x000fce0007ffe0ff */
.L_x_159:
[----:B------:R-:W-:Y:S05]  /*5120*/  BSYNC.RECONVERGENT B0 ;  /* 0x0000000000007941 */ /* 0x000fea0003800200 */
.L_x_158:
        /* <DEDUP_REMOVED lines=46> */
.L_x_174:
        /* <DEDUP_REMOVED lines=31> */
.L_x_173:
        /* <DEDUP_REMOVED lines=34> */
.L_x_176:
        /* <DEDUP_REMOVED lines=27> */
.L_x_172:
        /* <DEDUP_REMOVED lines=33> */
.L_x_178:
        /* <DEDUP_REMOVED lines=22> */
.L_x_177:
        /* <DEDUP_REMOVED lines=25> */
.L_x_179:
        /* <DEDUP_REMOVED lines=17> */
.L_x_175:
        /* <DEDUP_REMOVED lines=16> */
.L_x_180:
        /* <DEDUP_REMOVED lines=10> */
.L_x_181:
[----:B------:R-:W-:-:S07]  /*6180*/  IADD3 R97, PT, PT, R97, 0x100, RZ ;  /* 0x0000010061617810 */ /* 0x000fce0007ffe0ff */
.L_x_171:
[----:B------:R-:W-:Y:S05]  /*6190*/  BSYNC.RECONVERGENT B0 ;  /* 0x0000000000007941 */ /* 0x000fea0003800200 */
.L_x_170:
        /* <DEDUP_REMOVED lines=15> */
[----:B------:R-:W-:Y:S01]  /*6290*/  MOV R45, R60 ;  /* 0x0000003c002d7202 */ /* 0x000fe20000000f00 */
[----:B------:R-:W-:Y:S01]  /*62a0*/  FADD.FTZ R44, R98, -R47 ;  /* 0x8000002f622c7221 */ /* 0x000fe20000010000 */
[--C-:B------:R-:W-:Y:S01]  /*62b0*/  SHF.R.U64 R54, R60, 0x10, R61.reuse ;  /* 0x000000103c367819 */ /* 0x100fe2000000123d */
[----:B------:R-:W-:Y:S01]  /*62c0*/  FADD.FTZ R50, R103, -R48 ;  /* 0x8000003067327221 */ /* 0x000fe20000010000 */
[----:B------:R-:W-:Y:S01]  /*62d0*/  SHF.R.U32.HI R52, RZ, 0x10, R61 ;  /* 0x00000010ff347819 */ /* 0x000fe2000001163d */
[----:B------:R-:W-:Y:S01]  /*62e0*/  FADD.FTZ R48, R100, -R51 ;  /* 0x8000003364307221 */ /* 0x000fe20000010000 */
[----:B------:R-:W-:-:S02]  /*62f0*/  MOV R46, R61 ;  /* 0x0000003d002e7202 */ /* 0x000fc40000000f00 */
[----:B------:R-:W-:Y:S01]  /*6300*/  SHF.L.U32 R45, R45, 0x10, RZ ;  /* 0x000000102d2d7819 */ /* 0x000fe200000006ff */
[----:B------:R-:W-:Y:S01]  /*6310*/  IMAD.U32 R52, R52, 0x10000, RZ ;  /* 0x0001000034347824 */ /* 0x000fe200078e00ff */
[----:B------:R-:W-:Y:S01]  /*6320*/  SHF.L.U32 R53, R46, 0x10, RZ ;  /* 0x000000102e357819 */ /* 0x000fe200000006ff */
[----:B------:R-:W-:Y:S01]  /*6330*/  FADD.FTZ R46, R102, -R49 ;  /* 0x80000031662e7221 */ /* 0x000fe20000010000 */
[----:B------:R-:W-:Y:S01]  /*6340*/  SHF.L.U32 R47, R54, 0x10, RZ ;  /* 0x00000010362f7819 */ /* 0x000fe200000006ff */
[C---:B-----5:R-:W-:Y:S01]  /*6350*/  FFMA.FTZ R49, R135.reuse, R50, R52 ;  /* 0x0000003287317223 */ /* 0x060fe20000010034 */
[C---:B------:R-:W-:Y:S01]  /*6360*/  FFMA.FTZ R44, R135.reuse, R44, R45 ;  /* 0x0000002c872c7223 */ /* 0x040fe2000001002d */
[C---:B------:R-:W-:Y:S02]  /*6370*/  FFMA.FTZ R48, R135.reuse, R48, R53 ;  /* 0x0000003087307223 */ /* 0x040fe40000010035 */
[----:B------:R-:W-:-:S03]  /*6380*/  FFMA.FTZ R47, R135, R46, R47 ;  /* 0x0000002e872f7223 */ /* 0x000fc6000001002f */
        /* <DEDUP_REMOVED lines=14> */
.L_x_186:
        /* <DEDUP_REMOVED lines=9> */
[----:B------:R-:W-:Y:S01]  /*6500*/  IMAD.U32 R45, R45, 0x10000, RZ ;  /* 0x000100002d2d7824 */ /* 0x000fe200078e00ff */
[----:B------:R-:W-:-:S02]  /*6510*/  MOV R48, R61 ;  /* 0x0000003d00307202 */ /* 0x000fc40000000f00 */
[----:B------:R-:W-:Y:S01]  /*6520*/  SHF.L.U32 R52, R52, 0x10, RZ ;  /* 0x0000001034347819 */ /* 0x000fe200000006ff */
[C---:B-----5:R-:W-:Y:S01]  /*6530*/  FFMA.FTZ R44, R135.reuse, R44, R45 ;  /* 0x0000002c872c7223 */ /* 0x060fe2000001002d */
[----:B------:R-:W-:Y:S01]  /*6540*/  SHF.L.U32 R53, R48, 0x10, RZ ;  /* 0x0000001030357819 */ /* 0x000fe200000006ff */
[----:B------:R-:W-:Y:S01]  /*6550*/  FADD.FTZ R48, R100, -R51 ;  /* 0x8000003364307221 */ /* 0x000fe20000010000 */
[----:B------:R-:W-:Y:S01]  /*6560*/  SHF.L.U32 R47, R46, 0x10, RZ ;  /* 0x000000102e2f7819 */ /* 0x000fe200000006ff */
[----:B------:R-:W-:Y:S01]  /*6570*/  FADD.FTZ R46, R102, -R49 ;  /* 0x80000031662e7221 */ /* 0x000fe20000010000 */
        /* <DEDUP_REMOVED lines=13> */
.L_x_185:
[----:B------:R-:W-:-:S04]  /*6650*/  UISETP.NE.U32.AND UP2, UPT, UR6, URZ, UPT ;  /* 0x000000ff0600728c */ /* 0x000fc8000bf45070 */
[----:B------:R-:W-:-:S09]  /*6660*/  UISETP.NE.AND.EX UP2, UPT, UR7, URZ, UPT, UP2 ;  /* 0x000000ff0700728c */ /* 0x000fd2000bf45320 */
[----:B------:R-:W-:Y:S05]  /*6670*/  BRA.U !UP2, `(.L_x_188) ;  /* 0x000000010a787547 */ /* 0x000fea000b800000 */
[-CC-:B012---:R-:W-:Y:S01]  /*6680*/  FFMA.FTZ R47, R99, R44.reuse, R45.reuse ;  /* 0x0000002c632f7223 */ /* 0x187fe2000001002d */
[-CC-:B------:R-:W-:Y:S01]  /*6690*/  FFMA.FTZ R49, R104, R44.reuse, R45.reuse ;  /* 0x0000002c68317223 */ /* 0x180fe2000001002d */
[-CC-:B------:R-:W-:Y:S01]  /*66a0*/  FFMA.FTZ R50, R106, R44.reuse, R45.reuse ;  /* 0x0000002c6a327223 */ /* 0x180fe2000001002d */
[----:B------:R-:W-:Y:S01]  /*66b0*/  FFMA.FTZ R51, R101, R44, R45 ;  /* 0x0000002c65337223 */ /* 0x000fe2000001002d */
[----:B------:R-:W-:Y:S01]  /*66c0*/  IMAD.MOV.U32 R48, RZ, RZ, R61 ;  /* 0x000000ffff307224 */ /* 0x000fe200078e003d */
[----:B------:R-:W-:Y:S01]  /*66d0*/  MOV R45, R60 ;  /* 0x0000003c002d7202 */ /* 0x000fe20000000f00 */
[----:B------:R-:W-:Y:S01]  /*66e0*/  FADD.FTZ R44, R98, -R47 ;  /* 0x8000002f622c7221 */ /* 0x000fe20000010000 */
[--C-:B------:R-:W-:Y:S01]  /*66f0*/  SHF.R.U64 R46, R60, 0x10, R61.reuse ;  /* 0x000000103c2e7819 */ /* 0x100fe2000000123d */
[----:B------:R-:W-:Y:S01]  /*6700*/  FADD.FTZ R50, R103, -R50 ;  /* 0x8000003267327221 */ /* 0x000fe20000010000 */
[----:B------:R-:W-:Y:S02]  /*6710*/  SHF.R.U32.HI R52, RZ, 0x10, R61 ;  /* 0x00000010ff347819 */ /* 0x000fe4000001163d */
[----:B------:R-:W-:-:S02]  /*6720*/  SHF.L.U32 R45, R45, 0x10, RZ ;  /* 0x000000102d2d7819 */ /* 0x000fc400000006ff */
[----:B------:R-:W-:Y:S02]  /*6730*/  SHF.L.U32 R52, R52, 0x10, RZ ;  /* 0x0000001034347819 */ /* 0x000fe400000006ff */
        /* <DEDUP_REMOVED lines=18> */
.L_x_188:
[-CC-:B012---:R-:W-:Y:S01]  /*6860*/  FFMA.FTZ R47, R99, R44.reuse, R45.reuse ;  /* 0x0000002c632f7223 */ /* 0x187fe2000001002d */
[-CC-:B------:R-:W-:Y:S01]  /*6870*/  FFMA.FTZ R49, R104, R44.reuse, R45.reuse ;  /* 0x0000002c68317223 */ /* 0x180fe2000001002d */
[-CC-:B------:R-:W-:Y:S01]  /*6880*/  FFMA.FTZ R54, R106, R44.reuse, R45.reuse ;  /* 0x0000002c6a367223 */ /* 0x180fe2000001002d */
[----:B------:R-:W-:Y:S01]  /*6890*/  FFMA.FTZ R51, R101, R44, R45 ;  /* 0x0000002c65337223 */ /* 0x000fe2000001002d */
[----:B------:R-:W-:Y:S01]  /*68a0*/  IMAD.MOV.U32 R45, RZ, RZ, R60 ;  /* 0x000000ffff2d7224 */ /* 0x000fe200078e003c */
[----:B------:R-:W-:Y:S01]  /*68b0*/  SHF.R.U64 R50, R60, 0x10, R61 ;  /* 0x000000103c327819 */ /* 0x000fe2000000123d */
[----:B------:R-:W-:Y:S01]  /*68c0*/  FADD.FTZ R44, R98, -R47 ;  /* 0x8000002f622c7221 */ /* 0x000fe20000010000 */
[----:B------:R-:W-:Y:S01]  /*68d0*/  SHF.R.U32.HI R53, RZ, 0x10, R61 ;  /* 0x00000010ff357819 */ /* 0x000fe2000001163d */
[----:B------:R-:W-:Y:S01]  /*68e0*/  FADD.FTZ R48, R102, -R49 ;  /* 0x8000003166307221 */ /* 0x000fe20000010000 */
[----:B------:R-:W-:Y:S01]  /*68f0*/  MOV R52, R61 ;  /* 0x0000003d00347202 */ /* 0x000fe20000000f00 */
[----:B------:R-:W-:Y:S01]  /*6900*/  FADD.FTZ R54, R103, -R54 ;  /* 0x8000003667367221 */ /* 0x000fe20000010000 */
[----:B------:R-:W-:-:S02]  /*6910*/  SHF.L.U32 R46, R45, 0x10, RZ ;  /* 0x000000102d2e7819 */ /* 0x000fc400000006ff */
[----:B------:R-:W-:Y:S01]  /*6920*/  SHF.L.U32 R45, R50, 0x10, RZ ;  /* 0x00000010322d7819 */ /* 0x000fe200000006ff */
[----:B------:R-:W-:Y:S01]  /*6930*/  IMAD.U32 R47, R52, 0x10000, RZ ;  /* 0x00010000342f7824 */ /* 0x000fe200078e00ff */
[----:B------:R-:W-:Y:S01]  /*6940*/  SHF.L.U32 R53, R53, 0x10, RZ ;  /* 0x0000001035357819 */ /* 0x000fe200000006ff */
[----:B------:R-:W-:Y:S01]  /*6950*/  FADD.FTZ R50, R100, -R51 ;  /* 0x8000003364327221 */ /* 0x000fe20000010000 */
[C---:B-----5:R-:W-:Y:S01]  /*6960*/  FFMA.FTZ R44, R135.reuse, R44, R46 ;  /* 0x0000002c872c7223 */ /* 0x060fe2000001002e */
[C---:B------:R-:W-:Y:S02]  /*6970*/  FFMA.FTZ R45, R135.reuse, R48, R45 ;  /* 0x00000030872d7223 */ /* 0x040fe4000001002d */
[C---:B------:R-:W-:Y:S01]  /*6980*/  FFMA.FTZ R54, R135.reuse, R54, R53 ;  /* 0x0000003687367223 */ /* 0x040fe20000010035 */
        /* <DEDUP_REMOVED lines=8> */
.L_x_184:
        /* <DEDUP_REMOVED lines=33> */
.L_x_190:
        /* <DEDUP_REMOVED lines=22> */
.L_x_189:
        /* <DEDUP_REMOVED lines=25> */
.L_x_191:
        /* <DEDUP_REMOVED lines=17> */
.L_x_187:
        /* <DEDUP_REMOVED lines=16> */
.L_x_192:
[----:B------:R3:W-:Y:S01]  /*7120*/  STG.E.64 desc[UR12][R46.64], R48 ;  /* 0x000000302e007986 */ /* 0x0007e2000c101b0c */
[----:B------:R-:W-:Y:S05]  /*7130*/  BRA.U !UP2, `(.L_x_183) ;  /* 0x000000010a207547 */ /* 0x000fea000b800000 */
[----:B---3--:R-:W1:Y:S01]  /*7140*/  LDC.64 R46, c[0x0][0x470] ;  /* 0x00011c00ff2e7b82 */ /* 0x008e620000000a00 */
[----:B0-----:R-:W-:Y:S02]  /*7150*/  LOP3.LUT R44, R139, 0xffff, RZ, 0xc0, !PT ;  /* 0x0000ffff8b2c7812 */ /* 0x001fe400078ec0ff */
[----:B------:R-:W-:-:S03]  /*7160*/  PRMT R49, R95, 0x5410, R96 ;  /* 0x000054105f317816 */ /* 0x000fc60000000060 */
[----:B------:R-:W-:-:S05]  /*7170*/  IMAD.WIDE.U32 R44, R44, 0x10000, RZ ;  /* 0x000100002c2c7825 */ /* 0x000fca00078e00ff */
[----:B------:R-:W-:Y:S02]  /*7180*/  LOP3.LUT R49, R49, R45, RZ, 0xfc, !PT ;  /* 0x0000002d31317212 */ /* 0x000fe400078efcff */
[----:B------:R-:W-:Y:S01]  /*7190*/  LOP3.LUT R48, R44, 0xffff, R94, 0xf8, !PT ;  /* 0x0000ffff2c307812 */ /* 0x000fe200078ef85e */
[----:B-1----:R-:W-:-:S05]  /*71a0*/  IMAD.WIDE.U32 R44, R97, 0x8, R46 ;  /* 0x00000008612c7825 */ /* 0x002fca00078e002e */
[----:B------:R4:W-:Y:S02]  /*71b0*/  STG.E.64 desc[UR12][R44.64], R48 ;  /* 0x000000302c007986 */ /* 0x0009e4000c101b0c */
.L_x_183:
[----:B------:R-:W-:Y:S05]  /*71c0*/  BSYNC.RECONVERGENT B0 ;  /* 0x0000000000007941 */ /* 0x000fea0003800200 */
.L_x_182:
[----:B------:R-:W-:Y:S01]  /*71d0*/  UPLOP3.LUT UP1, UPT, UPT, UPT, UP1, 0x40, 0x4 ;  /* 0x000000000004789c */ /* 0x000fe20003f2e810 */
[----:B------:R-:W-:Y:S10]  /*71e0*/  @!P6 BRA `(.L_x_193) ;  /* 0xffffff940030e947 */ /* 0x000ff4000383ffff */
.L_x_121:
[----:B------:R-:W1:Y:S08]  /*71f0*/  S2UR UR4, SR_CTAID.X ;  /* 0x00000000000479c3 */ /* 0x000e700000002500 */
[----:B------:R-:W1:Y:S08]  /*7200*/  LDC.64 R2, c[0x0][0x440] ;  /* 0x00011000ff027b82 */ /* 0x000e700000000a00 */
[----:B0---45:R-:W0:Y:S08]  /*7210*/  LDC.64 R44, c[0x0][0x448] ;  /* 0x00011200ff2c7b82 */ /* 0x031e300000000a00 */
[----:B-123--:R-:W1:Y:S01]  /*7220*/  LDC.64 R46, c[0x0][0x440] ;  /* 0x00011000ff2e7b82 */ /* 0x00ee620000000a00 */
[----:B------:R-:W-:-:S05]  /*7230*/  IMAD R0, R0, UR4, RZ ;  /* 0x0000000400007c24 */ /* 0x000fca000f8e02ff */
[----:B------:R-:W-:Y:S02]  /*7240*/  LEA.HI R137, R0, R137, RZ, 0x1e ;  /* 0x0000008900897211 */ /* 0x000fe400078ff0ff */
[----:B------:R-:W2:Y:S03]  /*7250*/  LDC.64 R48, c[0x0][0x448] ;  /* 0x00011200ff307b82 */ /* 0x000ea60000000a00 */
[----:B------:R-:W-:-:S05]  /*7260*/  @P0 IMAD.WIDE.U32 R2, R137, 0x10, R2 ;  /* 0x0000001089020825 */ /* 0x000fca00078e0002 */
[----:B------:R-:W3:Y:S01]  /*7270*/  LDC.64 R50, c[0x0][0x440] ;  /* 0x00011000ff327b82 */ /* 0x000ee20000000a00 */
[C---:B0-----:R-:W-:Y:S01]  /*7280*/  @P0 IMAD.WIDE.U32 R44, R137.reuse, 0x10, R44 ;  /* 0x00000010892c0825 */ /* 0x041fe200078e002c */
[----:B------:R-:W-:Y:S01]  /*7290*/  @P0 IADD3 R137, PT, PT, R137, 0x100, RZ ;  /* 0x0000010089890810 */ /* 0x000fe20007ffe0ff */
[----:B------:R0:W-:Y:S04]  /*72a0*/  @P0 STG.E.128 desc[UR12][R2.64], R20 ;  /* 0x0000001402000986 */ /* 0x0001e8000c101d0c */
[----:B------:R0:W-:Y:S01]  /*72b0*/  @P0 STG.E.128 desc[UR12][R44.64], R40 ;  /* 0x000000282c000986 */ /* 0x0001e2000c101d0c */
[----:B------:R-:W4:Y:S01]  /*72c0*/  LDC.64 R52, c[0x0][0x448] ;  /* 0x00011200ff347b82 */ /* 0x000f220000000a00 */
[----:B-1----:R-:W-:-:S05]  /*72d0*/  @P1 IMAD.WIDE.U32 R46, R137, 0x10, R46 ;  /* 0x00000010892e1825 */ /* 0x002fca00078e002e */
[----:B------:R0:W-:Y:S02]  /*72e0*/  @P1 STG.E.128 desc[UR12][R46.64], R16 ;  /* 0x000000102e001986 */ /* 0x0001e4000c101d0c */
[----:B------:R-:W1:Y:S01]  /*72f0*/  LDC.64 R54, c[0x0][0x440] ;  /* 0x00011000ff367b82 */ /* 0x000e620000000a00 */
[C---:B--2---:R-:W-:Y:S01]  /*7300*/  @P1 IMAD.WIDE.U32 R48, R137.reuse, 0x10, R48 ;  /* 0x0000001089301825 */ /* 0x044fe200078e0030 */
[----:B------:R-:W-:-:S04]  /*7310*/  @P1 IADD3 R137, PT, PT, R137, 0x100, RZ ;  /* 0x0000010089891810 */ /* 0x000fc80007ffe0ff */
[----:B------:R0:W-:Y:S02]  /*7320*/  @P1 STG.E.128 desc[UR12][R48.64], R36 ;  /* 0x0000002430001986 */ /* 0x0001e4000c101d0c */
[----:B------:R-:W2:Y:S01]  /*7330*/  LDC.64 R56, c[0x0][0x448] ;  /* 0x00011200ff387b82 */ /* 0x000ea20000000a00 */
[----:B---3--:R-:W-:-:S05]  /*7340*/  @P2 IMAD.WIDE.U32 R50, R137, 0x10, R50 ;  /* 0x0000001089322825 */ /* 0x008fca00078e0032 */
[----:B------:R0:W-:Y:S01]  /*7350*/  @P2 STG.E.128 desc[UR12][R50.64], R12 ;  /* 0x0000000c32002986 */ /* 0x0001e2000c101d0c */
[C---:B----4-:R-:W-:Y:S01]  /*7360*/  @P2 IMAD.WIDE.U32 R52, R137.reuse, 0x10, R52 ;  /* 0x0000001089342825 */ /* 0x050fe200078e0034 */
[----:B------:R-:W-:-:S04]  /*7370*/  @P2 IADD3 R137, PT, PT, R137, 0x100, RZ ;  /* 0x0000010089892810 */ /* 0x000fc80007ffe0ff */
[----:B------:R0:W-:Y:S01]  /*7380*/  @P2 STG.E.128 desc[UR12][R52.64], R32 ;  /* 0x0000002034002986 */ /* 0x0001e2000c101d0c */
[----:B-1----:R-:W-:-:S05]  /*7390*/  @P3 IMAD.WIDE.U32 R54, R137, 0x10, R54 ;  /* 0x0000001089363825 */ /* 0x002fca00078e0036 */
[----:B------:R0:W-:Y:S01]  /*73a0*/  @P3 STG.E.128 desc[UR12][R54.64], R8 ;  /* 0x0000000836003986 */ /* 0x0001e2000c101d0c */
[----:B--2---:R-:W-:-:S05]  /*73b0*/  @P3 IMAD.WIDE.U32 R56, R137, 0x10, R56 ;  /* 0x0000001089383825 */ /* 0x004fca00078e0038 */
[----:B------:R0:W-:Y:S01]  /*73c0*/  @P3 STG.E.128 desc[UR12][R56.64], R28 ;  /* 0x0000001c38003986 */ /* 0x0001e2000c101d0c */
[----:B------:R-:W-:Y:S05]  /*73d0*/  @!P4 EXIT ;  /* 0x000000000000c94d */ /* 0x000fea0003800000 */
[----:B0-----:R-:W0:Y:S01]  /*73e0*/  LDC.64 R2, c[0x0][0x440] ;  /* 0x00011000ff027b82 */ /* 0x001e220000000a00 */
[----:B------:R-:W-:-:S07]  /*73f0*/  @P3 IADD3 R137, PT, PT, R137, 0x100, RZ ;  /* 0x0000010089893810 */ /* 0x000fce0007ffe0ff */
[----:B------:R-:W1:Y:S01]  /*7400*/  LDC.64 R8, c[0x0][0x448] ;  /* 0x00011200ff087b82 */ /* 0x000e620000000a00 */
[----:B0-----:R-:W-:-:S05]  /*7410*/  IMAD.WIDE.U32 R2, R137, 0x10, R2 ;  /* 0x0000001089027825 */ /* 0x001fca00078e0002 */
[----:B------:R-:W-:Y:S01]  /*7420*/  STG.E.128 desc[UR12][R2.64], R4 ;  /* 0x0000000402007986 */ /* 0x000fe2000c101d0c */
[----:B-1----:R-:W-:-:S05]  /*7430*/  IMAD.WIDE.U32 R8, R137, 0x10, R8 ;  /* 0x0000001089087825 */ /* 0x002fca00078e0008 */
[----:B------:R-:W-:Y:S01]  /*7440*/  STG.E.128 desc[UR12][R8.64], R24 ;  /* 0x0000001808007986 */ /* 0x000fe2000c101d0c */
[----:B------:R-:W-:Y:S05]  /*7450*/  EXIT ;  /* 0x000000000000794d */ /* 0x000fea0003800000 */
.L_x_194:
        /* <DEDUP_REMOVED lines=10> */
.L_x_5374:


//--------------------- .text._ZN10layer_norm31ln_parallel_residual_bwd_kernelINS_13Kernel_traitsI13__nv_bfloat16S2_S2_S2_fjLj5120ELj1ELj1ELj8ELj8ENS_18Kernel_traits_baseILj5120ES2_S2_S2_S2_fjLj256EEEEELb0ELb1ELb1EEEvNS_9BwdParamsE --------------------------
	.section	.text._ZN10layer_norm31ln_parallel_residual_bwd_kernelINS_13Kernel_traitsI13__nv_bfloat16S2_S2_S2_fjLj5120ELj1ELj1ELj8ELj8ENS_18Kernel_traits_baseILj5120ES2_S2_S2_S2_fjLj256EEEEELb0ELb1ELb1EEEvNS_9BwdParamsE,"ax",@progbits
	.align	128
        .global         _ZN10layer_norm31ln_parallel_residual_bwd_kernelINS_13Kernel_traitsI13__nv_bfloat16S2_S2_S2_fjLj5120ELj1ELj1ELj8ELj8ENS_18Kernel_traits_baseILj5120ES2_S2_S2_S2_fjLj256EEEEELb0ELb1ELb1EEEvNS_9BwdParamsE
        .type           _ZN10layer_norm31ln_parallel_residual_bwd_kernelINS_13Kernel_traitsI13__nv_bfloat16S2_S2_S2_fjLj5120ELj1ELj1ELj8ELj8ENS_18Kernel_traits_baseILj5120ES2_S2_S2_S2_fjLj256EEEEELb0ELb1ELb1EEEvNS_9BwdParamsE,@function
        .size           _ZN10layer_norm31ln_parallel_residual_bwd_kernelINS_13Kernel_traitsI13__nv_bfloat16S2_S2_S2_fjLj5120ELj1ELj1ELj8ELj8ENS_18Kernel_traits_baseILj5120ES2_S2_S2_S2_fjLj256EEEEELb0ELb1ELb1EEEvNS_9BwdParamsE,(.L_x_5375 - _ZN10layer_norm31ln_parallel_residual_bwd_kernelINS_13Kernel_traitsI13__nv_bfloat16S2_S2_S2_fjLj5120ELj1ELj1ELj8ELj8ENS_18Kernel_traits_baseILj5120ES2_S2_S2_S2_fjLj256EEEEELb0ELb1ELb1EEEvNS_9BwdParamsE)
        .other          _ZN10layer_norm31ln_parallel_residual_bwd_kernelINS_13Kernel_traitsI13__nv_bfloat16S2_S2_S2_fjLj5120ELj1ELj1ELj8ELj8ENS_18Kernel_traits_baseILj5120ES2_S2_S2_S2_fjLj256EEEEELb0ELb1ELb1EEEvNS_9BwdParamsE,@"STO_CUDA_ENTRY STV_DEFAULT"
_ZN10layer_norm31ln_parallel_residual_bwd_kernelINS_13Kernel_traitsI13__nv_bfloat16S2_S2_S2_fjLj5120ELj1ELj1ELj8ELj8ENS_18Kernel_traits_baseILj5120ES2_S2_S2_S2_fjLj256EEEEELb0ELb1ELb1EEEvNS_9BwdParamsE:
.text._ZN10layer_norm31ln_parallel_residual_bwd_kernelINS_13Kernel_traitsI13__nv_bfloat16S2_S2_S2_fjLj5120ELj1ELj1ELj8ELj8ENS_18Kernel_traits_baseILj5120ES2_S2_S2_S2_fjLj256EEEEELb0ELb1ELb1EEEvNS_9BwdParamsE:
[----:B------:R-:W-:Y:S08]  /*0000*/  LDC R1, c[0x0][0x37c] ;  /* 0x0000df00ff017b82 */ /* 0x000ff00000000800 */
[----:B------:R-:W0:Y:S01]  /*0010*/  S2UR UR4, SR_CTAID.X ;  /* 0x00000000000479c3 */ /* 0x000e220000002500 */
[----:B------:R-:W0:Y:S01]  /*0020*/  LDCU UR5, c[0x0][0x384] ;  /* 0x00007080ff0577ac */ /* 0x000e220008000800 */
        /* <DEDUP_REMOVED lines=20> */
[----:B------:R-:W1:Y:S01]  /*0170*/  LDCU.64 UR12, c[0x0][0x358] ;  /* 0x00006b00ff0c77ac */ /* 0x000e620008000a00 */
[----:B0-----:R-:W-:-:S09]  /*0180*/  UISETP.GE.AND UP0, UPT, UR4, UR5, UPT ;  /* 0x000000050400728c */ /* 0x001fd2000bf06270 */
[----:B------:R-:W-:Y:S05]  /*0190*/  BRA.U UP0, `(.L_x_195) ;  /* 0x0000007900287547 */ /* 0x000fea000b800000 */
[----:B------:R-:W0:Y:S01]  /*01a0*/  S2R R38, SR_TID.X ;  /* 0x0000000000267919 */ /* 0x000e220000002100 */
[----:B------:R-:W0:Y:S01]  /*01b0*/  LDC.64 R4, c[0x0][0x3d0] ;  /* 0x0000f400ff047b82 */ /* 0x000e220000000a00 */
[----:B------:R-:W2:Y:S01]  /*01c0*/  LDCU.U8 UR5, c[0x0][0x410] ;  /* 0x00008200ff0577ac */ /* 0x000ea20008000000 */
[----:B------:R-:W3:Y:S01]  /*01d0*/  LDCU.64 UR6, c[0x0][0x438] ;  /* 0x00008700ff0677ac */ /* 0x000ee20008000a00 */
[----:B------:R-:W-:Y:S02]  /*01e0*/  MOV R39, UR4 ;  /* 0x0000000400277c02 */ /* 0x000fe40008000f00 */
        /* <DEDUP_REMOVED lines=19> */
[----:B------:R-:W-:Y:S01]  /*0320*/  CS2R R78, SRZ ;  /* 0x00000000004e7805 */ /* 0x000fe2000001ff00 */
[----:B------:R-:W-:Y:S01]  /*0330*/  UPLOP3.LUT UP4, UPT, UPT, UPT, UPT, 0x40, 0x4 ;  /* 0x000000000004789c */ /* 0x000fe20003f8e870 */
[----:B------:R-:W4:Y:S01]  /*0340*/  LDCU UR11, c[0x0][0x388] ;  /* 0x00007100ff0b77ac */ /* 0x000f220008000800 */
[----:B0-----:R-:W-:Y:S01]  /*0350*/  IMAD.WIDE.U32 R4, R38, 0x8, R4 ;  /* 0x0000000826047825 */ /* 0x001fe200078e0004 */
[----:B------:R-:W0:Y:S04]  /*0360*/  LDCU UR14, c[0x0][0x400] ;  /* 0x00008000ff0e77ac */ /* 0x000e280008000800 */
[----:B-1----:R-:W5:Y:S01]  /*0370*/  LDG.E.64 R26, desc[UR12][R4.64+0x2000] ;  /* 0x0020000c041a7981 */ /* 0x002f62000c1e1b00 */
[----:B------:R-:W1:Y:S03]  /*0380*/  LDCU.64 UR16, c[0x0][0x438] ;  /* 0x00008700ff1077ac */ /* 0x000e660008000a00 */
[----:B------:R-:W4:Y:S01]  /*0390*/  LDG.E.64 R24, desc[UR12][R4.64+0x1800] ;  /* 0x0018000c04187981 */ /* 0x000f22000c1e1b00 */
[----:B------:R-:W0:Y:S03]  /*03a0*/  LDCU.64 UR8, c[0x0][0x478] ;  /* 0x00008f00ff0877ac */ /* 0x000e260008000a00 */
[----:B------:R-:W4:Y:S04]  /*03b0*/  LDG.E.64 R22, desc[UR12][R4.64+0x1000] ;  /* 0x0010000c04167981 */ /* 0x000f28000c1e1b00 */
[----:B------:R-:W4:Y:S04]  /*03c0*/  LDG.E.64 R20, desc[UR12][R4.64+0x800] ;  /* 0x0008000c04147981 */ /* 0x000f28000c1e1b00 */
[----:B------:R-:W4:Y:S01]  /*03d0*/  LDG.E.64 R2, desc[UR12][R4.64] ;  /* 0x0000000c04027981 */ /* 0x000f22000c1e1b00 */
[----:B--2---:R-:W-:-:S02]  /*03e0*/  UISETP.NE.AND UP1, UPT, UR5, URZ, UPT ;  /* 0x000000ff0500728c */ /* 0x004fc4000bf25270 */
[----:B---3--:R-:W-:-:S04]  /*03f0*/  UISETP.NE.U32.AND UP0, UPT, UR6, URZ, UPT ;  /* 0x000000ff0600728c */ /* 0x008fc8000bf05070 */
[----:B------:R-:W-:Y:S01]  /*0400*/  PLOP3.LUT P0, PT, PT, PT, UP1, 0x80, 0x8 ;  /* 0x000000000008781c */ /* 0x000fe20003f0f018 */
[----:B------:R-:W-:Y:S01]  /*0410*/  UISETP.NE.AND.EX UP0, UPT, UR7, URZ, UPT, UP0 ;  /* 0x000000ff0700728c */ /* 0x000fe2000bf05300 */
[----:B------:R-:W2:Y:S01]  /*0420*/  LDCU.64 UR6, c[0x0][0x470] ;  /* 0x00008e00ff0677ac */ /* 0x000ea20008000a00 */
[--C-:B-----5:R-:W-:Y:S02]  /*0430*/  SHF.R.U64 R80, R26, 0x10, R27.reuse ;  /* 0x000000101a507819 */ /* 0x120fe4000000121b */
[----:B------:R-:W-:Y:S02]  /*0440*/  SHF.R.U32.HI R81, RZ, 0x10, R27 ;  /* 0x00000010ff517819 */ /* 0x000fe4000001161b */
[--C-:B----4-:R-:W-:Y:S02]  /*0450*/  SHF.R.U64 R82, R24, 0x10, R25.reuse ;  /* 0x0000001018527819 */ /* 0x110fe40000001219 */
[----:B------:R-:W-:Y:S02]  /*0460*/  SHF.R.U32.HI R83, RZ, 0x10, R25 ;  /* 0x00000010ff537819 */ /* 0x000fe40000011619 */
[----:B------:R-:W-:-:S02]  /*0470*/  SHF.R.U64 R84, R22, 0x10, R23 ;  /* 0x0000001016547819 */ /* 0x000fc40000001217 */
[----:B------:R-:W-:Y:S02]  /*0480*/  SHF.R.U32.HI R85, RZ, 0x10, R23 ;  /* 0x00000010ff557819 */ /* 0x000fe40000011617 */
[--C-:B------:R-:W-:Y:S02]  /*0490*/  SHF.R.U64 R86, R20, 0x10, R21.reuse ;  /* 0x0000001014567819 */ /* 0x100fe40000001215 */
[----:B------:R-:W-:Y:S02]  /*04a0*/  SHF.R.U32.HI R87, RZ, 0x10, R21 ;  /* 0x00000010ff577819 */ /* 0x000fe40000011615 */
[--C-:B------:R-:W-:Y:S02]  /*04b0*/  SHF.R.U64 R88, R2, 0x10, R3.reuse ;  /* 0x0000001002587819 */ /* 0x100fe40000001203 */
[----:B012---:R-:W-:-:S07]  /*04c0*/  SHF.R.U32.HI R89, RZ, 0x10, R3 ;  /* 0x00000010ff597819 */ /* 0x007fce0000011603 */
.L_x_250:
[----:B------:R-:W0:Y:S08]  /*04d0*/  LDC.64 R4, c[0x0][0x3c0] ;  /* 0x0000f000ff047b82 */ /* 0x000e300000000a00 */
[----:B-1----:R-:W1:Y:S01]  /*04e0*/  LDC.64 R96, c[0x0][0x3c8] ;  /* 0x0000f200ff607b82 */ /* 0x002e620000000a00 */
[----:B0-----:R-:W-:-:S05]  /*04f0*/  IMAD.WIDE R4, R39, 0x4, R4 ;  /* 0x0000000427047825 */ /* 0x001fca00078e0204 */
[----:B------:R-:W2:Y:S01]  /*0500*/  LDG.E R0, desc[UR12][R4.64] ;  /* 0x0000000c04007981 */ /* 0x000ea2000c1e1900 */
[----:B-1----:R-:W-:-:S06]  /*0510*/  IMAD.WIDE R96, R39, 0x4, R96 ;  /* 0x0000000427607825 */ /* 0x002fcc00078e0260 */
[----:B------:R0:W5:Y:S01]  /*0520*/  LDG.E R96, desc[UR12][R96.64] ;  /* 0x0000000c60607981 */ /* 0x000162000c1e1900 */
[----:B------:R-:W-:-:S05]  /*0530*/  IMAD R6, R39, UR11, RZ ;  /* 0x0000000b27067c24 */ /* 0x000fca000f8e02ff */
[----:B------:R-:W-:-:S04]  /*0540*/  SHF.R.S32.HI R7, RZ, 0x1f, R6 ;  /* 0x0000001fff077819 */ /* 0x000fc80000011406 */
[----:B------:R-:W-:-:S04]  /*0550*/  LEA.HI R7, R7, R6, RZ, 0x2 ;  /* 0x0000000607077211 */ /* 0x000fc800078f10ff */
[----:B------:R-:W-:Y:S02]  /*0560*/  LEA.HI.SX32 R105, R7, R38, 0x1e ;  /* 0x0000002607697211 */ /* 0x000fe400078ff2ff */
[----:B--2---:R-:W-:Y:S01]  /*0570*/  FSEL R0, R0, RZ, !P0 ;  /* 0x000000ff00007208 */ /* 0x004fe20004000000 */
[----:B0-----:R-:W-:Y:S06]  /*0580*/  BRA.U UP0, `(.L_x_196) ;  /* 0x0000000d008c7547 */ /* 0x001fec000b800000 */
[----:B------:R-:W0:Y:S01]  /*0590*/  LDC.64 R18, c[0x0][0x3a8] ;  /* 0x0000ea00ff127b82 */ /* 0x000e220000000a00 */
[C---:B------:R-:W-:Y:S02]  /*05a0*/  IADD3 R103, PT, PT, R105.reuse, 0x100, RZ ;  /* 0x0000010069677810 */ /* 0x040fe40007ffe0ff */
[----:B------:R-:W-:-:S05]  /*05b0*/  IADD3 R101, PT, PT, R105, 0x200, RZ ;  /* 0x0000020069657810 */ /* 0x000fca0007ffe0ff */
[----:B------:R-:W1:Y:S01]  /*05c0*/  LDC.64 R106, c[0x0][0x428] ;  /* 0x00010a00ff6a7b82 */ /* 0x000e620000000a00 */
[C---:B------:R-:W-:Y:S02]  /*05d0*/  IADD3 R99, PT, PT, R105.reuse, 0x300, RZ ;  /* 0x0000030069637810 */ /* 0x040fe40007ffe0ff */
[C---:B------:R-:W-:Y:S01]  /*05e0*/  IADD3 R97, PT, PT, R105.reuse, 0x400, RZ ;  /* 0x0000040069617810 */ /* 0x040fe20007ffe0ff */
[----:B0-----:R-:W-:-:S04]  /*05f0*/  IMAD.WIDE.U32 R4, R105, 0x8, R18 ;  /* 0x0000000869047825 */ /* 0x001fc800078e0012 */
[--C-:B------:R-:W-:Y:S01]  /*0600*/  IMAD.WIDE.U32 R6, R103, 0x8, R18.reuse ;  /* 0x0000000867067825 */ /* 0x100fe200078e0012 */
[----:B------:R0:W2:Y:S03]  /*0610*/  LDG.E.64 R108, desc[UR12][R4.64] ;  /* 0x0000000c046c7981 */ /* 0x0000a6000c1e1b00 */
[--C-:B------:R-:W-:Y:S01]  /*0620*/  IMAD.WIDE.U32 R8, R101, 0x8, R18.reuse ;  /* 0x0000000865087825 */ /* 0x100fe200078e0012 */
[----:B------:R3:W4:Y:S03]  /*0630*/  LDG.E.64 R110, desc[UR12][R6.64] ;  /* 0x0000000c066e7981 */ /* 0x000726000c1e1b00 */
[--C-:B------:R-:W-:Y:S01]  /*0640*/  IMAD.WIDE.U32 R16, R99, 0x8, R18.reuse ;  /* 0x0000000863107825 */ /* 0x100fe200078e0012 */
[----:B------:R-:W4:Y:S03]  /*0650*/  LDG.E.64 R120, desc[UR12][R8.64] ;  /* 0x0000000c08787981 */ /* 0x000f26000c1e1b00 */
[----:B------:R-:W-:Y:S01]  /*0660*/  IMAD.WIDE.U32 R18, R97, 0x8, R18 ;  /* 0x0000000861127825 */ /* 0x000fe200078e0012 */
[----:B------:R-:W4:Y:S04]  /*0670*/  LDG.E.64 R126, desc[UR12][R16.64] ;  /* 0x0000000c107e7981 */ /* 0x000f28000c1e1b00 */
[----:B------:R4:W4:Y:S01]  /*0680*/  LDG.E.64 R134, desc[UR12][R18.64] ;  /* 0x0000000c12867981 */ /* 0x000922000c1e1b00 */
[----:B-1----:R-:W-:-:S04]  /*0690*/  IMAD.WIDE.U32 R12, R105, 0x8, R106 ;  /* 0x00000008690c7825 */ /* 0x002fc800078e006a */
[--C-:B------:R-:W-:Y:S02]  /*06a0*/  IMAD.WIDE.U32 R14, R99, 0x8, R106.reuse ;  /* 0x00000008630e7825 */ /* 0x100fe400078e006a */
[----:B------:R-:W4:Y:S02]  /*06b0*/  LDG.E.64 R12, desc[UR12][R12.64] ;  /* 0x0000000c0c0c7981 */ /* 0x000f24000c1e1b00 */
[--C-:B0-----:R-:W-:Y:S02]  /*06c0*/  IMAD.WIDE.U32 R4, R97, 0x8, R106.reuse ;  /* 0x0000000861047825 */ /* 0x101fe400078e006a */
[----:B------:R0:W4:Y:S02]  /*06d0*/  LDG.E.64 R8, desc[UR12][R14.64] ;  /* 0x0000000c0e087981 */ /* 0x000124000c1e1b00 */
[--C-:B---3--:R-:W-:Y:S02]  /*06e0*/  IMAD.WIDE.U32 R6, R101, 0x8, R106.reuse ;  /* 0x0000000865067825 */ /* 0x108fe400078e006a */
[----:B------:R-:W3:Y:S02]  /*06f0*/  LDG.E.64 R4, desc[UR12][R4.64] ;  /* 0x0000000c04047981 */ /* 0x000ee4000c1e1b00 */
[----:B------:R-:W-:-:S02]  /*0700*/  IMAD.WIDE.U32 R10, R103, 0x8, R106 ;  /* 0x00000008670a7825 */ /* 0x000fc400078e006a */
[----:B------:R-:W3:Y:S04]  /*0710*/  LDG.E.64 R6, desc[UR12][R6.64] ;  /* 0x0000000c06067981 */ /* 0x000ee8000c1e1b00 */
[----:B------:R-:W3:Y:S01]  /*0720*/  LDG.E.64 R10, desc[UR12][R10.64] ;  /* 0x0000000c0a0a7981 */ /* 0x000ee2000c1e1b00 */
[----:B------:R-:W-:Y:S02]  /*0730*/  SHF.L.U32 R149, R27, 0x10, RZ ;  /* 0x000000101b957819 */ /* 0x000fe400000006ff */
[----:B------:R-:W-:Y:S02]  /*0740*/  SHF.L.U32 R142, R87, 0x10, RZ ;  /* 0x00000010578e7819 */ /* 0x000fe400000006ff */
[----:B------:R-:W-:Y:S02]  /*0750*/  SHF.L.U32 R139, R82, 0x10, RZ ;  /* 0x00000010528b7819 */ /* 0x000fe400000006ff */
[----:B------:R-:W-:-:S02]  /*0760*/  SHF.L.U32 R165, R83, 0x10, RZ ;  /* 0x0000001053a57819 */ /* 0x000fc400000006ff */
[----:B------:R-:W-:Y:S01]  /*0770*/  SHF.L.U32 R169, R80, 0x10, RZ ;  /* 0x0000001050a97819 */ /* 0x000fe200000006ff */
[----:B------:R-:W-:Y:S01]  /*0780*/  IMAD.U32 R175, R81, 0x10000, RZ ;  /* 0x0001000051af7824 */ /* 0x000fe200078e00ff */
[--C-:B--2---:R-:W-:Y:S02]  /*0790*/  SHF.R.U64 R98, R108, 0x10, R109.reuse ;  /* 0x000000106c627819 */ /* 0x104fe4000000126d */
[----:B------:R-:W-:Y:S02]  /*07a0*/  SHF.R.U32.HI R107, RZ, 0x10, R109 ;  /* 0x00000010ff6b7819 */ /* 0x000fe4000001166d */
[--C-:B----4-:R-:W-:Y:S02]  /*07b0*/  SHF.R.U64 R113, R110, 0x10, R111.reuse ;  /* 0x000000106e717819 */ /* 0x110fe4000000126f */
[----:B------:R-:W-:Y:S02]  /*07c0*/  SHF.R.U32.HI R115, RZ, 0x10, R111 ;  /* 0x00000010ff737819 */ /* 0x000fe4000001166f */
[----:B------:R-:W-:-:S02]  /*07d0*/  SHF.R.U64 R119, R120, 0x10, R121 ;  /* 0x0000001078777819 */ /* 0x000fc40000001279 */
[C-C-:B------:R-:W-:Y:S02]  /*07e0*/  SHF.R.U64 R18, R126.reuse, 0x10, R127.reuse ;  /* 0x000000107e127819 */ /* 0x140fe4000000127f */
[----:B------:R-:W-:Y:S02]  /*07f0*/  SHF.R.U32.HI R16, RZ, 0x10, R127 ;  /* 0x00000010ff107819 */ /* 0x000fe4000001167f */
[----:B------:R-:W-:Y:S02]  /*0800*/  SHF.L.U32 R125, R126, 0x10, RZ ;  /* 0x000000107e7d7819 */ /* 0x000fe400000006ff */
[----:B------:R-:W-:Y:S02]  /*0810*/  SHF.L.U32 R127, R127, 0x10, RZ ;  /* 0x000000107f7f7819 */ /* 0x000fe400000006ff */
[----:B------:R-:W-:Y:S02]  /*0820*/  SHF.L.U32 R129, R134, 0x10, RZ ;  /* 0x0000001086817819 */ /* 0x000fe400000006ff */
[----:B------:R-:W-:-:S02]  /*0830*/  SHF.R.U32.HI R123, RZ, 0x10, R121 ;  /* 0x00000010ff7b7819 */ /* 0x000fc40000011679 */
[--C-:B0-----:R-:W-:Y:S02]  /*0840*/  SHF.R.U64 R14, R134, 0x10, R135.reuse ;  /* 0x00000010860e7819 */ /* 0x101fe40000001287 */
[----:B------:R-:W-:Y:S01]  /*0850*/  SHF.R.U32.HI R137, RZ, 0x10, R135 ;  /* 0x00000010ff897819 */ /* 0x000fe20000011687 */
[C---:B------:R-:W-:Y:S01]  /*0860*/  FADD.FTZ R133, -R0.reuse, R125 ;  /* 0x0000007d00857221 */ /* 0x040fe20000010100 */
[----:B------:R-:W-:Y:S01]  /*0870*/  SHF.L.U32 R19, R109, 0x10, RZ ;  /* 0x000000106d137819 */ /* 0x000fe200000006ff */
[C---:B------:R-:W-:Y:S01]  /*0880*/  FADD.FTZ R153, -R0.reuse, R127 ;  /* 0x0000007f00997221 */ /* 0x040fe20000010100 */
[----:B------:R-:W-:Y:S01]  /*0890*/  SHF.L.U32 R111, R111, 0x10, RZ ;  /* 0x000000106f6f7819 */ /* 0x000fe200000006ff */
[----:B------:R-:W-:Y:S01]  /*08a0*/  FADD.FTZ R155, -R0, R129 ;  /* 0x00000081009b7221 */ /* 0x000fe20000010100 */
[----:B------:R-:W-:Y:S01]  /*08b0*/  SHF.L.U32 R135, R135, 0x10, RZ ;  /* 0x0000001087877819 */ /* 0x000fe200000006ff */
[----:B------:R-:W-:Y:S01]  /*08c0*/  IMAD.U32 R115, R115, 0x10000, RZ ;  /* 0x0001000073737824 */ /* 0x000fe200078e00ff */
        /* <DEDUP_REMOVED lines=30> */
[----:B------:R-:W-:-:S02]  /*0ab0*/  SHF.R.U64 R143, R12, 0x10, R13 ;  /* 0x000000100c8f7819 */ /* 0x000fc4000000120d */
[----:B------:R-:W-:Y:S02]  /*0ac0*/  SHF.L.U32 R127, R12, 0x10, RZ ;  /* 0x000000100c7f7819 */ /* 0x000fe400000006ff */
[----:B------:R-:W-:Y:S02]  /*0ad0*/  SHF.L.U32 R138, R9, 0x10, RZ ;  /* 0x00000010098a7819 */ /* 0x000fe400000006ff */
[----:B------:R-:W-:Y:S02]  /*0ae0*/  SHF.L.U32 R0, R2, 0x10, RZ ;  /* 0x0000001002007819 */ /* 0x000fe400000006ff */
[----:B------:R-:W-:Y:S02]  /*0af0*/  SHF.L.U32 R119, R25, 0x10, RZ ;  /* 0x0000001019777819 */ /* 0x000fe400000006ff */
[C-C-:B---3--:R-:W-:Y:S02]  /*0b00*/  SHF.R.U64 R154, R4.reuse, 0x10, R5.reuse ;  /* 0x00000010049a7819 */ /* 0x148fe40000001205 */
[----:B------:R-:W-:Y:S01]  /*0b10*/  SHF.L.U32 R16, R4, 0x10, RZ ;  /* 0x0000001004107819 */ /* 0x000fe200000006ff */
[----:B------:R-:W-:Y:S01]  /*0b20*/  IMAD.U32 R4, R88, 0x10000, RZ ;  /* 0x0001000058047824 */ /* 0x000fe200078e00ff */
[----:B------:R-:W-:-:S02]  /*0b30*/  SHF.R.U32.HI R156, RZ, 0x10, R5 ;  /* 0x00000010ff9c7819 */ /* 0x000fc40000011605 */
[----:B------:R-:W-:Y:S02]  /*0b40*/  SHF.L.U32 R18, R5, 0x10, RZ ;  /* 0x0000001005127819 */ /* 0x000fe400000006ff */
[----:B------:R-:W-:Y:S01]  /*0b50*/  SHF.L.U32 R143, R143, 0x10, RZ ;  /* 0x000000108f8f7819 */ /* 0x000fe200000006ff */
[----:B------:R-:W-:Y:S01]  /*0b60*/  FMUL.FTZ R137, R0, R127 ;  /* 0x0000007f00897220 */ /* 0x000fe20000410000 */
[----:B------:R-:W-:Y:S01]  /*0b70*/  SHF.L.U32 R126, R13, 0x10, RZ ;  /* 0x000000100d7e7819 */ /* 0x000fe200000006ff */
[----:B------:R-:W-:Y:S01]  /*0b80*/  FMUL.FTZ R106, R119, R138 ;  /* 0x0000008a776a7220 */ /* 0x000fe20000410000 */
[----:B------:R-:W-:Y:S01]  /*0b90*/  SHF.L.U32 R5, R3, 0x10, RZ ;  /* 0x0000001003057819 */ /* 0x000fe200000006ff */
[----:B-----5:R-:W-:Y:S01]  /*0ba0*/  FMUL.FTZ R0, R96, R17 ;  /* 0x0000001160007220 */ /* 0x020fe20000410000 */
[--C-:B------:R-:W-:Y:S01]  /*0bb0*/  SHF.R.U64 R146, R6, 0x10, R7.reuse ;  /* 0x0000001006927819 */ /* 0x100fe20000001207 */
[C---:B------:R-:W-:Y:S01]  /*0bc0*/  FMUL.FTZ R119, R96.reuse, R117 ;  /* 0x0000007560777220 */ /* 0x040fe20000410000 */
[----:B------:R-:W-:Y:S01]  /*0bd0*/  SHF.R.U32.HI R144, RZ, 0x10, R7 ;  /* 0x00000010ff907819 */ /* 0x000fe20000011607 */
[----:B------:R-:W-:Y:S01]  /*0be0*/  FMUL.FTZ R117, R96, R153 ;  /* 0x0000009960757220 */ /* 0x000fe20000410000 */
[----:B------:R-:W-:Y:S01]  /*0bf0*/  SHF.L.U32 R134, R7, 0x10, RZ ;  /* 0x0000001007867819 */ /* 0x000fe200000006ff */
[----:B------:R-:W-:Y:S01]  /*0c00*/  FMUL.FTZ R153, R4, R143 ;  /* 0x0000008f04997220 */ /* 0x000fe20000410000 */
[----:B------:R-:W-:-:S02]  /*0c10*/  SHF.L.U32 R128, R10, 0x10, RZ ;  /* 0x000000100a807819 */ /* 0x000fc400000006ff */
[----:B------:R-:W-:Y:S01]  /*0c20*/  SHF.L.U32 R7, R20, 0x10, RZ ;  /* 0x0000001014077819 */ /* 0x000fe200000006ff */
[----:B------:R-:W-:Y:S01]  /*0c30*/  FMUL.FTZ R140, R5, R126 ;  /* 0x0000007e058c7220 */ /* 0x000fe20000410000 */
[----:B------:R-:W-:Y:S01]  /*0c40*/  SHF.R.U32.HI R141, RZ, 0x10, R13 ;  /* 0x00000010ff8d7819 */ /* 0x000fe2000001160d */
[----:B------:R-:W-:Y:S01]  /*0c50*/  FADD.FTZ R4, RZ, R137 ;  /* 0x00000089ff047221 */ /* 0x000fe20000010000 */
[----:B------:R-:W-:Y:S01]  /*0c60*/  SHF.L.U32 R107, R23, 0x10, RZ ;  /* 0x00000010176b7819 */ /* 0x000fe200000006ff */
[----:B------:R-:W-:Y:S01]  /*0c70*/  FMUL.FTZ R158, R96, R15 ;  /* 0x0000000f609e7220 */ /* 0x000fe20000410000 */
[----:B------:R-:W-:Y:S01]  /*0c80*/  FFMA.FTZ R5, R0, R137, RZ ;  /* 0x0000008900057223 */ /* 0x000fe200000100ff */
[----:B------:R-:W-:Y:S01]  /*0c90*/  SHF.L.U32 R132, R6, 0x10, RZ ;  /* 0x0000001006847819 */ /* 0x000fe200000006ff */
[----:B------:R-:W-:Y:S01]  /*0ca0*/  FMUL.FTZ R118, R7, R128 ;  /* 0x0000008007767220 */ /* 0x000fe20000410000 */
[----:B------:R-:W-:Y:S01]  /*0cb0*/  SHF.L.U32 R6, R89, 0x10, RZ ;  /* 0x0000001059067819 */ /* 0x000fe200000006ff */
[----:B------:R-:W-:Y:S01]  /*0cc0*/  FMUL.FTZ R100, R149, R18 ;  /* 0x0000001295647220 */ /* 0x000fe20000410000 */
[----:B------:R-:W-:Y:S01]  /*0cd0*/  SHF.L.U32 R141, R141, 0x10, RZ ;  /* 0x000000108d8d7819 */ /* 0x000fe200000006ff */
[----:B------:R-:W-:Y:S01]  /*0ce0*/  FADD.FTZ R7, R4, R153 ;  /* 0x0000009904077221 */ /* 0x000fe20000010000 */
[----:B------:R-:W-:Y:S01]  /*0cf0*/  FMUL.FTZ R149, R96, R19 ;  /* 0x0000001360957220 */ /* 0x000fe20000410000 */
[----:B------:R-:W-:Y:S01]  /*0d00*/  FFMA.FTZ R4, R158, R153, R5 ;  /* 0x000000999e047223 */ /* 0x000fe20000010005 */
[----:B------:R-:W-:Y:S01]  /*0d10*/  FMUL.FTZ R114, R107, R134 ;  /* 0x000000866b727220 */ /* 0x000fe20000410000 */
[----:B------:R-:W-:Y:S01]  /*0d20*/  SHF.L.U32 R129, R26, 0x10, RZ ;  /* 0x000000101a817819 */ /* 0x000fe200000006ff */
[----:B------:R-:W-:Y:S01]  /*0d30*/  FMUL.FTZ R107, R96, R155 ;  /* 0x0000009b606b7220 */ /* 0x000fe20000410000 */
[----:B------:R-:W-:Y:S01]  /*0d40*/  SHF.R.U64 R147, R10, 0x10, R11 ;  /* 0x000000100a937819 */ /* 0x000fe2000000120b */
[----:B------:R-:W-:Y:S01]  /*0d50*/  FMUL.FTZ R155, R6, R141 ;  /* 0x0000008d069b7220 */ /* 0x000fe20000410000 */
[----:B------:R-:W-:Y:S01]  /*0d60*/  FMUL.FTZ R160, R96, R111 ;  /* 0x0000006f60a07220 */ /* 0x000fe20000410000 */
[----:B------:R-:W-:Y:S01]  /*0d70*/  FADD.FTZ R6, R7, R140 ;  /* 0x0000008c07067221 */ /* 0x000fe20000010000 */
[----:B------:R-:W-:Y:S01]  /*0d80*/  FFMA.FTZ R5, R149, R140, R4 ;  /* 0x0000008c95057223 */ /* 0x000fe20000010004 */
[----:B------:R-:W-:-:S02]  /*0d90*/  SHF.L.U32 R136, R8, 0x10, RZ ;  /* 0x0000001008887819 */ /* 0x000fc400000006ff */
[----:B------:R-:W-:Y:S01]  /*0da0*/  SHF.L.U32 R115, R24, 0x10, RZ ;  /* 0x0000001018737819 */ /* 0x000fe200000006ff */
[----:B------:R-:W-:Y:S01]  /*0db0*/  FMUL.FTZ R98, R129, R16 ;  /* 0x0000001081627220 */ /* 0x000fe20000410000 */
[----:B------:R-:W-:Y:S01]  /*0dc0*/  SHF.R.U64 R148, R8, 0x10, R9 ;  /* 0x0000001008947819 */ /* 0x000fe20000001209 */
[----:B------:R-:W-:Y:S01]  /*0dd0*/  FMUL.FTZ R129, R96, R109 ;  /* 0x0000006d60817220 */ /* 0x000fe20000410000 */
[----:B------:R-:W-:Y:S01]  /*0de0*/  SHF.L.U32 R8, R86, 0x10, RZ ;  /* 0x0000001056087819 */ /* 0x000fe200000006ff */
[----:B------:R-:W-:Y:S01]  /*0df0*/  FADD.FTZ R7, R6, R155 ;  /* 0x0000009b06077221 */ /* 0x000fe20000010000 */
[----:B------:R-:W-:Y:S01]  /*0e00*/  SHF.L.U32 R147, R147, 0x10, RZ ;  /* 0x0000001093937819 */ /* 0x000fe200000006ff */
[----:B------:R-:W-:Y:S01]  /*0e10*/  FFMA.FTZ R4, R160, R155, R5 ;  /* 0x0000009ba0047223 */ /* 0x000fe20000010005 */
[----:B------:R-:W-:Y:S01]  /*0e20*/  SHF.R.U32.HI R152, RZ, 0x10, R9 ;  /* 0x00000010ff987819 */ /* 0x000fe20000011609 */
[----:B------:R-:W-:Y:S01]  /*0e30*/  FMUL.FTZ R108, R115, R136 ;  /* 0x00000088736c7220 */ /* 0x000fe20000410000 */
[----:B------:R-:W-:Y:S01]  /*0e40*/  SHF.R.U32.HI R145, RZ, 0x10, R11 ;  /* 0x00000010ff917819 */ /* 0x000fe2000001160b */
[----:B------:R-:W-:Y:S01]  /*0e50*/  FMUL.FTZ R115, R96, R133 ;  /* 0x0000008560737220 */ /* 0x000fe20000410000 */
[----:B------:R-:W-:Y:S01]  /*0e60*/  SHF.L.U32 R130, R11, 0x10, RZ ;  /* 0x000000100b827819 */ /* 0x000fe200000006ff */
[----:B------:R-:W-:Y:S01]  /*0e70*/  FMUL.FTZ R133, R8, R147 ;  /* 0x0000009308857220 */ /* 0x000fe20000410000 */
[----:B------:R-:W-:Y:S01]  /*0e80*/  SHF.L.U32 R9, R21, 0x10, RZ ;  /* 0x0000001015097819 */ /* 0x000fe200000006ff */
[C---:B------:R-:W-:Y:S01]  /*0e90*/  FMUL.FTZ R150, R96.reuse, R113 ;  /* 0x0000007160967220 */ /* 0x040fe20000410000 */
[----:B------:R-:W-:Y:S01]  /*0ea0*/  FADD.FTZ R6, R7, R118 ;  /* 0x0000007607067221 */ /* 0x000fe20000010000 */
[----:B------:R-:W-:Y:S01]  /*0eb0*/  FFMA.FTZ R5, R129, R118, R4 ;  /* 0x0000007681057223 */ /* 0x000fe20000010004 */
[----:B------:R-:W-:Y:S01]  /*0ec0*/  SHF.L.U32 R145, R145, 0x10, RZ ;  /* 0x0000001091917819 */ /* 0x000fe200000006ff */
[----:B------:R-:W-:Y:S01]  /*0ed0*/  FMUL.FTZ R120, R9, R130 ;  /* 0x0000008209787220 */ /* 0x000fe20000410000 */
[----:B------:R-:W-:Y:S01]  /*0ee0*/  FMUL.FTZ R131, R96, R131 ;  /* 0x0000008360837220 */ /* 0x000fe20000410000 */
        /* <DEDUP_REMOVED lines=9> */
[----:B------:R-:W-:Y:S01]  /*0f80*/  SHF.L.U32 R146, R146, 0x10, RZ ;  /* 0x0000001092927819 */ /* 0x000fe200000006ff */
[----:B------:R-:W-:Y:S01]  /*0f90*/  FADD.FTZ R7, R7, R142 ;  /* 0x0000008e07077221 */ /* 0x000fe20000010000 */
[----:B------:R-:W-:Y:S01]  /*0fa0*/  FFMA.FTZ R4, R151, R142, R4 ;  /* 0x0000008e97047223 */ /* 0x000fe20000010004 */
[----:B------:R-:W-:-:S02]  /*0fb0*/  FMUL.FTZ R135, R96, R135 ;  /* 0x0000008760877220 */ /* 0x000fc40000410000 */
[----:B------:R-:W-:Y:S01]  /*0fc0*/  FMUL.FTZ R122, R13, R146 ;  /* 0x000000920d7a7220 */ /* 0x000fe20000410000 */
[----:B------:R-:W-:Y:S01]  /*0fd0*/  FADD.FTZ R7, R7, R112 ;  /* 0x0000007007077221 */ /* 0x000fe20000010000 */
[----:B------:R-:W-:Y:S01]  /*0fe0*/  FFMA.FTZ R4, R119, R112, R4 ;  /* 0x0000007077047223 */ /* 0x000fe20000010004 */
[----:B------:R-:W-:Y:S01]  /*0ff0*/  SHF.L.U32 R148, R148, 0x10, RZ ;  /* 0x0000001094947819 */ /* 0x000fe200000006ff */
[----:B------:R-:W-:Y:S01]  /*1000*/  FMUL.FTZ R121, R96, R121 ;  /* 0x0000007960797220 */ /* 0x000fe20000410000 */
[----:B------:R-:W-:Y:S01]  /*1010*/  SHF.L.U32 R125, R85, 0x10, RZ ;  /* 0x00000010557d7819 */ /* 0x000fe200000006ff */
[----:B------:R-:W-:Y:S01]  /*1020*/  FADD.FTZ R7, R7, R122 ;  /* 0x0000007a07077221 */ /* 0x000fe20000010000 */
[----:B------:R-:W-:Y:S01]  /*1030*/  SHF.L.U32 R144, R144, 0x10, RZ ;  /* 0x0000001090907819 */ /* 0x000fe200000006ff */
[----:B------:R-:W-:Y:S01]  /*1040*/  FFMA.FTZ R4, R135, R122, R4 ;  /* 0x0000007a87047223 */ /* 0x000fe20000010004 */
[----:B------:R-:W-:Y:S01]  /*1050*/  FMUL.FTZ R110, R139, R148 ;  /* 0x000000948b6e7220 */ /* 0x000fe20000410000 */
[----:B------:R-:W-:Y:S01]  /*1060*/  FMUL.FTZ R139, R96, R123 ;  /* 0x0000007b608b7220 */ /* 0x000fe20000410000 */
[----:B------:R-:W-:Y:S01]  /*1070*/  FADD.FTZ R7, R7, R114 ;  /* 0x0000007207077221 */ /* 0x000fe20000010000 */
[----:B------:R-:W-:Y:S01]  /*1080*/  FMUL.FTZ R124, R125, R144 ;  /* 0x000000907d7c7220 */ /* 0x000fe20000410000 */
[----:B------:R-:W-:-:S03]  /*1090*/  FFMA.FTZ R4, R121, R114, R4 ;  /* 0x0000007279047223 */ /* 0x000fc60000010004 */
[----:B------:R-:W-:Y:S01]  /*10a0*/  FADD.FTZ R7, R7, R124 ;  /* 0x0000007c07077221 */ /* 0x000fe20000010000 */
[----:B------:R-:W-:Y:S01]  /*10b0*/  FFMA.FTZ R4, R139, R124, R4 ;  /* 0x0000007c8b047223 */ /* 0x000fe20000010004 */
[----:B------:R-:W-:Y:S02]  /*10c0*/  FMUL.FTZ R123, R96, R161 ;  /* 0x000000a1607b7220 */ /* 0x000fe40000410000 */
[----:B------:R-:W-:Y:S01]  /*10d0*/  FADD.FTZ R7, R7, R108 ;  /* 0x0000006c07077221 */ /* 0x000fe20000010000 */
[----:B------:R-:W-:Y:S01]  /*10e0*/  FFMA.FTZ R4, R115, R108, R4 ;  /* 0x0000006c73047223 */ /* 0x000fe20000010004 */
[----:B------:R-:W-:Y:S02]  /*10f0*/  SHF.L.U32 R152, R152, 0x10, RZ ;  /* 0x0000001098987819 */ /* 0x000fe400000006ff */
[----:B------:R-:W-:Y:S01]  /*1100*/  FADD.FTZ R7, R7, R110 ;  /* 0x0000006e07077221 */ /* 0x000fe20000010000 */
[----:B------:R-:W-:Y:S01]  /*1110*/  FFMA.FTZ R4, R123, R110, R4 ;  /* 0x0000006e7b047223 */ /* 0x000fe20000010004 */
[----:B------:R-:W-:Y:S01]  /*1120*/  FMUL.FTZ R125, R96, R163 ;  /* 0x000000a3607d7220 */ /* 0x000fe20000410000 */
[----:B------:R-:W-:Y:S01]  /*1130*/  FMUL.FTZ R116, R165, R152 ;  /* 0x00000098a5747220 */ /* 0x000fe20000410000 */
[----:B------:R-:W-:Y:S01]  /*1140*/  FADD.FTZ R7, R7, R106 ;  /* 0x0000006a07077221 */ /* 0x000fe20000010000 */
[----:B------:R-:W-:Y:S01]  /*1150*/  FFMA.FTZ R4, R117, R106, R4 ;  /* 0x0000006a75047223 */ /* 0x000fe20000010004 */
[----:B------:R-:W-:-:S02]  /*1160*/  SHF.L.U32 R154, R154, 0x10, RZ ;  /* 0x000000109a9a7819 */ /* 0x000fc400000006ff */
[----:B------:R-:W-:Y:S01]  /*1170*/  FADD.FTZ R7, R7, R116 ;  /* 0x0000007407077221 */ /* 0x000fe20000010000 */
[----:B------:R-:W-:Y:S01]  /*1180*/  FFMA.FTZ R4, R125, R116, R4 ;  /* 0x000000747d047223 */ /* 0x000fe20000010004 */
[----:B------:R-:W-:Y:S01]  /*1190*/  FMUL.FTZ R111, R96, R167 ;  /* 0x000000a7606f7220 */ /* 0x000fe20000410000 */
[----:B------:R-:W-:Y:S01]  /*11a0*/  FMUL.FTZ R102, R169, R154 ;  /* 0x0000009aa9667220 */ /* 0x000fe20000410000 */
[----:B------:R-:W-:Y:S01]  /*11b0*/  FADD.FTZ R7, R7, R98 ;  /* 0x0000006207077221 */ /* 0x000fe20000010000 */
[----:B------:R-:W-:Y:S01]  /*11c0*/  FFMA.FTZ R4, R107, R98, R4 ;  /* 0x000000626b047223 */ /* 0x000fe20000010004 */
[----:B------:R-:W-:Y:S01]  /*11d0*/  SHF.L.U32 R156, R156, 0x10, RZ ;  /* 0x000000109c9c7819 */ /* 0x000fe200000006ff */
[C---:B------:R-:W-:Y:S01]  /*11e0*/  FMUL.FTZ R109, R96.reuse, R171 ;  /* 0x000000ab606d7220 */ /* 0x040fe20000410000 */
[----:B------:R-:W-:Y:S01]  /*11f0*/  FADD.FTZ R7, R7, R102 ;  /* 0x0000006607077221 */ /* 0x000fe20000010000 */
[----:B------:R-:W-:Y:S01]  /*1200*/  FFMA.FTZ R4, R111, R102, R4 ;  /* 0x000000666f047223 */ /* 0x000fe20000010004 */
[----:B------:R-:W-:Y:S01]  /*1210*/  FMUL.FTZ R113, R96, R173 ;  /* 0x000000ad60717220 */ /* 0x000fe20000410000 */
[----:B------:R-:W-:Y:S01]  /*1220*/  FMUL.FTZ R104, R175, R156 ;  /* 0x0000009caf687220 */ /* 0x000fe20000410000 */
[----:B------:R-:W-:Y:S01]  /*1230*/  FADD.FTZ R7, R7, R100 ;  /* 0x0000006407077221 */ /* 0x000fe20000010000 */
[----:B------:R-:W-:Y:S01]  /*1240*/  FFMA.FTZ R4, R109, R100, R4 ;  /* 0x000000646d047223 */ /* 0x000fe20000010004 */
[----:B------:R-:W-:Y:S01]  /*1250*/  FMUL.FTZ R12, R0, R127 ;  /* 0x0000007f000c7220 */ /* 0x000fe20000410000 */
        /* <DEDUP_REMOVED lines=19> */
[----:B------:R-:W-:Y:S01]  /*1390*/  FADD.FTZ R7, R7, R104 ;  /* 0x0000006807077221 */ /* 0x000fe20000010000 */
[----:B------:R-:W-:Y:S01]  /*13a0*/  FFMA.FTZ R4, R113, R104, R4 ;  /* 0x0000006871047223 */ /* 0x000fe20000010004 */
[----:B------:R-:W-:Y:S06]  /*13b0*/  BRA `(.L_x_197) ;  /* 0x0000000c00b47947 */ /* 0x000fec0003800000 */
.L_x_196:
[----:B------:R-:W0:Y:S01]  /*13c0*/  LDC.64 R4, c[0x0][0x3a8] ;  /* 0x0000ea00ff047b82 */ /* 0x000e220000000a00 */
[C---:B------:R-:W-:Y:S02]  /*13d0*/  IADD3 R103, PT, PT, R105.reuse, 0x100, RZ ;  /* 0x0000010069677810 */ /* 0x040fe40007ffe0ff */
[----:B------:R-:W-:-:S05]  /*13e0*/  IADD3 R101, PT, PT, R105, 0x200, RZ ;  /* 0x0000020069657810 */ /* 0x000fca0007ffe0ff */
[----:B------:R-:W1:Y:S01]  /*13f0*/  LDC.64 R6, c[0x0][0x428] ;  /* 0x00010a00ff067b82 */ /* 0x000e620000000a00 */
[C---:B------:R-:W-:Y:S02]  /*1400*/  IADD3 R99, PT, PT, R105.reuse, 0x300, RZ ;  /* 0x0000030069637810 */ /* 0x040fe40007ffe0ff */
[----:B------:R-:W-:-:S05]  /*1410*/  IADD3 R97, PT, PT, R105, 0x400, RZ ;  /* 0x0000040069617810 */ /* 0x000fca0007ffe0ff */
[----:B------:R-:W2:Y:S01]  /*1420*/  LDC.64 R36, c[0x0][0x438] ;  /* 0x00010e00ff247b82 */ /* 0x000ea20000000a00 */
[----:B0-----:R-:W-:-:S04]  /*1430*/  IMAD.WIDE.U32 R14, R99, 0x8, R4 ;  /* 0x00000008630e7825 */ /* 0x001fc800078e0004 */
[--C-:B------:R-:W-:Y:S01]  /*1440*/  IMAD.WIDE.U32 R18, R97, 0x8, R4.reuse ;  /* 0x0000000861127825 */ /* 0x100fe200078e0004 */
[----:B------:R-:W3:Y:S03]  /*1450*/  LDG.E.64 R124, desc[UR12][R14.64] ;  /* 0x0000000c0e7c7981 */ /* 0x000ee6000c1e1b00 */
[--C-:B------:R-:W-:Y:S01]  /*1460*/  IMAD.WIDE.U32 R10, R103, 0x8, R4.reuse ;  /* 0x00000008670a7825 */ /* 0x100fe200078e0004 */
[----:B------:R3:W4:Y:S03]  /*1470*/  LDG.E.64 R130, desc[UR12][R18.64] ;  /* 0x0000000c12827981 */ /* 0x000726000c1e1b00 */
[--C-:B------:R-:W-:Y:S02]  /*1480*/  IMAD.WIDE.U32 R8, R105, 0x8, R4.reuse ;  /* 0x0000000869087825 */ /* 0x100fe400078e0004 */
[----:B------:R-:W4:Y:S02]  /*1490*/  LDG.E.64 R10, desc[UR12][R10.64] ;  /* 0x0000000c0a0a7981 */ /* 0x000f24000c1e1b00 */
[----:B------:R-:W-:-:S02]  /*14a0*/  IMAD.WIDE.U32 R12, R101, 0x8, R4 ;  /* 0x00000008650c7825 */ /* 0x000fc400078e0004 */
[----:B------:R0:W4:Y:S04]  /*14b0*/  LDG.E.64 R106, desc[UR12][R8.64] ;  /* 0x0000000c086a7981 */ /* 0x000128000c1e1b00 */
[----:B------:R-:W4:Y:S01]  /*14c0*/  LDG.E.64 R116, desc[UR12][R12.64] ;  /* 0x0000000c0c747981 */ /* 0x000f22000c1e1b00 */
[----:B-1----:R-:W-:-:S04]  /*14d0*/  IMAD.WIDE.U32 R4, R105, 0x8, R6 ;  /* 0x0000000869047825 */ /* 0x002fc800078e0006 */
[--C-:B------:R-:W-:Y:S02]  /*14e0*/  IMAD.WIDE.U32 R136, R99, 0x8, R6.reuse ;  /* 0x0000000863887825 */ /* 0x100fe400078e0006 */
[----:B------:R-:W4:Y:S02]  /*14f0*/  LDG.E.64 R4, desc[UR12][R4.64] ;  /* 0x0000000c04047981 */ /* 0x000f24000c1e1b00 */
[--C-:B------:R-:W-:Y:S02]  /*1500*/  IMAD.WIDE.U32 R128, R103, 0x8, R6.reuse ;  /* 0x0000000867807825 */ /* 0x100fe400078e0006 */
[----:B------:R-:W4:Y:S02]  /*1510*/  LDG.E.64 R136, desc[UR12][R136.64] ;  /* 0x0000000c88887981 */ /* 0x000f24000c1e1b00 */
[--C-:B------:R-:W-:Y:S02]  /*1520*/  IMAD.WIDE.U32 R132, R101, 0x8, R6.reuse ;  /* 0x0000000865847825 */ /* 0x100fe400078e0006 */
[----:B------:R-:W4:Y:S04]  /*1530*/  LDG.E.64 R128, desc[UR12][R128.64] ;  /* 0x0000000c80807981 */ /* 0x000f28000c1e1b00 */
[----:B------:R-:W4:Y:S01]  /*1540*/  LDG.E.64 R132, desc[UR12][R132.64] ;  /* 0x0000000c84847981 */ /* 0x000f22000c1e1b00 */
[----:B------:R-:W-:-:S06]  /*1550*/  IMAD.WIDE.U32 R16, R97, 0x8, R6 ;  /* 0x0000000861107825 */ /* 0x000fcc00078e0006 */
[----:B------:R-:W4:Y:S01]  /*1560*/  LDG.E.64 R16, desc[UR12][R16.64] ;  /* 0x0000000c10107981 */ /* 0x000f22000c1e1b00 */
[----:B--2---:R-:W-:-:S04]  /*1570*/  IMAD.WIDE.U32 R28, R105, 0x8, R36 ;  /* 0x00000008691c7825 */ /* 0x004fc800078e0024 */
[--C-:B------:R-:W-:Y:S02]  /*1580*/  IMAD.WIDE.U32 R30, R103, 0x8, R36.reuse ;  /* 0x00000008671e7825 */ /* 0x100fe400078e0024 */
[----:B------:R-:W5:Y:S02]  /*1590*/  LDG.E.64 R28, desc[UR12][R28.64] ;  /* 0x0000000c1c1c7981 */ /* 0x000f64000c1e1b00 */
[--C-:B------:R-:W-:Y:S02]  /*15a0*/  IMAD.WIDE.U32 R32, R101, 0x8, R36.reuse ;  /* 0x0000000865207825 */ /* 0x100fe400078e0024 */
[----:B------:R-:W5:Y:S02]  /*15b0*/  LDG.E.64 R30, desc[UR12][R30.64] ;  /* 0x0000000c1e1e7981 */ /* 0x000f64000c1e1b00 */
[--C-:B------:R-:W-:Y:S02]  /*15c0*/  IMAD.WIDE.U32 R34, R99, 0x8, R36.reuse ;  /* 0x0000000863227825 */ /* 0x100fe400078e0024 */
[----:B------:R-:W5:Y:S02]  /*15d0*/  LDG.E.64 R32, desc[UR12][R32.64] ;  /* 0x0000000c20207981 */ /* 0x000f64000c1e1b00 */
[----:B------:R-:W-:-:S02]  /*15e0*/  IMAD.WIDE.U32 R36, R97, 0x8, R36 ;  /* 0x0000000861247825 */ /* 0x000fc400078e0024 */
[----:B------:R-:W5:Y:S04]  /*15f0*/  LDG.E.64 R34, desc[UR12][R34.64] ;  /* 0x0000000c22227981 */ /* 0x000f68000c1e1b00 */
[----:B------:R-:W5:Y:S01]  /*1600*/  LDG.E.64 R36, desc[UR12][R36.64] ;  /* 0x0000000c24247981 */ /* 0x000f62000c1e1b00 */
[----:B------:R-:W-:Y:S02]  /*1610*/  SHF.L.U32 R142, R87, 0x10, RZ ;  /* 0x00000010578e7819 */ /* 0x000fe400000006ff */
[----:B------:R-:W-:Y:S02]  /*1620*/  SHF.L.U32 R163, R82, 0x10, RZ ;  /* 0x0000001052a37819 */ /* 0x000fe400000006ff */
[----:B------:R-:W-:Y:S02]  /*1630*/  SHF.L.U32 R167, R83, 0x10, RZ ;  /* 0x0000001053a77819 */ /* 0x000fe400000006ff */
[----:B------:R-:W-:-:S02]  /*1640*/  SHF.L.U32 R171, R80, 0x10, RZ ;  /* 0x0000001050ab7819 */ /* 0x000fc400000006ff */
[----:B------:R-:W-:Y:S02]  /*1650*/  SHF.L.U32 R177, R81, 0x10, RZ ;  /* 0x0000001051b17819 */ /* 0x000fe400000006ff */
[--C-:B---3--:R-:W-:Y:S02]  /*1660*/  SHF.R.U64 R18, R124, 0x10, R125.reuse ;  /* 0x000000107c127819 */ /* 0x108fe4000000127d */
[----:B------:R-:W-:Y:S02]  /*1670*/  SHF.R.U32.HI R98, RZ, 0x10, R125 ;  /* 0x00000010ff627819 */ /* 0x000fe4000001167d */
[--C-:B----4-:R-:W-:Y:S02]  /*1680*/  SHF.R.U64 R100, R130, 0x10, R131.reuse ;  /* 0x0000001082647819 */ /* 0x110fe40000001283 */
[----:B------:R-:W-:Y:S02]  /*1690*/  SHF.R.U32.HI R102, RZ, 0x10, R131 ;  /* 0x00000010ff667819 */ /* 0x000fe40000011683 */
[----:B------:R-:W-:-:S02]  /*16a0*/  SHF.L.U32 R123, R124, 0x10, RZ ;  /* 0x000000107c7b7819 */ /* 0x000fc400000006ff */
[----:B------:R-:W-:Y:S02]  /*16b0*/  SHF.L.U32 R125, R125, 0x10, RZ ;  /* 0x000000107d7d7819 */ /* 0x000fe400000006ff */
[----:B------:R-:W-:Y:S02]  /*16c0*/  SHF.L.U32 R127, R130, 0x10, RZ ;  /* 0x00000010827f7819 */ /* 0x000fe400000006ff */
[----:B------:R-:W-:Y:S02]  /*16d0*/  SHF.L.U32 R131, R131, 0x10, RZ ;  /* 0x0000001083837819 */ /* 0x000fe400000006ff */
[C---:B0-----:R-:W-:Y:S02]  /*16e0*/  SHF.R.U64 R8, R10.reuse, 0x10, R11 ;  /* 0x000000100a087819 */ /* 0x041fe4000000120b */
[----:B------:R-:W-:Y:S02]  /*16f0*/  SHF.L.U32 R15, R10, 0x10, RZ ;  /* 0x000000100a0f7819 */ /* 0x000fe400000006ff */
[----:B------:R-:W-:-:S02]  /*1700*/  SHF.R.U64 R6, R106, 0x10, R107 ;  /* 0x000000106a067819 */ /* 0x000fc4000000126b */
[----:B------:R-:W-:Y:S02]  /*1710*/  SHF.R.U32.HI R7, RZ, 0x10, R107 ;  /* 0x00000010ff077819 */ /* 0x000fe4000001166b */
[----:B------:R-:W-:Y:S02]  /*1720*/  SHF.R.U32.HI R10, RZ, 0x10, R11 ;  /* 0x00000010ff0a7819 */ /* 0x000fe4000001160b */
[--C-:B------:R-:W-:Y:S02]  /*1730*/  SHF.R.U64 R12, R116, 0x10, R117.reuse ;  /* 0x00000010740c7819 */ /* 0x100fe40000001275 */
[----:B------:R-:W-:Y:S01]  /*1740*/  SHF.R.U32.HI R14, RZ, 0x10, R117 ;  /* 0x00000010ff0e7819 */ /* 0x000fe20000011675 */
[----:B------:R-:W-:Y:S01]  /*1750*/  IMAD.U32 R109, R11, 0x10000, RZ ;  /* 0x000100000b6d7824 */ /* 0x000fe200078e00ff */
[----:B------:R-:W-:Y:S01]  /*1760*/  SHF.L.U32 R13, R107, 0x10, RZ ;  /* 0x000000106b0d7819 */ /* 0x000fe200000006ff */
[----:B------:R-:W-:Y:S01]  /*1770*/  FADD.FTZ R151, -R0, R123 ;  /* 0x0000007b00977221 */ /* 0x000fe20000010100 */
[----:B------:R-:W-:Y:S01]  /*1780*/  SHF.L.U32 R111, R116, 0x10, RZ ;  /* 0x00000010746f7819 */ /* 0x000fe200000006ff */
[C---:B------:R-:W-:Y:S01]  /*1790*/  FADD.FTZ R153, -R0.reuse, R125 ;  /* 0x0000007d00997221 */ /* 0x040fe20000010100 */
[C---:B------:R-:W-:Y:S01]  /*17a0*/  FADD.FTZ R155, -R0.reuse, R127 ;  /* 0x0000007f009b7221 */ /* 0x040fe20000010100 */
[----:B------:R-:W-:Y:S01]  /*17b0*/  FADD.FTZ R173, -R0, R131 ;  /* 0x0000008300ad7221 */ /* 0x000fe20000010100 */
        /* <DEDUP_REMOVED lines=29> */
[----:B------:R-:W-:Y:S02]  /*1990*/  SHF.R.U64 R148, R136, 0x10, R137 ;  /* 0x0000001088947819 */ /* 0x000fe40000001289 */
[----:B------:R-:W-:Y:S02]  /*19a0*/  SHF.L.U32 R127, R4, 0x10, RZ ;  /* 0x00000010047f7819 */ /* 0x000fe400000006ff */
[----:B------:R-:W-:Y:S02]  /*19b0*/  SHF.L.U32 R136, R136, 0x10, RZ ;  /* 0x0000001088887819 */ /* 0x000fe400000006ff */
[----:B------:R-:W-:Y:S02]  /*19c0*/  SHF.L.U32 R0, R2, 0x10, RZ ;  /* 0x0000001002007819 */ /* 0x000fe400000006ff */
[----:B------:R-:W-:Y:S01]  /*19d0*/  SHF.L.U32 R121, R24, 0x10, RZ ;  /* 0x0000001018797819 */ /* 0x000fe200000006ff */
[----:B------:R-:W-:Y:S01]  /*19e0*/  IMAD.U32 R126, R5, 0x10000, RZ ;  /* 0x00010000057e7824 */ /* 0x000fe200078e00ff */
[----:B------:R-:W-:-:S02]  /*19f0*/  SHF.R.U32.HI R141, RZ, 0x10, R5 ;  /* 0x00000010ff8d7819 */ /* 0x000fc40000011605 */
[----:B------:R-:W-:Y:S02]  /*1a00*/  SHF.L.U32 R4, R88, 0x10, RZ ;  /* 0x0000001058047819 */ /* 0x000fe400000006ff */
[----:B------:R-:W-:Y:S01]  /*1a10*/  SHF.L.U32 R143, R143, 0x10, RZ ;  /* 0x000000108f8f7819 */ /* 0x000fe200000006ff */
[----:B------:R-:W-:Y:S01]  /*1a20*/  FMUL.FTZ R108, R121, R136 ;  /* 0x00000088796c7220 */ /* 0x000fe20000410000 */
[----:B------:R-:W-:Y:S02]  /*1a30*/  SHF.R.U32.HI R152, RZ, 0x10, R137 ;  /* 0x00000010ff987819 */ /* 0x000fe40000011689 */
[----:B------:R-:W-:Y:S01]  /*1a40*/  SHF.L.U32 R138, R137, 0x10, RZ ;  /* 0x00000010898a7819 */ /* 0x000fe200000006ff */
[----:B------:R-:W-:Y:S01]  /*1a50*/  FMUL.FTZ R137, R0, R127 ;  /* 0x0000007f00897220 */ /* 0x000fe20000410000 */
[----:B------:R-:W-:Y:S01]  /*1a60*/  SHF.L.U32 R5, R3, 0x10, RZ ;  /* 0x0000001003057819 */ /* 0x000fe200000006ff */
[----:B-----5:R-:W-:Y:S01]  /*1a70*/  FMUL.FTZ R0, R96, R9 ;  /* 0x0000000960007220 */ /* 0x020fe20000410000 */
[----:B------:R-:W-:Y:S01]  /*1a80*/  SHF.R.U64 R147, R128, 0x10, R129 ;  /* 0x0000001080937819 */ /* 0x000fe20000001281 */
[----:B------:R-:W-:Y:S01]  /*1a90*/  FMUL.FTZ R121, R96, R117 ;  /* 0x0000007560797220 */ /* 0x000fe20000410000 */
[----:B------:R-:W-:Y:S01]  /*1aa0*/  SHF.L.U32 R128, R128, 0x10, RZ ;  /* 0x0000001080807819 */ /* 0x000fe200000006ff */
[----:B------:R-:W-:Y:S01]  /*1ab0*/  FMUL.FTZ R117, R96, R153 ;  /* 0x0000009960757220 */ /* 0x000fe20000410000 */
[----:B------:R-:W-:Y:S01]  /*1ac0*/  SHF.L.U32 R7, R20, 0x10, RZ ;  /* 0x0000001014077819 */ /* 0x000fe200000006ff */
[----:B------:R-:W-:Y:S01]  /*1ad0*/  FMUL.FTZ R153, R4, R143 ;  /* 0x0000008f04997220 */ /* 0x000fe20000410000 */
[C---:B------:R-:W-:Y:S01]  /*1ae0*/  SHF.R.U64 R146, R132.reuse, 0x10, R133 ;  /* 0x0000001084927819 */ /* 0x040fe20000001285 */
[----:B------:R-:W-:Y:S01]  /*1af0*/  FMUL.FTZ R140, R5, R126 ;  /* 0x0000007e058c7220 */ /* 0x000fe20000410000 */
[----:B------:R-:W-:Y:S01]  /*1b00*/  FADD.FTZ R4, RZ, R137 ;  /* 0x00000089ff047221 */ /* 0x000fe20000010000 */
[----:B------:R-:W-:Y:S01]  /*1b10*/  SHF.L.U32 R132, R132, 0x10, RZ ;  /* 0x0000001084847819 */ /* 0x000fe200000006ff */
[----:B------:R-:W-:Y:S01]  /*1b20*/  FMUL.FTZ R158, R96, R11 ;  /* 0x0000000b609e7220 */ /* 0x000fe20000410000 */
[----:B------:R-:W-:Y:S01]  /*1b30*/  SHF.L.U32 R107, R22, 0x10, RZ ;  /* 0x00000010166b7819 */ /* 0x000fe200000006ff */
[----:B------:R-:W-:Y:S01]  /*1b40*/  FFMA.FTZ R5, R0, R137, RZ ;  /* 0x0000008900057223 */ /* 0x000fe200000100ff */
[----:B------:R-:W-:Y:S01]  /*1b50*/  SHF.L.U32 R6, R89, 0x10, RZ ;  /* 0x0000001059067819 */ /* 0x000fe200000006ff */
[----:B------:R-:W-:Y:S01]  /*1b60*/  FMUL.FTZ R118, R7, R128 ;  /* 0x0000008007767220 */ /* 0x000fe20000410000 */
[----:B------:R-:W-:Y:S01]  /*1b70*/  SHF.L.U32 R141, R141, 0x10, RZ ;  /* 0x000000108d8d7819 */ /* 0x000fe200000006ff */
[----:B------:R-:W-:Y:S01]  /*1b80*/  FADD.FTZ R7, R4, R153 ;  /* 0x0000009904077221 */ /* 0x000fe20000010000 */
[----:B------:R-:W-:Y:S01]  /*1b90*/  FMUL.FTZ R149, R96, R13 ;  /* 0x0000000d60957220 */ /* 0x000fe20000410000 */
[----:B------:R-:W-:Y:S01]  /*1ba0*/  FFMA.FTZ R4, R158, R153, R5 ;  /* 0x000000999e047223 */ /* 0x000fe20000010005 */
[----:B------:R-:W-:Y:S01]  /*1bb0*/  SHF.R.U32.HI R145, RZ, 0x10, R129 ;  /* 0x00000010ff917819 */ /* 0x000fe20000011681 */
[----:B------:R-:W-:Y:S01]  /*1bc0*/  FMUL.FTZ R112, R107, R132 ;  /* 0x000000846b707220 */ /* 0x000fe20000410000 */
[----:B------:R-:W-:Y:S01]  /*1bd0*/  SHF.L.U32 R130, R129, 0x10, RZ ;  /* 0x0000001081827819 */ /* 0x000fe200000006ff */
[----:B------:R-:W-:Y:S01]  /*1be0*/  FMUL.FTZ R107, R96, R155 ;  /* 0x0000009b606b7220 */ /* 0x000fe20000410000 */
[----:B------:R-:W-:Y:S01]  /*1bf0*/  SHF.L.U32 R129, R25, 0x10, RZ ;  /* 0x0000001019817819 */ /* 0x000fe200000006ff */
[----:B------:R-:W-:Y:S01]  /*1c00*/  FMUL.FTZ R155, R6, R141 ;  /* 0x0000008d069b7220 */ /* 0x000fe20000410000 */
[----:B------:R-:W-:Y:S01]  /*1c10*/  FMUL.FTZ R160, R96, R15 ;  /* 0x0000000f60a07220 */ /* 0x000fe20000410000 */
[----:B------:R-:W-:Y:S01]  /*1c20*/  FADD.FTZ R6, R7, R140 ;  /* 0x0000008c07067221 */ /* 0x000fe20000010000 */
[----:B------:R-:W-:Y:S01]  /*1c30*/  FFMA.FTZ R5, R149, R140, R4 ;  /* 0x0000008c95057223 */ /* 0x000fe20000010004 */
[----:B------:R-:W-:-:S02]  /*1c40*/  SHF.R.U32.HI R144, RZ, 0x10, R133 ;  /* 0x00000010ff907819 */ /* 0x000fc40000011685 */
[----:B------:R-:W-:Y:S01]  /*1c50*/  SHF.L.U32 R134, R133, 0x10, RZ ;  /* 0x0000001085867819 */ /* 0x000fe200000006ff */
[----:B------:R-:W-:Y:S01]  /*1c60*/  FMUL.FTZ R106, R129, R138 ;  /* 0x0000008a816a7220 */ /* 0x000fe20000410000 */
[----:B------:R-:W-:Y:S02]  /*1c70*/  SHF.L.U32 R18, R17, 0x10, RZ ;  /* 0x0000001011127819 */ /* 0x000fe400000006ff */
[----:B------:R-:W-:Y:S01]  /*1c80*/  SHF.L.U32 R133, R27, 0x10, RZ ;  /* 0x000000101b857819 */ /* 0x000fe200000006ff */
[----:B------:R-:W-:Y:S01]  /*1c90*/  FMUL.FTZ R129, R96, R19 ;  /* 0x0000001360817220 */ /* 0x000fe20000410000 */
[----:B------:R-:W-:Y:S01]  /*1ca0*/  SHF.L.U32 R8, R86, 0x10, RZ ;  /* 0x0000001056087819 */ /* 0x000fe200000006ff */
[----:B------:R-:W-:Y:S01]  /*1cb0*/  FADD.FTZ R7, R6, R155 ;  /* 0x0000009b06077221 */ /* 0x000fe20000010000 */
[----:B------:R-:W-:Y:S01]  /*1cc0*/  SHF.L.U32 R147, R147, 0x10, RZ ;  /* 0x0000001093937819 */ /* 0x000fe200000006ff */
[----:B------:R-:W-:Y:S01]  /*1cd0*/  FFMA.FTZ R4, R160, R155, R5 ;  /* 0x0000009ba0047223 */ /* 0x000fe20000010005 */
[C---:B------:R-:W-:Y:S01]  /*1ce0*/  SHF.R.U64 R154, R16.reuse, 0x10, R17 ;  /* 0x00000010109a7819 */ /* 0x040fe20000001211 */
[----:B------:R-:W-:Y:S01]  /*1cf0*/  FMUL.FTZ R100, R133, R18 ;  /* 0x0000001285647220 */ /* 0x000fe20000410000 */
[----:B------:R-:W-:-:S02]  /*1d00*/  SHF.L.U32 R16, R16, 0x10, RZ ;  /* 0x0000001010107819 */ /* 0x000fc400000006ff */
[----:B------:R-:W-:Y:S02]  /*1d10*/  SHF.R.U32.HI R156, RZ, 0x10, R17 ;  /* 0x00000010ff9c7819 */ /* 0x000fe40000011611 */
        /* <DEDUP_REMOVED lines=8> */
[----:B------:R-:W-:Y:S01]  /*1da0*/  SHF.L.U32 R145, R145, 0x10, RZ ;  /* 0x0000001091917819 */ /* 0x000fe200000006ff */
        /* <DEDUP_REMOVED lines=8> */
[----:B------:R-:W-:Y:S01]  /*1e30*/  FADD.FTZ R7, R7, R120 ;  /* 0x0000007807077221 */ /* 0x000fe20000010000 */
[----:B------:R-:W-:Y:S01]  /*1e40*/  FFMA.FTZ R4, R131, R120, R4 ;  /* 0x0000007883047223 */ /* 0x000fe20000010004 */
[----:B------:R-:W-:Y:S01]  /*1e50*/  SHF.L.U32 R146, R146, 0x10, RZ ;  /* 0x0000001092927819 */ /* 0x000fe200000006ff */
[----:B------:R-:W-:-:S02]  /*1e60*/  IMAD.U32 R123, R84, 0x10000, RZ ;  /* 0x00010000547b7824 */ /* 0x000fc400078e00ff */
[C---:B------:R-:W-:Y:S01]  /*1e70*/  FMUL.FTZ R119, R96.reuse, R119 ;  /* 0x0000007760777220 */ /* 0x040fe20000410000 */
[----:B------:R-:W-:Y:S01]  /*1e80*/  FADD.FTZ R7, R7, R142 ;  /* 0x0000008e07077221 */ /* 0x000fe20000010000 */
[----:B------:R-:W-:Y:S01]  /*1e90*/  FFMA.FTZ R4, R151, R142, R4 ;  /* 0x0000008e97047223 */ /* 0x000fe20000010004 */
[----:B------:R-:W-:Y:S01]  /*1ea0*/  FMUL.FTZ R122, R123, R146 ;  /* 0x000000927b7a7220 */ /* 0x000fe20000410000 */
[----:B------:R-:W-:Y:S01]  /*1eb0*/  FMUL.FTZ R135, R96, R135 ;  /* 0x0000008760877220 */ /* 0x000fe20000410000 */
[----:B------:R-:W-:Y:S01]  /*1ec0*/  FADD.FTZ R7, R7, R112 ;  /* 0x0000007007077221 */ /* 0x000fe20000010000 */
[----:B------:R-:W-:Y:S01]  /*1ed0*/  FFMA.FTZ R4, R119, R112, R4 ;  /* 0x0000007077047223 */ /* 0x000fe20000010004 */
[----:B------:R-:W-:Y:S02]  /*1ee0*/  SHF.L.U32 R125, R85, 0x10, RZ ;  /* 0x00000010557d7819 */ /* 0x000fe400000006ff */
[----:B------:R-:W-:Y:S01]  /*1ef0*/  SHF.L.U32 R144, R144, 0x10, RZ ;  /* 0x0000001090907819 */ /* 0x000fe200000006ff */
[----:B------:R-:W-:Y:S01]  /*1f00*/  FADD.FTZ R7, R7, R122 ;  /* 0x0000007a07077221 */ /* 0x000fe20000010000 */
[----:B------:R-:W-:Y:S01]  /*1f10*/  FFMA.FTZ R4, R135, R122, R4 ;  /* 0x0000007a87047223 */ /* 0x000fe20000010004 */
[----:B------:R-:W-:-:S02]  /*1f20*/  FMUL.FTZ R139, R96, R139 ;  /* 0x0000008b608b7220 */ /* 0x000fc40000410000 */
[----:B------:R-:W-:Y:S01]  /*1f30*/  FMUL.FTZ R124, R125, R144 ;  /* 0x000000907d7c7220 */ /* 0x000fe20000410000 */
        /* <DEDUP_REMOVED lines=9> */
[----:B------:R-:W-:-:S02]  /*1fd0*/  IMAD.U32 R152, R152, 0x10000, RZ ;  /* 0x0001000098987824 */ /* 0x000fc400078e00ff */
[----:B------:R-:W-:Y:S01]  /*1fe0*/  FADD.FTZ R7, R7, R110 ;  /* 0x0000006e07077221 */ /* 0x000fe20000010000 */
[----:B------:R-:W-:Y:S01]  /*1ff0*/  FFMA.FTZ R4, R123, R110, R4 ;  /* 0x0000006e7b047223 */ /* 0x000fe20000010004 */
[----:B------:R-:W-:Y:S01]  /*2000*/  FMUL.FTZ R116, R167, R152 ;  /* 0x00000098a7747220 */ /* 0x000fe20000410000 */
        /* <DEDUP_REMOVED lines=39> */
[----:B------:R-:W-:-:S07]  /*2280*/  FFMA.FTZ R4, R113, R104, R4 ;  /* 0x0000006871047223 */ /* 0x000fce0000010004 */
.L_x_197:
[----:B------:R-:W0:Y:S01]  /*2290*/  SHFL.DOWN PT, R6, R7, 0x10, 0x1f ;  /* 0x0a001f0007067f89 */ /* 0x000e2200000e0000 */
[----:B------:R-:W-:Y:S01]  /*22a0*/  LOP3.LUT P0, RZ, R38, 0x1f, RZ, 0xc0, !PT ;  /* 0x0000001f26ff7812 */ /* 0x000fe2000780c0ff */
[----:B------:R-:W-:Y:S02]  /*22b0*/  BSSY.RECONVERGENT B0, `(.L_x_198) ;  /* 0x000001e000007945 */ /* 0x000fe40003800200 */
        /* <DEDUP_REMOVED lines=20> */
[----:B------:R-:W0:Y:S01]  /*2400*/  S2R R38, SR_TID.X ;  /* 0x0000000000267919 */ /* 0x000e220000002100 */
[----:B------:R-:W1:Y:S01]  /*2410*/  S2UR UR5, SR_CgaCtaId ;  /* 0x00000000000579c3 */ /* 0x000e620000008800 */
[----:B------:R-:W-:Y:S02]  /*2420*/  UMOV UR4, 0x400 ;  /* 0x0000040000047882 */ /* 0x000fe40000000000 */
[----:B-1----:R-:W-:-:S04]  /*2430*/  ULEA UR4, UR5, UR4, 0x18 ;  /* 0x0000000405047291 */ /* 0x002fc8000f8ec0ff */
[----:B------:R-:W-:Y:S02]  /*2440*/  UIADD3 UR5, UPT, UPT, UR4, 0x5040, URZ ;  /* 0x0000504004057890 */ /* 0x000fe4000fffe0ff */
[----:B------:R-:W-:Y:S01]  /*2450*/  @!UP4 UIADD3 UR5, UPT, UPT, UR4, 0x5000, URZ ;  /* 0x000050000405c890 */ /* 0x000fe2000fffe0ff */
[----:B0-----:R-:W-:-:S04]  /*2460*/  SHF.R.U32.HI R6, RZ, 0x2, R38 ;  /* 0x00000002ff067819 */ /* 0x001fc80000011626 */
[----:B------:R-:W-:-:S05]  /*2470*/  LOP3.LUT R6, R6, 0x38, RZ, 0xc0, !PT ;  /* 0x0000003806067812 */ /* 0x000fca00078ec0ff */
[----:B------:R0:W-:Y:S02]  /*2480*/  STS.64 [R6+UR5], R4 ;  /* 0x0000000406007988 */ /* 0x0001e40008000a05 */
.L_x_199:
[----:B------:R-:W-:Y:S05]  /*2490*/  BSYNC.RECONVERGENT B0 ;  /* 0x0000000000007941 */ /* 0x000fea0003800200 */
.L_x_198:
[----:B------:R-:W1:Y:S08]  /*24a0*/  S2UR UR5, SR_CgaCtaId ;  /* 0x00000000000579c3 */ /* 0x000e700000008800 */
[----:B------:R-:W-:Y:S01]  /*24b0*/  BAR.SYNC.DEFER_BLOCKING 0x0 ;  /* 0x0000000000007b1d */ /* 0x000fe20000010000 */
[----:B------:R-:W-:Y:S01]  /*24c0*/  FADD.FTZ R79, R12, R79 ;  /* 0x0000004f0c4f7221 */ /* 0x000fe20000010000 */
[----:B------:R-:W-:Y:S01]  /*24d0*/  FADD.FTZ R78, R13, R78 ;  /* 0x0000004e0d4e7221 */ /* 0x000fe20000010000 */
[----:B------:R-:W-:Y:S01]  /*24e0*/  FADD.FTZ R77, R14, R77 ;  /* 0x0000004d0e4d7221 */ /* 0x000fe20000010000 */
[----:B------:R-:W-:Y:S01]  /*24f0*/  FADD.FTZ R76, R17, R76 ;  /* 0x0000004c114c7221 */ /* 0x000fe20000010000 */
[----:B------:R-:W-:Y:S01]  /*2500*/  FADD.FTZ R73, R18, R73 ;  /* 0x0000004912497221 */ /* 0x000fe20000010000 */
[----:B------:R-:W-:Y:S01]  /*2510*/  UMOV UR4, 0x400 ;  /* 0x0000040000047882 */ /* 0x000fe20000000000 */
[----:B------:R-:W-:Y:S01]  /*2520*/  FADD.FTZ R71, R16, R71 ;  /* 0x0000004710477221 */ /* 0x000fe20000010000 */
[----:B------:R-:W-:Y:S01]  /*2530*/  FADD.FTZ R55, R127, R55 ;  /* 0x000000377f377221 */ /* 0x000fe20000010000 */
[----:B------:R-:W-:Y:S01]  /*2540*/  UISETP.NE.U32.AND UP0, UPT, UR16, URZ, UPT ;  /* 0x000000ff1000728c */ /* 0x000fe2000bf05070 */
[----:B------:R-:W-:Y:S01]  /*2550*/  FADD.FTZ R75, R164, R75 ;  /* 0x0000004ba44b7221 */ /* 0x000fe20000010000 */
[----:B------:R-:W-:Y:S01]  /*2560*/  FADD.FTZ R74, R156, R74 ;  /* 0x0000004a9c4a7221 */ /* 0x000fe20000010000 */
[----:B------:R-:W-:Y:S01]  /*2570*/  FADD.FTZ R72, R154, R72 ;  /* 0x000000489a487221 */ /* 0x000fe20000010000 */
[----:B------:R-:W-:Y:S01]  /*2580*/  UISETP.NE.AND.EX UP0, UPT, UR17, URZ, UPT, UP0 ;  /* 0x000000ff1100728c */ /* 0x000fe2000bf05300 */
[----:B------:R-:W-:Y:S01]  /*2590*/  FADD.FTZ R70, R152, R70 ;  /* 0x0000004698467221 */ /* 0x000fe20000010000 */
        /* <DEDUP_REMOVED lines=8> */
[----:B-1----:R-:W-:Y:S01]  /*2620*/  ULEA UR4, UR5, UR4, 0x18 ;  /* 0x0000000405047291 */ /* 0x002fe2000f8ec0ff */
[----:B------:R-:W-:Y:S01]  /*2630*/  FADD.FTZ R61, R130, R61 ;  /* 0x0000003d823d7221 */ /* 0x000fe20000010000 */
[----:B------:R-:W-:Y:S01]  /*2640*/  FADD.FTZ R60, R147, R60 ;  /* 0x0000003c933c7221 */ /* 0x000fe20000010000 */
[----:B------:R-:W-:Y:S01]  /*2650*/  FADD.FTZ R59, R128, R59 ;  /* 0x0000003b803b7221 */ /* 0x000fe20000010000 */
[----:B------:R-:W-:Y:S01]  /*2660*/  UIADD3 UR5, UPT, UPT, UR4, 0x5040, URZ ;  /* 0x0000504004057890 */ /* 0x000fe2000fffe0ff */
[----:B------:R-:W-:Y:S01]  /*2670*/  FADD.FTZ R58, R141, R58 ;  /* 0x0000003a8d3a7221 */ /* 0x000fe20000010000 */
[----:B------:R-:W-:Y:S01]  /*2680*/  @!UP4 UIADD3 UR5, UPT, UPT, UR4, 0x5000, URZ ;  /* 0x000050000405c890 */ /* 0x000fe2000fffe0ff */
[----:B------:R-:W-:Y:S01]  /*2690*/  FADD.FTZ R57, R126, R57 ;  /* 0x000000397e397221 */ /* 0x000fe20000010000 */
[----:B------:R-:W-:Y:S01]  /*26a0*/  UIADD3 UR10, UPT, UPT, UR4, 0x5050, URZ ;  /* 0x00005050040a7890 */ /* 0x000fe2000fffe0ff */
[----:B------:R-:W-:Y:S01]  /*26b0*/  FADD.FTZ R56, R143, R56 ;  /* 0x000000388f387221 */ /* 0x000fe20000010000 */
[----:B------:R-:W-:Y:S01]  /*26c0*/  @!UP4 UIADD3 UR10, UPT, UPT, UR4, 0x5010, URZ ;  /* 0x00005010040ac890 */ /* 0x000fe2000fffe0ff */
[----:B------:R-:W-:Y:S01]  /*26d0*/  FADD.FTZ R54, R175, R54 ;  /* 0x00000036af367221 */ /* 0x000fe20000010000 */
[----:B------:R-:W-:Y:S01]  /*26e0*/  FADD.FTZ R53, R176, R53 ;  /* 0x00000035b0357221 */ /* 0x000fe20000010000 */
[----:B------:R-:W-:Y:S01]  /*26f0*/  FADD.FTZ R52, R173, R52 ;  /* 0x00000034ad347221 */ /* 0x000fe20000010000 */
[----:B------:R-:W-:Y:S01]  /*2700*/  FADD.FTZ R51, R174, R51 ;  /* 0x00000033ae337221 */ /* 0x000fe20000010000 */
[----:B0-----:R-:W0:Y:S01]  /*2710*/  LDS.128 R4, [UR5] ;  /* 0x00000005ff047984 */ /* 0x001e220008000c00 */
[----:B------:R-:W-:Y:S01]  /*2720*/  UIADD3 UR5, UPT, UPT, UR4, 0x5060, URZ ;  /* 0x0000506004057890 */ /* 0x000fe2000fffe0ff */
[----:B------:R-:W-:Y:S01]  /*2730*/  FADD.FTZ R50, R171, R50 ;  /* 0x00000032ab327221 */ /* 0x000fe20000010000 */
[----:B------:R-:W-:Y:S01]  /*2740*/  @!UP4 UIADD3 UR5, UPT, UPT, UR4, 0x5020, URZ ;  /* 0x000050200405c890 */ /* 0x000fe2000fffe0ff */
[----:B------:R-:W1:Y:S01]  /*2750*/  LDS.128 R8, [UR10] ;  /* 0x0000000aff087984 */ /* 0x000e620008000c00 */
[----:B------:R-:W-:Y:S01]  /*2760*/  UIADD3 UR10, UPT, UPT, UR4, 0x5070, URZ ;  /* 0x00005070040a7890 */ /* 0x000fe2000fffe0ff */
[----:B------:R-:W-:Y:S01]  /*2770*/  FADD.FTZ R49, R172, R49 ;  /* 0x00000031ac317221 */ /* 0x000fe20000010000 */
[----:B------:R-:W-:Y:S01]  /*2780*/  @!UP4 UIADD3 UR10, UPT, UPT, UR4, 0x5030, URZ ;  /* 0x00005030040ac890 */ /* 0x000fe2000fffe0ff */
[----:B------:R-:W-:Y:S01]  /*2790*/  FADD.FTZ R48, R169, R48 ;  /* 0x00000030a9307221 */ /* 0x000fe20000010000 */
[----:B------:R-:W-:Y:S01]  /*27a0*/  FADD.FTZ R47, R170, R47 ;  /* 0x0000002faa2f7221 */ /* 0x000fe20000010000 */
[----:B------:R-:W-:Y:S01]  /*27b0*/  FADD.FTZ R46, R167, R46 ;  /* 0x0000002ea72e7221 */ /* 0x000fe20000010000 */
[----:B------:R-:W-:Y:S01]  /*27c0*/  FADD.FTZ R45, R168, R45 ;  /* 0x0000002da82d7221 */ /* 0x000fe20000010000 */
[----:B------:R-:W2:Y:S01]  /*27d0*/  LDS.128 R12, [UR5] ;  /* 0x00000005ff0c7984 */ /* 0x000ea20008000c00 */
[----:B------:R-:W-:Y:S01]  /*27e0*/  FADD.FTZ R44, R165, R44 ;  /* 0x0000002ca52c7221 */ /* 0x000fe20000010000 */
[----:B------:R-:W-:Y:S01]  /*27f0*/  FADD.FTZ R43, R166, R43 ;  /* 0x0000002ba62b7221 */ /* 0x000fe20000010000 */
[----:B------:R-:W-:Y:S01]  /*2800*/  FADD.FTZ R42, R163, R42 ;  /* 0x0000002aa32a7221 */ /* 0x000fe20000010000 */
[----:B------:R-:W3:Y:S01]  /*2810*/  LDS.128 R16, [UR10] ;  /* 0x0000000aff107984 */ /* 0x000ee20008000c00 */
[----:B------:R-:W-:Y:S01]  /*2820*/  FADD.FTZ R41, R162, R41 ;  /* 0x00000029a2297221 */ /* 0x000fe20000010000 */
[----:B------:R-:W-:Y:S01]  /*2830*/  FADD.FTZ R40, R161, R40 ;  /* 0x00000028a1287221 */ /* 0x000fe20000010000 */
[----:B0-----:R-:W-:Y:S01]  /*2840*/  FADD.FTZ R127, RZ, R4 ;  /* 0x00000004ff7f7221 */ /* 0x001fe20000010000 */
[----:B------:R-:W-:-:S02]  /*2850*/  FADD.FTZ R4, RZ, R5 ;  /* 0x00000005ff047221 */ /* 0x000fc40000010000 */
        /* <DEDUP_REMOVED lines=19> */
[----:B------:R-:W-:Y:S06]  /*2990*/  BRA.U UP0, `(.L_x_200) ;  /* 0x00000005009c7547 */ /* 0x000fec000b800000 */
        /* <DEDUP_REMOVED lines=8> */
[C-C-:B------:R-:W-:Y:S01]  /*2a20*/  FFMA.FTZ R0, R6.reuse, R0, R7.reuse ;  /* 0x0000000006007223 */ /* 0x140fe20000010007 */
[C-C-:B------:R-:W-:Y:S01]  /*2a30*/  FFMA.FTZ R158, R6.reuse, R158, R7.reuse ;  /* 0x0000009e069e7223 */ /* 0x140fe20000010007 */
[C-C-:B------:R-:W-:Y:S01]  /*2a40*/  FFMA.FTZ R149, R6.reuse, R149, R7.reuse ;  /* 0x0000009506957223 */ /* 0x140fe20000010007 */
[----:B------:R-:W-:Y:S01]  /*2a50*/  FFMA.FTZ R160, R6, R160, R7 ;  /* 0x000000a006a07223 */ /* 0x000fe20000010007 */
[----:B------:R-:W-:Y:S01]  /*2a60*/  FADD.FTZ R137, -R0, R137 ;  /* 0x0000008900897221 */ /* 0x000fe20000010100 */
[----:B------:R-:W-:Y:S01]  /*2a70*/  FADD.FTZ R153, -R158, R153 ;  /* 0x000000999e997221 */ /* 0x000fe20000010100 */
[----:B------:R-:W-:Y:S01]  /*2a80*/  FADD.FTZ R149, -R149, R140 ;  /* 0x0000008c95957221 */ /* 0x000fe20000010100 */
[----:B------:R-:W-:Y:S01]  /*2a90*/  FADD.FTZ R155, -R160, R155 ;  /* 0x0000009ba09b7221 */ /* 0x000fe20000010100 */
        /* <DEDUP_REMOVED lines=11> */
.L_x_202:
        /* <DEDUP_REMOVED lines=23> */
.L_x_201:
        /* <DEDUP_REMOVED lines=26> */
.L_x_204:
        /* <DEDUP_REMOVED lines=27> */
.L_x_200:
        /* <DEDUP_REMOVED lines=8> */
[----:B------:R-:W-:Y:S01]  /*3090*/  FFMA.FTZ R0, R6, R0, R7 ;  /* 0x0000000006007223 */ /* 0x000fe20000010007 */
[----:B------:R-:W-:Y:S01]  /*30a0*/  SHF.R.U64 R9, R28, 0x10, R29 ;  /* 0x000000101c097819 */ /* 0x000fe2000000121d */
[----:B------:R-:W-:Y:S01]  /*30b0*/  FFMA.FTZ R158, R6, R158, R7 ;  /* 0x0000009e069e7223 */ /* 0x000fe20000010007 */
[----:B------:R-:W-:Y:S01]  /*30c0*/  MOV R4, R29 ;  /* 0x0000001d00047202 */ /* 0x000fe20000000f00 */
[----:B------:R-:W-:Y:S01]  /*30d0*/  FADD.FTZ R137, -R0, R137 ;  /* 0x0000008900897221 */ /* 0x000fe20000010100 */
[----:B------:R-:W-:Y:S01]  /*30e0*/  MOV R0, R28 ;  /* 0x0000001c00007202 */ /* 0x000fe20000000f00 */
[C---:B------:R-:W-:Y:S01]  /*30f0*/  FFMA.FTZ R149, R6.reuse, R149, R7 ;  /* 0x0000009506957223 */ /* 0x040fe20000010007 */
[----:B------:R-:W-:Y:S01]  /*3100*/  SHF.R.U32.HI R13, RZ, 0x10, R29 ;  /* 0x00000010ff0d7819 */ /* 0x000fe2000001161d */
[----:B------:R-:W-:Y:S01]  /*3110*/  FFMA.FTZ R160, R6, R160, R7 ;  /* 0x000000a006a07223 */ /* 0x000fe20000010007 */
[----:B------:R-:W-:Y:S01]  /*3120*/  SHF.L.U32 R5, R0, 0x10, RZ ;  /* 0x0000001000057819 */ /* 0x000fe200000006ff */
[----:B------:R-:W-:Y:S01]  /*3130*/  FADD.FTZ R158, -R158, R153 ;  /* 0x000000999e9e7221 */ /* 0x000fe20000010100 */
[----:B------:R-:W-:Y:S01]  /*3140*/  SHF.L.U32 R9, R9, 0x10, RZ ;  /* 0x0000001009097819 */ /* 0x000fe200000006ff */
[----:B------:R-:W-:Y:S01]  /*3150*/  FADD.FTZ R140, -R149, R140 ;  /* 0x0000008c958c7221 */ /* 0x000fe20000010100 */
[----:B------:R-:W-:Y:S01]  /*3160*/  SHF.L.U32 R11, R4, 0x10, RZ ;  /* 0x00000010040b7819 */ /* 0x000fe200000006ff */
[----:B------:R-:W-:Y:S01]  /*3170*/  FADD.FTZ R4, -R160, R155 ;  /* 0x0000009ba0047221 */ /* 0x000fe20000010100 */
[----:B------:R-:W-:Y:S01]  /*3180*/  SHF.L.U32 R13, R13, 0x10, RZ ;  /* 0x000000100d0d7819 */ /* 0x000fe200000006ff */
[C---:B------:R-:W-:Y:S01]  /*3190*/  FFMA.FTZ R5, R96.reuse, R137, R5 ;  /* 0x0000008960057223 */ /* 0x040fe20000010005 */
        /* <DEDUP_REMOVED lines=10> */
.L_x_206:
[C-C-:B------:R-:W-:Y:S01]  /*3240*/  FFMA.FTZ R0, R6.reuse, R0, R7.reuse ;  /* 0x0000000006007223 */ /* 0x140fe20000010007 */
[----:B------:R-:W-:Y:S01]  /*3250*/  MOV R5, R29 ;  /* 0x0000001d00057202 */ /* 0x000fe20000000f00 */
[----:B------:R-:W-:Y:S01]  /*3260*/  FFMA.FTZ R149, R6, R149, R7 ;  /* 0x0000009506957223 */ /* 0x000fe20000010007 */
[----:B------:R-:W-:Y:S01]  /*3270*/  SHF.R.U32.HI R8, RZ, 0x10, R29 ;  /* 0x00000010ff087819 */ /* 0x000fe2000001161d */
[----:B------:R-:W-:Y:S01]  /*3280*/  FADD.FTZ R137, -R0, R137 ;  /* 0x0000008900897221 */ /* 0x000fe20000010100 */
[----:B------:R-:W-:Y:S01]  /*3290*/  MOV R0, R28 ;  /* 0x0000001c00007202 */ /* 0x000fe20000000f00 */
[----:B------:R-:W-:Y:S01]  /*32a0*/  FFMA.FTZ R160, R6, R160, R7 ;  /* 0x000000a006a07223 */ /* 0x000fe20000010007 */
[----:B------:R-:W-:Y:S01]  /*32b0*/  SHF.R.U64 R4, R28, 0x10, R29 ;  /* 0x000000101c047819 */ /* 0x000fe2000000121d */
        /* <DEDUP_REMOVED lines=23> */
.L_x_205:
[----:B------:R-:W-:-:S04]  /*3430*/  UISETP.NE.U32.AND UP1, UPT, UR6, URZ, UPT ;  /* 0x000000ff0600728c */ /* 0x000fc8000bf25070 */
[----:B------:R-:W-:-:S09]  /*3440*/  UISETP.NE.AND.EX UP1, UPT, UR7, URZ, UPT, UP1 ;  /* 0x000000ff0700728c */ /* 0x000fd2000bf25310 */
[----:B------:R-:W-:Y:S05]  /*3450*/  BRA.U UP1, `(.L_x_207) ;  /* 0x00000001017c7547 */ /* 0x000fea000b800000 */
        /* <DEDUP_REMOVED lines=14> */
[----:B------:R-:W-:-:S02]  /*3540*/  IMAD.U32 R8, R8, 0x10000, RZ ;  /* 0x0001000008087824 */ /* 0x000fc400078e00ff */
[----:B------:R-:W-:Y:S01]  /*3550*/  FADD.FTZ R153, -R158, R153 ;  /* 0x000000999e997221 */ /* 0x000fe20000010100 */
[C---:B------:R-:W-:Y:S01]  /*3560*/  FFMA.FTZ R5, R96.reuse, R149, R5 ;  /* 0x0000009560057223 */ /* 0x040fe20000010005 */
        /* <DEDUP_REMOVED lines=14> */
.L_x_207:
        /* <DEDUP_REMOVED lines=33> */
[----:B------:R-:W-:-:S07]  /*3860*/  PRMT R95, R11, 0x7610, R95 ;  /* 0x000076100b5f7816 */ /* 0x000fce000000005f */
.L_x_203:
[----:B------:R-:W0:Y:S01]  /*3870*/  LDC.64 R4, c[0x0][0x468] ;  /* 0x00011a00ff047b82 */ /* 0x000e220000000a00 */
[----:B------:R-:W-:Y:S01]  /*3880*/  UISETP.NE.U32.AND UP1, UPT, UR4, URZ, UPT ;  /* 0x000000ff0400728c */ /* 0x000fe2000bf25070 */
[----:B------:R-:W-:Y:S01]  /*3890*/  LOP3.LUT R8, R0, 0xffff, RZ, 0xc0, !PT ;  /* 0x0000ffff00087812 */ /* 0x000fe200078ec0ff */
[----:B------:R-:W-:Y:S01]  /*38a0*/  UISETP.NE.U32.AND UP3, UPT, UR16, URZ, UPT ;  /* 0x000000ff1000728c */ /* 0x000fe2000bf65070 */
[----:B------:R-:W-:Y:S01]  /*38b0*/  PRMT R13, R10, 0x5410, R13 ;  /* 0x000054100a0d7816 */ /* 0x000fe2000000000d */
[----:B------:R-:W-:Y:S02]  /*38c0*/  UISETP.NE.AND.EX UP1, UPT, UR5, URZ, UPT, UP1 ;  /* 0x000000ff0500728c */ /* 0x000fe4000bf25310 */
[----:B------:R-:W-:-:S03]  /*38d0*/  IMAD.WIDE.U32 R8, R8, 0x10000, RZ ;  /* 0x0001000008087825 */ /* 0x000fc600078e00ff */
[----:B------:R-:W-:Y:S02]  /*38e0*/  LOP3.LUT R14, R8, 0xffff, R11, 0xf8, !PT ;  /* 0x0000ffff080e7812 */ /* 0x000fe400078ef80b */
[----:B------:R-:W-:Y:S01]  /*38f0*/  LOP3.LUT R15, R13, R9, RZ, 0xfc, !PT ;  /* 0x000000090d0f7212 */ /* 0x000fe200078efcff */
        /* <DEDUP_REMOVED lines=10> */
.L_x_208:
[----:B------:R1:W-:Y:S01]  /*39a0*/  STG.E.64 desc[UR12][R10.64], R14 ;  /* 0x0000000e0a007986 */ /* 0x0003e2000c101b0c */
[----:B------:R-:W-:Y:S02]  /*39b0*/  UISETP.NE.U32.AND UP2, UPT, UR6, URZ, UPT ;  /* 0x000000ff0600728c */ /* 0x000fe4000bf45070 */
[----:B------:R-:W-:Y:S02]  /*39c0*/  UISETP.NE.AND.EX UP3, UPT, UR17, URZ, UPT, UP3 ;  /* 0x000000ff1100728c */ /* 0x000fe4000bf65330 */
        /* <DEDUP_REMOVED lines=10> */
.L_x_209:
[----:B------:R-:W-:Y:S05]  /*3a70*/  BRA.U !UP3, `(.L_x_210) ;  /* 0x000000050bf07547 */ /* 0x000fea000b800000 */
[----:B------:R-:W-:Y:S05]  /*3a80*/  BRA.U !UP1, `(.L_x_211) ;  /* 0x0000000509047547 */ /* 0x000fea000b800000 */
[----:B------:R-:W-:Y:S05]  /*3a90*/  BRA.U !UP2, `(.L_x_212) ;  /* 0x000000010a887547 */ /* 0x000fea000b800000 */
[----:B01----:R-:W-:Y:S01]  /*3aa0*/  MOV R8, R31 ;  /* 0x0000001f00087202 */ /* 0x003fe20000000f00 */
[C---:B------:R-:W-:Y:S01]  /*3ab0*/  FFMA.FTZ R129, R6.reuse, R129, R7 ;  /* 0x0000008106817223 */ /* 0x040fe20000010007 */
[----:B------:R-:W-:Y:S01]  /*3ac0*/  SHF.R.U32.HI R10, RZ, 0x10, R31 ;  /* 0x00000010ff0a7819 */ /* 0x000fe2000001161f */
[C-C-:B------:R-:W-:Y:S01]  /*3ad0*/  FFMA.FTZ R131, R6.reuse, R131, R7.reuse ;  /* 0x0000008306837223 */ /* 0x140fe20000010007 */
        /* <DEDUP_REMOVED lines=11> */
[----:B------:R-:W-:Y:S01]  /*3b90*/  FADD.FTZ R133, -R150, R133 ;  /* 0x0000008596857221 */ /* 0x000fe20000010100 */
[C---:B------:R-:W-:Y:S01]  /*3ba0*/  FFMA.FTZ R9, R96.reuse, R131, R9 ;  /* 0x0000008360097223 */ /* 0x040fe20000010009 */
        /* <DEDUP_REMOVED lines=17> */
.L_x_212:
        /* <DEDUP_REMOVED lines=30> */
.L_x_211:
        /* <DEDUP_REMOVED lines=31> */
.L_x_214:
[----:B------:R-:W-:Y:S01]  /*4090*/  MOV R0, R30 ;  /* 0x0000001e00007202 */ /* 0x000fe20000000f00 */
[C-C-:B------:R-:W-:Y:S01]  /*40a0*/  FFMA.FTZ R129, R6.reuse, R129, R7.reuse ;  /* 0x0000008106817223 */ /* 0x140fe20000010007 */
[----:B-1----:R-:W-:Y:S01]  /*40b0*/  MOV R10, R31 ;  /* 0x0000001f000a7202 */ /* 0x002fe20000000f00 */
[----:B------:R-:W-:Y:S01]  /*40c0*/  FFMA.FTZ R150, R6, R150, R7 ;  /* 0x0000009606967223 */ /* 0x000fe20000010007 */
[----:B0-----:R-:W-:Y:S01]  /*40d0*/  SHF.R.U64 R8, R30, 0x10, R31 ;  /* 0x000000101e087819 */ /* 0x001fe2000000121f */
        /* <DEDUP_REMOVED lines=22> */
.L_x_210:
[----:B------:R-:W-:Y:S05]  /*4240*/  BRA.U !UP1, `(.L_x_215) ;  /* 0x0000000109cc7547 */ /* 0x000fea000b800000 */
[----:B------:R-:W-:Y:S05]  /*4250*/  BRA.U !UP2, `(.L_x_216) ;  /* 0x000000010a6c7547 */ /* 0x000fea000b800000 */
[C-C-:B------:R-:W-:Y:S01]  /*4260*/  FFMA.FTZ R131, R6.reuse, R131, R7.reuse ;  /* 0x0000008306837223 */ /* 0x140fe20000010007 */
[C-C-:B------:R-:W-:Y:S01]  /*4270*/  FFMA.FTZ R151, R6.reuse, R151, R7.reuse ;  /* 0x0000009706977223 */ /* 0x140fe20000010007 */
[C-C-:B------:R-:W-:Y:S01]  /*4280*/  FFMA.FTZ R129, R6.reuse, R129, R7.reuse ;  /* 0x0000008106817223 */ /* 0x140fe20000010007 */
[----:B------:R-:W-:Y:S01]  /*4290*/  FFMA.FTZ R150, R6, R150, R7 ;  /* 0x0000009606967223 */ /* 0x000fe20000010007 */
[----:B------:R-:W-:Y:S01]  /*42a0*/  FADD.FTZ R131, -R131, R120 ;  /* 0x0000007883837221 */ /* 0x000fe20000010100 */
[----:B-1----:R-:W-:Y:S01]  /*42b0*/  FADD.FTZ R11, -R151, R142 ;  /* 0x0000008e970b7221 */ /* 0x002fe20000010100 */
[----:B------:R-:W-:Y:S01]  /*42c0*/  FADD.FTZ R129, -R129, R118 ;  /* 0x0000007681817221 */ /* 0x000fe20000010100 */
[----:B0-----:R-:W-:Y:S01]  /*42d0*/  FADD.FTZ R9, -R150, R133 ;  /* 0x0000008596097221 */ /* 0x001fe20000010100 */
        /* <DEDUP_REMOVED lines=19> */
.L_x_216:
        /* <DEDUP_REMOVED lines=9> */
[C---:B01----:R-:W-:Y:S01]  /*44a0*/  FMUL.FTZ R8, R96.reuse, R151 ;  /* 0x0000009760087220 */ /* 0x043fe20000410000 */
        /* <DEDUP_REMOVED lines=13> */
.L_x_215:
[----:B------:R-:W-:Y:S05]  /*4580*/  BRA.U !UP2, `(.L_x_217) ;  /* 0x000000010a5c7547 */ /* 0x000fea000b800000 */
        /* <DEDUP_REMOVED lines=23> */
.L_x_217:
        /* <DEDUP_REMOVED lines=11> */
[----:B01----:R-:W-:-:S03]  /*47b0*/  FMUL.FTZ R8, R96, R151 ;  /* 0x0000009760087220 */ /* 0x003fc60000410000 */
[----:B------:R-:W-:Y:S02]  /*47c0*/  F2FP.BF16.F32.PACK_AB R129, R0, R129 ;  /* 0x000000810081723e */ /* 0x000fe400000010ff */
[----:B------:R-:W-:Y:S02]  /*47d0*/  F2FP.BF16.F32.PACK_AB R8, R8, R131 ;  /* 0x000000830808723e */ /* 0x000fe400000010ff */
[C---:B------:R-:W-:Y:S02]  /*47e0*/  PRMT R0, R129.reuse, 0x7632, R0 ;  /* 0x0000763281007816 */ /* 0x040fe40000000000 */
[----:B------:R-:W-:Y:S02]  /*47f0*/  PRMT R15, R129, 0x7610, R15 ;  /* 0x00007610810f7816 */ /* 0x000fe4000000000f */
[C---:B------:R-:W-:Y:S02]  /*4800*/  PRMT R11, R8.reuse, 0x7632, R11 ;  /* 0x00007632080b7816 */ /* 0x040fe4000000000b */
[----:B------:R-:W-:-:S07]  /*4810*/  PRMT R10, R8, 0x7610, R10 ;  /* 0x00007610080a7816 */ /* 0x000fce000000000a */
.L_x_213:
        /* <DEDUP_REMOVED lines=15> */
.L_x_218:
        /* <DEDUP_REMOVED lines=10> */
.L_x_219:
[----:B------:R-:W-:Y:S05]  /*49b0*/  BRA.U !UP3, `(.L_x_220) ;  /* 0x000000050bf07547 */ /* 0x000fea000b800000 */
[----:B------:R-:W-:Y:S05]  /*49c0*/  BRA.U !UP1, `(.L_x_221) ;  /* 0x0000000509047547 */ /* 0x000fea000b800000 */
[----:B------:R-:W-:Y:S05]  /*49d0*/  BRA.U !UP2, `(.L_x_222) ;  /* 0x000000010a887547 */ /* 0x000fea000b800000 */
[----:B0-2---:R-:W-:Y:S01]  /*49e0*/  MOV R8, R33 ;  /* 0x0000002100087202 */ /* 0x005fe20000000f00 */
[C---:B------:R-:W-:Y:S01]  /*49f0*/  FFMA.FTZ R119, R6.reuse, R119, R7 ;  /* 0x0000007706777223 */ /* 0x040fe20000010007 */
[----:B-1----:R-:W-:Y:S01]  /*4a00*/  SHF.R.U32.HI R10, RZ, 0x10, R33 ;  /* 0x00000010ff0a7819 */ /* 0x002fe20000011621 */
        /* <DEDUP_REMOVED lines=31> */
.L_x_222:
        /* <DEDUP_REMOVED lines=30> */
.L_x_221:
        /* <DEDUP_REMOVED lines=31> */
.L_x_224:
[----:B------:R-:W-:Y:S01]  /*4fd0*/  MOV R0, R32 ;  /* 0x0000002000007202 */ /* 0x000fe20000000f00 */
[C-C-:B------:R-:W-:Y:S01]  /*4fe0*/  FFMA.FTZ R119, R6.reuse, R119, R7.reuse ;  /* 0x0000007706777223 */ /* 0x140fe20000010007 */
[----:B-1----:R-:W-:Y:S01]  /*4ff0*/  MOV R10, R33 ;  /* 0x00000021000a7202 */ /* 0x002fe20000000f00 */
[----:B------:R-:W-:Y:S01]  /*5000*/  FFMA.FTZ R135, R6, R135, R7 ;  /* 0x0000008706877223 */ /* 0x000fe20000010007 */
[----:B0-2---:R-:W-:Y:S01]  /*5010*/  SHF.R.U64 R8, R32, 0x10, R33 ;  /* 0x0000001020087819 */ /* 0x005fe20000001221 */
        /* <DEDUP_REMOVED lines=20> */
[----:B------:R-:W-:Y:S01]  /*5160*/  PRMT R10, R139, 0x7610, R10 ;  /* 0x000076108b0a7816 */ /* 0x000fe2000000000a */
[----:B------:R-:W-:Y:S06]  /*5170*/  BRA `(.L_x_223) ;  /* 0x0000000400787947 */ /* 0x000fec0003800000 */
.L_x_220:
        /* <DEDUP_REMOVED lines=9> */
[----:B0-2---:R-:W-:Y:S01]  /*5210*/  FADD.FTZ R9, -R135, R122 ;  /* 0x0000007a87097221 */ /* 0x005fe20000010100 */
        /* <DEDUP_REMOVED lines=19> */
.L_x_226:
        /* <DEDUP_REMOVED lines=9> */
[C---:B0-2---:R-:W-:Y:S01]  /*53e0*/  FMUL.FTZ R8, R96.reuse, R139 ;  /* 0x0000008b60087220 */ /* 0x045fe20000410000 */
[C---:B------:R-:W-:Y:S01]  /*53f0*/  FMUL.FTZ R119, R96.reuse, R119 ;  /* 0x0000007760777220 */ /* 0x040fe20000410000 */
[----:B------:R-:W-:-:S03]  /*5400*/  FMUL.FTZ R0, R96, R135 ;  /* 0x0000008760007220 */ /* 0x000fc60000410000 */
[----:B------:R-:W-:Y:S02]  /*5410*/  F2FP.BF16.F32.PACK_AB R8, R8, R121 ;  /* 0x000000790808723e */ /* 0x000fe400000010ff */
[----:B------:R-:W-:Y:S02]  /*5420*/  F2FP.BF16.F32.PACK_AB R119, R0, R119 ;  /* 0x000000770077723e */ /* 0x000fe400000010ff */
[C---:B-1----:R-:W-:Y:S02]  /*5430*/  PRMT R11, R8.reuse, 0x7632, R11 ;  /* 0x00007632080b7816 */ /* 0x042fe4000000000b */
        /* <DEDUP_REMOVED lines=8> */
.L_x_225:
        /* <DEDUP_REMOVED lines=24> */
.L_x_227:
        /* <DEDUP_REMOVED lines=11> */
[----:B0-2---:R-:W-:-:S03]  /*56f0*/  FMUL.FTZ R8, R96, R139 ;  /* 0x0000008b60087220 */ /* 0x005fc60000410000 */
[----:B------:R-:W-:Y:S02]  /*5700*/  F2FP.BF16.F32.PACK_AB R119, R0, R119 ;  /* 0x000000770077723e */ /* 0x000fe400000010ff */
[----:B------:R-:W-:Y:S02]  /*5710*/  F2FP.BF16.F32.PACK_AB R8, R8, R121 ;  /* 0x000000790808723e */ /* 0x000fe400000010ff */
[C---:B------:R-:W-:Y:S02]  /*5720*/  PRMT R0, R119.reuse, 0x7632, R0 ;  /* 0x0000763277007816 */ /* 0x040fe40000000000 */
[----:B------:R-:W-:Y:S02]  /*5730*/  PRMT R15, R119, 0x7610, R15 ;  /* 0x00007610770f7816 */ /* 0x000fe4000000000f */
[C---:B-1----:R-:W-:Y:S02]  /*5740*/  PRMT R11, R8.reuse, 0x7632, R11 ;  /* 0x00007632080b7816 */ /* 0x042fe4000000000b */
[----:B------:R-:W-:-:S07]  /*5750*/  PRMT R10, R8, 0x7610, R10 ;  /* 0x00007610080a7816 */ /* 0x000fce000000000a */
.L_x_223:
        /* <DEDUP_REMOVED lines=15> */
.L_x_228:
        /* <DEDUP_REMOVED lines=10> */
.L_x_229:
        /* <DEDUP_REMOVED lines=37> */
.L_x_232:
        /* <DEDUP_REMOVED lines=30> */
.L_x_231:
        /* <DEDUP_REMOVED lines=31> */
.L_x_234:
        /* <DEDUP_REMOVED lines=27> */
.L_x_230:
        /* <DEDUP_REMOVED lines=29> */
.L_x_236:
        /* <DEDUP_REMOVED lines=23> */
.L_x_235:
        /* <DEDUP_REMOVED lines=24> */
.L_x_237:
        /* <DEDUP_REMOVED lines=18> */
.L_x_233:
        /* <DEDUP_REMOVED lines=15> */
.L_x_238:
        /* <DEDUP_REMOVED lines=10> */
.L_x_239:
[----:B------:R-:W-:Y:S05]  /*6830*/  BRA.U !UP3, `(.L_x_240) ;  /* 0x000000050bf07547 */ /* 0x000fea000b800000 */
[----:B------:R-:W-:Y:S05]  /*6840*/  BRA.U !UP1, `(.L_x_241) ;  /* 0x0000000509047547 */ /* 0x000fea000b800000 */
[----:B------:R-:W-:Y:S05]  /*6850*/  BRA.U !UP2, `(.L_x_242) ;  /* 0x000000010a887547 */ /* 0x000fea000b800000 */
[C-C-:B------:R-:W-:Y:S01]  /*6860*/  FFMA.FTZ R107, R6.reuse, R107, R7.reuse ;  /* 0x0000006b066b7223 */ /* 0x140fe20000010007 */
[C-C-:B------:R-:W-:Y:S01]  /*6870*/  FFMA.FTZ R109, R6.reuse, R109, R7.reuse ;  /* 0x0000006d066d7223 */ /* 0x140fe20000010007 */
[C-C-:B------:R-:W-:Y:S01]  /*6880*/  FFMA.FTZ R113, R6.reuse, R113, R7.reuse ;  /* 0x0000007106717223 */ /* 0x140fe20000010007 */
[----:B------:R-:W-:Y:S01]  /*6890*/  FFMA.FTZ R7, R6, R111, R7 ;  /* 0x0000006f06077223 */ /* 0x000fe20000010007 */
[----:B------:R-:W-:Y:S01]  /*68a0*/  MOV R6, R37 ;  /* 0x0000002500067202 */ /* 0x000fe20000000f00 */
[----:B------:R-:W-:Y:S01]  /*68b0*/  FADD.FTZ R107, -R107, R98 ;  /* 0x000000626b6b7221 */ /* 0x000fe20000010100 */
[--C-:B0-2---:R-:W-:Y:S01]  /*68c0*/  SHF.R.U32.HI R9, RZ, 0x10, R37.reuse ;  /* 0x00000010ff097819 */ /* 0x105fe20000011625 */
[----:B------:R-:W-:Y:S01]  /*68d0*/  FADD.FTZ R109, -R109, R100 ;  /* 0x000000646d6d7221 */ /* 0x000fe20000010100 */
[----:B------:R-:W-:Y:S01]  /*68e0*/  MOV R0, R36 ;  /* 0x0000002400007202 */ /* 0x000fe20000000f00 */
[----:B------:R-:W-:Y:S01]  /*68f0*/  FADD.FTZ R113, -R113, R104 ;  /* 0x0000006871717221 */ /* 0x000fe20000010100 */
[----:B-1----:R-:W-:Y:S01]  /*6900*/  SHF.R.U64 R10, R36, 0x10, R37 ;  /* 0x00000010240a7819 */ /* 0x002fe20000001225 */
[----:B------:R-:W-:Y:S01]  /*6910*/  FADD.FTZ R7, -R7, R102 ;  /* 0x0000006607077221 */ /* 0x000fe20000010100 */
[----:B------:R-:W-:-:S02]  /*6920*/  SHF.L.U32 R8, R6, 0x10, RZ ;  /* 0x0000001006087819 */ /* 0x000fc400000006ff */
[----:B------:R-:W-:Y:S02]  /*6930*/  SHF.L.U32 R9, R9, 0x10, RZ ;  /* 0x0000001009097819 */ /* 0x000fe400000006ff */
[----:B------:R-:W-:Y:S01]  /*6940*/  SHF.L.U32 R0, R0, 0x10, RZ ;  /* 0x0000001000007819 */ /* 0x000fe200000006ff */
[----:B------:R-:W-:Y:S01]  /*6950*/  FFMA.FTZ R8, R96, R109, R8 ;  /* 0x0000006d60087223 */ /* 0x000fe20000010008 */
[----:B------:R-:W-:Y:S01]  /*6960*/  SHF.L.U32 R6, R10, 0x10, RZ ;  /* 0x000000100a067819 */ /* 0x000fe200000006ff */
[C---:B------:R-:W-:Y:S02]  /*6970*/  FFMA.FTZ R9, R96.reuse, R113, R9 ;  /* 0x0000007160097223 */ /* 0x040fe40000010009 */
[C---:B------:R-:W-:Y:S02]  /*6980*/  FFMA.FTZ R0, R96.reuse, R107, R0 ;  /* 0x0000006b60007223 */ /* 0x040fe40000010000 */
[----:B------:R-:W-:Y:S01]  /*6990*/  FFMA.FTZ R7, R96, R7, R6 ;  /* 0x0000000760077223 */ /* 0x000fe20000010006 */
[----:B------:R-:W-:-:S04]  /*69a0*/  F2FP.BF16.F32.PACK_AB R8, R9, R8 ;  /* 0x000000080908723e */ /* 0x000fc800000010ff */
[----:B------:R-:W-:Y:S02]  /*69b0*/  F2FP.BF16.F32.PACK_AB R7, R7, R0 ;  /* 0x000000000707723e */ /* 0x000fe400000010ff */
[C---:B------:R-:W-:Y:S02]  /*69c0*/  PRMT R9, R8.reuse, 0x7632, R9 ;  /* 0x0000763208097816 */ /* 0x040fe40000000009 */
        /* <DEDUP_REMOVED lines=11> */
.L_x_242:
[C-C-:B------:R-:W-:Y:S01]  /*6a80*/  FFMA.FTZ R107, R6.reuse, R107, R7.reuse ;  /* 0x0000006b066b7223 */ /* 0x140fe20000010007 */
[C-C-:B------:R-:W-:Y:S01]  /*6a90*/  FFMA.FTZ R109, R6.reuse, R109, R7.reuse ;  /* 0x0000006d066d7223 */ /* 0x140fe20000010007 */
[C-C-:B------:R-:W-:Y:S01]  /*6aa0*/  FFMA.FTZ R113, R6.reuse, R113, R7.reuse ;  /* 0x0000007106717223 */ /* 0x140fe20000010007 */
[----:B------:R-:W-:Y:S01]  /*6ab0*/  FFMA.FTZ R7, R6, R111, R7 ;  /* 0x0000006f06077223 */ /* 0x000fe20000010007 */
[--C-:B0-2---:R-:W-:Y:S01]  /*6ac0*/  SHF.R.U32.HI R9, RZ, 0x10, R37.reuse ;  /* 0x00000010ff097819 */ /* 0x105fe20000011625 */
[----:B------:R-:W-:Y:S01]  /*6ad0*/  FADD.FTZ R107, -R107, R98 ;  /* 0x000000626b6b7221 */ /* 0x000fe20000010100 */
[----:B------:R-:W-:Y:S01]  /*6ae0*/  MOV R8, R37 ;  /* 0x0000002500087202 */ /* 0x000fe20000000f00 */
[----:B------:R-:W-:Y:S01]  /*6af0*/  FADD.FTZ R109, -R109, R100 ;  /* 0x000000646d6d7221 */ /* 0x000fe20000010100 */
[----:B------:R-:W-:Y:S01]  /*6b00*/  MOV R0, R36 ;  /* 0x0000002400007202 */ /* 0x000fe20000000f00 */
[----:B------:R-:W-:Y:S01]  /*6b10*/  FADD.FTZ R113, -R113, R104 ;  /* 0x0000006871717221 */ /* 0x000fe20000010100 */
[----:B------:R-:W-:Y:S01]  /*6b20*/  SHF.R.U64 R6, R36, 0x10, R37 ;  /* 0x0000001024067819 */ /* 0x000fe20000001225 */
[----:B------:R-:W-:Y:S01]  /*6b30*/  IMAD.U32 R8, R8, 0x10000, RZ ;  /* 0x0001000008087824 */ /* 0x000fe200078e00ff */
[----:B------:R-:W-:Y:S01]  /*6b40*/  SHF.L.U32 R9, R9, 0x10, RZ ;  /* 0x0000001009097819 */ /* 0x000fe200000006ff */
[----:B------:R-:W-:Y:S01]  /*6b50*/  FADD.FTZ R7, -R7, R102 ;  /* 0x0000006607077221 */ /* 0x000fe20000010100 */
[----:B------:R-:W-:Y:S01]  /*6b60*/  SHF.L.U32 R0, R0, 0x10, RZ ;  /* 0x0000001000007819 */ /* 0x000fe200000006ff */
[----:B------:R-:W-:Y:S01]  /*6b70*/  FFMA.FTZ R8, R96, R109, R8 ;  /* 0x0000006d60087223 */ /* 0x000fe20000010008 */
[----:B------:R-:W-:Y:S01]  /*6b80*/  SHF.L.U32 R6, R6, 0x10, RZ ;  /* 0x0000001006067819 */ /* 0x000fe200000006ff */
[----:B------:R-:W-:-:S02]  /*6b90*/  FFMA.FTZ R9, R96, R113, R9 ;  /* 0x0000007160097223 */ /* 0x000fc40000010009 */
[C---:B------:R-:W-:Y:S02]  /*6ba0*/  FFMA.FTZ R0, R96.reuse, R107, R0 ;  /* 0x0000006b60007223 */ /* 0x040fe40000010000 */
[----:B------:R-:W-:Y:S01]  /*6bb0*/  FFMA.FTZ R7, R96, R7, R6 ;  /* 0x0000000760077223 */ /* 0x000fe20000010006 */
[----:B------:R-:W-:-:S04]  /*6bc0*/  F2FP.BF16.F32.PACK_AB R8, R9, R8 ;  /* 0x000000080908723e */ /* 0x000fc800000010ff */
[----:B------:R-:W-:Y:S02]  /*6bd0*/  F2FP.BF16.F32.PACK_AB R7, R7, R0 ;  /* 0x000000000707723e */ /* 0x000fe400000010ff */
[C---:B------:R-:W-:Y:S02]  /*6be0*/  PRMT R9, R8.reuse, 0x7632, R9 ;  /* 0x0000763208097816 */ /* 0x040fe40000000009 */
[C---:B------:R-:W-:Y:S02]  /*6bf0*/  PRMT R0, R7.reuse, 0x7632, R0 ;  /* 0x0000763207007816 */ /* 0x040fe40000000000 */
[----:B-1----:R-:W-:Y:S02]  /*6c00*/  PRMT R11, R7, 0x7610, R11 ;  /* 0x00007610070b7816 */ /* 0x002fe4000000000b */
[----:B------:R-:W-:Y:S02]  /*6c10*/  PRMT R93, R9, 0x7610, R93 ;  /* 0x00007610095d7816 */ /* 0x000fe4000000005d */
[----:B------:R-:W-:-:S02]  /*6c20*/  PRMT R94, R8, 0x7610, R94 ;  /* 0x00007610085e7816 */ /* 0x000fc4000000005e */
[----:B------:R-:W-:Y:S02]  /*6c30*/  PRMT R159, R0, 0x7610, R159 ;  /* 0x00007610009f7816 */ /* 0x000fe4000000009f */
[----:B------:R-:W-:Y:S01]  /*6c40*/  PRMT R95, R11, 0x7610, R95 ;  /* 0x000076100b5f7816 */ /* 0x000fe2000000005f */
[----:B------:R-:W-:Y:S06]  /*6c50*/  BRA `(.L_x_243) ;  /* 0x0000000800607947 */ /* 0x000fec0003800000 */
.L_x_241:
[----:B------:R-:W-:Y:S05]  /*6c60*/  BRA.U !UP2, `(.L_x_244) ;  /* 0x000000010a787547 */ /* 0x000fea000b800000 */
        /* <DEDUP_REMOVED lines=30> */
.L_x_244:
[C-C-:B------:R-:W-:Y:S01]  /*6e50*/  FFMA.FTZ R107, R6.reuse, R107, R7.reuse ;  /* 0x0000006b066b7223 */ /* 0x140fe20000010007 */
[C-C-:B------:R-:W-:Y:S01]  /*6e60*/  FFMA.FTZ R111, R6.reuse, R111, R7.reuse ;  /* 0x0000006f066f7223 */ /* 0x140fe20000010007 */
[C-C-:B------:R-:W-:Y:S01]  /*6e70*/  FFMA.FTZ R113, R6.reuse, R113, R7.reuse ;  /* 0x0000007106717223 */ /* 0x140fe20000010007 */
[----:B------:R-:W-:Y:S01]  /*6e80*/  FFMA.FTZ R109, R6, R109, R7 ;  /* 0x0000006d066d7223 */ /* 0x000fe20000010007 */
[----:B------:R-:W-:Y:S01]  /*6e90*/  MOV R0, R36 ;  /* 0x0000002400007202 */ /* 0x000fe20000000f00 */
[----:B------:R-:W-:Y:S01]  /*6ea0*/  FADD.FTZ R107, -R107, R98 ;  /* 0x000000626b6b7221 */ /* 0x000fe20000010100 */
[--C-:B------:R-:W-:Y:S01]  /*6eb0*/  SHF.R.U64 R6, R36, 0x10, R37.reuse ;  /* 0x0000001024067819 */ /* 0x100fe20000001225 */
[----:B------:R-:W-:Y:S01]  /*6ec0*/  FADD.FTZ R111, -R111, R102 ;  /* 0x000000666f6f7221 */ /* 0x000fe20000010100 */
[----:B0-2---:R-:W-:Y:S01]  /*6ed0*/  SHF.R.U32.HI R9, RZ, 0x10, R37 ;  /* 0x00000010ff097819 */ /* 0x005fe20000011625 */
[----:B------:R-:W-:Y:S01]  /*6ee0*/  FADD.FTZ R113, -R113, R104 ;  /* 0x0000006871717221 */ /* 0x000fe20000010100 */
[----:B------:R-:W-:Y:S01]  /*6ef0*/  MOV R8, R37 ;  /* 0x0000002500087202 */ /* 0x000fe20000000f00 */
[----:B------:R-:W-:Y:S01]  /*6f00*/  FADD.FTZ R109, -R109, R100 ;  /* 0x000000646d6d7221 */ /* 0x000fe20000010100 */
[----:B------:R-:W-:-:S02]  /*6f10*/  SHF.L.U32 R7, R0, 0x10, RZ ;  /* 0x0000001000077819 */ /* 0x000fc400000006ff */
[----:B------:R-:W-:Y:S02]  /*6f20*/  SHF.L.U32 R6, R6, 0x10, RZ ;  /* 0x0000001006067819 */ /* 0x000fe400000006ff */
[----:B-1----:R-:W-:Y:S01]  /*6f30*/  SHF.L.U32 R10, R9, 0x10, RZ ;  /* 0x00000010090a7819 */ /* 0x002fe200000006ff */
        /* <DEDUP_REMOVED lines=8> */
[----:B------:R-:W-:Y:S02]  /*6fc0*/  PRMT R11, R6, 0x7610, R11 ;  /* 0x00007610060b7816 */ /* 0x000fe4000000000b */
[C---:B------:R-:W-:Y:S02]  /*6fd0*/  PRMT R9, R113.reuse, 0x7632, R9 ;  /* 0x0000763271097816 */ /* 0x040fe40000000009 */
[----:B------:R-:W-:Y:S01]  /*6fe0*/  PRMT R8, R113, 0x7610, R8 ;  /* 0x0000761071087816 */ /* 0x000fe20000000008 */
[----:B------:R-:W-:Y:S06]  /*6ff0*/  BRA `(.L_x_243) ;  /* 0x0000000400787947 */ /* 0x000fec0003800000 */
.L_x_240:
[----:B------:R-:W-:Y:S05]  /*7000*/  BRA.U !UP1, `(.L_x_245) ;  /* 0x0000000109cc7547 */ /* 0x000fea000b800000 */
[----:B------:R-:W-:Y:S05]  /*7010*/  BRA.U !UP2, `(.L_x_246) ;  /* 0x000000010a6c7547 */ /* 0x000fea000b800000 */
[C-C-:B------:R-:W-:Y:S01]  /*7020*/  FFMA.FTZ R109, R6.reuse, R109, R7.reuse ;  /* 0x0000006d066d7223 */ /* 0x140fe20000010007 */
[C-C-:B------:R-:W-:Y:S01]  /*7030*/  FFMA.FTZ R113, R6.reuse, R113, R7.reuse ;  /* 0x0000007106717223 */ /* 0x140fe20000010007 */
[C-C-:B------:R-:W-:Y:S01]  /*7040*/  FFMA.FTZ R107, R6.reuse, R107, R7.reuse ;  /* 0x0000006b066b7223 */ /* 0x140fe20000010007 */
[----:B------:R-:W-:Y:S01]  /*7050*/  FFMA.FTZ R7, R6, R111, R7 ;  /* 0x0000006f06077223 */ /* 0x000fe20000010007 */
[----:B------:R-:W-:Y:S01]  /*7060*/  FADD.FTZ R109, -R109, R100 ;  /* 0x000000646d6d7221 */ /* 0x000fe20000010100 */
[----:B0-2---:R-:W-:Y:S01]  /*7070*/  FADD.FTZ R9, -R113, R104 ;  /* 0x0000006871097221 */ /* 0x005fe20000010100 */
        /* <DEDUP_REMOVED lines=11> */
[----:B-1----:R-:W-:-:S02]  /*7130*/  PRMT R11, R7, 0x7610, R11 ;  /* 0x00007610070b7816 */ /* 0x002fc4000000000b */
        /* <DEDUP_REMOVED lines=9> */
.L_x_246:
        /* <DEDUP_REMOVED lines=14> */
[C---:B0-2---:R-:W-:Y:S02]  /*72b0*/  PRMT R9, R0.reuse, 0x7632, R9 ;  /* 0x0000763200097816 */ /* 0x045fe40000000009 */
[----:B------:R-:W-:Y:S02]  /*72c0*/  PRMT R8, R0, 0x7610, R8 ;  /* 0x0000761000087816 */ /* 0x000fe40000000008 */
[C---:B------:R-:W-:Y:S02]  /*72d0*/  PRMT R0, R96.reuse, 0x7632, R0 ;  /* 0x0000763260007816 */ /* 0x040fe40000000000 */
[----:B-1----:R-:W-:-:S02]  /*72e0*/  PRMT R11, R96, 0x7610, R11 ;  /* 0x00007610600b7816 */ /* 0x002fc4000000000b */
[----:B------:R-:W-:Y:S02]  /*72f0*/  PRMT R93, R9, 0x7610, R93 ;  /* 0x00007610095d7816 */ /* 0x000fe4000000005d */
[----:B------:R-:W-:Y:S02]  /*7300*/  PRMT R94, R8, 0x7610, R94 ;  /* 0x00007610085e7816 */ /* 0x000fe4000000005e */
[----:B------:R-:W-:Y:S02]  /*7310*/  PRMT R159, R0, 0x7610, R159 ;  /* 0x00007610009f7816 */ /* 0x000fe4000000009f */
[----:B------:R-:W-:Y:S01]  /*7320*/  PRMT R95, R11, 0x7610, R95 ;  /* 0x000076100b5f7816 */ /* 0x000fe2000000005f */
[----:B------:R-:W-:Y:S06]  /*7330*/  BRA `(.L_x_243) ;  /* 0x0000000000a87947 */ /* 0x000fec0003800000 */
.L_x_245:
        /* <DEDUP_REMOVED lines=24> */
.L_x_247:
        /* <DEDUP_REMOVED lines=15> */
[----:B-1----:R-:W-:Y:S02]  /*75b0*/  PRMT R11, R107, 0x7610, R11 ;  /* 0x000076106b0b7816 */ /* 0x002fe4000000000b */
[C---:B0-2---:R-:W-:Y:S02]  /*75c0*/  PRMT R9, R96.reuse, 0x7632, R9 ;  /* 0x0000763260097816 */ /* 0x045fe40000000009 */
[----:B------:R-:W-:-:S07]  /*75d0*/  PRMT R8, R96, 0x7610, R8 ;  /* 0x0000761060087816 */ /* 0x000fce0000000008 */
.L_x_243:
        /* <DEDUP_REMOVED lines=15> */
.L_x_248:
        /* <DEDUP_REMOVED lines=10> */
.L_x_249:
[----:B0-2---:R-:W0:Y:S01]  /*7770*/  LDC.64 R4, c[0x0][0x380] ;  /* 0x0000e000ff047b82 */ /* 0x005e220000000a00 */
[----:B------:R-:W-:Y:S01]  /*7780*/  UPLOP3.LUT UP4, UPT, UPT, UPT, UP4, 0x40, 0x4 ;  /* 0x000000000004789c */ /* 0x000fe20003f8e840 */
[----:B0-----:R-:W-:-:S04]  /*7790*/  IADD3 R39, PT, PT, R39, R4, RZ ;  /* 0x0000000427277210 */ /* 0x001fc80007ffe0ff */
[----:B------:R-:W-:-:S13]  /*77a0*/  ISETP.GE.AND P1, PT, R39, R5, PT ;  /* 0x000000052700720c */ /* 0x000fda0003f26270 */
[----:B------:R-:W-:Y:S05]  /*77b0*/  @!P1 BRA `(.L_x_250) ;  /* 0xffffff8c00449947 */ /* 0x000fea000383ffff */
[----:B------:R-:W-:Y:S01]  /*77c0*/  MOV R81, R40 ;  /* 0x0000002800517202 */ /* 0x000fe20000000f00 */
[----:B------:R-:W-:Y:S01]  /*77d0*/  IMAD.MOV.U32 R83, RZ, RZ, R42 ;  /* 0x000000ffff537224 */ /* 0x000fe200078e002a */
[----:B------:R-:W-:Y:S01]  /*77e0*/  MOV R82, R41 ;  /* 0x0000002900527202 */ /* 0x000fe20000000f00 */
[----:B------:R-:W-:Y:S01]  /*77f0*/  IMAD.MOV.U32 R26, RZ, RZ, R61 ;  /* 0x000000ffff1a7224 */ /* 0x000fe200078e003d */
[----:B-1----:R-:W-:Y:S02]  /*7800*/  MOV R8, R43 ;  /* 0x0000002b00087202 */ /* 0x002fe40000000f00 */
        /* <DEDUP_REMOVED lines=35> */
.L_x_195:
[----:B------:R-:W0:Y:S01]  /*7a40*/  S2R R7, SR_TID.X ;  /* 0x0000000000077919 */ /* 0x000e220000002100 */
[----:B------:R-:W2:Y:S08]  /*7a50*/  S2UR UR4, SR_CTAID.X ;  /* 0x00000000000479c3 */ /* 0x000eb00000002500 */
[----:B------:R-:W2:Y:S08]  /*7a60*/  LDC R0, c[0x0][0x388] ;  /* 0x0000e200ff007b82 */ /* 0x000eb00000000800 */
[----:B------:R-:W3:Y:S08]  /*7a70*/  LDC.64 R2, c[0x0][0x440] ;  /* 0x00011000ff027b82 */ /* 0x000ef00000000a00 */
[----:B------:R-:W4:Y:S01]  /*7a80*/  LDC.64 R4, c[0x0][0x448] ;  /* 0x00011200ff047b82 */ /* 0x000f220000000a00 */
[----:B--2---:R-:W-:-:S05]  /*7a90*/  IMAD R0, R0, UR4, RZ ;  /* 0x0000000400007c24 */ /* 0x004fca000f8e02ff */
[----:B0-----:R-:W-:-:S05]  /*7aa0*/  LEA.HI R7, R0, R7, RZ, 0x1e ;  /* 0x0000000700077211 */ /* 0x001fca00078ff0ff */
[----:B---3--:R-:W-:-:S05]  /*7ab0*/  IMAD.WIDE.U32 R2, R7, 0x10, R2 ;  /* 0x0000001007027825 */ /* 0x008fca00078e0002 */
[----:B-1----:R-:W-:Y:S01]  /*7ac0*/  STG.E.128 desc[UR12][R2.64], R20 ;  /* 0x0000001402007986 */ /* 0x002fe2000c101d0c */
[----:B----4-:R-:W-:-:S05]  /*7ad0*/  IMAD.WIDE.U32 R4, R7, 0x10, R4 ;  /* 0x0000001007047825 */ /* 0x010fca00078e0004 */
        /* <DEDUP_REMOVED lines=10> */
.L_x_251:
        /* <DEDUP_REMOVED lines=16> */
.L_x_5375:


//--------------------- .text._ZN10layer_norm31ln_parallel_residual_bwd_kernelINS_13Kernel_traitsI13__nv_bfloat16S2_S2_S2_fjLj5120ELj1ELj1ELj8ELj8ENS_18Kernel_traits_baseILj5120ES2_S2_S2_S2_fjLj256EEEEELb1ELb0ELb0EEEvNS_9BwdParamsE --------------------------
	.section	.text._ZN10layer_norm31ln_parallel_residual_bwd_kernelINS_13Kernel_traitsI13__nv_bfloat16S2_S2_S2_fjLj5120ELj1ELj1ELj8ELj8ENS_18Kernel_traits_baseILj5120ES2_S2_S2_S2_fjLj256EEEEELb1ELb0ELb0EEEvNS_9BwdParamsE,"ax",@progbits
	.align	128
        .global         _ZN10layer_norm31ln_parallel_residual_bwd_kernelINS_13Kernel_traitsI13__nv_bfloat16S2_S2_S2_fjLj5120ELj1ELj1ELj8ELj8ENS_18Kernel_traits_baseILj5120ES2_S2_S2_S2_fjLj256EEEEELb1ELb0ELb0EEEvNS_9BwdParamsE
        .type           _ZN10layer_norm31ln_parallel_residual_bwd_kernelINS_13Kernel_traitsI13__nv_bfloat16S2_S2_S2_fjLj5120ELj1ELj1ELj8ELj8ENS_18Kernel_traits_baseILj5120ES2_S2_S2_S2_fjLj256EEEEELb1ELb0ELb0EEEvNS_9BwdParamsE,@function
        .size           _ZN10layer_norm31ln_parallel_residual_bwd_kernelINS_13Kernel_traitsI13__nv_bfloat16S2_S2_S2_fjLj5120ELj1ELj1ELj8ELj8ENS_18Kernel_traits_baseILj5120ES2_S2_S2_S2_fjLj256EEEEELb1ELb0ELb0EEEvNS_9BwdParamsE,(.L_x_5376 - _ZN10layer_norm31ln_parallel_residual_bwd_kernelINS_13Kernel_traitsI13__nv_bfloat16S2_S2_S2_fjLj5120ELj1ELj1ELj8ELj8ENS_18Kernel_traits_baseILj5120ES2_S2_S2_S2_fjLj256EEEEELb1ELb0ELb0EEEvNS_9BwdParamsE)
        .other          _ZN10layer_norm31ln_parallel_residual_bwd_kernelINS_13Kernel_traitsI13__nv_bfloat16S2_S2_S2_fjLj5120ELj1ELj1ELj8ELj8ENS_18Kernel_traits_baseILj5120ES2_S2_S2_S2_fjLj256EEEEELb1ELb0ELb0EEEvNS_9BwdParamsE,@"STO_CUDA_ENTRY STV_DEFAULT"
_ZN10layer_norm31ln_parallel_residual_bwd_kernelINS_13Kernel_traitsI13__nv_bfloat16S2_S2_S2_fjLj5120ELj1ELj1ELj8ELj8ENS_18Kernel_traits_baseILj5120ES2_S2_S2_S2_fjLj256EEEEELb1ELb0ELb0EEEvNS_9BwdParamsE:
.text._ZN10layer_norm31ln_parallel_residual_bwd_kernelINS_13Kernel_traitsI13__nv_bfloat16S2_S2_S2_fjLj5120ELj1ELj1ELj8ELj8ENS_18Kernel_traits_baseILj5120ES2_S2_S2_S2_fjLj256EEEEELb1ELb0ELb0EEEvNS_9BwdParamsE:
        /* <DEDUP_REMOVED lines=8> */
[----:B-1----:R-:W-:-:S05]  /*0080*/  IMAD.U32 R212, RZ, RZ, UR4 ;  /* 0x00000004ffd47e24 */ /* 0x002fca000f8e00ff */
[----:B------:R-:W-:Y:S02]  /*0090*/  SHF.R.S32.HI R23, RZ, 0x1f, R212 ;  /* 0x0000001fff177819 */ /* 0x000fe400000114d4 */
[----:B------:R-:W1:Y:S02]  /*00a0*/  LDC.64 R34, c[0x0][0x3d0] ;  /* 0x0000f400ff227b82 */ /* 0x000e640000000a00 */
[----:B------:R-:W-:Y:S02]  /*00b0*/  LEA.HI R23, R23, R212, RZ, 0x2 ;  /* 0x000000d417177211 */ /* 0x000fe400078f10ff */
[----:B0-----:R-:W-:Y:S01]  /*00c0*/  LOP3.LUT R210, R211, 0xff, RZ, 0x3c, !PT ;  /* 0x000000ffd3d27812 */ /* 0x001fe200078e3cff */
[----:B------:R-:W-:-:S03]  /*00d0*/  IMAD.MOV.U32 R47, RZ, RZ, R211 ;  /* 0x000000ffff2f7224 */ /* 0x000fc600078e00d3 */
[----:B------:R-:W0:Y:S01]  /*00e0*/  LDC.64 R36, c[0x0][0x3d8] ;  /* 0x0000f600ff247b82 */ /* 0x000e220000000a00 */
[----:B------:R-:W-:-:S04]  /*00f0*/  LEA.HI.SX32 R210, R23, R210, 0x1e ;  /* 0x000000d217d27211 */ /* 0x000fc800078ff2ff */
[----:B------:R-:W-:-:S03]  /*0100*/  ISETP.GE.U32.AND P0, PT, R210, 0x100, PT ;  /* 0x00000100d200780c */ /* 0x000fc60003f06070 */
[----:B------:R-:W1:Y:S01]  /*0110*/  LDC.64 R22, c[0x0][0x3d0] ;  /* 0x0000f400ff167b82 */ /* 0x000e620000000a00 */
[C---:B------:R-:W-:Y:S02]  /*0120*/  ISETP.GE.U32.AND P1, PT, R210.reuse, 0x200, PT ;  /* 0x00000200d200780c */ /* 0x040fe40003f26070 */
[C---:B------:R-:W-:Y:S02]  /*0130*/  ISETP.GE.U32.AND P2, PT, R210.reuse, 0x300, PT ;  /* 0x00000300d200780c */ /* 0x040fe40003f46070 */
[C---:B------:R-:W-:Y:S02]  /*0140*/  ISETP.GE.U32.AND P3, PT, R210.reuse, 0x400, PT ;  /* 0x00000400d200780c */ /* 0x040fe40003f66070 */
[----:B------:R-:W-:Y:S01]  /*0150*/  ISETP.GE.U32.AND P4, PT, R210, 0x500, PT ;  /* 0x00000500d200780c */ /* 0x000fe20003f86070 */
[----:B------:R-:W0:Y:S02]  /*0160*/  LDC.64 R38, c[0x0][0x3d0] ;  /* 0x0000f400ff267b82 */ /* 0x000e240000000a00 */
[----:B--2---:R-:W-:-:S04]  /*0170*/  @P0 IMAD.WIDE.U32 R2, R47, 0x8, R2 ;  /* 0x000000082f020825 */ /* 0x004fc800078e0002 */
[C---:B---3--:R-:W-:Y:S02]  /*0180*/  @P0 IMAD.WIDE.U32 R6, R47.reuse, 0x8, R6 ;  /* 0x000000082f060825 */ /* 0x048fe400078e0006 */
[----:B------:R-:W2:Y:S01]  /*0190*/  LDC.64 R40, c[0x0][0x3d8] ;  /* 0x0000f600ff287b82 */ /* 0x000ea20000000a00 */
[----:B------:R-:W-:Y:S01]  /*01a0*/  @P0 LOP3.LUT R47, R47, 0x100, RZ, 0xfc, !PT ;  /* 0x000001002f2f0812 */ /* 0x000fe200078efcff */
[----:B------:R-:W5:Y:S04]  /*01b0*/  @P0 LDG.E.64 R4, desc[UR10][R2.64] ;  /* 0x0000000a02040981 */ /* 0x000f68000c1e1b00 */
[C---:B----4-:R-:W-:Y:S01]  /*01c0*/  @P1 IMAD.WIDE.U32 R32, R47.reuse, 0x8, R26 ;  /* 0x000000082f201825 */ /* 0x050fe200078e001a */
[----:B------:R-:W5:Y:S01]  /*01d0*/  @P0 LDG.E.64 R8, desc[UR10][R6.64] ;  /* 0x0000000a06080981 */ /* 0x000f62000c1e1b00 */
[----:B------:R-:W3:Y:S02]  /*01e0*/  LDC.64 R42, c[0x0][0x3d0] ;  /* 0x0000f400ff2a7b82 */ /* 0x000ee40000000a00 */
[C---:B-1----:R-:W-:Y:S01]  /*01f0*/  @P1 IMAD.WIDE.U32 R30, R47.reuse, 0x8, R22 ;  /* 0x000000082f1e1825 */ /* 0x042fe200078e0016 */
[----:B------:R-:W5:Y:S03]  /*0200*/  @P1 LDG.E.64 R12, desc[UR10][R32.64] ;  /* 0x0000000a200c1981 */ /* 0x000f66000c1e1b00 */
[----:B------:R-:W-:Y:S01]  /*0210*/  @P1 VIADD R47, R47, 0x100 ;  /* 0x000001002f2f1836 */ /* 0x000fe20000000000 */
[----:B------:R-:W5:Y:S01]  /*0220*/  @P1 LDG.E.64 R10, desc[UR10][R30.64] ;  /* 0x0000000a1e0a1981 */ /* 0x000f62000c1e1b00 */
[----:B------:R-:W1:Y:S02]  /*0230*/  LDC.64 R44, c[0x0][0x3d8] ;  /* 0x0000f600ff2c7b82 */ /* 0x000e640000000a00 */
[----:B------:R-:W-:-:S04]  /*0240*/  @P2 IMAD.WIDE.U32 R34, R47, 0x8, R34 ;  /* 0x000000082f222825 */ /* 0x000fc800078e0022 */
[C---:B0-----:R-:W-:Y:S01]  /*0250*/  @P2 IMAD.WIDE.U32 R36, R47.reuse, 0x8, R36 ;  /* 0x000000082f242825 */ /* 0x041fe200078e0024 */
[----:B------:R-:W5:Y:S03]  /*0260*/  @P2 LDG.E.64 R14, desc[UR10][R34.64] ;  /* 0x0000000a220e2981 */ /* 0x000f66000c1e1b00 */
[----:B------:R-:W-:Y:S01]  /*0270*/  @P2 VIADD R47, R47, 0x100 ;  /* 0x000001002f2f2836 */ /* 0x000fe20000000000 */
[----:B------:R-:W5:Y:S03]  /*0280*/  @P2 LDG.E.64 R16, desc[UR10][R36.64] ;  /* 0x0000000a24102981 */ /* 0x000f66000c1e1b00 */
[----:B------:R-:W-:-:S04]  /*0290*/  @P3 IMAD.WIDE.U32 R38, R47, 0x8, R38 ;  /* 0x000000082f263825 */ /* 0x000fc800078e0026 */
[C---:B--2---:R-:W-:Y:S01]  /*02a0*/  @P3 IMAD.WIDE.U32 R40, R47.reuse, 0x8, R40 ;  /* 0x000000082f283825 */ /* 0x044fe200078e0028 */
[----:B------:R-:W5:Y:S03]  /*02b0*/  @P3 LDG.E.64 R18, desc[UR10][R38.64] ;  /* 0x0000000a26123981 */ /* 0x000f66000c1e1b00 */
[----:B------:R-:W-:Y:S01]  /*02c0*/  @P3 VIADD R47, R47, 0x100 ;  /* 0x000001002f2f3836 */ /* 0x000fe20000000000 */
[----:B------:R-:W0:Y:S01]  /*02d0*/  S2UR UR4, SR_CTAID.X ;  /* 0x00000000000479c3 */ /* 0x000e220000002500 */
[----:B------:R2:W5:Y:S02]  /*02e0*/  @P3 LDG.E.64 R20, desc[UR10][R40.64] ;  /* 0x0000000a28143981 */ /* 0x000564000c1e1b00 */
[----:B---3--:R-:W-:-:S04]  /*02f0*/  @P4 IMAD.WIDE.U32 R22, R47, 0x8, R42 ;  /* 0x000000082f164825 */ /* 0x008fc800078e002a */
[----:B-1----:R-:W-:Y:S01]  /*0300*/  @P4 IMAD.WIDE.U32 R26, R47, 0x8, R44 ;  /* 0x000000082f1a4825 */ /* 0x002fe200078e002c */
[----:B------:R1:W5:Y:S04]  /*0310*/  @P4 LDG.E.64 R24, desc[UR10][R22.64] ;  /* 0x0000000a16184981 */ /* 0x000368000c1e1b00 */
[----:B------:R1:W5:Y:S01]  /*0320*/  @P4 LDG.E.64 R28, desc[UR10][R26.64] ;  /* 0x0000000a1a1c4981 */ /* 0x000362000c1e1b00 */
[----:B0-----:R-:W-:-:S05]  /*0330*/  IMAD.U32 R209, RZ, RZ, UR4 ;  /* 0x00000004ffd17e24 */ /* 0x001fca000f8e00ff */
        /* <DEDUP_REMOVED lines=43> */
[----:B-----5:R-:W-:Y:S01]  /*05f0*/  IMAD.MOV.U32 R208, RZ, RZ, R4 ;  /* 0x000000ffffd07224 */ /* 0x020fe200078e0004 */
[--C-:B------:R-:W-:Y:S01]  /*0600*/  SHF.R.U64 R207, R4, 0x10, R5.reuse ;  /* 0x0000001004cf7819 */ /* 0x100fe20000001205 */
[--C-:B------:R-:W-:Y:S01]  /*0610*/  IMAD.MOV.U32 R206, RZ, RZ, R5.reuse ;  /* 0x000000ffffce7224 */ /* 0x100fe200078e0005 */
[----:B------:R-:W-:Y:S01]  /*0620*/  SHF.R.U32.HI R205, RZ, 0x10, R5 ;  /* 0x00000010ffcd7819 */ /* 0x000fe20000011605 */
[----:B------:R-:W-:Y:S01]  /*0630*/  IMAD.MOV.U32 R204, RZ, RZ, R8 ;  /* 0x000000ffffcc7224 */ /* 0x000fe200078e0008 */
[--C-:B------:R-:W-:Y:S01]  /*0640*/  SHF.R.U64 R203, R8, 0x10, R9.reuse ;  /* 0x0000001008cb7819 */ /* 0x100fe20000001209 */
[--C-:B------:R-:W-:Y:S01]  /*0650*/  IMAD.MOV.U32 R202, RZ, RZ, R9.reuse ;  /* 0x000000ffffca7224 */ /* 0x100fe200078e0009 */
[----:B------:R-:W-:Y:S01]  /*0660*/  SHF.R.U32.HI R201, RZ, 0x10, R9 ;  /* 0x00000010ffc97819 */ /* 0x000fe20000011609 */
[--C-:B------:R-:W-:Y:S01]  /*0670*/  IMAD.MOV.U32 R198, RZ, RZ, R11.reuse ;  /* 0x000000ffffc67224 */ /* 0x100fe200078e000b */
[----:B------:R-:W-:Y:S01]  /*0680*/  MOV R200, R10 ;  /* 0x0000000a00c87202 */ /* 0x000fe20000000f00 */
[----:B------:R-:W-:Y:S01]  /*0690*/  IMAD.MOV.U32 R196, RZ, RZ, R12 ;  /* 0x000000ffffc47224 */ /* 0x000fe200078e000c */
[----:B------:R-:W-:Y:S01]  /*06a0*/  SHF.R.U64 R199, R10, 0x10, R11 ;  /* 0x000000100ac77819 */ /* 0x000fe2000000120b */
[----:B------:R-:W-:Y:S01]  /*06b0*/  IMAD.MOV.U32 R194, RZ, RZ, R13 ;  /* 0x000000ffffc27224 */ /* 0x000fe200078e000d */
[----:B------:R-:W-:Y:S01]  /*06c0*/  SHF.R.U32.HI R197, RZ, 0x10, R11 ;  /* 0x00000010ffc57819 */ /* 0x000fe2000001160b */
[----:B------:R-:W-:Y:S01]  /*06d0*/  IMAD.MOV.U32 R192, RZ, RZ, R14 ;  /* 0x000000ffffc07224 */ /* 0x000fe200078e000e */
[----:B------:R-:W-:Y:S01]  /*06e0*/  SHF.R.U64 R195, R12, 0x10, R13 ;  /* 0x000000100cc37819 */ /* 0x000fe2000000120d */
[----:B------:R-:W-:Y:S01]  /*06f0*/  IMAD.MOV.U32 R190, RZ, RZ, R15 ;  /* 0x000000ffffbe7224 */ /* 0x000fe200078e000f */
[----:B0-----:R-:W-:Y:S01]  /*0700*/  UISETP.NE.AND UP0, UPT, UR4, URZ, UPT ;  /* 0x000000ff0400728c */ /* 0x001fe2000bf05270 */
[----:B------:R-:W-:Y:S01]  /*0710*/  SHF.R.U32.HI R193, RZ, 0x10, R13 ;  /* 0x00000010ffc17819 */ /* 0x000fe2000001160d */
[----:B------:R-:W-:Y:S01]  /*0720*/  IMAD.MOV.U32 R188, RZ, RZ, R16 ;  /* 0x000000ffffbc7224 */ /* 0x000fe200078e0010 */
[----:B------:R-:W-:Y:S01]  /*0730*/  SHF.R.U64 R191, R14, 0x10, R15 ;  /* 0x000000100ebf7819 */ /* 0x000fe2000000120f */
[----:B------:R-:W-:Y:S01]  /*0740*/  IMAD.MOV.U32 R186, RZ, RZ, R17 ;  /* 0x000000ffffba7224 */ /* 0x000fe200078e0011 */
[----:B------:R-:W-:Y:S01]  /*0750*/  SHF.R.U32.HI R189, RZ, 0x10, R15 ;  /* 0x00000010ffbd7819 */ /* 0x000fe2000001160f */
[----:B------:R-:W-:Y:S01]  /*0760*/  IMAD.MOV.U32 R184, RZ, RZ, R18 ;  /* 0x000000ffffb87224 */ /* 0x000fe200078e0012 */
[----:B------:R-:W-:Y:S01]  /*0770*/  SHF.R.U64 R187, R16, 0x10, R17 ;  /* 0x0000001010bb7819 */ /* 0x000fe20000001211 */
[----:B------:R-:W-:Y:S01]  /*0780*/  IMAD.MOV.U32 R182, RZ, RZ, R19 ;  /* 0x000000ffffb67224 */ /* 0x000fe200078e0013 */
[----:B------:R-:W-:Y:S01]  /*0790*/  SHF.R.U32.HI R185, RZ, 0x10, R17 ;  /* 0x00000010ffb97819 */ /* 0x000fe20000011611 */
[----:B------:R-:W-:Y:S01]  /*07a0*/  IMAD.MOV.U32 R180, RZ, RZ, R20 ;  /* 0x000000ffffb47224 */ /* 0x000fe200078e0014 */
[--C-:B------:R-:W-:Y:S01]  /*07b0*/  SHF.R.U64 R183, R18, 0x10, R19.reuse ;  /* 0x0000001012b77819 */ /* 0x100fe20000001213 */
[----:B------:R-:W-:Y:S01]  /*07c0*/  IMAD.MOV.U32 R164, RZ, RZ, R24 ;  /* 0x000000ffffa47224 */ /* 0x000fe200078e0018 */
[----:B------:R-:W-:Y:S01]  /*07d0*/  SHF.R.U32.HI R181, RZ, 0x10, R19 ;  /* 0x00000010ffb57819 */ /* 0x000fe20000011613 */
[----:B------:R-:W-:Y:S01]  /*07e0*/  IMAD.MOV.U32 R162, RZ, RZ, R25 ;  /* 0x000000ffffa27224 */ /* 0x000fe200078e0019 */
[----:B------:R-:W-:Y:S01]  /*07f0*/  SHF.R.U64 R167, R20, 0x10, R21 ;  /* 0x0000001014a77819 */ /* 0x000fe20000001215 */
[----:B------:R-:W-:Y:S01]  /*0800*/  IMAD.MOV.U32 R160, RZ, RZ, R28 ;  /* 0x000000ffffa07224 */ /* 0x000fe200078e001c */
[----:B------:R-:W-:Y:S01]  /*0810*/  MOV R166, R21 ;  /* 0x0000001500a67202 */ /* 0x000fe20000000f00 */
[----:B------:R-:W-:Y:S01]  /*0820*/  IMAD.MOV.U32 R158, RZ, RZ, R29 ;  /* 0x000000ffff9e7224 */ /* 0x000fe200078e001d */
[----:B------:R-:W-:-:S02]  /*0830*/  SHF.R.U32.HI R165, RZ, 0x10, R21 ;  /* 0x00000010ffa57819 */ /* 0x000fc40000011615 */
[----:B------:R-:W-:Y:S02]  /*0840*/  CS2R R116, SRZ ;  /* 0x0000000000747805 */ /* 0x000fe4000001ff00 */
[--C-:B------:R-:W-:Y:S02]  /*0850*/  SHF.R.U64 R163, R24, 0x10, R25.reuse ;  /* 0x0000001018a37819 */ /* 0x100fe40000001219 */
[----:B------:R-:W-:Y:S02]  /*0860*/  CS2R R118, SRZ ;  /* 0x0000000000767805 */ /* 0x000fe4000001ff00 */
[----:B------:R-:W-:Y:S02]  /*0870*/  SHF.R.U32.HI R161, RZ, 0x10, R25 ;  /* 0x00000010ffa17819 */ /* 0x000fe40000011619 */
[----:B------:R-:W-:Y:S02]  /*0880*/  CS2R R112, SRZ ;  /* 0x0000000000707805 */ /* 0x000fe4000001ff00 */
[----:B------:R-:W-:-:S02]  /*0890*/  SHF.R.U64 R159, R28, 0x10, R29 ;  /* 0x000000101c9f7819 */ /* 0x000fc4000000121d */
        /* <DEDUP_REMOVED lines=38> */
[----:B------:R-:W-:Y:S01]  /*0b00*/  PLOP3.LUT P5, PT, PT, PT, UP0, 0x80, 0x8 ;  /* 0x000000000008781c */ /* 0x000fe20003faf008 */
[----:B------:R-:W-:Y:S01]  /*0b10*/  UPLOP3.LUT UP1, UPT, UPT, UPT, UPT, 0x40, 0x4 ;  /* 0x000000000004789c */ /* 0x000fe20003f2e870 */
[----:B------:R-:W0:Y:S01]  /*0b20*/  LDCU UR14, c[0x0][0x408] ;  /* 0x00008100ff0e77ac */ /* 0x000e220008000800 */
[----:B------:R-:W1:Y:S01]  /*0b30*/  LDCU UR9, c[0x0][0x400] ;  /* 0x00008000ff0977ac */ /* 0x000e620008000800 */
[----:B------:R-:W2:Y:S01]  /*0b40*/  LDCU.64 UR6, c[0x0][0x478] ;  /* 0x00008f00ff0677ac */ /* 0x000ea20008000a00 */
[----:B------:R-:W3:Y:S01]  /*0b50*/  LDCU.64 UR16, c[0x0][0x438] ;  /* 0x00008700ff1077ac */ /* 0x000ee20008000a00 */
[----:B------:R-:W4:Y:S07]  /*0b60*/  LDCU.64 UR12, c[0x0][0x470] ;  /* 0x00008e00ff0c77ac */ /* 0x000f2e0008000a00 */
.L_x_324:
[----:B012-4-:R-:W0:Y:S08]  /*0b70*/  LDC.64 R120, c[0x0][0x3c0] ;  /* 0x0000f000ff787b82 */ /* 0x017e300000000a00 */
[----:B------:R-:W1:Y:S01]  /*0b80*/  LDC R212, c[0x0][0x388] ;  /* 0x0000e200ffd47b82 */ /* 0x000e620000000800 */
[----:B0-----:R-:W-:-:S07]  /*0b90*/  IMAD.WIDE R122, R209, 0x4, R120 ;  /* 0x00000004d17a7825 */ /* 0x001fce00078e0278 */
[----:B------:R-:W0:Y:S01]  /*0ba0*/  LDC.64 R120, c[0x0][0x3c8] ;  /* 0x0000f200ff787b82 */ /* 0x000e220000000a00 */
[----:B------:R-:W2:Y:S01]  /*0bb0*/  LDG.E R122, desc[UR10][R122.64] ;  /* 0x0000000a7a7a7981 */ /* 0x000ea2000c1e1900 */
[C---:B------:R-:W-:Y:S01]  /*0bc0*/  ISETP.GE.U32.AND P1, PT, R210.reuse, 0x200, PT ;  /* 0x00000200d200780c */ /* 0x040fe20003f26070 */
[----:B-1-3--:R-:W-:Y:S01]  /*0bd0*/  IMAD R124, R209, R212, RZ ;  /* 0x000000d4d17c7224 */ /* 0x00afe200078e02ff */
[C---:B------:R-:W-:Y:S02]  /*0be0*/  ISETP.GE.U32.AND P2, PT, R210.reuse, 0x300, PT ;  /* 0x00000300d200780c */ /* 0x040fe40003f46070 */
[C---:B------:R-:W-:Y:S02]  /*0bf0*/  ISETP.GE.U32.AND P3, PT, R210.reuse, 0x400, PT ;  /* 0x00000400d200780c */ /* 0x040fe40003f66070 */
[----:B------:R-:W-:Y:S02]  /*0c00*/  SHF.R.S32.HI R125, RZ, 0x1f, R124 ;  /* 0x0000001fff7d7819 */ /* 0x000fe4000001147c */
[----:B------:R-:W-:-:S02]  /*0c10*/  ISETP.GE.U32.AND P4, PT, R210, 0x500, PT ;  /* 0x00000500d200780c */ /* 0x000fc40003f86070 */
[----:B------:R-:W-:Y:S01]  /*0c20*/  LEA.HI R124, R125, R124, RZ, 0x2 ;  /* 0x0000007c7d7c7211 */ /* 0x000fe200078f10ff */
[----:B------:R-:W-:Y:S03]  /*0c30*/  BSSY.RECONVERGENT B0, `(.L_x_253) ;  /* 0x0000067000007945 */ /* 0x000fe60003800200 */
[----:B------:R-:W-:Y:S01]  /*0c40*/  LEA.HI.SX32 R156, R124, R211, 0x1e ;  /* 0x000000d37c9c7211 */ /* 0x000fe200078ff2ff */
[----:B0-----:R-:W-:-:S05]  /*0c50*/  IMAD.WIDE R120, R209, 0x4, R120 ;  /* 0x00000004d1787825 */ /* 0x001fca00078e0278 */
[----:B-----5:R0:W5:Y:S01]  /*0c60*/  LDG.E R155, desc[UR10][R120.64] ;  /* 0x0000000a789b7981 */ /* 0x020162000c1e1900 */
[----:B------:R-:W-:Y:S01]  /*0c70*/  CS2R R126, SRZ ;  /* 0x00000000007e7805 */ /* 0x000fe2000001ff00 */
[----:B------:R-:W-:Y:S01]  /*0c80*/  IMAD.MOV.U32 R129, RZ, RZ, R156 ;  /* 0x000000ffff817224 */ /* 0x000fe200078e009c */
[----:B--2---:R-:W-:Y:S01]  /*0c90*/  FSEL R128, R122, RZ, !P5 ;  /* 0x000000ff7a807208 */ /* 0x004fe20006800000 */
[----:B0-----:R-:W-:Y:S06]  /*0ca0*/  @!P0 BRA `(.L_x_254) ;  /* 0x00000004007c8947 */ /* 0x001fec0003800000 */
[----:B------:R-:W0:Y:S08]  /*0cb0*/  LDC.64 R122, c[0x0][0x430] ;  /* 0x00010c00ff7a7b82 */ /* 0x000e300000000a00 */
[----:B------:R-:W1:Y:S08]  /*0cc0*/  LDC.64 R124, c[0x0][0x428] ;  /* 0x00010a00ff7c7b82 */ /* 0x000e700000000a00 */
[----:B------:R-:W2:Y:S01]  /*0cd0*/  LDC.64 R120, c[0x0][0x3a8] ;  /* 0x0000ea00ff787b82 */ /* 0x000ea20000000a00 */
[----:B0-----:R-:W-:Y:S01]  /*0ce0*/  IMAD.WIDE.U32 R122, R156, 0x8, R122 ;  /* 0x000000089c7a7825 */ /* 0x001fe200078e007a */
[----:B----4-:R-:W-:-:S06]  /*0cf0*/  ISETP.NE.U32.AND P5, PT, RZ, UR12, PT ;  /* 0x0000000cff007c0c */ /* 0x010fcc000bfa5070 */
[----:B------:R-:W0:Y:S01]  /*0d00*/  LDC.64 R130, c[0x0][0x3b0] ;  /* 0x0000ec00ff827b82 */ /* 0x000e220000000a00 */
[----:B------:R-:W4:Y:S01]  /*0d10*/  LDG.E.64 R122, desc[UR10][R122.64] ;  /* 0x0000000a7a7a7981 */ /* 0x000f22000c1e1b00 */
[----:B-1----:R-:W-:-:S06]  /*0d20*/  IMAD.WIDE.U32 R124, R156, 0x8, R124 ;  /* 0x000000089c7c7825 */ /* 0x002fcc00078e007c */
[----:B------:R-:W4:Y:S01]  /*0d30*/  LDG.E.64 R124, desc[UR10][R124.64] ;  /* 0x0000000a7c7c7981 */ /* 0x000f22000c1e1b00 */
[----:B--2---:R-:W-:-:S06]  /*0d40*/  IMAD.WIDE.U32 R120, R156, 0x8, R120 ;  /* 0x000000089c787825 */ /* 0x004fcc00078e0078 */
[----:B------:R-:W2:Y:S01]  /*0d50*/  LDG.E.64 R120, desc[UR10][R120.64] ;  /* 0x0000000a78787981 */ /* 0x000ea2000c1e1b00 */
[----:B------:R-:W-:Y:S02]  /*0d60*/  ISETP.NE.AND.EX P5, PT, RZ, UR13, PT, P5 ;  /* 0x0000000dff007c0c */ /* 0x000fe4000bfa5350 */
[----:B---3--:R-:W-:-:S04]  /*0d70*/  ISETP.NE.U32.AND P0, PT, RZ, UR16, PT ;  /* 0x00000010ff007c0c */ /* 0x008fc8000bf05070 */
[----:B------:R-:W-:-:S07]  /*0d80*/  ISETP.NE.AND.EX P0, PT, RZ, UR17, PT, P0 ;  /* 0x00000011ff007c0c */ /* 0x000fce000bf05300 */
[----:B------:R-:W1:Y:S08]  /*0d90*/  @P5 LDC.64 R126, c[0x0][0x3b8] ;  /* 0x0000ee00ff7e5b82 */ /* 0x000e700000000a00 */
[----:B------:R-:W3:Y:S01]  /*0da0*/  @P0 LDC.64 R132, c[0x0][0x438] ;  /* 0x00010e00ff840b82 */ /* 0x000ee20000000a00 */
[----:B0-----:R-:W-:Y:S01]  /*0db0*/  IMAD.WIDE.U32 R130, R156, 0x4, R130 ;  /* 0x000000049c827825 */ /* 0x001fe200078e0082 */
[----:B------:R-:W-:-:S04]  /*0dc0*/  SHF.L.U32 R129, R203, 0x10, RZ ;  /* 0x00000010cb817819 */ /* 0x000fc800000006ff */
[----:B------:R-:W5:Y:S01]  /*0dd0*/  LDG.E R153, desc[UR10][R130.64] ;  /* 0x0000000a82997981 */ /* 0x000f62000c1e1900 */
[----:B-1----:R-:W-:-:S05]  /*0de0*/  @P5 IMAD.WIDE.U32 R126, R156, 0x4, R126 ;  /* 0x000000049c7e5825 */ /* 0x002fca00078e007e */
[----:B------:R-:W5:Y:S01]  /*0df0*/  @P5 LDG.E R154, desc[UR10][R126.64] ;  /* 0x0000000a7e9a5981 */ /* 0x000f62000c1e1900 */
[----:B---3--:R-:W-:-:S05]  /*0e00*/  @P0 IMAD.WIDE.U32 R132, R156, 0x8, R132 ;  /* 0x000000089c840825 */ /* 0x008fca00078e0084 */
[----:B------:R0:W5:Y:S01]  /*0e10*/  @P0 LDG.E.64 R168, desc[UR10][R132.64] ;  /* 0x0000000a84a80981 */ /* 0x000162000c1e1b00 */
[----:B------:R-:W-:Y:S02]  /*0e20*/  IMAD.U32 R152, R208, 0x10000, RZ ;  /* 0x00010000d0987824 */ /* 0x000fe400078e00ff */
[----:B------:R-:W-:Y:S02]  /*0e30*/  IMAD.U32 R150, R206, 0x10000, RZ ;  /* 0x00010000ce967824 */ /* 0x000fe400078e00ff */
[----:B0-----:R-:W-:Y:S02]  /*0e40*/  IMAD.U32 R132, R202, 0x10000, RZ ;  /* 0x00010000ca847824 */ /* 0x001fe400078e00ff */
[----:B------:R-:W-:Y:S02]  /*0e50*/  IMAD.U32 R151, R207, 0x10000, RZ ;  /* 0x00010000cf977824 */ /* 0x000fe400078e00ff */
[----:B------:R-:W-:Y:S02]  /*0e60*/  IMAD.U32 R149, R205, 0x10000, RZ ;  /* 0x00010000cd957824 */ /* 0x000fe400078e00ff */
[----:B----4-:R-:W-:Y:S01]  /*0e70*/  IMAD.MOV.U32 R126, RZ, RZ, R122 ;  /* 0x000000ffff7e7224 */ /* 0x010fe200078e007a */
[--C-:B------:R-:W-:Y:S01]  /*0e80*/  SHF.R.U64 R122, R122, 0x10, R123.reuse ;  /* 0x000000107a7a7819 */ /* 0x100fe2000000127b */
[----:B------:R-:W-:-:S02]  /*0e90*/  IMAD.MOV.U32 R130, RZ, RZ, R123 ;  /* 0x000000ffff827224 */ /* 0x000fc400078e007b */
[----:B------:R-:W-:Y:S02]  /*0ea0*/  IMAD.U32 R127, R126, 0x10000, RZ ;  /* 0x000100007e7f7824 */ /* 0x000fe400078e00ff */
[----:B------:R-:W-:Y:S02]  /*0eb0*/  IMAD.U32 R126, R122, 0x10000, RZ ;  /* 0x000100007a7e7824 */ /* 0x000fe400078e00ff */
[----:B------:R-:W-:Y:S01]  /*0ec0*/  IMAD.MOV.U32 R3, RZ, RZ, R124 ;  /* 0x000000ffff037224 */ /* 0x000fe200078e007c */
[--C-:B------:R-:W-:Y:S01]  /*0ed0*/  SHF.R.U64 R146, R124, 0x10, R125.reuse ;  /* 0x000000107c927819 */ /* 0x100fe2000000127d */
[----:B------:R-:W-:Y:S01]  /*0ee0*/  IMAD.U32 R124, R204, 0x10000, RZ ;  /* 0x00010000cc7c7824 */ /* 0x000fe200078e00ff */
[--C-:B------:R-:W-:Y:S01]  /*0ef0*/  SHF.R.U32.HI R135, RZ, 0x10, R125.reuse ;  /* 0x00000010ff877819 */ /* 0x100fe2000001167d */
[----:B------:R-:W-:Y:S02]  /*0f00*/  IMAD.MOV.U32 R134, RZ, RZ, R125 ;  /* 0x000000ffff867224 */ /* 0x000fe400078e007d */
[----:B------:R-:W-:-:S02]  /*0f10*/  IMAD.U32 R133, R130, 0x10000, RZ ;  /* 0x0001000082857824 */ /* 0x000fc400078e00ff */
[----:B------:R-:W-:Y:S02]  /*0f20*/  IMAD.U32 R125, R3, 0x10000, RZ ;  /* 0x00010000037d7824 */ /* 0x000fe400078e00ff */
[----:B------:R-:W-:Y:S01]  /*0f30*/  FMUL.FTZ R3, R124, R127 ;  /* 0x0000007f7c037220 */ /* 0x000fe20000410000 */
[----:B------:R-:W-:Y:S01]  /*0f40*/  FMUL.FTZ R124, R129, R126 ;  /* 0x0000007e817c7220 */ /* 0x000fe20000410000 */
[----:B------:R-:W-:Y:S01]  /*0f50*/  FMUL.FTZ R129, R132, R133 ;  /* 0x0000008584817220 */ /* 0x000fe20000410000 */
[----:B------:R-:W-:Y:S01]  /*0f60*/  IMAD.U32 R131, R134, 0x10000, RZ ;  /* 0x0001000086837824 */ /* 0x000fe200078e00ff */
[----:B------:R-:W-:Y:S02]  /*0f70*/  SHF.R.U32.HI R132, RZ, 0x10, R123 ;  /* 0x00000010ff847819 */ /* 0x000fe4000001167b */
[----:B------:R-:W-:Y:S01]  /*0f80*/  SHF.L.U32 R122, R146, 0x10, RZ ;  /* 0x00000010927a7819 */ /* 0x000fe200000006ff */
[----:B------:R-:W-:Y:S01]  /*0f90*/  FFMA.FTZ R152, R152, R125, R3 ;  /* 0x0000007d98987223 */ /* 0x000fe20000010003 */
[----:B------:R-:W-:Y:S01]  /*0fa0*/  FFMA.FTZ R150, R150, R131, R129 ;  /* 0x0000008396967223 */ /* 0x000fe20000010081 */
[----:B--2---:R-:W-:Y:S01]  /*0fb0*/  IMAD.MOV.U32 R3, RZ, RZ, R120 ;  /* 0x000000ffff037224 */ /* 0x004fe200078e0078 */
[----:B------:R-:W-:Y:S01]  /*0fc0*/  SHF.R.U64 R129, R120, 0x10, R121 ;  /* 0x0000001078817819 */ /* 0x000fe20000001279 */
[----:B------:R-:W-:-:S02]  /*0fd0*/  IMAD.U32 R123, R201, 0x10000, RZ ;  /* 0x00010000c97b7824 */ /* 0x000fc400078e00ff */
[----:B------:R-:W-:Y:S01]  /*0fe0*/  FFMA.FTZ R151, R151, R122, R124 ;  /* 0x0000007a97977223 */ /* 0x000fe2000001007c */
[----:B------:R-:W-:Y:S02]  /*0ff0*/  IMAD.U32 R132, R132, 0x10000, RZ ;  /* 0x0001000084847824 */ /* 0x000fe400078e00ff */
[--C-:B------:R-:W-:Y:S02]  /*1000*/  IMAD.MOV.U32 R124, RZ, RZ, R121.reuse ;  /* 0x000000ffff7c7224 */ /* 0x100fe400078e0079 */
[----:B------:R-:W-:Y:S02]  /*1010*/  IMAD.U32 R3, R3, 0x10000, RZ ;  /* 0x0001000003037824 */ /* 0x000fe400078e00ff */
[----:B------:R-:W-:Y:S01]  /*1020*/  FMUL.FTZ R134, R123, R132 ;  /* 0x000000847b867220 */ /* 0x000fe20000410000 */
[----:B------:R-:W-:Y:S01]  /*1030*/  IMAD.U32 R123, R129, 0x10000, RZ ;  /* 0x00010000817b7824 */ /* 0x000fe200078e00ff */
[----:B------:R-:W-:Y:S01]  /*1040*/  SHF.R.U32.HI R129, RZ, 0x10, R121 ;  /* 0x00000010ff817819 */ /* 0x000fe20000011679 */
[----:B------:R-:W-:Y:S01]  /*1050*/  FADD.FTZ R120, -R128, R3 ;  /* 0x0000000380787221 */ /* 0x000fe20000010100 */
[----:B------:R-:W-:-:S03]  /*1060*/  SHF.L.U32 R121, R124, 0x10, RZ ;  /* 0x000000107c797819 */ /* 0x000fc600000006ff */
[----:B-----5:R-:W-:Y:S02]  /*1070*/  FMUL.FTZ R3, R155, R120 ;  /* 0x000000789b037220 */ /* 0x020fe40000410000 */
[C---:B------:R-:W-:Y:S01]  /*1080*/  FADD.FTZ R120, -R128.reuse, R121 ;  /* 0x0000007980787221 */ /* 0x040fe20000010100 */
[----:B------:R-:W-:Y:S02]  /*1090*/  IMAD.U32 R121, R129, 0x10000, RZ ;  /* 0x0001000081797824 */ /* 0x000fe400078e00ff */
[C---:B------:R-:W-:Y:S01]  /*10a0*/  FADD.FTZ R148, -R128.reuse, R123 ;  /* 0x0000007b80947221 */ /* 0x040fe20000010100 */
[C---:B------:R-:W-:Y:S01]  /*10b0*/  FMUL.FTZ R147, R155.reuse, R120 ;  /* 0x000000789b937220 */ /* 0x040fe20000410000 */
[----:B------:R-:W-:Y:S01]  /*10c0*/  FADD.FTZ R146, -R128, R121 ;  /* 0x0000007980927221 */ /* 0x000fe20000010100 */
[----:B------:R-:W-:Y:S01]  /*10d0*/  FADD.FTZ R120, RZ, R152 ;  /* 0x00000098ff787221 */ /* 0x000fe20000010000 */
[----:B------:R-:W-:Y:S01]  /*10e0*/  FMUL.FTZ R148, R155, R148 ;  /* 0x000000949b947220 */ /* 0x000fe20000410000 */
[----:B------:R-:W-:Y:S01]  /*10f0*/  FFMA.FTZ R121, R3, R152, RZ ;  /* 0x0000009803797223 */ /* 0x000fe200000100ff */
[----:B------:R-:W-:-:S02]  /*1100*/  IMAD.U32 R130, R135, 0x10000, RZ ;  /* 0x0001000087827824 */ /* 0x000fc400078e00ff */
[----:B------:R-:W-:Y:S01]  /*1110*/  FADD.FTZ R123, R120, R151 ;  /* 0x00000097787b7221 */ /* 0x000fe20000010000 */
[C---:B------:R-:W-:Y:S01]  /*1120*/  FFMA.FTZ R120, R148.reuse, R151, R121 ;  /* 0x0000009794787223 */ /* 0x040fe20000010079 */
[----:B------:R-:W-:Y:S01]  /*1130*/  FADD.FTZ R97, R97, R122 ;  /* 0x0000007a61617221 */ /* 0x000fe20000010000 */
[----:B------:R-:W-:Y:S01]  /*1140*/  FFMA.FTZ R117, R148, R122, R117 ;  /* 0x0000007a94757223 */ /* 0x000fe20000010075 */
[----:B------:R-:W-:Y:S01]  /*1150*/  FFMA.FTZ R149, R149, R130, R134 ;  /* 0x0000008295957223 */ /* 0x000fe20000010086 */
[----:B------:R-:W-:Y:S01]  /*1160*/  FMUL.FTZ R146, R155, R146 ;  /* 0x000000929b927220 */ /* 0x000fe20000410000 */
        /* <DEDUP_REMOVED lines=16> */
[----:B------:R-:W-:-:S02]  /*1270*/  VIADD R129, R156, 0x100 ;  /* 0x000001009c817836 */ /* 0x000fc40000000000 */
[----:B------:R-:W-:Y:S01]  /*1280*/  FADD.FTZ R127, R122, R149 ;  /* 0x000000957a7f7221 */ /* 0x000fe20000010000 */
[----:B------:R-:W-:-:S07]  /*1290*/  FFMA.FTZ R126, R146, R149, R120 ;  /* 0x00000095927e7223 */ /* 0x000fce0000010078 */
.L_x_254:
[----:B---34-:R-:W-:Y:S05]  /*12a0*/  BSYNC.RECONVERGENT B0 ;  /* 0x0000000000007941 */ /* 0x018fea0003800200 */
.L_x_253:
[----:B------:R-:W-:Y:S04]  /*12b0*/  BSSY.RECONVERGENT B0, `(.L_x_255) ;  /* 0x0000061000007945 */ /* 0x000fe80003800200 */
[----:B------:R-:W-:Y:S05]  /*12c0*/  @!P1 BRA `(.L_x_256) ;  /* 0x00000004007c9947 */ /* 0x000fea0003800000 */
[----:B------:R-:W0:Y:S08]  /*12d0*/  LDC.64 R122, c[0x0][0x430] ;  /* 0x00010c00ff7a7b82 */ /* 0x000e300000000a00 */
[----:B------:R-:W1:Y:S08]  /*12e0*/  LDC.64 R124, c[0x0][0x428] ;  /* 0x00010a00ff7c7b82 */ /* 0x000e700000000a00 */
[----:B------:R-:W2:Y:S01]  /*12f0*/  LDC.64 R120, c[0x0][0x3a8] ;  /* 0x0000ea00ff787b82 */ /* 0x000ea20000000a00 */
[----:B0-----:R-:W-:Y:S01]  /*1300*/  IMAD.WIDE.U32 R122, R129, 0x8, R122 ;  /* 0x00000008817a7825 */ /* 0x001fe200078e007a */
[----:B------:R-:W-:-:S06]  /*1310*/  ISETP.NE.U32.AND P5, PT, RZ, UR12, PT ;  /* 0x0000000cff007c0c */ /* 0x000fcc000bfa5070 */
[----:B------:R-:W0:Y:S01]  /*1320*/  LDC.64 R132, c[0x0][0x3b0] ;  /* 0x0000ec00ff847b82 */ /* 0x000e220000000a00 */
[----:B------:R-:W3:Y:S01]  /*1330*/  LDG.E.64 R122, desc[UR10][R122.64] ;  /* 0x0000000a7a7a7981 */ /* 0x000ee2000c1e1b00 */
[----:B-1----:R-:W-:-:S06]  /*1340*/  IMAD.WIDE.U32 R124, R129, 0x8, R124 ;  /* 0x00000008817c7825 */ /* 0x002fcc00078e007c */
[----:B------:R-:W4:Y:S01]  /*1350*/  LDG.E.64 R124, desc[UR10][R124.64] ;  /* 0x0000000a7c7c7981 */ /* 0x000f22000c1e1b00 */
[----:B--2---:R-:W-:-:S06]  /*1360*/  IMAD.WIDE.U32 R120, R129, 0x8, R120 ;  /* 0x0000000881787825 */ /* 0x004fcc00078e0078 */
[----:B------:R-:W2:Y:S01]  /*1370*/  LDG.E.64 R120, desc[UR10][R120.64] ;  /* 0x0000000a78787981 */ /* 0x000ea2000c1e1b00 */
[----:B------:R-:W-:Y:S02]  /*1380*/  ISETP.NE.U32.AND P0, PT, RZ, UR16, PT ;  /* 0x00000010ff007c0c */ /* 0x000fe4000bf05070 */
[----:B------:R-:W-:Y:S02]  /*1390*/  ISETP.NE.AND.EX P5, PT, RZ, UR13, PT, P5 ;  /* 0x0000000dff007c0c */ /* 0x000fe4000bfa5350 */
[----:B------:R-:W-:-:S11]  /*13a0*/  ISETP.NE.AND.EX P0, PT, RZ, UR17, PT, P0 ;  /* 0x00000011ff007c0c */ /* 0x000fd6000bf05300 */
[----:B------:R-:W1:Y:S08]  /*13b0*/  @P5 LDC.64 R130, c[0x0][0x3b8] ;  /* 0x0000ee00ff825b82 */ /* 0x000e700000000a00 */
[----:B------:R-:W1:Y:S01]  /*13c0*/  @P0 LDC.64 R134, c[0x0][0x438] ;  /* 0x00010e00ff860b82 */ /* 0x000e620000000a00 */
[----:B0-----:R-:W-:-:S05]  /*13d0*/  IMAD.WIDE.U32 R132, R129, 0x4, R132 ;  /* 0x0000000481847825 */ /* 0x001fca00078e0084 */
[----:B------:R-:W5:Y:S01]  /*13e0*/  LDG.E R144, desc[UR10][R132.64] ;  /* 0x0000000a84907981 */ /* 0x000f62000c1e1900 */
[----:B------:R-:W-:Y:S02]  /*13f0*/  IMAD.U32 R137, R195, 0x10000, RZ ;  /* 0x00010000c3897824 */ /* 0x000fe400078e00ff */
[----:B-1----:R-:W-:-:S05]  /*1400*/  @P5 IMAD.WIDE.U32 R130, R129, 0x4, R130 ;  /* 0x0000000481825825 */ /* 0x002fca00078e0082 */
[----:B------:R-:W5:Y:S01]  /*1410*/  @P5 LDG.E R145, desc[UR10][R130.64] ;  /* 0x0000000a82915981 */ /* 0x000f62000c1e1900 */
[----:B------:R-:W-:-:S05]  /*1420*/  @P0 IMAD.WIDE.U32 R134, R129, 0x8, R134 ;  /* 0x0000000881860825 */ /* 0x000fca00078e0086 */
[----:B------:R0:W5:Y:S01]  /*1430*/  @P0 LDG.E.64 R170, desc[UR10][R134.64] ;  /* 0x0000000a86aa0981 */ /* 0x000162000c1e1b00 */
[----:B------:R-:W-:Y:S02]  /*1440*/  IMAD.U32 R143, R199, 0x10000, RZ ;  /* 0x00010000c78f7824 */ /* 0x000fe400078e00ff */
[----:B------:R-:W-:Y:S02]  /*1450*/  IMAD.U32 R142, R200, 0x10000, RZ ;  /* 0x00010000c88e7824 */ /* 0x000fe400078e00ff */
[----:B0-----:R-:W-:Y:S01]  /*1460*/  IMAD.U32 R134, R194, 0x10000, RZ ;  /* 0x00010000c2867824 */ /* 0x001fe200078e00ff */
[----:B------:R-:W-:Y:S01]  /*1470*/  SHF.L.U32 R140, R198, 0x10, RZ ;  /* 0x00000010c68c7819 */ /* 0x000fe200000006ff */
[----:B------:R-:W-:Y:S01]  /*1480*/  VIADD R129, R129, 0x100 ;  /* 0x0000010081817836 */ /* 0x000fe20000000000 */
[--C-:B---3--:R-:W-:Y:S01]  /*1490*/  SHF.R.U64 R132, R122, 0x10, R123.reuse ;  /* 0x000000107a847819 */ /* 0x108fe2000000127b */
[----:B------:R-:W-:Y:S02]  /*14a0*/  IMAD.MOV.U32 R130, RZ, RZ, R122 ;  /* 0x000000ffff827224 */ /* 0x000fe400078e007a */
[----:B------:R-:W-:-:S02]  /*14b0*/  IMAD.MOV.U32 R133, RZ, RZ, R123 ;  /* 0x000000ffff857224 */ /* 0x000fc400078e007b */
[----:B------:R-:W-:Y:S01]  /*14c0*/  IMAD.U32 R132, R132, 0x10000, RZ ;  /* 0x0001000084847824 */ /* 0x000fe200078e00ff */
[--C-:B----4-:R-:W-:Y:S01]  /*14d0*/  SHF.R.U64 R141, R124, 0x10, R125.reuse ;  /* 0x000000107c8d7819 */ /* 0x110fe2000000127d */
[----:B------:R-:W-:Y:S02]  /*14e0*/  IMAD.MOV.U32 R136, RZ, RZ, R124 ;  /* 0x000000ffff887224 */ /* 0x000fe400078e007c */
[----:B------:R-:W-:Y:S02]  /*14f0*/  IMAD.U32 R124, R196, 0x10000, RZ ;  /* 0x00010000c47c7824 */ /* 0x000fe400078e00ff */
[----:B------:R-:W-:Y:S02]  /*1500*/  IMAD.U32 R131, R130, 0x10000, RZ ;  /* 0x0001000082837824 */ /* 0x000fe400078e00ff */
[----:B------:R-:W-:Y:S02]  /*1510*/  IMAD.U32 R179, R133, 0x10000, RZ ;  /* 0x0001000085b37824 */ /* 0x000fe400078e00ff */
[----:B------:R-:W-:Y:S01]  /*1520*/  FMUL.FTZ R122, R137, R132 ;  /* 0x00000084897a7220 */ /* 0x000fe20000410000 */
[----:B------:R-:W-:Y:S01]  /*1530*/  IMAD.U32 R130, R141, 0x10000, RZ ;  /* 0x000100008d827824 */ /* 0x000fe200078e00ff */
[--C-:B------:R-:W-:Y:S01]  /*1540*/  SHF.R.U32.HI R139, RZ, 0x10, R125.reuse ;  /* 0x00000010ff8b7819 */ /* 0x100fe2000001167d */
[----:B------:R-:W-:-:S02]  /*1550*/  IMAD.MOV.U32 R138, RZ, RZ, R125 ;  /* 0x000000ffff8a7224 */ /* 0x000fc400078e007d */
[----:B------:R-:W-:Y:S01]  /*1560*/  FMUL.FTZ R133, R124, R131 ;  /* 0x000000837c857220 */ /* 0x000fe20000410000 */
[----:B------:R-:W-:Y:S02]  /*1570*/  IMAD.U32 R125, R136, 0x10000, RZ ;  /* 0x00010000887d7824 */ /* 0x000fe400078e00ff */
[----:B------:R-:W-:Y:S01]  /*1580*/  FMUL.FTZ R137, R134, R179 ;  /* 0x000000b386897220 */ /* 0x000fe20000410000 */
[----:B------:R-:W-:Y:S01]  /*1590*/  SHF.R.U32.HI R134, RZ, 0x10, R123 ;  /* 0x00000010ff867819 */ /* 0x000fe2000001167b */
[----:B------:R-:W-:Y:S01]  /*15a0*/  FFMA.FTZ R143, R143, R130, R122 ;  /* 0x000000828f8f7223 */ /* 0x000fe2000001007a */
[----:B--2---:R-:W-:Y:S02]  /*15b0*/  IMAD.MOV.U32 R122, RZ, RZ, R120 ;  /* 0x000000ffff7a7224 */ /* 0x004fe400078e0078 */
[----:B------:R-:W-:Y:S01]  /*15c0*/  FFMA.FTZ R142, R142, R125, R133 ;  /* 0x0000007d8e8e7223 */ /* 0x000fe20000010085 */
[----:B------:R-:W-:Y:S01]  /*15d0*/  IMAD.U32 R135, R138, 0x10000, RZ ;  /* 0x000100008a877824 */ /* 0x000fe200078e00ff */
[----:B------:R-:W-:Y:S01]  /*15e0*/  SHF.L.U32 R133, R193, 0x10, RZ ;  /* 0x00000010c1857819 */ /* 0x000fe200000006ff */
[----:B------:R-:W-:-:S02]  /*15f0*/  IMAD.U32 R134, R134, 0x10000, RZ ;  /* 0x0001000086867824 */ /* 0x000fc400078e00ff */
[----:B------:R-:W-:Y:S02]  /*1600*/  IMAD.U32 R123, R122, 0x10000, RZ ;  /* 0x000100007a7b7824 */ /* 0x000fe400078e00ff */
[----:B------:R-:W-:Y:S01]  /*1610*/  FFMA.FTZ R140, R140, R135, R137 ;  /* 0x000000878c8c7223 */ /* 0x000fe20000010089 */
[--C-:B------:R-:W-:Y:S01]  /*1620*/  IMAD.MOV.U32 R122, RZ, RZ, R121.reuse ;  /* 0x000000ffff7a7224 */ /* 0x100fe200078e0079 */
[----:B------:R-:W-:Y:S01]  /*1630*/  SHF.R.U64 R137, R120, 0x10, R121 ;  /* 0x0000001078897819 */ /* 0x000fe20000001279 */
[----:B------:R-:W-:Y:S01]  /*1640*/  FMUL.FTZ R136, R133, R134 ;  /* 0x0000008685887220 */ /* 0x000fe20000410000 */
[----:B------:R-:W-:Y:S01]  /*1650*/  FADD.FTZ R120, -R128, R123 ;  /* 0x0000007b80787221 */ /* 0x000fe20000010100 */
[----:B------:R-:W-:Y:S01]  /*1660*/  SHF.R.U32.HI R133, RZ, 0x10, R121 ;  /* 0x00000010ff857819 */ /* 0x000fe20000011679 */
[----:B------:R-:W-:Y:S02]  /*1670*/  IMAD.U32 R121, R122, 0x10000, RZ ;  /* 0x000100007a797824 */ /* 0x000fe400078e00ff */
[----:B------:R-:W-:-:S02]  /*1680*/  IMAD.U32 R124, R139, 0x10000, RZ ;  /* 0x000100008b7c7824 */ /* 0x000fc400078e00ff */
[----:B-----5:R-:W-:Y:S01]  /*1690*/  FMUL.FTZ R139, R155, R120 ;  /* 0x000000789b8b7220 */ /* 0x020fe20000410000 */
[----:B------:R-:W-:Y:S02]  /*16a0*/  IMAD.U32 R123, R137, 0x10000, RZ ;  /* 0x00010000897b7824 */ /* 0x000fe400078e00ff */
[C---:B------:R-:W-:Y:S01]  /*16b0*/  FADD.FTZ R120, -R128.reuse, R121 ;  /* 0x0000007980787221 */ /* 0x040fe20000010100 */
[----:B------:R-:W-:Y:S02]  /*16c0*/  IMAD.U32 R141, R197, 0x10000, RZ ;  /* 0x00010000c58d7824 */ /* 0x000fe400078e00ff */
[----:B------:R-:W-:Y:S02]  /*16d0*/  IMAD.U32 R121, R133, 0x10000, RZ ;  /* 0x0001000085797824 */ /* 0x000fe400078e00ff */
[C---:B------:R-:W-:Y:S01]  /*16e0*/  FADD.FTZ R138, -R128.reuse, R123 ;  /* 0x0000007b808a7221 */ /* 0x040fe20000010100 */
[----:B------:R-:W-:Y:S01]  /*16f0*/  FFMA.FTZ R141, R141, R124, R136 ;  /* 0x0000007c8d8d7223 */ /* 0x000fe20000010088 */
[----:B------:R-:W-:Y:S01]  /*1700*/  FMUL.FTZ R137, R155, R120 ;  /* 0x000000789b897220 */ /* 0x000fe20000410000 */
[----:B------:R-:W-:Y:S01]  /*1710*/  FADD.FTZ R136, -R128, R121 ;  /* 0x0000007980887221 */ /* 0x000fe20000010100 */
[----:B------:R-:W-:Y:S01]  /*1720*/  FADD.FTZ R120, R127, R142 ;  /* 0x0000008e7f787221 */ /* 0x000fe20000010000 */
[----:B------:R-:W-:Y:S01]  /*1730*/  FMUL.FTZ R138, R155, R138 ;  /* 0x0000008a9b8a7220 */ /* 0x000fe20000410000 */
[----:B------:R-:W-:-:S02]  /*1740*/  FFMA.FTZ R121, R139, R142, R126 ;  /* 0x0000008e8b797223 */ /* 0x000fc4000001007e */
[----:B------:R-:W-:Y:S02]  /*1750*/  FADD.FTZ R123, R120, R143 ;  /* 0x0000008f787b7221 */ /* 0x000fe40000010000 */
        /* <DEDUP_REMOVED lines=22> */
.L_x_256:
[----:B------:R-:W-:Y:S05]  /*18c0*/  BSYNC.RECONVERGENT B0 ;  /* 0x0000000000007941 */ /* 0x000fea0003800200 */
.L_x_255:
        /* <DEDUP_REMOVED lines=18> */
[----:B0-----:R-:W-:-:S04]  /*19f0*/  IMAD.WIDE.U32 R120, R129, 0x4, R120 ;  /* 0x0000000481787825 */ /* 0x001fc800078e0078 */
[----:B------:R-:W-:Y:S01]  /*1a00*/  IMAD.U32 R133, R186, 0x10000, RZ ;  /* 0x00010000ba857824 */ /* 0x000fe200078e00ff */
[----:B------:R-:W5:Y:S01]  /*1a10*/  LDG.E R38, desc[UR10][R120.64] ;  /* 0x0000000a78267981 */ /* 0x000f62000c1e1900 */
[----:B-1----:R-:W-:-:S05]  /*1a20*/  @P5 IMAD.WIDE.U32 R36, R129, 0x4, R36 ;  /* 0x0000000481245825 */ /* 0x002fca00078e0024 */
[----:B------:R3:W5:Y:S01]  /*1a30*/  @P5 LDG.E R39, desc[UR10][R36.64] ;  /* 0x0000000a24275981 */ /* 0x000762000c1e1900 */
[----:B------:R-:W-:-:S05]  /*1a40*/  @P0 IMAD.WIDE.U32 R122, R129, 0x8, R122 ;  /* 0x00000008817a0825 */ /* 0x000fca00078e007a */
[----:B------:R0:W5:Y:S01]  /*1a50*/  @P0 LDG.E.64 R172, desc[UR10][R122.64] ;  /* 0x0000000a7aac0981 */ /* 0x000162000c1e1b00 */
[----:B------:R-:W-:Y:S02]  /*1a60*/  IMAD.U32 R130, R187, 0x10000, RZ ;  /* 0x00010000bb827824 */ /* 0x000fe400078e00ff */
[----:B------:R-:W-:Y:S02]  /*1a70*/  IMAD.U32 R131, R190, 0x10000, RZ ;  /* 0x00010000be837824 */ /* 0x000fe400078e00ff */
[----:B------:R-:W-:Y:S02]  /*1a80*/  IMAD.U32 R125, R191, 0x10000, RZ ;  /* 0x00010000bf7d7824 */ /* 0x000fe400078e00ff */
[----:B------:R-:W-:Y:S02]  /*1a90*/  VIADD R129, R129, 0x100 ;  /* 0x0000010081817836 */ /* 0x000fe40000000000 */
[----:B---3--:R-:W-:Y:S02]  /*1aa0*/  IMAD.MOV.U32 R36, RZ, RZ, R32 ;  /* 0x000000ffff247224 */ /* 0x008fe400078e0020 */
[--C-:B------:R-:W-:Y:S01]  /*1ab0*/  IMAD.MOV.U32 R37, RZ, RZ, R33.reuse ;  /* 0x000000ffff257224 */ /* 0x100fe200078e0021 */
[----:B0-----:R-:W-:Y:S01]  /*1ac0*/  SHF.R.U64 R122, R32, 0x10, R33 ;  /* 0x00000010207a7819 */ /* 0x001fe20000001221 */
[----:B------:R-:W-:-:S02]  /*1ad0*/  IMAD.U32 R123, R36, 0x10000, RZ ;  /* 0x00010000247b7824 */ /* 0x000fc400078e00ff */
[----:B------:R-:W-:Y:S01]  /*1ae0*/  IMAD.U32 R135, R37, 0x10000, RZ ;  /* 0x0001000025877824 */ /* 0x000fe200078e00ff */
[----:B----4-:R-:W-:Y:S01]  /*1af0*/  MOV R124, R34 ;  /* 0x00000022007c7202 */ /* 0x010fe20000000f00 */
[--C-:B------:R-:W-:Y:S01]  /*1b00*/  IMAD.MOV.U32 R132, RZ, RZ, R35.reuse ;  /* 0x000000ffff847224 */ /* 0x100fe200078e0023 */
[--C-:B------:R-:W-:Y:S02]  /*1b10*/  SHF.R.U64 R178, R34, 0x10, R35.reuse ;  /* 0x0000001022b27819 */ /* 0x100fe40000001223 */
[----:B------:R-:W-:Y:S01]  /*1b20*/  SHF.R.U32.HI R134, RZ, 0x10, R35 ;  /* 0x00000010ff867819 */ /* 0x000fe20000011623 */
[----:B------:R-:W-:Y:S01]  /*1b30*/  IMAD.U32 R35, R188, 0x10000, RZ ;  /* 0x00010000bc237824 */ /* 0x000fe200078e00ff */
[----:B------:R-:W-:Y:S01]  /*1b40*/  SHF.L.U32 R121, R124, 0x10, RZ ;  /* 0x000000107c797819 */ /* 0x000fe200000006ff */
[----:B------:R-:W-:Y:S02]  /*1b50*/  IMAD.U32 R34, R192, 0x10000, RZ ;  /* 0x00010000c0227824 */ /* 0x000fe400078e00ff */
[----:B------:R-:W-:Y:S01]  /*1b60*/  FMUL.FTZ R32, R133, R135 ;  /* 0x0000008785207220 */ /* 0x000fe20000410000 */
[----:B------:R-:W-:Y:S01]  /*1b70*/  FMUL.FTZ R35, R35, R123 ;  /* 0x0000007b23237220 */ /* 0x000fe20000410000 */
[----:B------:R-:W-:-:S02]  /*1b80*/  IMAD.U32 R122, R122, 0x10000, RZ ;  /* 0x000100007a7a7824 */ /* 0x000fc400078e00ff */
[----:B------:R-:W-:Y:S02]  /*1b90*/  IMAD.U32 R132, R132, 0x10000, RZ ;  /* 0x0001000084847824 */ /* 0x000fe400078e00ff */
[----:B------:R-:W-:Y:S01]  /*1ba0*/  FFMA.FTZ R36, R34, R121, R35 ;  /* 0x0000007922247223 */ /* 0x000fe20000010023 */
[----:B------:R-:W-:Y:S02]  /*1bb0*/  IMAD.U32 R120, R178, 0x10000, RZ ;  /* 0x00010000b2787824 */ /* 0x000fe400078e00ff */
[----:B------:R-:W-:Y:S01]  /*1bc0*/  FMUL.FTZ R130, R130, R122 ;  /* 0x0000007a82827220 */ /* 0x000fe20000410000 */
[----:B------:R-:W-:Y:S01]  /*1bd0*/  SHF.R.U32.HI R33, RZ, 0x10, R33 ;  /* 0x00000010ff217819 */ /* 0x000fe20000011621 */
[----:B------:R-:W-:Y:S01]  /*1be0*/  FFMA.FTZ R34, R131, R132, R32 ;  /* 0x0000008483227223 */ /* 0x000fe20000010020 */
[----:B--2---:R-:W-:Y:S02]  /*1bf0*/  IMAD.MOV.U32 R32, RZ, RZ, R30 ;  /* 0x000000ffff207224 */ /* 0x004fe400078e001e */
[----:B------:R-:W-:Y:S01]  /*1c00*/  FFMA.FTZ R37, R125, R120, R130 ;  /* 0x000000787d257223 */ /* 0x000fe20000010082 */
[----:B------:R-:W-:Y:S01]  /*1c10*/  IMAD.U32 R125, R185, 0x10000, RZ ;  /* 0x00010000b97d7824 */ /* 0x000fe200078e00ff */
[----:B------:R-:W-:Y:S01]  /*1c20*/  SHF.R.U64 R131, R30, 0x10, R31 ;  /* 0x000000101e837819 */ /* 0x000fe2000000121f */
[----:B------:R-:W-:Y:S01]  /*1c30*/  IMAD.U32 R130, R33, 0x10000, RZ ;  /* 0x0001000021827824 */ /* 0x000fe200078e00ff */
[----:B------:R-:W-:Y:S01]  /*1c40*/  SHF.L.U32 R33, R32, 0x10, RZ ;  /* 0x0000001020217819 */ /* 0x000fe200000006ff */
[----:B------:R-:W-:-:S02]  /*1c50*/  IMAD.U32 R124, R134, 0x10000, RZ ;  /* 0x00010000867c7824 */ /* 0x000fc400078e00ff */
[----:B------:R-:W-:Y:S01]  /*1c60*/  FMUL.FTZ R134, R125, R130 ;  /* 0x000000827d867220 */ /* 0x000fe20000410000 */
[----:B------:R-:W-:Y:S02]  /*1c70*/  IMAD.MOV.U32 R32, RZ, RZ, R31 ;  /* 0x000000ffff207224 */ /* 0x000fe400078e001f */
[----:B------:R-:W-:Y:S01]  /*1c80*/  FADD.FTZ R30, -R128, R33 ;  /* 0x00000021801e7221 */ /* 0x000fe20000010100 */
[----:B------:R-:W-:Y:S01]  /*1c90*/  IMAD.U32 R125, R131, 0x10000, RZ ;  /* 0x00010000837d7824 */ /* 0x000fe200078e00ff */
[----:B------:R-:W-:Y:S01]  /*1ca0*/  SHF.R.U32.HI R131, RZ, 0x10, R31 ;  /* 0x00000010ff837819 */ /* 0x000fe2000001161f */
[----:B------:R-:W-:Y:S02]  /*1cb0*/  IMAD.U32 R31, R32, 0x10000, RZ ;  /* 0x00010000201f7824 */ /* 0x000fe400078e00ff */
[----:B-----5:R-:W-:Y:S01]  /*1cc0*/  FMUL.FTZ R33, R155, R30 ;  /* 0x0000001e9b217220 */ /* 0x020fe20000410000 */
[----:B------:R-:W-:Y:S01]  /*1cd0*/  FADD.FTZ R32, -R128, R125 ;  /* 0x0000007d80207221 */ /* 0x000fe20000010100 */
[----:B------:R-:W-:Y:S01]  /*1ce0*/  FADD.FTZ R88, R88, R121 ;  /* 0x0000007958587221 */ /* 0x000fe20000010000 */
[----:B------:R-:W-:Y:S01]  /*1cf0*/  FADD.FTZ R30, -R128, R31 ;  /* 0x0000001f801e7221 */ /* 0x000fe20000010100 */
[----:B------:R-:W-:Y:S01]  /*1d00*/  FFMA.FTZ R108, R33, R121, R108 ;  /* 0x00000079216c7223 */ /* 0x000fe2000001006c */
[----:B------:R-:W-:Y:S01]  /*1d10*/  FMUL.FTZ R32, R155, R32 ;  /* 0x000000209b207220 */ /* 0x000fe20000410000 */
[----:B------:R-:W-:-:S02]  /*1d20*/  IMAD.U32 R121, R131, 0x10000, RZ ;  /* 0x0001000083797824 */ /* 0x000fc400078e00ff */
[----:B------:R-:W-:Y:S01]  /*1d30*/  FADD.FTZ R89, R89, R120 ;  /* 0x0000007859597221 */ /* 0x000fe20000010000 */
[----:B------:R-:W-:Y:S01]  /*1d40*/  FMUL.FTZ R31, R155, R30 ;  /* 0x0000001e9b1f7220 */ /* 0x000fe20000410000 */
[----:B------:R-:W-:Y:S01]  /*1d50*/  FFMA.FTZ R109, R32, R120, R109 ;  /* 0x00000078206d7223 */ /* 0x000fe2000001006d */
[----:B------:R-:W-:Y:S01]  /*1d60*/  FADD.FTZ R30, -R128, R121 ;  /* 0x00000079801e7221 */ /* 0x000fe20000010100 */
[----:B------:R-:W-:Y:S01]  /*1d70*/  FADD.FTZ R120, R127, R36 ;  /* 0x000000247f787221 */ /* 0x000fe20000010000 */
[C---:B------:R-:W-:Y:S01]  /*1d80*/  FFMA.FTZ R121, R33.reuse, R36, R126 ;  /* 0x0000002421797223 */ /* 0x040fe2000001007e */
[----:B------:R-:W-:Y:S01]  /*1d90*/  FADD.FTZ R48, R48, R123 ;  /* 0x0000007b30307221 */ /* 0x000fe20000010000 */
[----:B------:R-:W-:Y:S01]  /*1da0*/  FFMA.FTZ R68, R33, R123, R68 ;  /* 0x0000007b21447223 */ /* 0x000fe20000010044 */
[----:B------:R-:W-:Y:S01]  /*1db0*/  FADD.FTZ R123, R120, R37 ;  /* 0x00000025787b7221 */ /* 0x000fe20000010000 */
[----:B------:R-:W-:Y:S02]  /*1dc0*/  IMAD.U32 R35, R189, 0x10000, RZ ;  /* 0x00010000bd237824 */ /* 0x000fe400078e00ff */
[C---:B------:R-:W-:Y:S01]  /*1dd0*/  FFMA.FTZ R120, R32.reuse, R37, R121 ;  /* 0x0000002520787223 */ /* 0x040fe20000010079 */
[----:B------:R-:W-:Y:S01]  /*1de0*/  FADD.FTZ R49, R49, R122 ;  /* 0x0000007a31317221 */ /* 0x000fe20000010000 */
[----:B------:R-:W-:Y:S01]  /*1df0*/  FFMA.FTZ R69, R32, R122, R69 ;  /* 0x0000007a20457223 */ /* 0x000fe20000010045 */
[----:B------:R-:W-:Y:S01]  /*1e00*/  FFMA.FTZ R35, R35, R124, R134 ;  /* 0x0000007c23237223 */ /* 0x000fe20000010086 */
[----:B------:R-:W-:Y:S01]  /*1e10*/  FMUL.FTZ R30, R155, R30 ;  /* 0x0000001e9b1e7220 */ /* 0x000fe20000410000 */
[----:B------:R-:W-:Y:S01]  /*1e20*/  FADD.FTZ R122, R123, R34 ;  /* 0x000000227b7a7221 */ /* 0x000fe20000010000 */
[C---:B------:R-:W-:Y:S01]  /*1e30*/  FFMA.FTZ R120, R31.reuse, R34, R120 ;  /* 0x000000221f787223 */ /* 0x040fe20000010078 */
        /* <DEDUP_REMOVED lines=10> */
.L_x_258:
[----:B------:R-:W-:Y:S05]  /*1ee0*/  BSYNC.RECONVERGENT B0 ;  /* 0x0000000000007941 */ /* 0x000fea0003800200 */
.L_x_257:
        /* <DEDUP_REMOVED lines=29> */
[--C-:B---3--:R-:W-:Y:S02]  /*20c0*/  IMAD.MOV.U32 R27, RZ, RZ, R23.reuse ;  /* 0x000000ffff1b7224 */ /* 0x108fe400078e0017 */
[----:B------:R-:W-:Y:S01]  /*20d0*/  IMAD.MOV.U32 R26, RZ, RZ, R22 ;  /* 0x000000ffff1a7224 */ /* 0x000fe200078e0016 */
[----:B0-----:R-:W-:-:S02]  /*20e0*/  SHF.R.U64 R122, R22, 0x10, R23 ;  /* 0x00000010167a7819 */ /* 0x001fc40000001217 */
[----:B------:R-:W-:Y:S01]  /*20f0*/  SHF.L.U32 R135, R27, 0x10, RZ ;  /* 0x000000101b877819 */ /* 0x000fe200000006ff */
[----:B------:R-:W-:Y:S01]  /*2100*/  IMAD.U32 R123, R26, 0x10000, RZ ;  /* 0x000100001a7b7824 */ /* 0x000fe200078e00ff */
[--C-:B----4-:R-:W-:Y:S01]  /*2110*/  SHF.R.U64 R178, R24, 0x10, R25.reuse ;  /* 0x0000001018b27819 */ /* 0x110fe20000001219 */
[--C-:B------:R-:W-:Y:S01]  /*2120*/  IMAD.MOV.U32 R132, RZ, RZ, R25.reuse ;  /* 0x000000ffff847224 */ /* 0x100fe200078e0019 */
[----:B------:R-:W-:Y:S01]  /*2130*/  SHF.R.U32.HI R134, RZ, 0x10, R25 ;  /* 0x00000010ff867819 */ /* 0x000fe20000011619 */
[----:B------:R-:W-:Y:S02]  /*2140*/  IMAD.MOV.U32 R124, RZ, RZ, R24 ;  /* 0x000000ffff7c7224 */ /* 0x000fe400078e0018 */
[----:B------:R-:W-:Y:S01]  /*2150*/  IMAD.U32 R25, R180, 0x10000, RZ ;  /* 0x00010000b4197824 */ /* 0x000fe200078e00ff */
[----:B------:R-:W-:Y:S01]  /*2160*/  SHF.L.U32 R24, R184, 0x10, RZ ;  /* 0x00000010b8187819 */ /* 0x000fe200000006ff */
[----:B------:R-:W-:Y:S02]  /*2170*/  IMAD.U32 R122, R122, 0x10000, RZ ;  /* 0x000100007a7a7824 */ /* 0x000fe400078e00ff */
[----:B------:R-:W-:Y:S01]  /*2180*/  FMUL.FTZ R22, R133, R135 ;  /* 0x0000008785167220 */ /* 0x000fe20000410000 */
[----:B------:R-:W-:-:S02]  /*2190*/  IMAD.U32 R121, R124, 0x10000, RZ ;  /* 0x000100007c797824 */ /* 0x000fc400078e00ff */
[----:B------:R-:W-:Y:S01]  /*21a0*/  FMUL.FTZ R25, R25, R123 ;  /* 0x0000007b19197220 */ /* 0x000fe20000410000 */
[----:B------:R-:W-:Y:S02]  /*21b0*/  IMAD.U32 R132, R132, 0x10000, RZ ;  /* 0x0001000084847824 */ /* 0x000fe400078e00ff */
[----:B------:R-:W-:Y:S01]  /*21c0*/  FMUL.FTZ R130, R130, R122 ;  /* 0x0000007a82827220 */ /* 0x000fe20000410000 */
[----:B------:R-:W-:Y:S01]  /*21d0*/  IMAD.U32 R120, R178, 0x10000, RZ ;  /* 0x00010000b2787824 */ /* 0x000fe200078e00ff */
[----:B------:R-:W-:Y:S01]  /*21e0*/  SHF.R.U32.HI R23, RZ, 0x10, R23 ;  /* 0x00000010ff177819 */ /* 0x000fe20000011617 */
[----:B------:R-:W-:Y:S01]  /*21f0*/  FFMA.FTZ R26, R24, R121, R25 ;  /* 0x00000079181a7223 */ /* 0x000fe20000010019 */
[----:B------:R-:W-:Y:S01]  /*2200*/  FFMA.FTZ R24, R131, R132, R22 ;  /* 0x0000008483187223 */ /* 0x000fe20000010016 */
[----:B--2---:R-:W-:Y:S02]  /*2210*/  IMAD.MOV.U32 R22, RZ, RZ, R20 ;  /* 0x000000ffff167224 */ /* 0x004fe400078e0014 */
[----:B------:R-:W-:Y:S01]  /*2220*/  FFMA.FTZ R27, R125, R120, R130 ;  /* 0x000000787d1b7223 */ /* 0x000fe20000010082 */
[----:B------:R-:W-:Y:S01]  /*2230*/  IMAD.U32 R125, R165, 0x10000, RZ ;  /* 0x00010000a57d7824 */ /* 0x000fe200078e00ff */
[----:B------:R-:W-:Y:S01]  /*2240*/  SHF.R.U64 R131, R20, 0x10, R21 ;  /* 0x0000001014837819 */ /* 0x000fe20000001215 */
[----:B------:R-:W-:-:S02]  /*2250*/  IMAD.U32 R130, R23, 0x10000, RZ ;  /* 0x0001000017827824 */ /* 0x000fc400078e00ff */
[----:B------:R-:W-:Y:S02]  /*2260*/  IMAD.U32 R23, R22, 0x10000, RZ ;  /* 0x0001000016177824 */ /* 0x000fe400078e00ff */
[----:B------:R-:W-:Y:S02]  /*2270*/  IMAD.U32 R124, R134, 0x10000, RZ ;  /* 0x00010000867c7824 */ /* 0x000fe400078e00ff */
[----:B------:R-:W-:Y:S01]  /*2280*/  FMUL.FTZ R134, R125, R130 ;  /* 0x000000827d867220 */ /* 0x000fe20000410000 */
[----:B------:R-:W-:Y:S01]  /*2290*/  IMAD.MOV.U32 R22, RZ, RZ, R21 ;  /* 0x000000ffff167224 */ /* 0x000fe200078e0015 */
[----:B------:R-:W-:Y:S01]  /*22a0*/  SHF.L.U32 R125, R131, 0x10, RZ ;  /* 0x00000010837d7819 */ /* 0x000fe200000006ff */
[----:B------:R-:W-:Y:S01]  /*22b0*/  FADD.FTZ R20, -R128, R23 ;  /* 0x0000001780147221 */ /* 0x000fe20000010100 */
        /* <DEDUP_REMOVED lines=36> */
.L_x_260:
[----:B------:R-:W-:Y:S05]  /*2500*/  BSYNC.RECONVERGENT B0 ;  /* 0x0000000000007941 */ /* 0x000fea0003800200 */
.L_x_259:
        /* <DEDUP_REMOVED lines=18> */
[----:B0-----:R-:W-:Y:S01]  /*2630*/  IMAD.WIDE.U32 R120, R129, 0x4, R120 ;  /* 0x0000000481787825 */ /* 0x001fe200078e0078 */
[----:B------:R-:W-:-:S03]  /*2640*/  SHF.L.U32 R132, R158, 0x10, RZ ;  /* 0x000000109e847819 */ /* 0x000fc600000006ff */
[----:B------:R-:W-:Y:S01]  /*2650*/  IMAD.U32 R125, R163, 0x10000, RZ ;  /* 0x00010000a37d7824 */ /* 0x000fe200078e00ff */
[----:B------:R-:W5:Y:S01]  /*2660*/  LDG.E R19, desc[UR10][R120.64] ;  /* 0x0000000a78137981 */ /* 0x000f62000c1e1900 */
[----:B-1----:R-:W-:-:S05]  /*2670*/  @P0 IMAD.WIDE.U32 R122, R129, 0x8, R122 ;  /* 0x00000008817a0825 */ /* 0x002fca00078e007a */
[----:B------:R3:W5:Y:S01]  /*2680*/  @P0 LDG.E.64 R176, desc[UR10][R122.64] ;  /* 0x0000000a7ab00981 */ /* 0x000762000c1e1b00 */
[----:B------:R-:W-:-:S05]  /*2690*/  @P5 IMAD.WIDE.U32 R16, R129, 0x4, R16 ;  /* 0x0000000481105825 */ /* 0x000fca00078e0010 */
[----:B------:R0:W5:Y:S01]  /*26a0*/  @P5 LDG.E R18, desc[UR10][R16.64] ;  /* 0x0000000a10125981 */ /* 0x000162000c1e1900 */
[----:B------:R-:W-:Y:S02]  /*26b0*/  IMAD.U32 R129, R159, 0x10000, RZ ;  /* 0x000100009f817824 */ /* 0x000fe400078e00ff */
[----:B------:R-:W-:Y:S01]  /*26c0*/  IMAD.U32 R130, R162, 0x10000, RZ ;  /* 0x00010000a2827824 */ /* 0x000fe200078e00ff */
[--C-:B---3--:R-:W-:Y:S01]  /*26d0*/  SHF.R.U64 R122, R12, 0x10, R13.reuse ;  /* 0x000000100c7a7819 */ /* 0x108fe2000000120d */
[----:B0-----:R-:W-:Y:S02]  /*26e0*/  IMAD.MOV.U32 R16, RZ, RZ, R12 ;  /* 0x000000ffff107224 */ /* 0x001fe400078e000c */
[----:B------:R-:W-:Y:S02]  /*26f0*/  IMAD.MOV.U32 R17, RZ, RZ, R13 ;  /* 0x000000ffff117224 */ /* 0x000fe400078e000d */
[----:B------:R-:W-:Y:S01]  /*2700*/  IMAD.U32 R122, R122, 0x10000, RZ ;  /* 0x000100007a7a7824 */ /* 0x000fe200078e00ff */
[--C-:B----4-:R-:W-:Y:S01]  /*2710*/  SHF.R.U64 R135, R14, 0x10, R15.reuse ;  /* 0x000000100e877819 */ /* 0x110fe2000000120f */
[--C-:B------:R-:W-:Y:S01]  /*2720*/  IMAD.MOV.U32 R131, RZ, RZ, R15.reuse ;  /* 0x000000ffff837224 */ /* 0x100fe200078e000f */
[----:B------:R-:W-:Y:S01]  /*2730*/  SHF.R.U32.HI R134, RZ, 0x10, R15 ;  /* 0x00000010ff867819 */ /* 0x000fe2000001160f */
[----:B------:R-:W-:-:S02]  /*2740*/  IMAD.MOV.U32 R124, RZ, RZ, R14 ;  /* 0x000000ffff7c7224 */ /* 0x000fc400078e000e */
[----:B------:R-:W-:Y:S01]  /*2750*/  FMUL.FTZ R12, R129, R122 ;  /* 0x0000007a810c7220 */ /* 0x000fe20000410000 */
[----:B------:R-:W-:Y:S02]  /*2760*/  IMAD.U32 R15, R160, 0x10000, RZ ;  /* 0x00010000a00f7824 */ /* 0x000fe400078e00ff */
[----:B------:R-:W-:Y:S02]  /*2770*/  IMAD.U32 R123, R16, 0x10000, RZ ;  /* 0x00010000107b7824 */ /* 0x000fe400078e00ff */
[----:B------:R-:W-:Y:S02]  /*2780*/  IMAD.U32 R133, R17, 0x10000, RZ ;  /* 0x0001000011857824 */ /* 0x000fe400078e00ff */
[----:B------:R-:W-:Y:S02]  /*2790*/  IMAD.U32 R120, R135, 0x10000, RZ ;  /* 0x0001000087787824 */ /* 0x000fe400078e00ff */
[----:B------:R-:W-:Y:S01]  /*27a0*/  FMUL.FTZ R15, R15, R123 ;  /* 0x0000007b0f0f7220 */ /* 0x000fe20000410000 */
[----:B------:R-:W-:-:S02]  /*27b0*/  IMAD.U32 R14, R164, 0x10000, RZ ;  /* 0x00010000a40e7824 */ /* 0x000fc400078e00ff */
[----:B------:R-:W-:Y:S01]  /*27c0*/  FMUL.FTZ R129, R132, R133 ;  /* 0x0000008584817220 */ /* 0x000fe20000410000 */
[----:B------:R-:W-:Y:S01]  /*27d0*/  IMAD.U32 R121, R124, 0x10000, RZ ;  /* 0x000100007c797824 */ /* 0x000fe200078e00ff */
[----:B------:R-:W-:Y:S01]  /*27e0*/  SHF.R.U32.HI R13, RZ, 0x10, R13 ;  /* 0x00000010ff0d7819 */ /* 0x000fe2000001160d */
[----:B------:R-:W-:Y:S02]  /*27f0*/  IMAD.U32 R131, R131, 0x10000, RZ ;  /* 0x0001000083837824 */ /* 0x000fe400078e00ff */
[----:B------:R-:W-:Y:S01]  /*2800*/  FFMA.FTZ R17, R125, R120, R12 ;  /* 0x000000787d117223 */ /* 0x000fe2000001000c */
[----:B--2---:R-:W-:Y:S01]  /*2810*/  SHF.R.U64 R125, R10, 0x10, R11 ;  /* 0x000000100a7d7819 */ /* 0x004fe2000000120b */
[----:B------:R-:W-:Y:S01]  /*2820*/  FFMA.FTZ R16, R14, R121, R15 ;  /* 0x000000790e107223 */ /* 0x000fe2000001000f */
[----:B------:R-:W-:Y:S01]  /*2830*/  MOV R12, R10 ;  /* 0x0000000a000c7202 */ /* 0x000fe20000000f00 */
[----:B------:R-:W-:Y:S01]  /*2840*/  FFMA.FTZ R14, R130, R131, R129 ;  /* 0x00000083820e7223 */ /* 0x000fe20000010081 */
[----:B------:R-:W-:Y:S01]  /*2850*/  IMAD.U32 R130, R13, 0x10000, RZ ;  /* 0x000100000d827824 */ /* 0x000fe200078e00ff */
[--C-:B------:R-:W-:Y:S01]  /*2860*/  SHF.R.U32.HI R132, RZ, 0x10, R11.reuse ;  /* 0x00000010ff847819 */ /* 0x100fe2000001160b */
[----:B------:R-:W-:-:S02]  /*2870*/  IMAD.MOV.U32 R15, RZ, RZ, R11 ;  /* 0x000000ffff0f7224 */ /* 0x000fc400078e000b */
[----:B------:R-:W-:Y:S02]  /*2880*/  IMAD.U32 R10, R157, 0x10000, RZ ;  /* 0x000100009d0a7824 */ /* 0x000fe400078e00ff */
[----:B------:R-:W-:Y:S02]  /*2890*/  IMAD.U32 R13, R125, 0x10000, RZ ;  /* 0x000100007d0d7824 */ /* 0x000fe400078e00ff */
[----:B------:R-:W-:Y:S02]  /*28a0*/  IMAD.U32 R11, R12, 0x10000, RZ ;  /* 0x000100000c0b7824 */ /* 0x000fe400078e00ff */
[----:B------:R-:W-:Y:S01]  /*28b0*/  FMUL.FTZ R135, R10, R130 ;  /* 0x000000820a877220 */ /* 0x000fe20000410000 */
[C---:B------:R-:W-:Y:S01]  /*28c0*/  FADD.FTZ R12, -R128.reuse, R13 ;  /* 0x0000000d800c7221 */ /* 0x040fe20000010100 */
[----:B------:R-:W-:-:S03]  /*28d0*/  FADD.FTZ R10, -R128, R11 ;  /* 0x0000000b800a7221 */ /* 0x000fc60000010100 */
[----:B-----5:R-:W-:Y:S01]  /*28e0*/  FMUL.FTZ R12, R155, R12 ;  /* 0x0000000c9b0c7220 */ /* 0x020fe20000410000 */
[----:B------:R-:W-:Y:S02]  /*28f0*/  IMAD.U32 R125, R15, 0x10000, RZ ;  /* 0x000100000f7d7824 */ /* 0x000fe400078e00ff */
[----:B------:R-:W-:Y:S01]  /*2900*/  FMUL.FTZ R13, R155, R10 ;  /* 0x0000000a9b0d7220 */ /* 0x000fe20000410000 */
[----:B------:R-:W-:Y:S01]  /*2910*/  FADD.FTZ R81, R81, R120 ;  /* 0x0000007851517221 */ /* 0x000fe20000010000 */
[----:B------:R-:W-:Y:S01]  /*2920*/  FFMA.FTZ R101, R12, R120, R101 ;  /* 0x000000780c657223 */ /* 0x000fe20000010065 */
[----:B------:R-:W-:Y:S02]  /*2930*/  IMAD.U32 R11, R132, 0x10000, RZ ;  /* 0x00010000840b7824 */ /* 0x000fe400078e00ff */
[----:B------:R-:W-:Y:S01]  /*2940*/  FADD.FTZ R80, R80, R121 ;  /* 0x0000007950507221 */ /* 0x000fe20000010000 */
[----:B------:R-:W-:Y:S01]  /*2950*/  FFMA.FTZ R100, R13, R121, R100 ;  /* 0x000000790d647223 */ /* 0x000fe20000010064 */
[----:B------:R-:W-:Y:S01]  /*2960*/  FADD.FTZ R120, R127, R16 ;  /* 0x000000107f787221 */ /* 0x000fe20000010000 */
[----:B------:R-:W-:Y:S01]  /*2970*/  FADD.FTZ R10, -R128, R125 ;  /* 0x0000007d800a7221 */ /* 0x000fe20000010100 */
[C---:B------:R-:W-:Y:S01]  /*2980*/  FFMA.FTZ R121, R13.reuse, R16, R126 ;  /* 0x000000100d797223 */ /* 0x040fe2000001007e */
[----:B------:R-:W-:Y:S01]  /*2990*/  FADD.FTZ R40, R40, R123 ;  /* 0x0000007b28287221 */ /* 0x000fe20000010000 */
[----:B------:R-:W-:Y:S01]  /*29a0*/  FFMA.FTZ R60, R13, R123, R60 ;  /* 0x0000007b0d3c7223 */ /* 0x000fe2000001003c */
[----:B------:R-:W-:Y:S01]  /*29b0*/  FADD.FTZ R128, -R128, R11 ;  /* 0x0000000b80807221 */ /* 0x000fe20000010100 */
[----:B------:R-:W-:Y:S01]  /*29c0*/  FADD.FTZ R123, R120, R17 ;  /* 0x00000011787b7221 */ /* 0x000fe20000010000 */
[----:B------:R-:W-:-:S02]  /*29d0*/  IMAD.U32 R124, R161, 0x10000, RZ ;  /* 0x00010000a17c7824 */ /* 0x000fc400078e00ff */
[----:B------:R-:W-:Y:S01]  /*29e0*/  FMUL.FTZ R11, R155, R10 ;  /* 0x0000000a9b0b7220 */ /* 0x000fe20000410000 */
        /* <DEDUP_REMOVED lines=18> */
.L_x_262:
[----:B------:R-:W-:Y:S05]  /*2b10*/  BSYNC.RECONVERGENT B0 ;  /* 0x0000000000007941 */ /* 0x000fea0003800200 */
.L_x_261:
        /* <DEDUP_REMOVED lines=32> */
.L_x_264:
[----:B------:R-:W-:Y:S05]  /*2d20*/  BSYNC.RECONVERGENT B0 ;  /* 0x0000000000007941 */ /* 0x000fea0003800200 */
.L_x_263:
[----:B------:R-:W1:Y:S08]  /*2d30*/  S2UR UR5, SR_CgaCtaId ;  /* 0x00000000000579c3 */ /* 0x000e700000008800 */
[----:B------:R-:W-:Y:S06]  /*2d40*/  BAR.SYNC.DEFER_BLOCKING 0x0 ;  /* 0x0000000000007b1d */ /* 0x000fec0000010000 */
[----:B------:R-:W-:-:S02]  /*2d50*/  UMOV UR4, 0x400 ;  /* 0x0000040000047882 */ /* 0x000fc40000000000 */
        /* <DEDUP_REMOVED lines=29> */
[----:B------:R-:W-:Y:S01]  /*2f30*/  P2R R130, PR, RZ, 0x1 ;  /* 0x00000001ff827803 */ /* 0x000fe20000000000 */
[----:B------:R-:W-:Y:S01]  /*2f40*/  FADD.FTZ R120, R131, R120 ;  /* 0x0000007883787221 */ /* 0x000fe20000010000 */
[----:B------:R-:W-:Y:S01]  /*2f50*/  ISETP.GE.U32.AND P0, PT, R210, 0x100, PT ;  /* 0x00000100d200780c */ /* 0x000fe20003f06070 */
[----:B---3--:R-:W-:Y:S02]  /*2f60*/  FADD.FTZ R213, R213, R132 ;  /* 0x00000084d5d57221 */ /* 0x008fe40000010000 */
[----:B------:R-:W-:Y:S01]  /*2f70*/  FADD.FTZ R120, R120, R133 ;  /* 0x0000008578787221 */ /* 0x000fe20000010000 */
[----:B0-----:R-:W-:Y:S01]  /*2f80*/  ISETP.NE.AND P5, PT, R121, RZ, PT ;  /* 0x000000ff7900720c */ /* 0x001fe20003fa5270 */
[----:B------:R-:W-:Y:S02]  /*2f90*/  FADD.FTZ R134, R134, R213 ;  /* 0x000000d586867221 */ /* 0x000fe40000010000 */
[----:B------:R-:W-:-:S02]  /*2fa0*/  FADD.FTZ R120, R135, R120 ;  /* 0x0000007887787221 */ /* 0x000fc40000010000 */
[----:B------:R-:W-:Y:S02]  /*2fb0*/  FMUL.FTZ R129, R134, UR9 ;  /* 0x0000000986817c20 */ /* 0x000fe40008410000 */
[----:B------:R-:W-:-:S03]  /*2fc0*/  FMUL.FTZ R128, R120, UR9 ;  /* 0x0000000978807c20 */ /* 0x000fc60008410000 */
        /* <DEDUP_REMOVED lines=13> */
[-CC-:B------:R-:W-:Y:S01]  /*30a0*/  FFMA.FTZ R121, R3, R128.reuse, R129.reuse ;  /* 0x0000008003797223 */ /* 0x180fe20000010081 */
[-CC-:B------:R-:W-:Y:S01]  /*30b0*/  FFMA.FTZ R122, R148, R128.reuse, R129.reuse ;  /* 0x00000080947a7223 */ /* 0x180fe20000010081 */
[----:B------:R-:W-:Y:S01]  /*30c0*/  LOP3.LUT P6, RZ, R153, 0xff, RZ, 0xc0, !PT ;  /* 0x000000ff99ff7812 */ /* 0x000fe200078cc0ff */
[-C--:B------:R-:W-:Y:S01]  /*30d0*/  FFMA.FTZ R123, R147, R128.reuse, R129 ;  /* 0x00000080937b7223 */ /* 0x080fe20000010081 */
[----:B------:R-:W-:Y:S01]  /*30e0*/  FADD.FTZ R120, R152, -R121 ;  /* 0x8000007998787221 */ /* 0x000fe20000010000 */
[----:B------:R-:W-:Y:S01]  /*30f0*/  FADD.FTZ R122, R151, -R122 ;  /* 0x8000007a977a7221 */ /* 0x000fe20000010000 */
[----:B------:R-:W-:Y:S02]  /*3100*/  FFMA.FTZ R124, R146, R128, R129 ;  /* 0x00000080927c7223 */ /* 0x000fe40000010081 */
[C---:B-----5:R-:W-:Y:S01]  /*3110*/  FMUL.FTZ R120, R155.reuse, R120 ;  /* 0x000000789b787220 */ /* 0x060fe20000410000 */
[----:B------:R-:W-:Y:S01]  /*3120*/  FMUL.FTZ R122, R155, R122 ;  /* 0x0000007a9b7a7220 */ /* 0x000fe20000410000 */
[----:B------:R-:W-:-:S02]  /*3130*/  FADD.FTZ R124, R149, -R124 ;  /* 0x8000007c957c7221 */ /* 0x000fc40000010000 */
[----:B------:R-:W-:Y:S01]  /*3140*/  FMUL.FTZ R120, R120, UR14 ;  /* 0x0000000e78787c20 */ /* 0x000fe20008410000 */
[----:B------:R-:W-:Y:S01]  /*3150*/  FMUL.FTZ R122, R122, UR14 ;  /* 0x0000000e7a7a7c20 */ /* 0x000fe20008410000 */
[----:B------:R-:W-:-:S03]  /*3160*/  FMUL.FTZ R124, R155, R124 ;  /* 0x0000007c9b7c7220 */ /* 0x000fc60000410000 */
[----:B------:R-:W-:Y:S01]  /*3170*/  FSEL R120, R120, RZ, P6 ;  /* 0x000000ff78787208 */ /* 0x000fe20003000000 */
[----:B------:R-:W-:Y:S01]  /*3180*/  FMUL.FTZ R124, R124, UR14 ;  /* 0x0000000e7c7c7c20 */ /* 0x000fe20008410000 */
[----:B------:R-:W-:-:S04]  /*3190*/  LOP3.LUT P6, RZ, R153, 0xff00, RZ, 0xc0, !PT ;  /* 0x0000ff0099ff7812 */ /* 0x000fc800078cc0ff */
[----:B------:R-:W-:Y:S01]  /*31a0*/  FSEL R121, R122, RZ, P6 ;  /* 0x000000ff7a797208 */ /* 0x000fe20003000000 */
[----:B------:R-:W-:Y:S01]  /*31b0*/  FADD.FTZ R122, R150, -R123 ;  /* 0x8000007b967a7221 */ /* 0x000fe20000010000 */
[----:B------:R-:W-:Y:S02]  /*31c0*/  LOP3.LUT P6, RZ, R153, 0xff0000, RZ, 0xc0, !PT ;  /* 0x00ff000099ff7812 */ /* 0x000fe400078cc0ff */
[----:B------:R-:W-:Y:S01]  /*31d0*/  F2FP.BF16.F32.PACK_AB R121, R121, R120 ;  /* 0x000000787979723e */ /* 0x000fe200000010ff */
[----:B------:R-:W-:-:S03]  /*31e0*/  FMUL.FTZ R122, R155, R122 ;  /* 0x0000007a9b7a7220 */ /* 0x000fc60000410000 */
[C---:B------:R-:W-:Y:S01]  /*31f0*/  PRMT R120, R121.reuse, 0x7632, R120 ;  /* 0x0000763279787816 */ /* 0x040fe20000000078 */
[----:B------:R-:W-:Y:S01]  /*3200*/  FMUL.FTZ R122, R122, UR14 ;  /* 0x0000000e7a7a7c20 */ /* 0x000fe20008410000 */
[----:B------:R-:W-:-:S04]  /*3210*/  PRMT R125, R121, 0x7610, R125 ;  /* 0x00007610797d7816 */ /* 0x000fc8000000007d */
[----:B------:R-:W-:Y:S02]  /*3220*/  FSEL R122, R122, RZ, P6 ;  /* 0x000000ff7a7a7208 */ /* 0x000fe40003000000 */
[----:B------:R-:W-:-:S04]  /*3230*/  ISETP.GE.U32.AND P6, PT, R153, 0x1000000, PT ;  /* 0x010000009900780c */ /* 0x000fc80003fc6070 */
[----:B------:R-:W-:-:S04]  /*3240*/  FSEL R123, R124, RZ, P6 ;  /* 0x000000ff7c7b7208 */ /* 0x000fc80003000000 */
[----:B------:R-:W-:-:S04]  /*3250*/  F2FP.BF16.F32.PACK_AB R122, R123, R122 ;  /* 0x0000007a7b7a723e */ /* 0x000fc800000010ff */
[----:B------:R-:W-:Y:S01]  /*3260*/  PRMT R123, R122, 0x7632, R123 ;  /* 0x000076327a7b7816 */ /* 0x000fe2000000007b */
[----:B------:R-:W-:Y:S06]  /*3270*/  BRA `(.L_x_270) ;  /* 0x0000001400447947 */ /* 0x000fec0003800000 */
.L_x_269:
[-CC-:B------:R-:W-:Y:S01]  /*3280*/  FFMA.FTZ R7, R3, R128.reuse, R129.reuse ;  /* 0x0000008003077223 */ /* 0x180fe20000010081 */
[-CC-:B------:R-:W-:Y:S01]  /*3290*/  FFMA.FTZ R8, R148, R128.reuse, R129.reuse ;  /* 0x0000008094087223 */ /* 0x180fe20000010081 */
[-C--:B------:R-:W-:Y:S01]  /*32a0*/  FFMA.FTZ R121, R147, R128.reuse, R129 ;  /* 0x0000008093797223 */ /* 0x080fe20000010081 */
[----:B------:R-:W-:Y:S01]  /*32b0*/  LOP3.LUT P6, RZ, R153, 0xff, RZ, 0xc0, !PT ;  /* 0x000000ff99ff7812 */ /* 0x000fe200078cc0ff */
[----:B------:R-:W-:Y:S01]  /*32c0*/  FADD.FTZ R6, R152, -R7 ;  /* 0x8000000798067221 */ /* 0x000fe20000010000 */
[----:B------:R-:W-:Y:S01]  /*32d0*/  FADD.FTZ R8, R151, -R8 ;  /* 0x8000000897087221 */ /* 0x000fe20000010000 */
[----:B------:R-:W-:Y:S01]  /*32e0*/  FADD.FTZ R120, R150, -R121 ;  /* 0x8000007996787221 */ /* 0x000fe20000010000 */
[----:B------:R-:W-:Y:S01]  /*32f0*/  FFMA.FTZ R122, R146, R128, R129 ;  /* 0x00000080927a7223 */ /* 0x000fe20000010081 */
[C---:B-----5:R-:W-:Y:S01]  /*3300*/  FMUL.FTZ R6, R155.reuse, R6 ;  /* 0x000000069b067220 */ /* 0x060fe20000410000 */
[C---:B------:R-:W-:Y:S01]  /*3310*/  FMUL.FTZ R8, R155.reuse, R8 ;  /* 0x000000089b087220 */ /* 0x040fe20000410000 */
[----:B------:R-:W-:Y:S01]  /*3320*/  FMUL.FTZ R120, R155, R120 ;  /* 0x000000789b787220 */ /* 0x000fe20000410000 */
[----:B------:R-:W-:Y:S01]  /*3330*/  FADD.FTZ R122, R149, -R122 ;  /* 0x8000007a957a7221 */ /* 0x000fe20000010000 */
[----:B------:R-:W-:Y:S01]  /*3340*/  FMUL.FTZ R7, R6, UR14 ;  /* 0x0000000e06077c20 */ /* 0x000fe20008410000 */
[----:B------:R-:W-:Y:S01]  /*3350*/  FMUL.FTZ R9, R8, UR14 ;  /* 0x0000000e08097c20 */ /* 0x000fe20008410000 */
[----:B------:R-:W-:Y:S01]  /*3360*/  FMUL.FTZ R121, R120, UR14 ;  /* 0x0000000e78797c20 */ /* 0x000fe20008410000 */
[----:B------:R-:W-:-:S02]  /*3370*/  FMUL.FTZ R122, R155, R122 ;  /* 0x0000007a9b7a7220 */ /* 0x000fc40000410000 */
[----:B------:R-:W-:Y:S02]  /*3380*/  FSEL R7, R7, RZ, P6 ;  /* 0x000000ff07077208 */ /* 0x000fe40003000000 */
[----:B------:R-:W-:Y:S01]  /*3390*/  LOP3.LUT P6, RZ, R153, 0xff00, RZ, 0xc0, !PT ;  /* 0x0000ff0099ff7812 */ /* 0x000fe200078cc0ff */
[----:B------:R-:W-:Y:S01]  /*33a0*/  FMUL.FTZ R123, R122, UR14 ;  /* 0x0000000e7a7b7c20 */ /* 0x000fe20008410000 */
[----:B------:R-:W-:Y:S02]  /*33b0*/  F2FP.BF16.F32.PACK_AB R7, R7, R6 ;  /* 0x000000060707723e */ /* 0x000fe400000010ff */
[----:B------:R-:W-:Y:S02]  /*33c0*/  FSEL R9, R9, RZ, P6 ;  /* 0x000000ff09097208 */ /* 0x000fe40003000000 */
[----:B------:R-:W-:Y:S02]  /*33d0*/  LOP3.LUT P6, RZ, R153, 0xff0000, RZ, 0xc0, !PT ;  /* 0x00ff000099ff7812 */ /* 0x000fe400078cc0ff */
[----:B------:R-:W-:-:S02]  /*33e0*/  F2FP.BF16.F32.PACK_AB R8, R9, R8 ;  /* 0x000000080908723e */ /* 0x000fc400000010ff */
[----:B------:R-:W-:Y:S02]  /*33f0*/  FSEL R121, R121, RZ, P6 ;  /* 0x000000ff79797208 */ /* 0x000fe40003000000 */
[----:B------:R-:W-:Y:S02]  /*3400*/  ISETP.GE.U32.AND P6, PT, R153, 0x1000000, PT ;  /* 0x010000009900780c */ /* 0x000fe40003fc6070 */
[----:B------:R-:W-:Y:S02]  /*3410*/  F2FP.BF16.F32.PACK_AB R121, R121, R120 ;  /* 0x000000787979723e */ /* 0x000fe400000010ff */
[----:B------:R-:W-:Y:S02]  /*3420*/  FSEL R123, R123, RZ, P6 ;  /* 0x000000ff7b7b7208 */ /* 0x000fe40003000000 */
[----:B------:R-:W-:Y:S02]  /*3430*/  PRMT R125, R7, 0x7632, R125 ;  /* 0x00007632077d7816 */ /* 0x000fe4000000007d */
[----:B------:R-:W-:-:S02]  /*3440*/  F2FP.BF16.F32.PACK_AB R6, R123, R122 ;  /* 0x0000007a7b06723e */ /* 0x000fc400000010ff */
[----:B------:R-:W-:Y:S02]  /*3450*/  PRMT R9, R7, 0x7610, R9 ;  /* 0x0000761007097816 */ /* 0x000fe40000000009 */
[----:B------:R-:W-:Y:S02]  /*3460*/  PRMT R120, R8, 0x7632, R120 ;  /* 0x0000763208787816 */ /* 0x000fe40000000078 */
[C---:B------:R-:W-:Y:S02]  /*3470*/  PRMT R122, R121.reuse, 0x7632, R122 ;  /* 0x00007632797a7816 */ /* 0x040fe4000000007a */
[----:B------:R-:W-:Y:S02]  /*3480*/  PRMT R7, R121, 0x7610, R7 ;  /* 0x0000761079077816 */ /* 0x000fe40000000007 */
[----:B------:R-:W-:Y:S01]  /*3490*/  PRMT R123, R6, 0x7632, R123 ;  /* 0x00007632067b7816 */ /* 0x000fe2000000007b */
[----:B------:R-:W-:Y:S06]  /*34a0*/  BRA `(.L_x_270) ;  /* 0x0000001000b87947 */ /* 0x000fec0003800000 */
.L_x_268:
[----:B------:R-:W-:Y:S01]  /*34b0*/  UMOV UR4, UR6 ;  /* 0x0000000600047c82 */ /* 0x000fe20008000000 */
[----:B------:R-:W-:Y:S01]  /*34c0*/  UMOV UR5, UR7 ;  /* 0x0000000700057c82 */ /* 0x000fe20008000000 */
[----:B------:R-:W-:-:S04]  /*34d0*/  UISETP.NE.U32.AND UP0, UPT, UR4, URZ, UPT ;  /* 0x000000ff0400728c */ /* 0x000fc8000bf05070 */
[----:B------:R-:W-:-:S09]  /*34e0*/  UISETP.NE.AND.EX UP0, UPT, UR5, URZ, UPT, UP0 ;  /* 0x000000ff0500728c */ /* 0x000fd2000bf05300 */
[----:B------:R-:W-:Y:S05]  /*34f0*/  BRA.U UP0, `(.L_x_271) ;  /* 0x0000000100987547 */ /* 0x000fea000b800000 */
[----:B------:R-:W-:Y:S02]  /*3500*/  IMAD.MOV.U32 R120, RZ, RZ, R168 ;  /* 0x000000ffff787224 */ /* 0x000fe400078e00a8 */
[-C--:B------:R-:W-:Y:S01]  /*3510*/  FFMA.FTZ R121, R3, R128.reuse, R129 ;  /* 0x0000008003797223 */ /* 0x080fe20000010081 */
[----:B------:R-:W-:Y:S01]  /*3520*/  SHF.R.U64 R122, R168, 0x10, R169 ;  /* 0x00000010a87a7819 */ /* 0x000fe200000012a9 */
[-C--:B------:R-:W-:Y:S01]  /*3530*/  FFMA.FTZ R124, R148, R128.reuse, R129 ;  /* 0x00000080947c7223 */ /* 0x080fe20000010081 */
[----:B------:R-:W-:Y:S02]  /*3540*/  IMAD.U32 R120, R120, 0x10000, RZ ;  /* 0x0001000078787824 */ /* 0x000fe400078e00ff */
[----:B------:R-:W-:Y:S01]  /*3550*/  FADD.FTZ R121, R152, -R121 ;  /* 0x8000007998797221 */ /* 0x000fe20000010000 */
[----:B------:R-:W-:Y:S01]  /*3560*/  LOP3.LUT P6, RZ, R153, 0xff, RZ, 0xc0, !PT ;  /* 0x000000ff99ff7812 */ /* 0x000fe200078cc0ff */
[----:B------:R-:W-:Y:S02]  /*3570*/  IMAD.U32 R122, R122, 0x10000, RZ ;  /* 0x000100007a7a7824 */ /* 0x000fe400078e00ff */
[----:B------:R-:W-:Y:S01]  /*3580*/  FADD.FTZ R124, R151, -R124 ;  /* 0x8000007c977c7221 */ /* 0x000fe20000010000 */
[----:B-----5:R-:W-:Y:S01]  /*3590*/  FFMA.FTZ R120, R155, R121, R120 ;  /* 0x000000799b787223 */ /* 0x020fe20000010078 */
[-CC-:B------:R-:W-:Y:S01]  /*35a0*/  FFMA.FTZ R123, R147, R128.reuse, R129.reuse ;  /* 0x00000080937b7223 */ /* 0x180fe20000010081 */
[----:B------:R-:W-:Y:S01]  /*35b0*/  FFMA.FTZ R126, R146, R128, R129 ;  /* 0x00000080927e7223 */ /* 0x000fe20000010081 */
[----:B------:R-:W-:Y:S01]  /*35c0*/  FFMA.FTZ R122, R155, R124, R122 ;  /* 0x0000007c9b7a7223 */ /* 0x000fe2000001007a */
[----:B------:R-:W-:Y:S01]  /*35d0*/  FMUL.FTZ R120, R120, UR14 ;  /* 0x0000000e78787c20 */ /* 0x000fe20008410000 */
[----:B------:R-:W-:Y:S01]  /*35e0*/  FADD.FTZ R123, R150, -R123 ;  /* 0x8000007b967b7221 */ /* 0x000fe20000010000 */
[----:B------:R-:W-:Y:S01]  /*35f0*/  SHF.R.U32.HI R124, RZ, 0x10, R169 ;  /* 0x00000010ff7c7819 */ /* 0x000fe200000116a9 */
[----:B------:R-:W-:Y:S01]  /*3600*/  FMUL.FTZ R122, R122, UR14 ;  /* 0x0000000e7a7a7c20 */ /* 0x000fe20008410000 */
[----:B------:R-:W-:Y:S01]  /*3610*/  FADD.FTZ R126, R149, -R126 ;  /* 0x8000007e957e7221 */ /* 0x000fe20000010000 */
[----:B------:R-:W-:-:S02]  /*3620*/  FSEL R120, R120, RZ, P6 ;  /* 0x000000ff78787208 */ /* 0x000fc40003000000 */
[----:B------:R-:W-:Y:S01]  /*3630*/  LOP3.LUT P6, RZ, R153, 0xff00, RZ, 0xc0, !PT ;  /* 0x0000ff0099ff7812 */ /* 0x000fe200078cc0ff */
[----:B------:R-:W-:-:S03]  /*3640*/  IMAD.U32 R124, R124, 0x10000, RZ ;  /* 0x000100007c7c7824 */ /* 0x000fc600078e00ff */
[----:B------:R-:W-:Y:S01]  /*3650*/  FSEL R121, R122, RZ, P6 ;  /* 0x000000ff7a797208 */ /* 0x000fe20003000000 */
[----:B------:R-:W-:Y:S01]  /*3660*/  IMAD.MOV.U32 R122, RZ, RZ, R169 ;  /* 0x000000ffff7a7224 */ /* 0x000fe200078e00a9 */
[----:B------:R-:W-:Y:S01]  /*3670*/  LOP3.LUT P6, RZ, R153, 0xff0000, RZ, 0xc0, !PT ;  /* 0x00ff000099ff7812 */ /* 0x000fe200078cc0ff */
[----:B------:R-:W-:Y:S01]  /*3680*/  FFMA.FTZ R124, R155, R126, R124 ;  /* 0x0000007e9b7c7223 */ /* 0x000fe2000001007c */
[----:B------:R-:W-:Y:S01]  /*3690*/  F2FP.BF16.F32.PACK_AB R121, R121, R120 ;  /* 0x000000787979723e */ /* 0x000fe200000010ff */
[----:B------:R-:W-:Y:S02]  /*36a0*/  IMAD.U32 R122, R122, 0x10000, RZ ;  /* 0x000100007a7a7824 */ /* 0x000fe400078e00ff */
[----:B------:R-:W-:Y:S01]  /*36b0*/  FMUL.FTZ R124, R124, UR14 ;  /* 0x0000000e7c7c7c20 */ /* 0x000fe20008410000 */
[----:B------:R-:W-:Y:S01]  /*36c0*/  PRMT R120, R121, 0x7632, R120 ;  /* 0x0000763279787816 */ /* 0x000fe20000000078 */
[----:B------:R-:W-:Y:S01]  /*36d0*/  FFMA.FTZ R122, R155, R123, R122 ;  /* 0x0000007b9b7a7223 */ /* 0x000fe2000001007a */
[----:B------:R-:W-:-:S03]  /*36e0*/  PRMT R125, R121, 0x7610, R125 ;  /* 0x00007610797d7816 */ /* 0x000fc6000000007d */
[----:B------:R-:W-:-:S05]  /*36f0*/  FMUL.FTZ R122, R122, UR14 ;  /* 0x0000000e7a7a7c20 */ /* 0x000fca0008410000 */
[----:B------:R-:W-:Y:S02]  /*3700*/  FSEL R122, R122, RZ, P6 ;  /* 0x000000ff7a7a7208 */ /* 0x000fe40003000000 */
[----:B------:R-:W-:-:S04]  /*3710*/  ISETP.GE.U32.AND P6, PT, R153, 0x1000000, PT ;  /* 0x010000009900780c */ /* 0x000fc80003fc6070 */
[----:B------:R-:W-:-:S04]  /*3720*/  FSEL R123, R124, RZ, P6 ;  /* 0x000000ff7c7b7208 */ /* 0x000fc80003000000 */
[----:B------:R-:W-:-:S04]  /*3730*/  F2FP.BF16.F32.PACK_AB R122, R123, R122 ;  /* 0x0000007a7b7a723e */ /* 0x000fc800000010ff */
[----:B------:R-:W-:Y:S01]  /*3740*/  PRMT R123, R122, 0x7632, R123 ;  /* 0x000076327a7b7816 */ /* 0x000fe2000000007b */
[----:B------:R-:W-:Y:S06]  /*3750*/  BRA `(.L_x_270) ;  /* 0x00000010000c7947 */ /* 0x000fec0003800000 */
.L_x_271:
[----:B------:R-:W-:Y:S02]  /*3760*/  IMAD.MOV.U32 R6, RZ, RZ, R168 ;  /* 0x000000ffff067224 */ /* 0x000fe400078e00a8 */
[-C--:B------:R-:W-:Y:S01]  /*3770*/  FFMA.FTZ R7, R3, R128.reuse, R129 ;  /* 0x0000008003077223 */ /* 0x080fe20000010081 */
[----:B------:R-:W-:Y:S01]  /*3780*/  SHF.R.U64 R9, R168, 0x10, R169 ;  /* 0x00000010a8097819 */ /* 0x000fe200000012a9 */
[----:B------:R-:W-:Y:S01]  /*3790*/  FFMA.FTZ R121, R147, R128, R129 ;  /* 0x0000008093797223 */ /* 0x000fe20000010081 */
[----:B------:R-:W-:Y:S02]  /*37a0*/  IMAD.U32 R8, R6, 0x10000, RZ ;  /* 0x0001000006087824 */ /* 0x000fe400078e00ff */
[----:B------:R-:W-:Y:S01]  /*37b0*/  FADD.FTZ R6, R152, -R7 ;  /* 0x8000000798067221 */ /* 0x000fe20000010000 */
[----:B------:R-:W-:Y:S01]  /*37c0*/  LOP3.LUT P6, RZ, R153, 0xff, RZ, 0xc0, !PT ;  /* 0x000000ff99ff7812 */ /* 0x000fe200078cc0ff */
[----:B------:R-:W-:Y:S01]  /*37d0*/  IMAD.U32 R120, R9, 0x10000, RZ ;  /* 0x0001000009787824 */ /* 0x000fe200078e00ff */
[----:B------:R-:W-:Y:S01]  /*37e0*/  SHF.R.U32.HI R123, RZ, 0x10, R169 ;  /* 0x00000010ff7b7819 */ /* 0x000fe200000116a9 */
[----:B-----5:R-:W-:Y:S01]  /*37f0*/  FFMA.FTZ R6, R155, R6, R8 ;  /* 0x000000069b067223 */ /* 0x020fe20000010008 */
[----:B------:R-:W-:-:S03]  /*3800*/  FFMA.FTZ R8, R148, R128, R129 ;  /* 0x0000008094087223 */ /* 0x000fc60000010081 */
[----:B------:R-:W-:Y:S01]  /*3810*/  FMUL.FTZ R7, R6, UR14 ;  /* 0x0000000e06077c20 */ /* 0x000fe20008410000 */
[----:B------:R-:W-:Y:S01]  /*3820*/  FADD.FTZ R8, R151, -R8 ;  /* 0x8000000897087221 */ /* 0x000fe20000010000 */
[----:B------:R-:W-:-:S03]  /*3830*/  IMAD.U32 R124, R123, 0x10000, RZ ;  /* 0x000100007b7c7824 */ /* 0x000fc600078e00ff */
[----:B------:R-:W-:Y:S01]  /*3840*/  FFMA.FTZ R8, R155, R8, R120 ;  /* 0x000000089b087223 */ /* 0x000fe20000010078 */
[----:B------:R-:W-:Y:S02]  /*3850*/  MOV R120, R169 ;  /* 0x000000a900787202 */ /* 0x000fe40000000f00 */
[----:B------:R-:W-:Y:S01]  /*3860*/  FSEL R7, R7, RZ, P6 ;  /* 0x000000ff07077208 */ /* 0x000fe20003000000 */
[----:B------:R-:W-:Y:S01]  /*3870*/  FMUL.FTZ R9, R8, UR14 ;  /* 0x0000000e08097c20 */ /* 0x000fe20008410000 */
[----:B------:R-:W-:Y:S01]  /*3880*/  LOP3.LUT P6, RZ, R153, 0xff00, RZ, 0xc0, !PT ;  /* 0x0000ff0099ff7812 */ /* 0x000fe200078cc0ff */
[----:B------:R-:W-:Y:S02]  /*3890*/  IMAD.U32 R122, R120, 0x10000, RZ ;  /* 0x00010000787a7824 */ /* 0x000fe400078e00ff */
[----:B------:R-:W-:Y:S01]  /*38a0*/  FADD.FTZ R120, R150, -R121 ;  /* 0x8000007996787221 */ /* 0x000fe20000010000 */
[----:B------:R-:W-:Y:S02]  /*38b0*/  F2FP.BF16.F32.PACK_AB R7, R7, R6 ;  /* 0x000000060707723e */ /* 0x000fe400000010ff */
[----:B------:R-:W-:Y:S01]  /*38c0*/  FSEL R9, R9, RZ, P6 ;  /* 0x000000ff09097208 */ /* 0x000fe20003000000 */
[----:B------:R-:W-:Y:S01]  /*38d0*/  FFMA.FTZ R120, R155, R120, R122 ;  /* 0x000000789b787223 */ /* 0x000fe2000001007a */
[----:B------:R-:W-:Y:S01]  /*38e0*/  FFMA.FTZ R122, R146, R128, R129 ;  /* 0x00000080927a7223 */ /* 0x000fe20000010081 */
[----:B------:R-:W-:-:S02]  /*38f0*/  LOP3.LUT P6, RZ, R153, 0xff0000, RZ, 0xc0, !PT ;  /* 0x00ff000099ff7812 */ /* 0x000fc400078cc0ff */
[----:B------:R-:W-:Y:S01]  /*3900*/  FMUL.FTZ R121, R120, UR14 ;  /* 0x0000000e78797c20 */ /* 0x000fe20008410000 */
[----:B------:R-:W-:Y:S01]  /*3910*/  FADD.FTZ R122, R149, -R122 ;  /* 0x8000007a957a7221 */ /* 0x000fe20000010000 */
[----:B------:R-:W-:Y:S02]  /*3920*/  F2FP.BF16.F32.PACK_AB R8, R9, R8 ;  /* 0x000000080908723e */ /* 0x000fe400000010ff */
[----:B------:R-:W-:Y:S01]  /*3930*/  PRMT R125, R7, 0x7632, R125 ;  /* 0x00007632077d7816 */ /* 0x000fe2000000007d */
[----:B------:R-:W-:Y:S01]  /*3940*/  FFMA.FTZ R122, R155, R122, R124 ;  /* 0x0000007a9b7a7223 */ /* 0x000fe2000001007c */
[----:B------:R-:W-:Y:S02]  /*3950*/  FSEL R121, R121, RZ, P6 ;  /* 0x000000ff79797208 */ /* 0x000fe40003000000 */
[----:B------:R-:W-:Y:S01]  /*3960*/  ISETP.GE.U32.AND P6, PT, R153, 0x1000000, PT ;  /* 0x010000009900780c */ /* 0x000fe20003fc6070 */
[----:B------:R-:W-:Y:S01]  /*3970*/  FMUL.FTZ R123, R122, UR14 ;  /* 0x0000000e7a7b7c20 */ /* 0x000fe20008410000 */
[----:B------:R-:W-:-:S02]  /*3980*/  F2FP.BF16.F32.PACK_AB R121, R121, R120 ;  /* 0x000000787979723e */ /* 0x000fc400000010ff */
[----:B------:R-:W-:Y:S02]  /*3990*/  PRMT R9, R7, 0x7610, R9 ;  /* 0x0000761007097816 */ /* 0x000fe40000000009 */
[----:B------:R-:W-:Y:S02]  /*39a0*/  FSEL R123, R123, RZ, P6 ;  /* 0x000000ff7b7b7208 */ /* 0x000fe40003000000 */
[----:B------:R-:W-:Y:S02]  /*39b0*/  PRMT R120, R8, 0x7632, R120 ;  /* 0x0000763208787816 */ /* 0x000fe40000000078 */
[----:B------:R-:W-:Y:S02]  /*39c0*/  F2FP.BF16.F32.PACK_AB R6, R123, R122 ;  /* 0x0000007a7b06723e */ /* 0x000fe400000010ff */
[C---:B------:R-:W-:Y:S02]  /*39d0*/  PRMT R122, R121.reuse, 0x7632, R122 ;  /* 0x00007632797a7816 */ /* 0x040fe4000000007a */
[----:B------:R-:W-:-:S02]  /*39e0*/  PRMT R7, R121, 0x7610, R7 ;  /* 0x0000761079077816 */ /* 0x000fc40000000007 */
[----:B------:R-:W-:Y:S01]  /*39f0*/  PRMT R123, R6, 0x7632, R123 ;  /* 0x00007632067b7816 */ /* 0x000fe2000000007b */
[----:B------:R-:W-:Y:S06]  /*3a00*/  BRA `(.L_x_270) ;  /* 0x0000000c00607947 */ /* 0x000fec0003800000 */
.L_x_267:
        /* <DEDUP_REMOVED lines=9> */
[----:B------:R-:W-:Y:S01]  /*3aa0*/  LOP3.LUT P6, RZ, R153, 0xff00, RZ, 0xc0, !PT ;  /* 0x0000ff0099ff7812 */ /* 0x000fe200078cc0ff */
[-CC-:B------:R-:W-:Y:S01]  /*3ab0*/  FFMA.FTZ R5, R147, R128.reuse, R129.reuse ;  /* 0x0000008093057223 */ /* 0x180fe20000010081 */
[-CC-:B------:R-:W-:Y:S01]  /*3ac0*/  FFMA.FTZ R121, R3, R128.reuse, R129.reuse ;  /* 0x0000008003797223 */ /* 0x180fe20000010081 */
[----:B------:R-:W-:Y:S01]  /*3ad0*/  FADD.FTZ R0, R151, -R0 ;  /* 0x8000000097007221 */ /* 0x000fe20000010000 */
[----:B------:R-:W-:-:S03]  /*3ae0*/  FFMA.FTZ R4, R146, R128, R129 ;  /* 0x0000008092047223 */ /* 0x000fc60000010081 */
[----:B-----5:R-:W-:Y:S01]  /*3af0*/  FMUL.FTZ R0, R155, R0 ;  /* 0x000000009b007220 */ /* 0x020fe20000410000 */
[----:B------:R-:W-:-:S03]  /*3b00*/  FADD.FTZ R4, R149, -R4 ;  /* 0x8000000495047221 */ /* 0x000fc60000010000 */
[----:B------:R-:W-:Y:S01]  /*3b10*/  FMUL.FTZ R0, R0, UR14 ;  /* 0x0000000e00007c20 */ /* 0x000fe20008410000 */
[----:B------:R-:W-:-:S04]  /*3b20*/  FMUL.FTZ R4, R155, R4 ;  /* 0x000000049b047220 */ /* 0x000fc80000410000 */
        /* <DEDUP_REMOVED lines=8> */
[----:B------:R-:W-:Y:S01]  /*3bb0*/  PRMT R2, R123, 0x7632, R2 ;  /* 0x000076327b027816 */ /* 0x000fe20000000002 */
[----:B------:R-:W-:-:S05]  /*3bc0*/  FMUL.FTZ R0, R0, UR14 ;  /* 0x0000000e00007c20 */ /* 0x000fca0008410000 */
[----:B------:R-:W-:Y:S02]  /*3bd0*/  FSEL R122, R0, RZ, P6 ;  /* 0x000000ff007a7208 */ /* 0x000fe40003000000 */
        /* <DEDUP_REMOVED lines=10> */
[----:B------:R-:W-:Y:S02]  /*3c80*/  FSEL R0, R0, RZ, P6 ;  /* 0x000000ff00007208 */ /* 0x000fe40003000000 */
[----:B------:R-:W-:Y:S02]  /*3c90*/  ISETP.GE.U32.AND P6, PT, R153, 0x1000000, PT ;  /* 0x010000009900780c */ /* 0x000fe40003fc6070 */
[----:B------:R-:W-:Y:S02]  /*3ca0*/  F2FP.BF16.F32.PACK_AB R0, R0, R121 ;  /* 0x000000790000723e */ /* 0x000fe400000010ff */
[----:B------:R-:W-:Y:S02]  /*3cb0*/  FSEL R127, R4, RZ, P6 ;  /* 0x000000ff047f7208 */ /* 0x000fe40003000000 */
[----:B------:R-:W-:Y:S02]  /*3cc0*/  ISETP.GE.U32.AND P6, PT, R154, 0x1000000, PT ;  /* 0x010000009a00780c */ /* 0x000fe40003fc6070 */
[----:B------:R-:W-:-:S02]  /*3cd0*/  PRMT R125, R0, 0x7610, R125 ;  /* 0x00007610007d7816 */ /* 0x000fc4000000007d */
[----:B------:R-:W-:Y:S02]  /*3ce0*/  FSEL R120, R4, RZ, P6 ;  /* 0x000000ff04787208 */ /* 0x000fe40003000000 */
[----:B------:R-:W-:Y:S02]  /*3cf0*/  PRMT R4, R0, 0x7632, R4 ;  /* 0x0000763200047816 */ /* 0x000fe40000000004 */
[----:B------:R-:W-:Y:S02]  /*3d00*/  F2FP.BF16.F32.PACK_AB R127, R120, R127 ;  /* 0x0000007f787f723e */ /* 0x000fe400000010ff */
[----:B------:R-:W-:Y:S02]  /*3d10*/  PRMT R120, R123, 0x7610, R120 ;  /* 0x000076107b787816 */ /* 0x000fe40000000078 */
[C---:B------:R-:W-:Y:S02]  /*3d20*/  PRMT R0, R127.reuse, 0x7632, R0 ;  /* 0x000076327f007816 */ /* 0x040fe40000000000 */
[----:B------:R-:W-:Y:S01]  /*3d30*/  PRMT R123, R127, 0x7610, R123 ;  /* 0x000076107f7b7816 */ /* 0x000fe2000000007b */
[----:B------:R-:W-:Y:S06]  /*3d40*/  BRA `(.L_x_270) ;  /* 0x0000000800907947 */ /* 0x000fec0003800000 */
.L_x_273:
[-CC-:B------:R-:W-:Y:S01]  /*3d50*/  FFMA.FTZ R5, R147, R128.reuse, R129.reuse ;  /* 0x0000008093057223 */ /* 0x180fe20000010081 */
[----:B------:R-:W-:Y:S01]  /*3d60*/  LOP3.LUT P6, RZ, R153, 0xff0000, RZ, 0xc0, !PT ;  /* 0x00ff000099ff7812 */ /* 0x000fe200078cc0ff */
[-C--:B------:R-:W-:Y:S02]  /*3d70*/  FFMA.FTZ R4, R148, R128.reuse, R129 ;  /* 0x0000008094047223 */ /* 0x080fe40000010081 */
[----:B------:R-:W-:Y:S01]  /*3d80*/  FADD.FTZ R0, R150, -R5 ;  /* 0x8000000596007221 */ /* 0x000fe20000010000 */
[----:B------:R-:W-:Y:S01]  /*3d90*/  FFMA.FTZ R5, R3, R128, R129 ;  /* 0x0000008003057223 */ /* 0x000fe20000010081 */
[----:B------:R-:W-:Y:S02]  /*3da0*/  FADD.FTZ R4, R151, -R4 ;  /* 0x8000000497047221 */ /* 0x000fe40000010000 */
[C---:B-----5:R-:W-:Y:S02]  /*3db0*/  FMUL.FTZ R120, R155.reuse, R0 ;  /* 0x000000009b787220 */ /* 0x060fe40000410000 */
[----:B------:R-:W-:-:S02]  /*3dc0*/  FMUL.FTZ R7, R155, R4 ;  /* 0x000000049b077220 */ /* 0x000fc40000410000 */
[----:B------:R-:W-:Y:S02]  /*3dd0*/  FMUL.FTZ R0, R120, UR14 ;  /* 0x0000000e78007c20 */ /* 0x000fe40008410000 */
[----:B------:R-:W-:-:S03]  /*3de0*/  FMUL.FTZ R4, R7, UR14 ;  /* 0x0000000e07047c20 */ /* 0x000fc60008410000 */
[----:B------:R-:W-:Y:S02]  /*3df0*/  FSEL R123, R0, RZ, P6 ;  /* 0x000000ff007b7208 */ /* 0x000fe40003000000 */
[----:B------:R-:W-:Y:S02]  /*3e00*/  LOP3.LUT P6, RZ, R154, 0xff0000, RZ, 0xc0, !PT ;  /* 0x00ff00009aff7812 */ /* 0x000fe400078cc0ff */
[----:B------:R-:W-:Y:S02]  /*3e10*/  F2FP.BF16.F32.PACK_AB R123, R123, R120 ;  /* 0x000000787b7b723e */ /* 0x000fe400000010ff */
[----:B------:R-:W-:Y:S01]  /*3e20*/  FSEL R122, R0, RZ, P6 ;  /* 0x000000ff007a7208 */ /* 0x000fe20003000000 */
[----:B------:R-:W-:Y:S01]  /*3e30*/  FFMA.FTZ R0, R146, R128, R129 ;  /* 0x0000008092007223 */ /* 0x000fe20000010081 */
[----:B------:R-:W-:-:S03]  /*3e40*/  ISETP.GE.U32.AND P6, PT, R153, 0x1000000, PT ;  /* 0x010000009900780c */ /* 0x000fc60003fc6070 */
[----:B------:R-:W-:-:S04]  /*3e50*/  FADD.FTZ R0, R149, -R0 ;  /* 0x8000000095007221 */ /* 0x000fc80000010000 */
[----:B------:R-:W-:-:S04]  /*3e60*/  FMUL.FTZ R127, R155, R0 ;  /* 0x000000009b7f7220 */ /* 0x000fc80000410000 */
[----:B------:R-:W-:-:S05]  /*3e70*/  FMUL.FTZ R0, R127, UR14 ;  /* 0x0000000e7f007c20 */ /* 0x000fca0008410000 */
[----:B------:R-:W-:Y:S02]  /*3e80*/  FSEL R124, R0, RZ, P6 ;  /* 0x000000ff007c7208 */ /* 0x000fe40003000000 */
[----:B------:R-:W-:-:S04]  /*3e90*/  ISETP.GE.U32.AND P6, PT, R154, 0x1000000, PT ;  /* 0x010000009a00780c */ /* 0x000fc80003fc6070 */
[----:B------:R-:W-:Y:S01]  /*3ea0*/  FSEL R131, R0, RZ, P6 ;  /* 0x000000ff00837208 */ /* 0x000fe20003000000 */
[----:B------:R-:W-:Y:S01]  /*3eb0*/  FADD.FTZ R0, R152, -R5 ;  /* 0x8000000598007221 */ /* 0x000fe20000010000 */
[----:B------:R-:W-:Y:S02]  /*3ec0*/  LOP3.LUT P6, RZ, R153, 0xff, RZ, 0xc0, !PT ;  /* 0x000000ff99ff7812 */ /* 0x000fe400078cc0ff */
[----:B------:R-:W-:Y:S01]  /*3ed0*/  F2FP.BF16.F32.PACK_AB R124, R131, R124 ;  /* 0x0000007c837c723e */ /* 0x000fe200000010ff */
[----:B------:R-:W-:-:S04]  /*3ee0*/  FMUL.FTZ R0, R155, R0 ;  /* 0x000000009b007220 */ /* 0x000fc80000410000 */
[----:B------:R-:W-:-:S05]  /*3ef0*/  FMUL.FTZ R2, R0, UR14 ;  /* 0x0000000e00027c20 */ /* 0x000fca0008410000 */
[----:B------:R-:W-:Y:S02]  /*3f00*/  FSEL R5, R2, RZ, P6 ;  /* 0x000000ff02057208 */ /* 0x000fe40003000000 */
[----:B------:R-:W-:Y:S02]  /*3f10*/  LOP3.LUT P6, RZ, R154, 0xff, RZ, 0xc0, !PT ;  /* 0x000000ff9aff7812 */ /* 0x000fe400078cc0ff */
[----:B------:R-:W-:Y:S02]  /*3f20*/  F2FP.BF16.F32.PACK_AB R5, R5, R0 ;  /* 0x000000000505723e */ /* 0x000fe400000010ff */
[----:B------:R-:W-:Y:S02]  /*3f30*/  FSEL R2, R2, RZ, P6 ;  /* 0x000000ff02027208 */ /* 0x000fe40003000000 */
[----:B------:R-:W-:Y:S02]  /*3f40*/  LOP3.LUT P6, RZ, R153, 0xff00, RZ, 0xc0, !PT ;  /* 0x0000ff0099ff7812 */ /* 0x000fe400078cc0ff */
[----:B------:R-:W-:-:S02]  /*3f50*/  F2FP.BF16.F32.PACK_AB R2, R7, R2 ;  /* 0x000000020702723e */ /* 0x000fc400000010ff */
[----:B------:R-:W-:Y:S02]  /*3f60*/  FSEL R6, R4, RZ, P6 ;  /* 0x000000ff04067208 */ /* 0x000fe40003000000 */
[----:B------:R-:W-:Y:S02]  /*3f70*/  LOP3.LUT P6, RZ, R154, 0xff00, RZ, 0xc0, !PT ;  /* 0x0000ff009aff7812 */ /* 0x000fe400078cc0ff */
[C---:B------:R-:W-:Y:S02]  /*3f80*/  PRMT R125, R5.reuse, 0x7632, R125 ;  /* 0x00007632057d7816 */ /* 0x040fe4000000007d */
[----:B------:R-:W-:Y:S02]  /*3f90*/  FSEL R121, R4, RZ, P6 ;  /* 0x000000ff04797208 */ /* 0x000fe40003000000 */
[----:B------:R-:W-:Y:S02]  /*3fa0*/  PRMT R9, R5, 0x7610, R9 ;  /* 0x0000761005097816 */ /* 0x000fe40000000009 */
[----:B------:R-:W-:-:S02]  /*3fb0*/  F2FP.BF16.F32.PACK_AB R6, R121, R6 ;  /* 0x000000067906723e */ /* 0x000fc400000010ff */
        /* <DEDUP_REMOVED lines=8> */
[C---:B------:R-:W-:Y:S02]  /*4040*/  PRMT R0, R124.reuse, 0x7632, R0 ;  /* 0x000076327c007816 */ /* 0x040fe40000000000 */
[----:B------:R-:W-:Y:S01]  /*4050*/  PRMT R123, R124, 0x7610, R123 ;  /* 0x000076107c7b7816 */ /* 0x000fe2000000007b */
[----:B------:R-:W-:Y:S06]  /*4060*/  BRA `(.L_x_270) ;  /* 0x0000000400c87947 */ /* 0x000fec0003800000 */
.L_x_272:
[----:B------:R-:W-:Y:S01]  /*4070*/  UMOV UR4, UR6 ;  /* 0x0000000600047c82 */ /* 0x000fe20008000000 */
[----:B------:R-:W-:Y:S01]  /*4080*/  UMOV UR5, UR7 ;  /* 0x0000000700057c82 */ /* 0x000fe20008000000 */
[----:B------:R-:W-:-:S04]  /*4090*/  UISETP.NE.U32.AND UP0, UPT, UR4, URZ, UPT ;  /* 0x000000ff0400728c */ /* 0x000fc8000bf05070 */
[----:B------:R-:W-:-:S09]  /*40a0*/  UISETP.NE.AND.EX UP0, UPT, UR5, URZ, UPT, UP0 ;  /* 0x000000ff0500728c */ /* 0x000fd2000bf05300 */
[----:B------:R-:W-:Y:S05]  /*40b0*/  BRA.U UP0, `(.L_x_274) ;  /* 0x0000000100d07547 */ /* 0x000fea000b800000 */
[----:B------:R-:W-:Y:S01]  /*40c0*/  SHF.R.U64 R2, R168, 0x10, R169 ;  /* 0x00000010a8027819 */ /* 0x000fe200000012a9 */
[-CC-:B------:R-:W-:Y:S01]  /*40d0*/  FFMA.FTZ R0, R148, R128.reuse, R129.reuse ;  /* 0x0000008094007223 */ /* 0x180fe20000010081 */
[----:B------:R-:W-:Y:S01]  /*40e0*/  LOP3.LUT P6, RZ, R153, 0xff00, RZ, 0xc0, !PT ;  /* 0x0000ff0099ff7812 */ /* 0x000fe200078cc0ff */
[-CC-:B------:R-:W-:Y:S01]  /*40f0*/  FFMA.FTZ R5, R147, R128.reuse, R129.reuse ;  /* 0x0000008093057223 */ /* 0x180fe20000010081 */
[----:B------:R-:W-:Y:S01]  /*4100*/  FFMA.FTZ R121, R3, R128, R129 ;  /* 0x0000008003797223 */ /* 0x000fe20000010081 */
[----:B------:R-:W-:Y:S02]  /*4110*/  IMAD.U32 R2, R2, 0x10000, RZ ;  /* 0x0001000002027824 */ /* 0x000fe400078e00ff */
[----:B------:R-:W-:Y:S01]  /*4120*/  FADD.FTZ R0, R151, -R0 ;  /* 0x8000000097007221 */ /* 0x000fe20000010000 */
[----:B------:R-:W-:-:S03]  /*4130*/  SHF.R.U32.HI R120, RZ, 0x10, R169 ;  /* 0x00000010ff787819 */ /* 0x000fc600000116a9 */
[----:B-----5:R-:W-:Y:S02]  /*4140*/  FFMA.FTZ R0, R155, R0, R2 ;  /* 0x000000009b007223 */ /* 0x020fe40000010002 */
[----:B------:R-:W-:Y:S02]  /*4150*/  IMAD.U32 R120, R120, 0x10000, RZ ;  /* 0x0001000078787824 */ /* 0x000fe400078e00ff */
[----:B------:R-:W-:-:S05]  /*4160*/  FMUL.FTZ R0, R0, UR14 ;  /* 0x0000000e00007c20 */ /* 0x000fca0008410000 */
[----:B------:R-:W-:Y:S02]  /*4170*/  FSEL R123, R0, RZ, P6 ;  /* 0x000000ff007b7208 */ /* 0x000fe40003000000 */
[----:B------:R-:W-:-:S04]  /*4180*/  LOP3.LUT P6, RZ, R154, 0xff00, RZ, 0xc0, !PT ;  /* 0x0000ff009aff7812 */ /* 0x000fc800078cc0ff */
[----:B------:R-:W-:Y:S01]  /*4190*/  FSEL R2, R0, RZ, P6 ;  /* 0x000000ff00027208 */ /* 0x000fe20003000000 */
[----:B------:R-:W-:Y:S01]  /*41a0*/  IMAD.MOV.U32 R0, RZ, RZ, R169 ;  /* 0x000000ffff007224 */ /* 0x000fe200078e00a9 */
[----:B------:R-:W-:Y:S02]  /*41b0*/  LOP3.LUT P6, RZ, R153, 0xff0000, RZ, 0xc0, !PT ;  /* 0x00ff000099ff7812 */ /* 0x000fe400078cc0ff */
[----:B------:R-:W-:Y:S01]  /*41c0*/  F2FP.BF16.F32.PACK_AB R123, R2, R123 ;  /* 0x0000007b027b723e */ /* 0x000fe200000010ff */
[----:B------:R-:W-:Y:S02]  /*41d0*/  IMAD.U32 R4, R0, 0x10000, RZ ;  /* 0x0001000000047824 */ /* 0x000fe400078e00ff */
[----:B------:R-:W-:Y:S01]  /*41e0*/  FADD.FTZ R0, R150, -R5 ;  /* 0x8000000596007221 */ /* 0x000fe20000010000 */
[----:B------:R-:W-:-:S03]  /*41f0*/  PRMT R2, R123, 0x7632, R2 ;  /* 0x000076327b027816 */ /* 0x000fc60000000002 */
[----:B------:R-:W-:-:S04]  /*4200*/  FFMA.FTZ R0, R155, R0, R4 ;  /* 0x000000009b007223 */ /* 0x000fc80000010004 */
        /* <DEDUP_REMOVED lines=10> */
[----:B------:R-:W-:Y:S01]  /*42b0*/  FFMA.FTZ R0, R155, R0, R4 ;  /* 0x000000009b007223 */ /* 0x000fe20000010004 */
[----:B------:R-:W-:-:S03]  /*42c0*/  FFMA.FTZ R4, R146, R128, R129 ;  /* 0x0000008092047223 */ /* 0x000fc60000010081 */
[----:B------:R-:W-:Y:S01]  /*42d0*/  FMUL.FTZ R0, R0, UR14 ;  /* 0x0000000e00007c20 */ /* 0x000fe20008410000 */
[----:B------:R-:W-:-:S04]  /*42e0*/  FADD.FTZ R4, R149, -R4 ;  /* 0x8000000495047221 */ /* 0x000fc80000010000 */
[----:B------:R-:W-:Y:S01]  /*42f0*/  FSEL R121, R0, RZ, P6 ;  /* 0x000000ff00797208 */ /* 0x000fe20003000000 */
[----:B------:R-:W-:Y:S01]  /*4300*/  FFMA.FTZ R4, R155, R4, R120 ;  /* 0x000000049b047223 */ /* 0x000fe20000010078 */
[----:B------:R-:W-:-:S03]  /*4310*/  LOP3.LUT P6, RZ, R154, 0xff, RZ, 0xc0, !PT ;  /* 0x000000ff9aff7812 */ /* 0x000fc600078cc0ff */
[----:B------:R-:W-:Y:S01]  /*4320*/  FMUL.FTZ R4, R4, UR14 ;  /* 0x0000000e04047c20 */ /* 0x000fe20008410000 */
        /* <DEDUP_REMOVED lines=13> */
.L_x_274:
[----:B------:R-:W-:Y:S02]  /*4400*/  IMAD.MOV.U32 R0, RZ, RZ, R169 ;  /* 0x000000ffff007224 */ /* 0x000fe400078e00a9 */
[-CC-:B------:R-:W-:Y:S01]  /*4410*/  FFMA.FTZ R5, R147, R128.reuse, R129.reuse ;  /* 0x0000008093057223 */ /* 0x180fe20000010081 */
[----:B------:R-:W-:Y:S01]  /*4420*/  LOP3.LUT P6, RZ, R153, 0xff0000, RZ, 0xc0, !PT ;  /* 0x00ff000099ff7812 */ /* 0x000fe200078cc0ff */
[-C--:B------:R-:W-:Y:S01]  /*4430*/  FFMA.FTZ R4, R148, R128.reuse, R129 ;  /* 0x0000008094047223 */ /* 0x080fe20000010081 */
[----:B------:R-:W-:Y:S02]  /*4440*/  SHF.R.U64 R6, R168, 0x10, R169 ;  /* 0x00000010a8067819 */ /* 0x000fe400000012a9 */
[----:B------:R-:W-:Y:S01]  /*4450*/  SHF.L.U32 R2, R0, 0x10, RZ ;  /* 0x0000001000027819 */ /* 0x000fe200000006ff */
[----:B------:R-:W-:Y:S01]  /*4460*/  FADD.FTZ R0, R150, -R5 ;  /* 0x8000000596007221 */ /* 0x000fe20000010000 */
[----:B------:R-:W-:Y:S01]  /*4470*/  FFMA.FTZ R5, R3, R128, R129 ;  /* 0x0000008003057223 */ /* 0x000fe20000010081 */
[----:B------:R-:W-:-:S02]  /*4480*/  IMAD.U32 R6, R6, 0x10000, RZ ;  /* 0x0001000006067824 */ /* 0x000fc400078e00ff */
[----:B------:R-:W-:Y:S01]  /*4490*/  FADD.FTZ R4, R151, -R4 ;  /* 0x8000000497047221 */ /* 0x000fe20000010000 */
[C---:B-----5:R-:W-:Y:S01]  /*44a0*/  FFMA.FTZ R120, R155.reuse, R0, R2 ;  /* 0x000000009b787223 */ /* 0x060fe20000010002 */
[----:B------:R-:W-:Y:S02]  /*44b0*/  SHF.R.U32.HI R2, RZ, 0x10, R169 ;  /* 0x00000010ff027819 */ /* 0x000fe400000116a9 */
[----:B------:R-:W-:Y:S01]  /*44c0*/  FFMA.FTZ R7, R155, R4, R6 ;  /* 0x000000049b077223 */ /* 0x000fe20000010006 */
[----:B------:R-:W-:Y:S02]  /*44d0*/  FMUL.FTZ R0, R120, UR14 ;  /* 0x0000000e78007c20 */ /* 0x000fe40008410000 */
[----:B------:R-:W-:Y:S02]  /*44e0*/  IMAD.U32 R2, R2, 0x10000, RZ ;  /* 0x0001000002027824 */ /* 0x000fe400078e00ff */
[----:B------:R-:W-:Y:S01]  /*44f0*/  FMUL.FTZ R4, R7, UR14 ;  /* 0x0000000e07047c20 */ /* 0x000fe20008410000 */
[----:B------:R-:W-:-:S02]  /*4500*/  FSEL R123, R0, RZ, P6 ;  /* 0x000000ff007b7208 */ /* 0x000fc40003000000 */
[----:B------:R-:W-:Y:S02]  /*4510*/  LOP3.LUT P6, RZ, R154, 0xff0000, RZ, 0xc0, !PT ;  /* 0x00ff00009aff7812 */ /* 0x000fe400078cc0ff */
[----:B------:R-:W-:Y:S02]  /*4520*/  F2FP.BF16.F32.PACK_AB R123, R123, R120 ;  /* 0x000000787b7b723e */ /* 0x000fe400000010ff */
[----:B------:R-:W-:Y:S01]  /*4530*/  FSEL R122, R0, RZ, P6 ;  /* 0x000000ff007a7208 */ /* 0x000fe20003000000 */
[----:B------:R-:W-:Y:S01]  /*4540*/  FFMA.FTZ R0, R146, R128, R129 ;  /* 0x0000008092007223 */ /* 0x000fe20000010081 */
[----:B------:R-:W-:-:S03]  /*4550*/  ISETP.GE.U32.AND P6, PT, R153, 0x1000000, PT ;  /* 0x010000009900780c */ /* 0x000fc60003fc6070 */
[----:B------:R-:W-:-:S04]  /*4560*/  FADD.FTZ R0, R149, -R0 ;  /* 0x8000000095007221 */ /* 0x000fc80000010000 */
[----:B------:R-:W-:-:S04]  /*4570*/  FFMA.FTZ R127, R155, R0, R2 ;  /* 0x000000009b7f7223 */ /* 0x000fc80000010002 */
[----:B------:R-:W-:-:S05]  /*4580*/  FMUL.FTZ R0, R127, UR14 ;  /* 0x0000000e7f007c20 */ /* 0x000fca0008410000 */
[----:B------:R-:W-:Y:S02]  /*4590*/  FSEL R124, R0, RZ, P6 ;  /* 0x000000ff007c7208 */ /* 0x000fe40003000000 */
[----:B------:R-:W-:-:S04]  /*45a0*/  ISETP.GE.U32.AND P6, PT, R154, 0x1000000, PT ;  /* 0x010000009a00780c */ /* 0x000fc80003fc6070 */
[----:B------:R-:W-:Y:S01]  /*45b0*/  FSEL R131, R0, RZ, P6 ;  /* 0x000000ff00837208 */ /* 0x000fe20003000000 */
[----:B------:R-:W-:Y:S01]  /*45c0*/  IMAD.MOV.U32 R0, RZ, RZ, R168 ;  /* 0x000000ffff007224 */ /* 0x000fe200078e00a8 */
[----:B------:R-:W-:Y:S02]  /*45d0*/  LOP3.LUT P6, RZ, R153, 0xff, RZ, 0xc0, !PT ;  /* 0x000000ff99ff7812 */ /* 0x000fe400078cc0ff */
[----:B------:R-:W-:Y:S01]  /*45e0*/  F2FP.BF16.F32.PACK_AB R124, R131, R124 ;  /* 0x0000007c837c723e */ /* 0x000fe200000010ff */
[----:B------:R-:W-:Y:S02]  /*45f0*/  IMAD.U32 R2, R0, 0x10000, RZ ;  /* 0x0001000000027824 */ /* 0x000fe400078e00ff */
[----:B------:R-:W-:-:S04]  /*4600*/  FADD.FTZ R0, R152, -R5 ;  /* 0x8000000598007221 */ /* 0x000fc80000010000 */
[----:B------:R-:W-:-:S04]  /*4610*/  FFMA.FTZ R0, R155, R0, R2 ;  /* 0x000000009b007223 */ /* 0x000fc80000010002 */
        /* <DEDUP_REMOVED lines=22> */
[----:B------:R-:W-:-:S07]  /*4780*/  PRMT R123, R124, 0x7610, R123 ;  /* 0x000076107c7b7816 */ /* 0x000fce000000007b */
.L_x_270:
        /* <DEDUP_REMOVED lines=18> */
.L_x_275:
        /* <DEDUP_REMOVED lines=12> */
.L_x_276:
[----:B------:R-:W-:-:S07]  /*4970*/  VIADD R156, R156, 0x100 ;  /* 0x000001009c9c7836 */ /* 0x000fce0000000000 */
.L_x_266:
[----:B------:R-:W-:Y:S05]  /*4980*/  BSYNC.RECONVERGENT B0 ;  /* 0x0000000000007941 */ /* 0x000fea0003800200 */
.L_x_265:
        /* <DEDUP_REMOVED lines=11> */
[----:B------:R-:W-:Y:S02]  /*4a40*/  IMAD.MOV.U32 R0, RZ, RZ, R171 ;  /* 0x000000ffff007224 */ /* 0x000fe400078e00ab */
[-CC-:B------:R-:W-:Y:S01]  /*4a50*/  FFMA.FTZ R5, R137, R128.reuse, R129.reuse ;  /* 0x0000008089057223 */ /* 0x180fe20000010081 */
[----:B------:R-:W-:Y:S01]  /*4a60*/  LOP3.LUT P6, RZ, R144, 0xff0000, RZ, 0xc0, !PT ;  /* 0x00ff000090ff7812 */ /* 0x000fe200078cc0ff */
[-C--:B------:R-:W-:Y:S01]  /*4a70*/  FFMA.FTZ R4, R138, R128.reuse, R129 ;  /* 0x000000808a047223 */ /* 0x080fe20000010081 */
[----:B------:R-:W-:Y:S02]  /*4a80*/  IMAD.U32 R2, R0, 0x10000, RZ ;  /* 0x0001000000027824 */ /* 0x000fe400078e00ff */
[----:B------:R-:W-:Y:S01]  /*4a90*/  FADD.FTZ R0, R140, -R5 ;  /* 0x800000058c007221 */ /* 0x000fe20000010000 */
[----:B------:R-:W-:Y:S01]  /*4aa0*/  FFMA.FTZ R5, R139, R128, R129 ;  /* 0x000000808b057223 */ /* 0x000fe20000010081 */
[--C-:B------:R-:W-:Y:S01]  /*4ab0*/  SHF.R.U64 R6, R170, 0x10, R171.reuse ;  /* 0x00000010aa067819 */ /* 0x100fe200000012ab */
[----:B------:R-:W-:Y:S01]  /*4ac0*/  FADD.FTZ R4, R143, -R4 ;  /* 0x800000048f047221 */ /* 0x000fe20000010000 */
[----:B01---5:R-:W-:Y:S01]  /*4ad0*/  FFMA.FTZ R120, R155, R0, R2 ;  /* 0x000000009b787223 */ /* 0x023fe20000010002 */
[----:B------:R-:W-:-:S02]  /*4ae0*/  SHF.R.U32.HI R2, RZ, 0x10, R171 ;  /* 0x00000010ff027819 */ /* 0x000fc400000116ab */
[----:B------:R-:W-:Y:S02]  /*4af0*/  IMAD.U32 R6, R6, 0x10000, RZ ;  /* 0x0001000006067824 */ /* 0x000fe400078e00ff */
[----:B------:R-:W-:Y:S01]  /*4b00*/  FMUL.FTZ R0, R120, UR14 ;  /* 0x0000000e78007c20 */ /* 0x000fe20008410000 */
[----:B------:R-:W-:Y:S02]  /*4b10*/  IMAD.U32 R2, R2, 0x10000, RZ ;  /* 0x0001000002027824 */ /* 0x000fe400078e00ff */
[----:B------:R-:W-:Y:S02]  /*4b20*/  FFMA.FTZ R7, R155, R4, R6 ;  /* 0x000000049b077223 */ /* 0x000fe40000010006 */
[----:B------:R-:W-:Y:S02]  /*4b30*/  FSEL R123, R0, RZ, P6 ;  /* 0x000000ff007b7208 */ /* 0x000fe40003000000 */
[----:B------:R-:W-:Y:S01]  /*4b40*/  LOP3.LUT P6, RZ, R145, 0xff0000, RZ, 0xc0, !PT ;  /* 0x00ff000091ff7812 */ /* 0x000fe200078cc0ff */
[----:B------:R-:W-:-:S03]  /*4b50*/  FMUL.FTZ R4, R7, UR14 ;  /* 0x0000000e07047c20 */ /* 0x000fc60008410000 */
[----:B------:R-:W-:Y:S01]  /*4b60*/  FSEL R122, R0, RZ, P6 ;  /* 0x000000ff007a7208 */ /* 0x000fe20003000000 */
[----:B------:R-:W-:Y:S01]  /*4b70*/  FFMA.FTZ R0, R136, R128, R129 ;  /* 0x0000008088007223 */ /* 0x000fe20000010081 */
[----:B------:R-:W-:-:S03]  /*4b80*/  ISETP.GE.U32.AND P6, PT, R144, 0x1000000, PT ;  /* 0x010000009000780c */ /* 0x000fc60003fc6070 */
[----:B------:R-:W-:-:S04]  /*4b90*/  FADD.FTZ R0, R141, -R0 ;  /* 0x800000008d007221 */ /* 0x000fc80000010000 */
[----:B------:R-:W-:-:S04]  /*4ba0*/  FFMA.FTZ R127, R155, R0, R2 ;  /* 0x000000009b7f7223 */ /* 0x000fc80000010002 */
[C---:B------:R-:W-:Y:S01]  /*4bb0*/  FMUL.FTZ R0, R127.reuse, UR14 ;  /* 0x0000000e7f007c20 */ /* 0x040fe20008410000 */
[----:B------:R-:W-:-:S04]  /*4bc0*/  F2FP.BF16.F32.PACK_AB R122, R127, R122 ;  /* 0x0000007a7f7a723e */ /* 0x000fc800000010ff */
[----:B------:R-:W-:Y:S02]  /*4bd0*/  FSEL R124, R0, RZ, P6 ;  /* 0x000000ff007c7208 */ /* 0x000fe40003000000 */
[----:B------:R-:W-:-:S04]  /*4be0*/  ISETP.GE.U32.AND P6, PT, R145, 0x1000000, PT ;  /* 0x010000009100780c */ /* 0x000fc80003fc6070 */
[----:B------:R-:W-:Y:S01]  /*4bf0*/  FSEL R131, R0, RZ, P6 ;  /* 0x000000ff00837208 */ /* 0x000fe20003000000 */
[----:B------:R-:W-:Y:S01]  /*4c00*/  IMAD.MOV.U32 R0, RZ, RZ, R170 ;  /* 0x000000ffff007224 */ /* 0x000fe200078e00aa */
[----:B------:R-:W-:Y:S02]  /*4c10*/  LOP3.LUT P6, RZ, R144, 0xff, RZ, 0xc0, !PT ;  /* 0x000000ff90ff7812 */ /* 0x000fe400078cc0ff */
[----:B------:R-:W-:Y:S02]  /*4c20*/  F2FP.BF16.F32.PACK_AB R131, R131, R124 ;  /* 0x0000007c8383723e */ /* 0x000fe400000010ff */
[----:B------:R-:W-:Y:S01]  /*4c30*/  SHF.L.U32 R2, R0, 0x10, RZ ;  /* 0x0000001000027819 */ /* 0x000fe200000006ff */
[----:B------:R-:W-:Y:S01]  /*4c40*/  FADD.FTZ R0, R142, -R5 ;  /* 0x800000058e007221 */ /* 0x000fe20000010000 */
[----:B------:R-:W-:-:S03]  /*4c50*/  PRMT R127, R131, 0x7610, R127 ;  /* 0x00007610837f7816 */ /* 0x000fc6000000007f */
[----:B------:R-:W-:-:S04]  /*4c60*/  FFMA.FTZ R0, R155, R0, R2 ;  /* 0x000000009b007223 */ /* 0x000fc80000010002 */
[----:B------:R-:W-:-:S05]  /*4c70*/  FMUL.FTZ R2, R0, UR14 ;  /* 0x0000000e00027c20 */ /* 0x000fca0008410000 */
[C---:B------:R-:W-:Y:S02]  /*4c80*/  FSEL R5, R2.reuse, RZ, P6 ;  /* 0x000000ff02057208 */ /* 0x040fe40003000000 */
[----:B------:R-:W-:Y:S02]  /*4c90*/  LOP3.LUT P6, RZ, R145, 0xff, RZ, 0xc0, !PT ;  /* 0x000000ff91ff7812 */ /* 0x000fe400078cc0ff */
[----:B------:R-:W-:Y:S02]  /*4ca0*/  F2FP.BF16.F32.PACK_AB R5, R5, R0 ;  /* 0x000000000505723e */ /* 0x000fe400000010ff */
[----:B------:R-:W-:Y:S02]  /*4cb0*/  FSEL R2, R2, RZ, P6 ;  /* 0x000000ff02027208 */ /* 0x000fe40003000000 */
[----:B------:R-:W-:Y:S02]  /*4cc0*/  LOP3.LUT P6, RZ, R144, 0xff00, RZ, 0xc0, !PT ;  /* 0x0000ff0090ff7812 */ /* 0x000fe400078cc0ff */
[----:B------:R-:W-:-:S02]  /*4cd0*/  F2FP.BF16.F32.PACK_AB R2, R7, R2 ;  /* 0x000000020702723e */ /* 0x000fc400000010ff */
[C---:B------:R-:W-:Y:S02]  /*4ce0*/  FSEL R6, R4.reuse, RZ, P6 ;  /* 0x000000ff04067208 */ /* 0x040fe40003000000 */
[----:B------:R-:W-:Y:S02]  /*4cf0*/  LOP3.LUT P6, RZ, R145, 0xff00, RZ, 0xc0, !PT ;  /* 0x0000ff0091ff7812 */ /* 0x000fe400078cc0ff */
[----:B------:R-:W-:Y:S02]  /*4d00*/  F2FP.BF16.F32.PACK_AB R7, R123, R120 ;  /* 0x000000787b07723e */ /* 0x000fe400000010ff */
[----:B------:R-:W-:Y:S02]  /*4d10*/  FSEL R121, R4, RZ, P6 ;  /* 0x000000ff04797208 */ /* 0x000fe40003000000 */
[----:B------:R-:W-:Y:S02]  /*4d20*/  PRMT R8, R2, 0x7632, R8 ;  /* 0x0000763202087816 */ /* 0x000fe40000000008 */
[----:B------:R-:W-:-:S02]  /*4d30*/  F2FP.BF16.F32.PACK_AB R6, R121, R6 ;  /* 0x000000067906723e */ /* 0x000fc400000010ff */
[----:B------:R-:W-:Y:S02]  /*4d40*/  PRMT R4, R2, 0x7610, R4 ;  /* 0x0000761002047816 */ /* 0x000fe40000000004 */
[C---:B------:R-:W-:Y:S02]  /*4d50*/  PRMT R125, R5.reuse, 0x7632, R125 ;  /* 0x00007632057d7816 */ /* 0x040fe4000000007d */
[----:B------:R-:W-:Y:S02]  /*4d60*/  PRMT R9, R5, 0x7610, R9 ;  /* 0x0000761005097816 */ /* 0x000fe40000000009 */
[C---:B------:R-:W-:Y:S02]  /*4d70*/  PRMT R2, R6.reuse, 0x7632, R2 ;  /* 0x0000763206027816 */ /* 0x040fe40000000002 */
[----:B------:R-:W-:Y:S02]  /*4d80*/  PRMT R123, R6, 0x7610, R123 ;  /* 0x00007610067b7816 */ /* 0x000fe4000000007b */
[----:B------:R-:W-:-:S02]  /*4d90*/  PRMT R124, R7, 0x7632, R124 ;  /* 0x00007632077c7816 */ /* 0x000fc4000000007c */
[C---:B------:R-:W-:Y:S02]  /*4da0*/  PRMT R6, R122.reuse, 0x7632, R6 ;  /* 0x000076327a067816 */ /* 0x040fe40000000006 */
[----:B------:R-:W-:Y:S02]  /*4db0*/  PRMT R5, R122, 0x7610, R5 ;  /* 0x000076107a057816 */ /* 0x000fe40000000005 */
[----:B------:R-:W-:Y:S01]  /*4dc0*/  PRMT R0, R131, 0x7632, R0 ;  /* 0x0000763283007816 */ /* 0x000fe20000000000 */
[----:B------:R-:W-:Y:S06]  /*4dd0*/  BRA `(.L_x_282) ;  /* 0x0000001000c47947 */ /* 0x000fec0003800000 */
.L_x_281:
[----:B------:R-:W-:Y:S01]  /*4de0*/  SHF.R.U64 R2, R170, 0x10, R171 ;  /* 0x00000010aa027819 */ /* 0x000fe200000012ab */
[-CC-:B------:R-:W-:Y:S01]  /*4df0*/  FFMA.FTZ R0, R138, R128.reuse, R129.reuse ;  /* 0x000000808a007223 */ /* 0x180fe20000010081 */
[----:B------:R-:W-:Y:S01]  /*4e00*/  LOP3.LUT P6, RZ, R144, 0xff00, RZ, 0xc0, !PT ;  /* 0x0000ff0090ff7812 */ /* 0x000fe200078cc0ff */
[----:B------:R-:W-:Y:S01]  /*4e10*/  FFMA.FTZ R5, R137, R128, R129 ;  /* 0x0000008089057223 */ /* 0x000fe20000010081 */
[----:B-1----:R-:W-:Y:S01]  /*4e20*/  SHF.R.U32.HI R122, RZ, 0x10, R171 ;  /* 0x00000010ff7a7819 */ /* 0x002fe200000116ab */
[----:B------:R-:W-:Y:S02]  /*4e30*/  IMAD.U32 R2, R2, 0x10000, RZ ;  /* 0x0001000002027824 */ /* 0x000fe400078e00ff */
[----:B------:R-:W-:Y:S02]  /*4e40*/  FADD.FTZ R0, R143, -R0 ;  /* 0x800000008f007221 */ /* 0x000fe40000010000 */
[----:B------:R-:W-:Y:S02]  /*4e50*/  IMAD.U32 R122, R122, 0x10000, RZ ;  /* 0x000100007a7a7824 */ /* 0x000fe400078e00ff */
[----:B-----5:R-:W-:-:S04]  /*4e60*/  FFMA.FTZ R0, R155, R0, R2 ;  /* 0x000000009b007223 */ /* 0x020fc80000010002 */
[----:B------:R-:W-:-:S05]  /*4e70*/  FMUL.FTZ R0, R0, UR14 ;  /* 0x0000000e00007c20 */ /* 0x000fca0008410000 */
[----:B------:R-:W-:Y:S02]  /*4e80*/  FSEL R4, R0, RZ, P6 ;  /* 0x000000ff00047208 */ /* 0x000fe40003000000 */
[----:B------:R-:W-:-:S04]  /*4e90*/  LOP3.LUT P6, RZ, R145, 0xff00, RZ, 0xc0, !PT ;  /* 0x0000ff0091ff7812 */ /* 0x000fc800078cc0ff */
[----:B0-----:R-:W-:Y:S01]  /*4ea0*/  FSEL R121, R0, RZ, P6 ;  /* 0x000000ff00797208 */ /* 0x001fe20003000000 */
[----:B------:R-:W-:Y:S01]  /*4eb0*/  IMAD.MOV.U32 R0, RZ, RZ, R171 ;  /* 0x000000ffff007224 */ /* 0x000fe200078e00ab */
[----:B------:R-:W-:Y:S02]  /*4ec0*/  LOP3.LUT P6, RZ, R144, 0xff0000, RZ, 0xc0, !PT ;  /* 0x00ff000090ff7812 */ /* 0x000fe400078cc0ff */
[----:B------:R-:W-:Y:S01]  /*4ed0*/  F2FP.BF16.F32.PACK_AB R121, R121, R4 ;  /* 0x000000047979723e */ /* 0x000fe200000010ff */
[----:B------:R-:W-:Y:S02]  /*4ee0*/  IMAD.U32 R2, R0, 0x10000, RZ ;  /* 0x0001000000027824 */ /* 0x000fe400078e00ff */
[----:B------:R-:W-:Y:S01]  /*4ef0*/  FADD.FTZ R0, R140, -R5 ;  /* 0x800000058c007221 */ /* 0x000fe20000010000 */
[----:B------:R-:W-:-:S03]  /*4f00*/  FFMA.FTZ R5, R139, R128, R129 ;  /* 0x000000808b057223 */ /* 0x000fc60000010081 */
        /* <DEDUP_REMOVED lines=10> */
[----:B------:R-:W-:Y:S02]  /*4fb0*/  PRMT R123, R121, 0x7610, R123 ;  /* 0x00007610797b7816 */ /* 0x000fe4000000007b */
[----:B------:R-:W-:Y:S01]  /*4fc0*/  PRMT R124, R120, 0x7610, R124 ;  /* 0x00007610787c7816 */ /* 0x000fe2000000007c */
[----:B------:R-:W-:-:S04]  /*4fd0*/  FFMA.FTZ R0, R155, R0, R2 ;  /* 0x000000009b007223 */ /* 0x000fc80000010002 */
[----:B------:R-:W-:-:S05]  /*4fe0*/  FMUL.FTZ R0, R0, UR14 ;  /* 0x0000000e00007c20 */ /* 0x000fca0008410000 */
[----:B------:R-:W-:Y:S02]  /*4ff0*/  FSEL R2, R0, RZ, P6 ;  /* 0x000000ff00027208 */ /* 0x000fe40003000000 */
[----:B------:R-:W-:-:S04]  /*5000*/  LOP3.LUT P6, RZ, R145, 0xff, RZ, 0xc0, !PT ;  /* 0x000000ff91ff7812 */ /* 0x000fc800078cc0ff */
[----:B------:R-:W-:Y:S01]  /*5010*/  FSEL R5, R0, RZ, P6 ;  /* 0x000000ff00057208 */ /* 0x000fe20003000000 */
[----:B------:R-:W-:Y:S01]  /*5020*/  FFMA.FTZ R0, R136, R128, R129 ;  /* 0x0000008088007223 */ /* 0x000fe20000010081 */
[----:B------:R-:W-:Y:S02]  /*5030*/  ISETP.GE.U32.AND P6, PT, R144, 0x1000000, PT ;  /* 0x010000009000780c */ /* 0x000fe40003fc6070 */
[----:B------:R-:W-:Y:S01]  /*5040*/  F2FP.BF16.F32.PACK_AB R2, R5, R2 ;  /* 0x000000020502723e */ /* 0x000fe200000010ff */
[----:B------:R-:W-:Y:S01]  /*5050*/  FADD.FTZ R0, R141, -R0 ;  /* 0x800000008d007221 */ /* 0x000fe20000010000 */
[----:B------:R-:W-:Y:S02]  /*5060*/  PRMT R5, R120, 0x7632, R5 ;  /* 0x0000763278057816 */ /* 0x000fe40000000005 */
[C---:B------:R-:W-:Y:S01]  /*5070*/  PRMT R4, R2.reuse, 0x7632, R4 ;  /* 0x0000763202047816 */ /* 0x040fe20000000004 */
[----:B------:R-:W-:Y:S01]  /*5080*/  FFMA.FTZ R0, R155, R0, R122 ;  /* 0x000000009b007223 */ /* 0x000fe2000001007a */
[----:B------:R-:W-:-:S02]  /*5090*/  PRMT R125, R2, 0x7610, R125 ;  /* 0x00007610027d7816 */ /* 0x000fc4000000007d */
[----:B------:R-:W-:Y:S01]  /*50a0*/  PRMT R2, R121, 0x7632, R2 ;  /* 0x0000763279027816 */ /* 0x000fe20000000002 */
[----:B------:R-:W-:-:S05]  /*50b0*/  FMUL.FTZ R0, R0, UR14 ;  /* 0x0000000e00007c20 */ /* 0x000fca0008410000 */
[----:B------:R-:W-:Y:S02]  /*50c0*/  FSEL R122, R0, RZ, P6 ;  /* 0x000000ff007a7208 */ /* 0x000fe40003000000 */
[----:B------:R-:W-:-:S04]  /*50d0*/  ISETP.GE.U32.AND P6, PT, R145, 0x1000000, PT ;  /* 0x010000009100780c */ /* 0x000fc80003fc6070 */
[----:B------:R-:W-:-:S04]  /*50e0*/  FSEL R127, R0, RZ, P6 ;  /* 0x000000ff007f7208 */ /* 0x000fc80003000000 */
[----:B------:R-:W-:-:S04]  /*50f0*/  F2FP.BF16.F32.PACK_AB R127, R127, R122 ;  /* 0x0000007a7f7f723e */ /* 0x000fc800000010ff */
[----:B------:R-:W-:Y:S01]  /*5100*/  PRMT R0, R127, 0x7632, R0 ;  /* 0x000076327f007816 */ /* 0x000fe20000000000 */
[----:B------:R-:W-:Y:S06]  /*5110*/  BRA `(.L_x_282) ;  /* 0x0000000c00f47947 */ /* 0x000fec0003800000 */
.L_x_280:
[----:B------:R-:W-:-:S04]  /*5120*/  UISETP.NE.U32.AND UP2, UPT, UR6, URZ, UPT ;  /* 0x000000ff0600728c */ /* 0x000fc8000bf45070 */
[----:B------:R-:W-:-:S09]  /*5130*/  UISETP.NE.AND.EX UP2, UPT, UR7, URZ, UPT, UP2 ;  /* 0x000000ff0700728c */ /* 0x000fd2000bf45320 */
[----:B------:R-:W-:Y:S05]  /*5140*/  BRA.U !UP2, `(.L_x_283) ;  /* 0x000000010ac87547 */ /* 0x000fea000b800000 */
[-CC-:B------:R-:W-:Y:S01]  /*5150*/  FFMA.FTZ R5, R137, R128.reuse, R129.reuse ;  /* 0x0000008089057223 */ /* 0x180fe20000010081 */
[----:B------:R-:W-:Y:S01]  /*5160*/  LOP3.LUT P6, RZ, R144, 0xff0000, RZ, 0xc0, !PT ;  /* 0x00ff000090ff7812 */ /* 0x000fe200078cc0ff */
[-C--:B------:R-:W-:Y:S02]  /*5170*/  FFMA.FTZ R4, R138, R128.reuse, R129 ;  /* 0x000000808a047223 */ /* 0x080fe40000010081 */
[----:B01----:R-:W-:Y:S01]  /*5180*/  FADD.FTZ R120, R140, -R5 ;  /* 0x800000058c787221 */ /* 0x003fe20000010000 */
[----:B------:R-:W-:Y:S01]  /*5190*/  FFMA.FTZ R5, R139, R128, R129 ;  /* 0x000000808b057223 */ /* 0x000fe20000010081 */
[----:B------:R-:W-:Y:S02]  /*51a0*/  FADD.FTZ R4, R143, -R4 ;  /* 0x800000048f047221 */ /* 0x000fe40000010000 */
[C---:B-----5:R-:W-:Y:S02]  /*51b0*/  FMUL.FTZ R120, R155.reuse, R120 ;  /* 0x000000789b787220 */ /* 0x060fe40000410000 */
[----:B------:R-:W-:-:S02]  /*51c0*/  FMUL.FTZ R7, R155, R4 ;  /* 0x000000049b077220 */ /* 0x000fc40000410000 */
[----:B------:R-:W-:Y:S02]  /*51d0*/  FMUL.FTZ R0, R120, UR14 ;  /* 0x0000000e78007c20 */ /* 0x000fe40008410000 */
[----:B------:R-:W-:-:S03]  /*51e0*/  FMUL.FTZ R4, R7, UR14 ;  /* 0x0000000e07047c20 */ /* 0x000fc60008410000 */
[----:B------:R-:W-:Y:S02]  /*51f0*/  FSEL R123, R0, RZ, P6 ;  /* 0x000000ff007b7208 */ /* 0x000fe40003000000 */
[----:B------:R-:W-:-:S04]  /*5200*/  LOP3.LUT P6, RZ, R145, 0xff0000, RZ, 0xc0, !PT ;  /* 0x00ff000091ff7812 */ /* 0x000fc800078cc0ff */
[----:B------:R-:W-:Y:S01]  /*5210*/  FSEL R122, R0, RZ, P6 ;  /* 0x000000ff007a7208 */ /* 0x000fe20003000000 */
[----:B------:R-:W-:Y:S01]  /*5220*/  FFMA.FTZ R0, R136, R128, R129 ;  /* 0x0000008088007223 */ /* 0x000fe20000010081 */
[----:B------:R-:W-:-:S03]  /*5230*/  ISETP.GE.U32.AND P6, PT, R144, 0x1000000, PT ;  /* 0x010000009000780c */ /* 0x000fc60003fc6070 */
[----:B------:R-:W-:-:S04]  /*5240*/  FADD.FTZ R0, R141, -R0 ;  /* 0x800000008d007221 */ /* 0x000fc80000010000 */
[----:B------:R-:W-:-:S04]  /*5250*/  FMUL.FTZ R127, R155, R0 ;  /* 0x000000009b7f7220 */ /* 0x000fc80000410000 */
[C---:B------:R-:W-:Y:S01]  /*5260*/  FMUL.FTZ R0, R127.reuse, UR14 ;  /* 0x0000000e7f007c20 */ /* 0x040fe20008410000 */
[----:B------:R-:W-:-:S04]  /*5270*/  F2FP.BF16.F32.PACK_AB R122, R127, R122 ;  /* 0x0000007a7f7a723e */ /* 0x000fc800000010ff */
[----:B------:R-:W-:Y:S02]  /*5280*/  FSEL R124, R0, RZ, P6 ;  /* 0x000000ff007c7208 */ /* 0x000fe40003000000 */
[----:B------:R-:W-:-:S04]  /*5290*/  ISETP.GE.U32.AND P6, PT, R145, 0x1000000, PT ;  /* 0x010000009100780c */ /* 0x000fc80003fc6070 */
[----:B------:R-:W-:Y:S01]  /*52a0*/  FSEL R131, R0, RZ, P6 ;  /* 0x000000ff00837208 */ /* 0x000fe20003000000 */
[----:B------:R-:W-:Y:S01]  /*52b0*/  FADD.FTZ R0, R142, -R5 ;  /* 0x800000058e007221 */ /* 0x000fe20000010000 */
[----:B------:R-:W-:Y:S02]  /*52c0*/  LOP3.LUT P6, RZ, R144, 0xff, RZ, 0xc0, !PT ;  /* 0x000000ff90ff7812 */ /* 0x000fe400078cc0ff */
[----:B------:R-:W-:Y:S01]  /*52d0*/  F2FP.BF16.F32.PACK_AB R131, R131, R124 ;  /* 0x0000007c8383723e */ /* 0x000fe200000010ff */
[----:B------:R-:W-:-:S03]  /*52e0*/  FMUL.FTZ R0, R155, R0 ;  /* 0x000000009b007220 */ /* 0x000fc60000410000 */
[----:B------:R-:W-:Y:S01]  /*52f0*/  PRMT R127, R131, 0x7610, R127 ;  /* 0x00007610837f7816 */ /* 0x000fe2000000007f */
        /* <DEDUP_REMOVED lines=23> */
.L_x_283:
[-CC-:B------:R-:W-:Y:S01]  /*5470*/  FFMA.FTZ R0, R138, R128.reuse, R129.reuse ;  /* 0x000000808a007223 */ /* 0x180fe20000010081 */
[----:B------:R-:W-:Y:S01]  /*5480*/  LOP3.LUT P6, RZ, R144, 0xff00, RZ, 0xc0, !PT ;  /* 0x0000ff0090ff7812 */ /* 0x000fe200078cc0ff */
[----:B------:R-:W-:Y:S02]  /*5490*/  FFMA.FTZ R5, R137, R128, R129 ;  /* 0x0000008089057223 */ /* 0x000fe40000010081 */
[----:B------:R-:W-:-:S04]  /*54a0*/  FADD.FTZ R0, R143, -R0 ;  /* 0x800000008f007221 */ /* 0x000fc80000010000 */
[----:B-----5:R-:W-:-:S04]  /*54b0*/  FMUL.FTZ R0, R155, R0 ;  /* 0x000000009b007220 */ /* 0x020fc80000410000 */
[----:B------:R-:W-:-:S05]  /*54c0*/  FMUL.FTZ R0, R0, UR14 ;  /* 0x0000000e00007c20 */ /* 0x000fca0008410000 */
[----:B------:R-:W-:Y:S02]  /*54d0*/  FSEL R4, R0, RZ, P6 ;  /* 0x000000ff00047208 */ /* 0x000fe40003000000 */
[----:B------:R-:W-:-:S04]  /*54e0*/  LOP3.LUT P6, RZ, R145, 0xff00, RZ, 0xc0, !PT ;  /* 0x0000ff0091ff7812 */ /* 0x000fc800078cc0ff */
[----:B01----:R-:W-:Y:S01]  /*54f0*/  FSEL R121, R0, RZ, P6 ;  /* 0x000000ff00797208 */ /* 0x003fe20003000000 */
[----:B------:R-:W-:Y:S01]  /*5500*/  FADD.FTZ R0, R140, -R5 ;  /* 0x800000058c007221 */ /* 0x000fe20000010000 */
[----:B------:R-:W-:Y:S01]  /*5510*/  LOP3.LUT P6, RZ, R144, 0xff0000, RZ, 0xc0, !PT ;  /* 0x00ff000090ff7812 */ /* 0x000fe200078cc0ff */
[----:B------:R-:W-:Y:S01]  /*5520*/  FFMA.FTZ R5, R139, R128, R129 ;  /* 0x000000808b057223 */ /* 0x000fe20000010081 */
[----:B------:R-:W-:Y:S01]  /*5530*/  F2FP.BF16.F32.PACK_AB R121, R121, R4 ;  /* 0x000000047979723e */ /* 0x000fe200000010ff */
[----:B------:R-:W-:-:S04]  /*5540*/  FMUL.FTZ R0, R155, R0 ;  /* 0x000000009b007220 */ /* 0x000fc80000410000 */
[----:B------:R-:W-:-:S05]  /*5550*/  FMUL.FTZ R0, R0, UR14 ;  /* 0x0000000e00007c20 */ /* 0x000fca0008410000 */
[----:B------:R-:W-:Y:S02]  /*5560*/  FSEL R120, R0, RZ, P6 ;  /* 0x000000ff00787208 */ /* 0x000fe40003000000 */
[----:B------:R-:W-:-:S04]  /*5570*/  LOP3.LUT P6, RZ, R145, 0xff0000, RZ, 0xc0, !PT ;  /* 0x00ff000091ff7812 */ /* 0x000fc800078cc0ff */
[----:B------:R-:W-:Y:S01]  /*5580*/  FSEL R123, R0, RZ, P6 ;  /* 0x000000ff007b7208 */ /* 0x000fe20003000000 */
[----:B------:R-:W-:Y:S01]  /*5590*/  FADD.FTZ R0, R142, -R5 ;  /* 0x800000058e007221 */ /* 0x000fe20000010000 */
[----:B------:R-:W-:Y:S02]  /*55a0*/  LOP3.LUT P6, RZ, R144, 0xff, RZ, 0xc0, !PT ;  /* 0x000000ff90ff7812 */ /* 0x000fe400078cc0ff */
[----:B------:R-:W-:Y:S01]  /*55b0*/  F2FP.BF16.F32.PACK_AB R120, R123, R120 ;  /* 0x000000787b78723e */ /* 0x000fe200000010ff */
[----:B------:R-:W-:Y:S01]  /*55c0*/  FMUL.FTZ R0, R155, R0 ;  /* 0x000000009b007220 */ /* 0x000fe20000410000 */
[----:B------:R-:W-:Y:S02]  /*55d0*/  PRMT R123, R121, 0x7610, R123 ;  /* 0x00007610797b7816 */ /* 0x000fe4000000007b */
[----:B------:R-:W-:Y:S01]  /*55e0*/  PRMT R124, R120, 0x7610, R124 ;  /* 0x00007610787c7816 */ /* 0x000fe2000000007c */
        /* <DEDUP_REMOVED lines=10> */
[----:B------:R-:W-:Y:S01]  /*5690*/  FMUL.FTZ R0, R155, R0 ;  /* 0x000000009b007220 */ /* 0x000fe20000410000 */
        /* <DEDUP_REMOVED lines=9> */
.L_x_279:
[----:B------:R-:W-:-:S04]  /*5730*/  UISETP.NE.U32.AND UP2, UPT, UR16, URZ, UPT ;  /* 0x000000ff1000728c */ /* 0x000fc8000bf45070 */
[----:B------:R-:W-:-:S09]  /*5740*/  UISETP.NE.AND.EX UP2, UPT, UR17, URZ, UPT, UP2 ;  /* 0x000000ff1100728c */ /* 0x000fd2000bf45320 */
[----:B------:R-:W-:Y:S05]  /*5750*/  BRA.U !UP2, `(.L_x_284) ;  /* 0x000000050a547547 */ /* 0x000fea000b800000 */
[----:B------:R-:W-:-:S04]  /*5760*/  UISETP.NE.U32.AND UP2, UPT, UR6, URZ, UPT ;  /* 0x000000ff0600728c */ /* 0x000fc8000bf45070 */
[----:B------:R-:W-:-:S09]  /*5770*/  UISETP.NE.AND.EX UP2, UPT, UR7, URZ, UPT, UP2 ;  /* 0x000000ff0700728c */ /* 0x000fd2000bf45320 */
[----:B------:R-:W-:Y:S05]  /*5780*/  BRA.U !UP2, `(.L_x_285) ;  /* 0x000000010aac7547 */ /* 0x000fea000b800000 */
[----:B------:R-:W-:Y:S02]  /*5790*/  IMAD.MOV.U32 R6, RZ, RZ, R170 ;  /* 0x000000ffff067224 */ /* 0x000fe400078e00aa */
[-C--:B------:R-:W-:Y:S01]  /*57a0*/  FFMA.FTZ R7, R139, R128.reuse, R129 ;  /* 0x000000808b077223 */ /* 0x080fe20000010081 */
[----:B------:R-:W-:Y:S01]  /*57b0*/  SHF.R.U64 R9, R170, 0x10, R171 ;  /* 0x00000010aa097819 */ /* 0x000fe200000012ab */
[----:B01----:R-:W-:Y:S01]  /*57c0*/  FFMA.FTZ R121, R137, R128, R129 ;  /* 0x0000008089797223 */ /* 0x003fe20000010081 */
[----:B------:R-:W-:Y:S02]  /*57d0*/  IMAD.U32 R8, R6, 0x10000, RZ ;  /* 0x0001000006087824 */ /* 0x000fe400078e00ff */
[----:B------:R-:W-:Y:S01]  /*57e0*/  FADD.FTZ R6, R142, -R7 ;  /* 0x800000078e067221 */ /* 0x000fe20000010000 */
[----:B------:R-:W-:Y:S02]  /*57f0*/  SHF.L.U32 R120, R9, 0x10, RZ ;  /* 0x0000001009787819 */ /* 0x000fe400000006ff */
[----:B------:R-:W-:Y:S01]  /*5800*/  LOP3.LUT P6, RZ, R144, 0xff, RZ, 0xc0, !PT ;  /* 0x000000ff90ff7812 */ /* 0x000fe200078cc0ff */
[----:B-----5:R-:W-:Y:S01]  /*5810*/  FFMA.FTZ R6, R155, R6, R8 ;  /* 0x000000069b067223 */ /* 0x020fe20000010008 */
[----:B------:R-:W-:Y:S01]  /*5820*/  FFMA.FTZ R8, R138, R128, R129 ;  /* 0x000000808a087223 */ /* 0x000fe20000010081 */
[----:B------:R-:W-:-:S02]  /*5830*/  SHF.R.U32.HI R123, RZ, 0x10, R171 ;  /* 0x00000010ff7b7819 */ /* 0x000fc400000116ab */
[----:B------:R-:W-:Y:S01]  /*5840*/  FMUL.FTZ R7, R6, UR14 ;  /* 0x0000000e06077c20 */ /* 0x000fe20008410000 */
[----:B------:R-:W-:Y:S02]  /*5850*/  FADD.FTZ R8, R143, -R8 ;  /* 0x800000088f087221 */ /* 0x000fe40000010000 */
[----:B------:R-:W-:Y:S02]  /*5860*/  IMAD.U32 R124, R123, 0x10000, RZ ;  /* 0x000100007b7c7824 */ /* 0x000fe400078e00ff */
[----:B------:R-:W-:Y:S01]  /*5870*/  FFMA.FTZ R8, R155, R8, R120 ;  /* 0x000000089b087223 */ /* 0x000fe20000010078 */
[----:B------:R-:W-:Y:S01]  /*5880*/  IMAD.MOV.U32 R120, RZ, RZ, R171 ;  /* 0x000000ffff787224 */ /* 0x000fe200078e00ab */
[----:B------:R-:W-:Y:S02]  /*5890*/  FSEL R7, R7, RZ, P6 ;  /* 0x000000ff07077208 */ /* 0x000fe40003000000 */
[----:B------:R-:W-:Y:S01]  /*58a0*/  FMUL.FTZ R9, R8, UR14 ;  /* 0x0000000e08097c20 */ /* 0x000fe20008410000 */
[----:B------:R-:W-:-:S02]  /*58b0*/  IMAD.U32 R122, R120, 0x10000, RZ ;  /* 0x00010000787a7824 */ /* 0x000fc400078e00ff */
[----:B------:R-:W-:Y:S01]  /*58c0*/  FADD.FTZ R120, R140, -R121 ;  /* 0x800000798c787221 */ /* 0x000fe20000010000 */
[----:B------:R-:W-:Y:S02]  /*58d0*/  LOP3.LUT P6, RZ, R144, 0xff00, RZ, 0xc0, !PT ;  /* 0x0000ff0090ff7812 */ /* 0x000fe400078cc0ff */
[----:B------:R-:W-:Y:S01]  /*58e0*/  F2FP.BF16.F32.PACK_AB R7, R7, R6 ;  /* 0x000000060707723e */ /* 0x000fe200000010ff */
[----:B------:R-:W-:Y:S01]  /*58f0*/  FFMA.FTZ R120, R155, R120, R122 ;  /* 0x000000789b787223 */ /* 0x000fe2000001007a */
[----:B------:R-:W-:Y:S01]  /*5900*/  FFMA.FTZ R122, R136, R128, R129 ;  /* 0x00000080887a7223 */ /* 0x000fe20000010081 */
[----:B------:R-:W-:Y:S02]  /*5910*/  FSEL R9, R9, RZ, P6 ;  /* 0x000000ff09097208 */ /* 0x000fe40003000000 */
[----:B------:R-:W-:Y:S01]  /*5920*/  FMUL.FTZ R121, R120, UR14 ;  /* 0x0000000e78797c20 */ /* 0x000fe20008410000 */
[----:B------:R-:W-:Y:S01]  /*5930*/  FADD.FTZ R122, R141, -R122 ;  /* 0x8000007a8d7a7221 */ /* 0x000fe20000010000 */
[----:B------:R-:W-:-:S02]  /*5940*/  LOP3.LUT P6, RZ, R144, 0xff0000, RZ, 0xc0, !PT ;  /* 0x00ff000090ff7812 */ /* 0x000fc400078cc0ff */
[----:B------:R-:W-:Y:S01]  /*5950*/  F2FP.BF16.F32.PACK_AB R8, R9, R8 ;  /* 0x000000080908723e */ /* 0x000fe200000010ff */
[----:B------:R-:W-:Y:S01]  /*5960*/  FFMA.FTZ R122, R155, R122, R124 ;  /* 0x0000007a9b7a7223 */ /* 0x000fe2000001007c */
[----:B------:R-:W-:Y:S02]  /*5970*/  FSEL R121, R121, RZ, P6 ;  /* 0x000000ff79797208 */ /* 0x000fe40003000000 */
[----:B------:R-:W-:Y:S01]  /*5980*/  ISETP.GE.U32.AND P6, PT, R144, 0x1000000, PT ;  /* 0x010000009000780c */ /* 0x000fe20003fc6070 */
[----:B------:R-:W-:Y:S01]  /*5990*/  FMUL.FTZ R123, R122, UR14 ;  /* 0x0000000e7a7b7c20 */ /* 0x000fe20008410000 */
[----:B------:R-:W-:Y:S02]  /*59a0*/  F2FP.BF16.F32.PACK_AB R121, R121, R120 ;  /* 0x000000787979723e */ /* 0x000fe400000010ff */
[----:B------:R-:W-:Y:S02]  /*59b0*/  PRMT R125, R7, 0x7632, R125 ;  /* 0x00007632077d7816 */ /* 0x000fe4000000007d */
[----:B------:R-:W-:-:S02]  /*59c0*/  FSEL R123, R123, RZ, P6 ;  /* 0x000000ff7b7b7208 */ /* 0x000fc40003000000 */
[----:B------:R-:W-:Y:S02]  /*59d0*/  PRMT R9, R7, 0x7610, R9 ;  /* 0x0000761007097816 */ /* 0x000fe40000000009 */
[----:B------:R-:W-:Y:S02]  /*59e0*/  F2FP.BF16.F32.PACK_AB R6, R123, R122 ;  /* 0x0000007a7b06723e */ /* 0x000fe400000010ff */
[----:B------:R-:W-:Y:S02]  /*59f0*/  PRMT R123, R8, 0x7632, R123 ;  /* 0x00007632087b7816 */ /* 0x000fe4000000007b */
[C---:B------:R-:W-:Y:S02]  /*5a00*/  PRMT R124, R121.reuse, 0x7632, R124 ;  /* 0x00007632797c7816 */ /* 0x040fe4000000007c */
[----:B------:R-:W-:Y:S02]  /*5a10*/  PRMT R7, R121, 0x7610, R7 ;  /* 0x0000761079077816 */ /* 0x000fe40000000007 */
[----:B------:R-:W-:Y:S01]  /*5a20*/  PRMT R127, R6, 0x7632, R127 ;  /* 0x00007632067f7816 */ /* 0x000fe2000000007f */
[----:B------:R-:W-:Y:S06]  /*5a30*/  BRA `(.L_x_282) ;  /* 0x0000000400ac7947 */ /* 0x000fec0003800000 */
.L_x_285:
[----:B01----:R-:W-:Y:S02]  /*5a40*/  IMAD.MOV.U32 R120, RZ, RZ, R170 ;  /* 0x000000ffff787224 */ /* 0x003fe400078e00aa */
[-CC-:B------:R-:W-:Y:S01]  /*5a50*/  FFMA.FTZ R121, R139, R128.reuse, R129.reuse ;  /* 0x000000808b797223 */ /* 0x180fe20000010081 */
[----:B------:R-:W-:Y:S01]  /*5a60*/  LOP3.LUT P6, RZ, R144, 0xff, RZ, 0xc0, !PT ;  /* 0x000000ff90ff7812 */ /* 0x000fe200078cc0ff */
[----:B------:R-:W-:Y:S01]  /*5a70*/  FFMA.FTZ R123, R137, R128, R129 ;  /* 0x00000080897b7223 */ /* 0x000fe20000010081 */
[----:B------:R-:W-:Y:S02]  /*5a80*/  IMAD.U32 R122, R120, 0x10000, RZ ;  /* 0x00010000787a7824 */ /* 0x000fe400078e00ff */
[----:B------:R-:W-:Y:S01]  /*5a90*/  FADD.FTZ R120, R142, -R121 ;  /* 0x800000798e787221 */ /* 0x000fe20000010000 */
[----:B------:R-:W-:-:S03]  /*5aa0*/  SHF.R.U64 R121, R170, 0x10, R171 ;  /* 0x00000010aa797819 */ /* 0x000fc600000012ab */
[----:B-----5:R-:W-:Y:S01]  /*5ab0*/  FFMA.FTZ R120, R155, R120, R122 ;  /* 0x000000789b787223 */ /* 0x020fe2000001007a */
[----:B------:R-:W-:Y:S01]  /*5ac0*/  FFMA.FTZ R122, R138, R128, R129 ;  /* 0x000000808a7a7223 */ /* 0x000fe20000010081 */
[----:B------:R-:W-:Y:S02]  /*5ad0*/  IMAD.U32 R124, R121, 0x10000, RZ ;  /* 0x00010000797c7824 */ /* 0x000fe400078e00ff */
[----:B------:R-:W-:Y:S01]  /*5ae0*/  FMUL.FTZ R120, R120, UR14 ;  /* 0x0000000e78787c20 */ /* 0x000fe20008410000 */
[----:B------:R-:W-:-:S04]  /*5af0*/  FADD.FTZ R122, R143, -R122 ;  /* 0x8000007a8f7a7221 */ /* 0x000fc80000010000 */
[----:B------:R-:W-:Y:S01]  /*5b00*/  FFMA.FTZ R122, R155, R122, R124 ;  /* 0x0000007a9b7a7223 */ /* 0x000fe2000001007c */
[----:B------:R-:W-:Y:S02]  /*5b10*/  FSEL R120, R120, RZ, P6 ;  /* 0x000000ff78787208 */ /* 0x000fe40003000000 */
[----:B------:R-:W-:Y:S01]  /*5b20*/  LOP3.LUT P6, RZ, R144, 0xff00, RZ, 0xc0, !PT ;  /* 0x0000ff0090ff7812 */ /* 0x000fe200078cc0ff */
[----:B------:R-:W-:-:S05]  /*5b30*/  FMUL.FTZ R122, R122, UR14 ;  /* 0x0000000e7a7a7c20 */ /* 0x000fca0008410000 */
[----:B------:R-:W-:Y:S01]  /*5b40*/  FSEL R121, R122, RZ, P6 ;  /* 0x000000ff7a797208 */ /* 0x000fe20003000000 */
[----:B------:R-:W-:Y:S01]  /*5b50*/  IMAD.MOV.U32 R122, RZ, RZ, R171 ;  /* 0x000000ffff7a7224 */ /* 0x000fe200078e00ab */
[----:B------:R-:W-:Y:S02]  /*5b60*/  LOP3.LUT P6, RZ, R144, 0xff0000, RZ, 0xc0, !PT ;  /* 0x00ff000090ff7812 */ /* 0x000fe400078cc0ff */
[----:B------:R-:W-:Y:S01]  /*5b70*/  F2FP.BF16.F32.PACK_AB R120, R121, R120 ;  /* 0x000000787978723e */ /* 0x000fe200000010ff */
[----:B------:R-:W-:Y:S02]  /*5b80*/  IMAD.U32 R124, R122, 0x10000, RZ ;  /* 0x000100007a7c7824 */ /* 0x000fe400078e00ff */
[----:B------:R-:W-:Y:S01]  /*5b90*/  FADD.FTZ R122, R140, -R123 ;  /* 0x8000007b8c7a7221 */ /* 0x000fe20000010000 */
[----:B------:R-:W-:Y:S02]  /*5ba0*/  SHF.R.U32.HI R123, RZ, 0x10, R171 ;  /* 0x00000010ff7b7819 */ /* 0x000fe400000116ab */
[----:B------:R-:W-:Y:S01]  /*5bb0*/  PRMT R125, R120, 0x7610, R125 ;  /* 0x00007610787d7816 */ /* 0x000fe2000000007d */
[----:B------:R-:W-:Y:S01]  /*5bc0*/  FFMA.FTZ R122, R155, R122, R124 ;  /* 0x0000007a9b7a7223 */ /* 0x000fe2000001007c */
[----:B------:R-:W-:Y:S01]  /*5bd0*/  FFMA.FTZ R124, R136, R128, R129 ;  /* 0x00000080887c7223 */ /* 0x000fe20000010081 */
[----:B------:R-:W-:-:S02]  /*5be0*/  IMAD.U32 R126, R123, 0x10000, RZ ;  /* 0x000100007b7e7824 */ /* 0x000fc400078e00ff */
[----:B------:R-:W-:Y:S01]  /*5bf0*/  FMUL.FTZ R122, R122, UR14 ;  /* 0x0000000e7a7a7c20 */ /* 0x000fe20008410000 */
[----:B------:R-:W-:-:S04]  /*5c00*/  FADD.FTZ R124, R141, -R124 ;  /* 0x8000007c8d7c7221 */ /* 0x000fc80000010000 */
[----:B------:R-:W-:Y:S01]  /*5c10*/  FFMA.FTZ R124, R155, R124, R126 ;  /* 0x0000007c9b7c7223 */ /* 0x000fe2000001007e */
[----:B------:R-:W-:Y:S02]  /*5c20*/  FSEL R122, R122, RZ, P6 ;  /* 0x000000ff7a7a7208 */ /* 0x000fe40003000000 */
[----:B------:R-:W-:Y:S01]  /*5c30*/  ISETP.GE.U32.AND P6, PT, R144, 0x1000000, PT ;  /* 0x010000009000780c */ /* 0x000fe20003fc6070 */
[----:B------:R-:W-:-:S05]  /*5c40*/  FMUL.FTZ R124, R124, UR14 ;  /* 0x0000000e7c7c7c20 */ /* 0x000fca0008410000 */
[----:B------:R-:W-:-:S04]  /*5c50*/  FSEL R123, R124, RZ, P6 ;  /* 0x000000ff7c7b7208 */ /* 0x000fc80003000000 */
[----:B------:R-:W-:Y:S02]  /*5c60*/  F2FP.BF16.F32.PACK_AB R122, R123, R122 ;  /* 0x0000007a7b7a723e */ /* 0x000fe400000010ff */
[----:B------:R-:W-:Y:S02]  /*5c70*/  PRMT R123, R120, 0x7632, R123 ;  /* 0x00007632787b7816 */ /* 0x000fe4000000007b */
[C---:B------:R-:W-:Y:S02]  /*5c80*/  PRMT R127, R122.reuse, 0x7632, R127 ;  /* 0x000076327a7f7816 */ /* 0x040fe4000000007f */
[----:B------:R-:W-:Y:S01]  /*5c90*/  PRMT R124, R122, 0x7610, R124 ;  /* 0x000076107a7c7816 */ /* 0x000fe2000000007c */
[----:B------:R-:W-:Y:S06]  /*5ca0*/  BRA `(.L_x_282) ;  /* 0x0000000400107947 */ /* 0x000fec0003800000 */
.L_x_284:
[----:B------:R-:W-:-:S04]  /*5cb0*/  UISETP.NE.U32.AND UP2, UPT, UR6, URZ, UPT ;  /* 0x000000ff0600728c */ /* 0x000fc8000bf45070 */
[----:B------:R-:W-:-:S09]  /*5cc0*/  UISETP.NE.AND.EX UP2, UPT, UR7, URZ, UPT, UP2 ;  /* 0x000000ff0700728c */ /* 0x000fd2000bf45320 */
[----:B------:R-:W-:Y:S05]  /*5cd0*/  BRA.U !UP2, `(.L_x_286) ;  /* 0x000000010a8c7547 */ /* 0x000fea000b800000 */
[-CC-:B------:R-:W-:Y:S01]  /*5ce0*/  FFMA.FTZ R7, R139, R128.reuse, R129.reuse ;  /* 0x000000808b077223 */ /* 0x180fe20000010081 */
[-CC-:B------:R-:W-:Y:S01]  /*5cf0*/  FFMA.FTZ R8, R138, R128.reuse, R129.reuse ;  /* 0x000000808a087223 */ /* 0x180fe20000010081 */
[-C--:B01----:R-:W-:Y:S01]  /*5d00*/  FFMA.FTZ R121, R137, R128.reuse, R129 ;  /* 0x0000008089797223 */ /* 0x083fe20000010081 */
        /* <DEDUP_REMOVED lines=32> */
.L_x_286:
[-CC-:B01----:R-:W-:Y:S01]  /*5f10*/  FFMA.FTZ R121, R139, R128.reuse, R129.reuse ;  /* 0x000000808b797223 */ /* 0x183fe20000010081 */
        /* <DEDUP_REMOVED lines=23> */
[----:B------:R-:W-:-:S04]  /*6090*/  ISETP.GE.U32.AND P6, PT, R144, 0x1000000, PT ;  /* 0x010000009000780c */ /* 0x000fc80003fc6070 */
[----:B------:R-:W-:-:S04]  /*60a0*/  FSEL R123, R124, RZ, P6 ;  /* 0x000000ff7c7b7208 */ /* 0x000fc80003000000 */
[----:B------:R-:W-:Y:S02]  /*60b0*/  F2FP.BF16.F32.PACK_AB R122, R123, R122 ;  /* 0x0000007a7b7a723e */ /* 0x000fe400000010ff */
[----:B------:R-:W-:Y:S02]  /*60c0*/  PRMT R123, R120, 0x7632, R123 ;  /* 0x00007632787b7816 */ /* 0x000fe4000000007b */
[C---:B------:R-:W-:Y:S02]  /*60d0*/  PRMT R127, R122.reuse, 0x7632, R127 ;  /* 0x000076327a7f7816 */ /* 0x040fe4000000007f */
[----:B------:R-:W-:-:S07]  /*60e0*/  PRMT R124, R122, 0x7610, R124 ;  /* 0x000076107a7c7816 */ /* 0x000fce000000007c */
.L_x_282:
        /* <DEDUP_REMOVED lines=16> */
.L_x_287:
        /* <DEDUP_REMOVED lines=10> */
.L_x_288:
[----:B------:R-:W-:-:S07]  /*6290*/  IADD3 R156, PT, PT, R156, 0x100, RZ ;  /* 0x000001009c9c7810 */ /* 0x000fce0007ffe0ff */
.L_x_278:
[----:B------:R-:W-:Y:S05]  /*62a0*/  BSYNC.RECONVERGENT B0 ;  /* 0x0000000000007941 */ /* 0x000fea0003800200 */
.L_x_277:
        /* <DEDUP_REMOVED lines=20> */
[----:B012--5:R-:W-:Y:S01]  /*63f0*/  FFMA.FTZ R120, R155, R0, R2 ;  /* 0x000000009b787223 */ /* 0x027fe20000010002 */
        /* <DEDUP_REMOVED lines=48> */
.L_x_293:
[----:B------:R-:W-:Y:S01]  /*6700*/  SHF.R.U64 R2, R172, 0x10, R173 ;  /* 0x00000010ac027819 */ /* 0x000fe200000012ad */
[-CC-:B------:R-:W-:Y:S01]  /*6710*/  FFMA.FTZ R0, R32, R128.reuse, R129.reuse ;  /* 0x0000008020007223 */ /* 0x180fe20000010081 */
[----:B------:R-:W-:Y:S01]  /*6720*/  LOP3.LUT P6, RZ, R38, 0xff00, RZ, 0xc0, !PT ;  /* 0x0000ff0026ff7812 */ /* 0x000fe200078cc0ff */
[----:B------:R-:W-:Y:S01]  /*6730*/  FFMA.FTZ R5, R31, R128, R129 ;  /* 0x000000801f057223 */ /* 0x000fe20000010081 */
[----:B-12---:R-:W-:Y:S01]  /*6740*/  SHF.R.U32.HI R122, RZ, 0x10, R173 ;  /* 0x00000010ff7a7819 */ /* 0x006fe200000116ad */
        /* <DEDUP_REMOVED lines=18> */
[----:B------:R-:W-:Y:S02]  /*6870*/  FSEL R123, R0, RZ, P6 ;  /* 0x000000ff007b7208 */ /* 0x000fe40003000000 */
[----:B------:R-:W-:Y:S02]  /*6880*/  MOV R0, R172 ;  /* 0x000000ac00007202 */ /* 0x000fe40000000f00 */
[----:B------:R-:W-:Y:S02]  /*6890*/  LOP3.LUT P6, RZ, R38, 0xff, RZ, 0xc0, !PT ;  /* 0x000000ff26ff7812 */ /* 0x000fe400078cc0ff */
[----:B------:R-:W-:Y:S01]  /*68a0*/  F2FP.BF16.F32.PACK_AB R120, R123, R120 ;  /* 0x000000787b78723e */ /* 0x000fe200000010ff */
[----:B------:R-:W-:Y:S02]  /*68b0*/  IMAD.U32 R2, R0, 0x10000, RZ ;  /* 0x0001000000027824 */ /* 0x000fe400078e00ff */
[----:B------:R-:W-:Y:S01]  /*68c0*/  FADD.FTZ R0, R36, -R5 ;  /* 0x8000000524007221 */ /* 0x000fe20000010000 */
[----:B------:R-:W-:-:S02]  /*68d0*/  PRMT R123, R121, 0x7610, R123 ;  /* 0x00007610797b7816 */ /* 0x000fc4000000007b */
        /* <DEDUP_REMOVED lines=22> */
.L_x_292:
[----:B------:R-:W-:-:S04]  /*6a40*/  UISETP.NE.U32.AND UP2, UPT, UR6, URZ, UPT ;  /* 0x000000ff0600728c */ /* 0x000fc8000bf45070 */
[----:B------:R-:W-:-:S09]  /*6a50*/  UISETP.NE.AND.EX UP2, UPT, UR7, URZ, UPT, UP2 ;  /* 0x000000ff0700728c */ /* 0x000fd2000bf45320 */
[----:B------:R-:W-:Y:S05]  /*6a60*/  BRA.U !UP2, `(.L_x_295) ;  /* 0x000000010ac87547 */ /* 0x000fea000b800000 */
[-CC-:B------:R-:W-:Y:S01]  /*6a70*/  FFMA.FTZ R5, R31, R128.reuse, R129.reuse ;  /* 0x000000801f057223 */ /* 0x180fe20000010081 */
[----:B------:R-:W-:Y:S01]  /*6a80*/  LOP3.LUT P6, RZ, R38, 0xff0000, RZ, 0xc0, !PT ;  /* 0x00ff000026ff7812 */ /* 0x000fe200078cc0ff */
[-C--:B------:R-:W-:Y:S02]  /*6a90*/  FFMA.FTZ R4, R32, R128.reuse, R129 ;  /* 0x0000008020047223 */ /* 0x080fe40000010081 */
[----:B012---:R-:W-:Y:S01]  /*6aa0*/  FADD.FTZ R120, R34, -R5 ;  /* 0x8000000522787221 */ /* 0x007fe20000010000 */
        /* <DEDUP_REMOVED lines=46> */
.L_x_295:
        /* <DEDUP_REMOVED lines=8> */
[----:B012---:R-:W-:Y:S01]  /*6e10*/  FSEL R121, R0, RZ, P6 ;  /* 0x000000ff00797208 */ /* 0x007fe20003000000 */
        /* <DEDUP_REMOVED lines=35> */
.L_x_291:
        /* <DEDUP_REMOVED lines=9> */
[----:B012---:R-:W-:Y:S01]  /*70e0*/  FFMA.FTZ R121, R31, R128, R129 ;  /* 0x000000801f797223 */ /* 0x007fe20000010081 */
        /* <DEDUP_REMOVED lines=11> */
[----:B------:R-:W-:Y:S01]  /*71a0*/  IMAD.MOV.U32 R120, RZ, RZ, R173 ;  /* 0x000000ffff787224 */ /* 0x000fe200078e00ad */
[----:B------:R-:W-:Y:S02]  /*71b0*/  FSEL R7, R7, RZ, P6 ;  /* 0x000000ff07077208 */ /* 0x000fe40003000000 */
[----:B------:R-:W-:Y:S01]  /*71c0*/  FMUL.FTZ R9, R8, UR14 ;  /* 0x0000000e08097c20 */ /* 0x000fe20008410000 */
[----:B------:R-:W-:Y:S02]  /*71d0*/  IMAD.U32 R122, R120, 0x10000, RZ ;  /* 0x00010000787a7824 */ /* 0x000fe400078e00ff */
[----:B------:R-:W-:Y:S01]  /*71e0*/  FADD.FTZ R120, R34, -R121 ;  /* 0x8000007922787221 */ /* 0x000fe20000010000 */
[----:B------:R-:W-:Y:S02]  /*71f0*/  LOP3.LUT P6, RZ, R38, 0xff00, RZ, 0xc0, !PT ;  /* 0x0000ff0026ff7812 */ /* 0x000fe400078cc0ff */
[----:B------:R-:W-:Y:S01]  /*7200*/  F2FP.BF16.F32.PACK_AB R7, R7, R6 ;  /* 0x000000060707723e */ /* 0x000fe200000010ff */
[----:B------:R-:W-:Y:S01]  /*7210*/  FFMA.FTZ R120, R155, R120, R122 ;  /* 0x000000789b787223 */ /* 0x000fe2000001007a */
[----:B------:R-:W-:Y:S01]  /*7220*/  FFMA.FTZ R122, R30, R128, R129 ;  /* 0x000000801e7a7223 */ /* 0x000fe20000010081 */
[----:B------:R-:W-:-:S02]  /*7230*/  FSEL R9, R9, RZ, P6 ;  /* 0x000000ff09097208 */ /* 0x000fc40003000000 */
[----:B------:R-:W-:Y:S01]  /*7240*/  FMUL.FTZ R121, R120, UR14 ;  /* 0x0000000e78797c20 */ /* 0x000fe20008410000 */
[----:B------:R-:W-:Y:S01]  /*7250*/  FADD.FTZ R122, R35, -R122 ;  /* 0x8000007a237a7221 */ /* 0x000fe20000010000 */
[C---:B------:R-:W-:Y:S02]  /*7260*/  LOP3.LUT P6, RZ, R38.reuse, 0xff0000, RZ, 0xc0, !PT ;  /* 0x00ff000026ff7812 */ /* 0x040fe400078cc0ff */
[----:B------:R-:W-:Y:S01]  /*7270*/  F2FP.BF16.F32.PACK_AB R8, R9, R8 ;  /* 0x000000080908723e */ /* 0x000fe200000010ff */
        /* <DEDUP_REMOVED lines=9> */
[----:B------:R-:W-:Y:S02]  /*7310*/  PRMT R123, R8, 0x7632, R123 ;  /* 0x00007632087b7816 */ /* 0x000fe4000000007b */
[----:B------:R-:W-:-:S02]  /*7320*/  PRMT R124, R121, 0x7632, R124 ;  /* 0x00007632797c7816 */ /* 0x000fc4000000007c */
[----:B------:R-:W-:Y:S02]  /*7330*/  PRMT R7, R121, 0x7610, R7 ;  /* 0x0000761079077816 */ /* 0x000fe40000000007 */
[----:B------:R-:W-:Y:S01]  /*7340*/  PRMT R127, R6, 0x7632, R127 ;  /* 0x00007632067f7816 */ /* 0x000fe2000000007f */
[----:B------:R-:W-:Y:S06]  /*7350*/  BRA `(.L_x_294) ;  /* 0x0000000400ac7947 */ /* 0x000fec0003800000 */
.L_x_297:
[----:B012---:R-:W-:Y:S02]  /*7360*/  IMAD.MOV.U32 R120, RZ, RZ, R172 ;  /* 0x000000ffff787224 */ /* 0x007fe400078e00ac */
[-CC-:B------:R-:W-:Y:S01]  /*7370*/  FFMA.FTZ R121, R33, R128.reuse, R129.reuse ;  /* 0x0000008021797223 */ /* 0x180fe20000010081 */
[----:B------:R-:W-:Y:S01]  /*7380*/  LOP3.LUT P6, RZ, R38, 0xff, RZ, 0xc0, !PT ;  /* 0x000000ff26ff7812 */ /* 0x000fe200078cc0ff */
[----:B------:R-:W-:Y:S01]  /*7390*/  FFMA.FTZ R123, R31, R128, R129 ;  /* 0x000000801f7b7223 */ /* 0x000fe20000010081 */
[----:B------:R-:W-:Y:S01]  /*73a0*/  SHF.L.U32 R122, R120, 0x10, RZ ;  /* 0x00000010787a7819 */ /* 0x000fe200000006ff */
        /* <DEDUP_REMOVED lines=34> */
.L_x_296:
[----:B------:R-:W-:-:S04]  /*75d0*/  UISETP.NE.U32.AND UP2, UPT, UR6, URZ, UPT ;  /* 0x000000ff0600728c */ /* 0x000fc8000bf45070 */
[----:B------:R-:W-:-:S09]  /*75e0*/  UISETP.NE.AND.EX UP2, UPT, UR7, URZ, UPT, UP2 ;  /* 0x000000ff0700728c */ /* 0x000fd2000bf45320 */
[----:B------:R-:W-:Y:S05]  /*75f0*/  BRA.U !UP2, `(.L_x_298) ;  /* 0x000000010a8c7547 */ /* 0x000fea000b800000 */
[-CC-:B------:R-:W-:Y:S01]  /*7600*/  FFMA.FTZ R7, R33, R128.reuse, R129.reuse ;  /* 0x0000008021077223 */ /* 0x180fe20000010081 */
[-CC-:B------:R-:W-:Y:S01]  /*7610*/  FFMA.FTZ R8, R32, R128.reuse, R129.reuse ;  /* 0x0000008020087223 */ /* 0x180fe20000010081 */
[-C--:B012---:R-:W-:Y:S01]  /*7620*/  FFMA.FTZ R121, R31, R128.reuse, R129 ;  /* 0x000000801f797223 */ /* 0x087fe20000010081 */
        /* <DEDUP_REMOVED lines=32> */
.L_x_298:
[-CC-:B012---:R-:W-:Y:S01]  /*7830*/  FFMA.FTZ R121, R33, R128.reuse, R129.reuse ;  /* 0x0000008021797223 */ /* 0x187fe20000010081 */
        /* <DEDUP_REMOVED lines=29> */
.L_x_294:
        /* <DEDUP_REMOVED lines=16> */
.L_x_299:
        /* <DEDUP_REMOVED lines=10> */
.L_x_300:
[----:B------:R-:W-:-:S07]  /*7bb0*/  VIADD R156, R156, 0x100 ;  /* 0x000001009c9c7836 */ /* 0x000fce0000000000 */
.L_x_290:
[----:B------:R-:W-:Y:S05]  /*7bc0*/  BSYNC.RECONVERGENT B0 ;  /* 0x0000000000007941 */ /* 0x000fea0003800200 */
.L_x_289:
        /* <DEDUP_REMOVED lines=69> */
.L_x_305:
        /* <DEDUP_REMOVED lines=52> */
.L_x_304:
        /* <DEDUP_REMOVED lines=53> */
.L_x_307:
        /* <DEDUP_REMOVED lines=44> */
.L_x_303:
        /* <DEDUP_REMOVED lines=49> */
.L_x_309:
[----:B012---:R-:W-:Y:S02]  /*8c80*/  IMAD.MOV.U32 R120, RZ, RZ, R174 ;  /* 0x000000ffff787224 */ /* 0x007fe400078e00ae */
        /* <DEDUP_REMOVED lines=38> */
.L_x_308:
        /* <DEDUP_REMOVED lines=38> */
.L_x_310:
        /* <DEDUP_REMOVED lines=30> */
.L_x_306:
        /* <DEDUP_REMOVED lines=16> */
.L_x_311:
        /* <DEDUP_REMOVED lines=10> */
.L_x_312:
[----:B------:R-:W-:-:S07]  /*94d0*/  IADD3 R156, PT, PT, R156, 0x100, RZ ;  /* 0x000001009c9c7810 */ /* 0x000fce0007ffe0ff */
.L_x_302:
[----:B------:R-:W-:Y:S05]  /*94e0*/  BSYNC.RECONVERGENT B0 ;  /* 0x0000000000007941 */ /* 0x000fea0003800200 */
.L_x_301:
        /* <DEDUP_REMOVED lines=13> */
[----:B------:R-:W-:Y:S01]  /*95c0*/  LOP3.LUT P6, RZ, R19, 0xff0000, RZ, 0xc0, !PT ;  /* 0x00ff000013ff7812 */ /* 0x000fe200078cc0ff */
[----:B------:R-:W-:Y:S02]  /*95d0*/  IMAD.U32 R2, R0, 0x10000, RZ ;  /* 0x0001000000027824 */ /* 0x000fe400078e00ff */
[----:B------:R-:W-:Y:S01]  /*95e0*/  FADD.FTZ R0, R14, -R5 ;  /* 0x800000050e007221 */ /* 0x000fe20000010000 */
[----:B------:R-:W-:Y:S01]  /*95f0*/  FFMA.FTZ R5, R13, R128, R129 ;  /* 0x000000800d057223 */ /* 0x000fe20000010081 */
[--C-:B------:R-:W-:Y:S02]  /*9600*/  SHF.R.U64 R4, R176, 0x10, R177.reuse ;  /* 0x00000010b0047819 */ /* 0x100fe400000012b1 */
[----:B012--5:R-:W-:Y:S01]  /*9610*/  FFMA.FTZ R120, R155, R0, R2 ;  /* 0x000000009b787223 */ /* 0x027fe20000010002 */
[----:B------:R-:W-:-:S02]  /*9620*/  SHF.R.U32.HI R2, RZ, 0x10, R177 ;  /* 0x00000010ff027819 */ /* 0x000fc400000116b1 */
[----:B------:R-:W-:Y:S02]  /*9630*/  IMAD.U32 R4, R4, 0x10000, RZ ;  /* 0x0001000004047824 */ /* 0x000fe400078e00ff */
[----:B------:R-:W-:Y:S01]  /*9640*/  FMUL.FTZ R0, R120, UR14 ;  /* 0x0000000e78007c20 */ /* 0x000fe20008410000 */
[----:B------:R-:W-:-:S04]  /*9650*/  IMAD.U32 R2, R2, 0x10000, RZ ;  /* 0x0001000002027824 */ /* 0x000fc800078e00ff */
[----:B------:R-:W-:Y:S02]  /*9660*/  FSEL R121, R0, RZ, P6 ;  /* 0x000000ff00797208 */ /* 0x000fe40003000000 */
[----:B------:R-:W-:Y:S02]  /*9670*/  LOP3.LUT P6, RZ, R18, 0xff0000, RZ, 0xc0, !PT ;  /* 0x00ff000012ff7812 */ /* 0x000fe400078cc0ff */
[----:B------:R-:W-:Y:S02]  /*9680*/  F2FP.BF16.F32.PACK_AB R121, R121, R120 ;  /* 0x000000787979723e */ /* 0x000fe400000010ff */
[----:B------:R-:W-:Y:S01]  /*9690*/  FSEL R122, R0, RZ, P6 ;  /* 0x000000ff007a7208 */ /* 0x000fe20003000000 */
[-CC-:B------:R-:W-:Y:S01]  /*96a0*/  FFMA.FTZ R0, R10, R128.reuse, R129.reuse ;  /* 0x000000800a007223 */ /* 0x180fe20000010081 */
[----:B------:R-:W-:Y:S01]  /*96b0*/  ISETP.GE.U32.AND P6, PT, R19, 0x1000000, PT ;  /* 0x010000001300780c */ /* 0x000fe20003fc6070 */
[----:B------:R-:W-:Y:S02]  /*96c0*/  FFMA.FTZ R128, R12, R128, R129 ;  /* 0x000000800c807223 */ /* 0x000fe40000010081 */
[----:B------:R-:W-:-:S02]  /*96d0*/  FADD.FTZ R0, R15, -R0 ;  /* 0x800000000f007221 */ /* 0x000fc40000010000 */
[----:B------:R-:W-:Y:S02]  /*96e0*/  FADD.FTZ R128, R17, -R128 ;  /* 0x8000008011807221 */ /* 0x000fe40000010000 */
        /* <DEDUP_REMOVED lines=10> */
[C---:B------:R-:W-:Y:S01]  /*9790*/  FFMA.FTZ R0, R155.reuse, R0, R2 ;  /* 0x000000009b007223 */ /* 0x040fe20000010002 */
[----:B------:R-:W-:-:S03]  /*97a0*/  FFMA.FTZ R155, R155, R128, R4 ;  /* 0x000000809b9b7223 */ /* 0x000fc60000010004 */
[----:B------:R-:W-:Y:S01]  /*97b0*/  FMUL.FTZ R2, R0, UR14 ;  /* 0x0000000e00027c20 */ /* 0x000fe20008410000 */
[----:B------:R-:W-:-:S04]  /*97c0*/  FMUL.FTZ R4, R155, UR14 ;  /* 0x0000000e9b047c20 */ /* 0x000fc80008410000 */
        /* <DEDUP_REMOVED lines=23> */
.L_x_317:
[----:B------:R-:W-:Y:S01]  /*9940*/  SHF.R.U64 R2, R176, 0x10, R177 ;  /* 0x00000010b0027819 */ /* 0x000fe200000012b1 */
[-CC-:B------:R-:W-:Y:S01]  /*9950*/  FFMA.FTZ R0, R12, R128.reuse, R129.reuse ;  /* 0x000000800c007223 */ /* 0x180fe20000010081 */
[----:B------:R-:W-:Y:S01]  /*9960*/  LOP3.LUT P6, RZ, R19, 0xff00, RZ, 0xc0, !PT ;  /* 0x0000ff0013ff7812 */ /* 0x000fe200078cc0ff */
[----:B------:R-:W-:Y:S02]  /*9970*/  FFMA.FTZ R5, R11, R128, R129 ;  /* 0x000000800b057223 */ /* 0x000fe40000010081 */
[----:B------:R-:W-:Y:S02]  /*9980*/  IMAD.U32 R2, R2, 0x10000, RZ ;  /* 0x0001000002027824 */ /* 0x000fe400078e00ff */
[----:B------:R-:W-:-:S04]  /*9990*/  FADD.FTZ R0, R17, -R0 ;  /* 0x8000000011007221 */ /* 0x000fc80000010000 */
[----:B-----5:R-:W-:-:S04]  /*99a0*/  FFMA.FTZ R0, R155, R0, R2 ;  /* 0x000000009b007223 */ /* 0x020fc80000010002 */
[----:B------:R-:W-:-:S05]  /*99b0*/  FMUL.FTZ R0, R0, UR14 ;  /* 0x0000000e00007c20 */ /* 0x000fca0008410000 */
[----:B------:R-:W-:Y:S02]  /*99c0*/  FSEL R4, R0, RZ, P6 ;  /* 0x000000ff00047208 */ /* 0x000fe40003000000 */
[----:B------:R-:W-:-:S04]  /*99d0*/  LOP3.LUT P6, RZ, R18, 0xff00, RZ, 0xc0, !PT ;  /* 0x0000ff0012ff7812 */ /* 0x000fc800078cc0ff */
[----:B012---:R-:W-:Y:S01]  /*99e0*/  FSEL R121, R0, RZ, P6 ;  /* 0x000000ff00797208 */ /* 0x007fe20003000000 */
[----:B------:R-:W-:Y:S01]  /*99f0*/  IMAD.MOV.U32 R0, RZ, RZ, R177 ;  /* 0x000000ffff007224 */ /* 0x000fe200078e00b1 */
[----:B------:R-:W-:Y:S02]  /*9a00*/  LOP3.LUT P6, RZ, R19, 0xff0000, RZ, 0xc0, !PT ;  /* 0x00ff000013ff7812 */ /* 0x000fe400078cc0ff */
[----:B------:R-:W-:Y:S01]  /*9a10*/  F2FP.BF16.F32.PACK_AB R121, R121, R4 ;  /* 0x000000047979723e */ /* 0x000fe200000010ff */
[----:B------:R-:W-:Y:S02]  /*9a20*/  IMAD.U32 R2, R0, 0x10000, RZ ;  /* 0x0001000000027824 */ /* 0x000fe400078e00ff */
[----:B------:R-:W-:Y:S01]  /*9a30*/  FADD.FTZ R0, R14, -R5 ;  /* 0x800000050e007221 */ /* 0x000fe20000010000 */
[-CC-:B------:R-:W-:Y:S01]  /*9a40*/  FFMA.FTZ R5, R13, R128.reuse, R129.reuse ;  /* 0x000000800d057223 */ /* 0x180fe20000010081 */
[----:B------:R-:W-:Y:S02]  /*9a50*/  FFMA.FTZ R128, R10, R128, R129 ;  /* 0x000000800a807223 */ /* 0x000fe40000010081 */
[----:B------:R-:W-:-:S02]  /*9a60*/  FFMA.FTZ R0, R155, R0, R2 ;  /* 0x000000009b007223 */ /* 0x000fc40000010002 */
[----:B------:R-:W-:Y:S02]  /*9a70*/  FADD.FTZ R128, R15, -R128 ;  /* 0x800000800f807221 */ /* 0x000fe40000010000 */
        /* <DEDUP_REMOVED lines=14> */
[----:B------:R-:W-:Y:S02]  /*9b60*/  FSEL R5, R0, RZ, P6 ;  /* 0x000000ff00057208 */ /* 0x000fe40003000000 */
[----:B------:R-:W-:Y:S02]  /*9b70*/  SHF.R.U32.HI R0, RZ, 0x10, R177 ;  /* 0x00000010ff007819 */ /* 0x000fe400000116b1 */
[----:B------:R-:W-:Y:S02]  /*9b80*/  ISETP.GE.U32.AND P6, PT, R19, 0x1000000, PT ;  /* 0x010000001300780c */ /* 0x000fe40003fc6070 */
[----:B------:R-:W-:Y:S01]  /*9b90*/  F2FP.BF16.F32.PACK_AB R2, R5, R2 ;  /* 0x000000020502723e */ /* 0x000fe200000010ff */
[----:B------:R-:W-:Y:S01]  /*9ba0*/  IMAD.U32 R0, R0, 0x10000, RZ ;  /* 0x0001000000007824 */ /* 0x000fe200078e00ff */
        /* <DEDUP_REMOVED lines=12> */
[----:B------:R-:W-:Y:S01]  /*9c70*/  PRMT R125, R127, 0x7610, R125 ;  /* 0x000076107f7d7816 */ /* 0x000fe2000000007d */
[----:B------:R-:W-:Y:S06]  /*9c80*/  BRA `(.L_x_318) ;  /* 0x0000000c00f07947 */ /* 0x000fec0003800000 */
.L_x_316:
[----:B------:R-:W-:-:S04]  /*9c90*/  UISETP.NE.U32.AND UP2, UPT, UR6, URZ, UPT ;  /* 0x000000ff0600728c */ /* 0x000fc8000bf45070 */
[----:B------:R-:W-:-:S09]  /*9ca0*/  UISETP.NE.AND.EX UP2, UPT, UR7, URZ, UPT, UP2 ;  /* 0x000000ff0700728c */ /* 0x000fd2000bf45320 */
[----:B------:R-:W-:Y:S05]  /*9cb0*/  BRA.U !UP2, `(.L_x_319) ;  /* 0x000000010ac87547 */ /* 0x000fea000b800000 */
[----:B------:R-:W-:Y:S01]  /*9cc0*/  FFMA.FTZ R5, R11, R128, R129 ;  /* 0x000000800b057223 */ /* 0x000fe20000010081 */
[----:B------:R-:W-:-:S03]  /*9cd0*/  LOP3.LUT P6, RZ, R19, 0xff0000, RZ, 0xc0, !PT ;  /* 0x00ff000013ff7812 */ /* 0x000fc600078cc0ff */
[----:B012---:R-:W-:Y:S01]  /*9ce0*/  FADD.FTZ R120, R14, -R5 ;  /* 0x800000050e787221 */ /* 0x007fe20000010000 */
[----:B------:R-:W-:-:S03]  /*9cf0*/  FFMA.FTZ R5, R13, R128, R129 ;  /* 0x000000800d057223 */ /* 0x000fc60000010081 */
[----:B-----5:R-:W-:-:S04]  /*9d00*/  FMUL.FTZ R120, R155, R120 ;  /* 0x000000789b787220 */ /* 0x020fc80000410000 */
[----:B------:R-:W-:-:S05]  /*9d10*/  FMUL.FTZ R0, R120, UR14 ;  /* 0x0000000e78007c20 */ /* 0x000fca0008410000 */
        /* <DEDUP_REMOVED lines=17> */
[C---:B------:R-:W-:Y:S01]  /*9e30*/  FMUL.FTZ R0, R155.reuse, R0 ;  /* 0x000000009b007220 */ /* 0x040fe20000410000 */
[----:B------:R-:W-:-:S03]  /*9e40*/  FMUL.FTZ R155, R155, R128 ;  /* 0x000000809b9b7220 */ /* 0x000fc60000410000 */
        /* <DEDUP_REMOVED lines=25> */
.L_x_319:
        /* <DEDUP_REMOVED lines=11> */
[-CC-:B------:R-:W-:Y:S01]  /*a090*/  FFMA.FTZ R5, R13, R128.reuse, R129.reuse ;  /* 0x000000800d057223 */ /* 0x180fe20000010081 */
[----:B------:R-:W-:Y:S01]  /*a0a0*/  FFMA.FTZ R128, R10, R128, R129 ;  /* 0x000000800a807223 */ /* 0x000fe20000010081 */
[----:B------:R-:W-:Y:S01]  /*a0b0*/  FMUL.FTZ R0, R155, R0 ;  /* 0x000000009b007220 */ /* 0x000fe20000410000 */
[----:B------:R-:W-:Y:S02]  /*a0c0*/  F2FP.BF16.F32.PACK_AB R121, R121, R4 ;  /* 0x000000047979723e */ /* 0x000fe400000010ff */
[----:B------:R-:W-:Y:S01]  /*a0d0*/  FADD.FTZ R128, R15, -R128 ;  /* 0x800000800f807221 */ /* 0x000fe20000010000 */
[----:B------:R-:W-:-:S03]  /*a0e0*/  FMUL.FTZ R0, R0, UR14 ;  /* 0x0000000e00007c20 */ /* 0x000fc60008410000 */
[----:B------:R-:W-:Y:S02]  /*a0f0*/  FMUL.FTZ R128, R155, R128 ;  /* 0x000000809b807220 */ /* 0x000fe40000410000 */
[----:B------:R-:W-:Y:S02]  /*a100*/  FSEL R120, R0, RZ, P6 ;  /* 0x000000ff00787208 */ /* 0x000fe40003000000 */
[----:B------:R-:W-:Y:S01]  /*a110*/  LOP3.LUT P6, RZ, R18, 0xff0000, RZ, 0xc0, !PT ;  /* 0x00ff000012ff7812 */ /* 0x000fe200078cc0ff */
[----:B------:R-:W-:-:S03]  /*a120*/  FMUL.FTZ R128, R128, UR14 ;  /* 0x0000000e80807c20 */ /* 0x000fc60008410000 */
        /* <DEDUP_REMOVED lines=20> */
[----:B------:R-:W-:Y:S02]  /*a270*/  PRMT R2, R121, 0x7632, R2 ;  /* 0x0000763279027816 */ /* 0x000fe40000000002 */
[----:B------:R-:W-:-:S02]  /*a280*/  PRMT R0, R127, 0x7632, R0 ;  /* 0x000076327f007816 */ /* 0x000fc40000000000 */
[----:B------:R-:W-:Y:S01]  /*a290*/  PRMT R125, R127, 0x7610, R125 ;  /* 0x000076107f7d7816 */ /* 0x000fe2000000007d */
[----:B------:R-:W-:Y:S06]  /*a2a0*/  BRA `(.L_x_318) ;  /* 0x0000000800687947 */ /* 0x000fec0003800000 */
.L_x_315:
        /* <DEDUP_REMOVED lines=13> */
[----:B------:R-:W-:Y:S02]  /*a380*/  IMAD.U32 R120, R9, 0x10000, RZ ;  /* 0x0001000009787824 */ /* 0x000fe400078e00ff */
[----:B-----5:R-:W-:Y:S01]  /*a390*/  FFMA.FTZ R6, R155, R6, R8 ;  /* 0x000000069b067223 */ /* 0x020fe20000010008 */
[-CC-:B------:R-:W-:Y:S01]  /*a3a0*/  FFMA.FTZ R8, R12, R128.reuse, R129.reuse ;  /* 0x000000800c087223 */ /* 0x180fe20000010081 */
[----:B------:R-:W-:-:S02]  /*a3b0*/  FFMA.FTZ R128, R10, R128, R129 ;  /* 0x000000800a807223 */ /* 0x000fc40000010081 */
[----:B------:R-:W-:Y:S01]  /*a3c0*/  FMUL.FTZ R7, R6, UR14 ;  /* 0x0000000e06077c20 */ /* 0x000fe20008410000 */
[----:B------:R-:W-:Y:S01]  /*a3d0*/  FADD.FTZ R8, R17, -R8 ;  /* 0x8000000811087221 */ /* 0x000fe20000010000 */
[----:B------:R-:W-:-:S03]  /*a3e0*/  FADD.FTZ R128, R15, -R128 ;  /* 0x800000800f807221 */ /* 0x000fc60000010000 */
        /* <DEDUP_REMOVED lines=9> */
[----:B------:R-:W-:-:S02]  /*a480*/  SHF.R.U32.HI R122, RZ, 0x10, R177 ;  /* 0x00000010ff7a7819 */ /* 0x000fc400000116b1 */
[----:B------:R-:W-:Y:S01]  /*a490*/  FSEL R9, R9, RZ, P6 ;  /* 0x000000ff09097208 */ /* 0x000fe20003000000 */
[----:B------:R-:W-:Y:S01]  /*a4a0*/  FMUL.FTZ R121, R120, UR14 ;  /* 0x0000000e78797c20 */ /* 0x000fe20008410000 */
[----:B------:R-:W-:Y:S01]  /*a4b0*/  LOP3.LUT P6, RZ, R19, 0xff0000, RZ, 0xc0, !PT ;  /* 0x00ff000013ff7812 */ /* 0x000fe200078cc0ff */
[----:B------:R-:W-:Y:S01]  /*a4c0*/  IMAD.U32 R122, R122, 0x10000, RZ ;  /* 0x000100007a7a7824 */ /* 0x000fe200078e00ff */
[----:B------:R-:W-:Y:S02]  /*a4d0*/  F2FP.BF16.F32.PACK_AB R8, R9, R8 ;  /* 0x000000080908723e */ /* 0x000fe400000010ff */
[----:B------:R-:W-:Y:S01]  /*a4e0*/  FSEL R121, R121, RZ, P6 ;  /* 0x000000ff79797208 */ /* 0x000fe20003000000 */
[----:B------:R-:W-:Y:S01]  /*a4f0*/  FFMA.FTZ R122, R155, R128, R122 ;  /* 0x000000809b7a7223 */ /* 0x000fe2000001007a */
[----:B------:R-:W-:Y:S02]  /*a500*/  ISETP.GE.U32.AND P6, PT, R19, 0x1000000, PT ;  /* 0x010000001300780c */ /* 0x000fe40003fc6070 */
[----:B------:R-:W-:Y:S01]  /*a510*/  F2FP.BF16.F32.PACK_AB R121, R121, R120 ;  /* 0x000000787979723e */ /* 0x000fe200000010ff */
[----:B------:R-:W-:Y:S01]  /*a520*/  FMUL.FTZ R123, R122, UR14 ;  /* 0x0000000e7a7b7c20 */ /* 0x000fe20008410000 */
[----:B------:R-:W-:-:S02]  /*a530*/  PRMT R9, R7, 0x7610, R9 ;  /* 0x0000761007097816 */ /* 0x000fc40000000009 */
        /* <DEDUP_REMOVED lines=8> */
.L_x_321:
[----:B012---:R-:W-:Y:S02]  /*a5c0*/  IMAD.MOV.U32 R120, RZ, RZ, R176 ;  /* 0x000000ffff787224 */ /* 0x007fe400078e00b0 */
[----:B------:R-:W-:Y:S01]  /*a5d0*/  FFMA.FTZ R121, R13, R128, R129 ;  /* 0x000000800d797223 */ /* 0x000fe20000010081 */
[----:B------:R-:W-:Y:S02]  /*a5e0*/  LOP3.LUT P6, RZ, R19, 0xff, RZ, 0xc0, !PT ;  /* 0x000000ff13ff7812 */ /* 0x000fe400078cc0ff */
[----:B------:R-:W-:Y:S02]  /*a5f0*/  SHF.R.U32.HI R123, RZ, 0x10, R177 ;  /* 0x00000010ff7b7819 */ /* 0x000fe400000116b1 */
        /* <DEDUP_REMOVED lines=9> */
[----:B------:R-:W-:Y:S01]  /*a690*/  FSEL R120, R120, RZ, P6 ;  /* 0x000000ff78787208 */ /* 0x000fe20003000000 */
[----:B------:R-:W-:Y:S01]  /*a6a0*/  IMAD.U32 R124, R123, 0x10000, RZ ;  /* 0x000100007b7c7824 */ /* 0x000fe200078e00ff */
[----:B------:R-:W-:Y:S01]  /*a6b0*/  LOP3.LUT P6, RZ, R19, 0xff00, RZ, 0xc0, !PT ;  /* 0x0000ff0013ff7812 */ /* 0x000fe200078cc0ff */
[----:B------:R-:W-:-:S05]  /*a6c0*/  FMUL.FTZ R122, R122, UR14 ;  /* 0x0000000e7a7a7c20 */ /* 0x000fca0008410000 */
[----:B------:R-:W-:Y:S01]  /*a6d0*/  FSEL R121, R122, RZ, P6 ;  /* 0x000000ff7a797208 */ /* 0x000fe20003000000 */
[-CC-:B------:R-:W-:Y:S01]  /*a6e0*/  FFMA.FTZ R122, R10, R128.reuse, R129.reuse ;  /* 0x000000800a7a7223 */ /* 0x180fe20000010081 */
[----:B------:R-:W-:Y:S01]  /*a6f0*/  ISETP.GE.U32.AND P6, PT, R19, 0x1000000, PT ;  /* 0x010000001300780c */ /* 0x000fe20003fc6070 */
[----:B------:R-:W-:Y:S01]  /*a700*/  FFMA.FTZ R129, R11, R128, R129 ;  /* 0x000000800b817223 */ /* 0x000fe20000010081 */
[----:B------:R-:W-:Y:S01]  /*a710*/  F2FP.BF16.F32.PACK_AB R121, R121, R120 ;  /* 0x000000787979723e */ /* 0x000fe200000010ff */
[----:B------:R-:W-:-:S03]  /*a720*/  FADD.FTZ R122, R15, -R122 ;  /* 0x8000007a0f7a7221 */ /* 0x000fc60000010000 */
[----:B------:R-:W-:Y:S01]  /*a730*/  PRMT R120, R121, 0x7632, R120 ;  /* 0x0000763279787816 */ /* 0x000fe20000000078 */
[----:B------:R-:W-:-:S04]  /*a740*/  FFMA.FTZ R122, R155, R122, R124 ;  /* 0x0000007a9b7a7223 */ /* 0x000fc8000001007c */
[----:B------:R-:W-:-:S05]  /*a750*/  FMUL.FTZ R122, R122, UR14 ;  /* 0x0000000e7a7a7c20 */ /* 0x000fca0008410000 */
[----:B------:R-:W-:Y:S01]  /*a760*/  FSEL R123, R122, RZ, P6 ;  /* 0x000000ff7a7b7208 */ /* 0x000fe20003000000 */
[----:B------:R-:W-:Y:S01]  /*a770*/  IMAD.MOV.U32 R122, RZ, RZ, R177 ;  /* 0x000000ffff7a7224 */ /* 0x000fe200078e00b1 */
[----:B------:R-:W-:-:S03]  /*a780*/  LOP3.LUT P6, RZ, R19, 0xff0000, RZ, 0xc0, !PT ;  /* 0x00ff000013ff7812 */ /* 0x000fc600078cc0ff */
[----:B------:R-:W-:Y:S02]  /*a790*/  IMAD.U32 R124, R122, 0x10000, RZ ;  /* 0x000100007a7c7824 */ /* 0x000fe400078e00ff */
[----:B------:R-:W-:-:S04]  /*a7a0*/  FADD.FTZ R122, R14, -R129 ;  /* 0x800000810e7a7221 */ /* 0x000fc80000010000 */
[----:B------:R-:W-:-:S04]  /*a7b0*/  FFMA.FTZ R122, R155, R122, R124 ;  /* 0x0000007a9b7a7223 */ /* 0x000fc8000001007c */
[----:B------:R-:W-:-:S05]  /*a7c0*/  FMUL.FTZ R122, R122, UR14 ;  /* 0x0000000e7a7a7c20 */ /* 0x000fca0008410000 */
[----:B------:R-:W-:-:S04]  /*a7d0*/  FSEL R122, R122, RZ, P6 ;  /* 0x000000ff7a7a7208 */ /* 0x000fc80003000000 */
[----:B------:R-:W-:Y:S02]  /*a7e0*/  F2FP.BF16.F32.PACK_AB R122, R123, R122 ;  /* 0x0000007a7b7a723e */ /* 0x000fe400000010ff */
[----:B------:R-:W-:Y:S02]  /*a7f0*/  PRMT R123, R121, 0x7610, R123 ;  /* 0x00007610797b7816 */ /* 0x000fe4000000007b */
[----:B------:R-:W-:Y:S01]  /*a800*/  PRMT R125, R122, 0x7632, R125 ;  /* 0x000076327a7d7816 */ /* 0x000fe2000000007d */
[----:B------:R-:W-:Y:S06]  /*a810*/  BRA `(.L_x_318) ;  /* 0x00000004000c7947 */ /* 0x000fec0003800000 */
.L_x_320:
        /* <DEDUP_REMOVED lines=38> */
.L_x_322:
[-CC-:B012---:R-:W-:Y:S01]  /*aa80*/  FFMA.FTZ R120, R10, R128.reuse, R129.reuse ;  /* 0x000000800a787223 */ /* 0x187fe20000010081 */
[----:B------:R-:W-:Y:S01]  /*aa90*/  ISETP.GE.U32.AND P6, PT, R19, 0x1000000, PT ;  /* 0x010000001300780c */ /* 0x000fe20003fc6070 */
[-CC-:B------:R-:W-:Y:S01]  /*aaa0*/  FFMA.FTZ R121, R13, R128.reuse, R129.reuse ;  /* 0x000000800d797223 */ /* 0x180fe20000010081 */
[-CC-:B------:R-:W-:Y:S01]  /*aab0*/  FFMA.FTZ R122, R12, R128.reuse, R129.reuse ;  /* 0x000000800c7a7223 */ /* 0x180fe20000010081 */
[----:B------:R-:W-:Y:S01]  /*aac0*/  FADD.FTZ R120, R15, -R120 ;  /* 0x800000780f787221 */ /* 0x000fe20000010000 */
[----:B------:R-:W-:Y:S02]  /*aad0*/  FFMA.FTZ R129, R11, R128, R129 ;  /* 0x000000800b817223 */ /* 0x000fe40000010081 */
[----:B------:R-:W-:Y:S01]  /*aae0*/  FADD.FTZ R122, R17, -R122 ;  /* 0x8000007a117a7221 */ /* 0x000fe20000010000 */
[----:B-----5:R-:W-:-:S03]  /*aaf0*/  FMUL.FTZ R120, R155, R120 ;  /* 0x000000789b787220 */ /* 0x020fc60000410000 */
[----:B------:R-:W-:Y:S01]  /*ab00*/  FMUL.FTZ R122, R155, R122 ;  /* 0x0000007a9b7a7220 */ /* 0x000fe20000410000 */
[----:B------:R-:W-:-:S03]  /*ab10*/  FMUL.FTZ R120, R120, UR14 ;  /* 0x0000000e78787c20 */ /* 0x000fc60008410000 */
[----:B------:R-:W-:Y:S02]  /*ab20*/  FMUL.FTZ R122, R122, UR14 ;  /* 0x0000000e7a7a7c20 */ /* 0x000fe40008410000 */
[----:B------:R-:W-:Y:S01]  /*ab30*/  FSEL R123, R120, RZ, P6 ;  /* 0x000000ff787b7208 */ /* 0x000fe20003000000 */
[----:B------:R-:W-:Y:S01]  /*ab40*/  FADD.FTZ R120, R16, -R121 ;  /* 0x8000007910787221 */ /* 0x000fe20000010000 */
[----:B------:R-:W-:-:S03]  /*ab50*/  LOP3.LUT P6, RZ, R19, 0xff, RZ, 0xc0, !PT ;  /* 0x000000ff13ff7812 */ /* 0x000fc600078cc0ff */
        /* <DEDUP_REMOVED lines=11> */
[----:B------:R-:W-:-:S04]  /*ac10*/  FSEL R122, R122, RZ, P6 ;  /* 0x000000ff7a7a7208 */ /* 0x000fc80003000000 */
[----:B------:R-:W-:Y:S02]  /*ac20*/  F2FP.BF16.F32.PACK_AB R122, R123, R122 ;  /* 0x0000007a7b7a723e */ /* 0x000fe400000010ff */
[----:B------:R-:W-:Y:S02]  /*ac30*/  PRMT R123, R121, 0x7610, R123 ;  /* 0x00007610797b7816 */ /* 0x000fe4000000007b */
[----:B------:R-:W-:-:S07]  /*ac40*/  PRMT R125, R122, 0x7632, R125 ;  /* 0x000076327a7d7816 */ /* 0x000fce000000007d */
.L_x_318:
        /* <DEDUP_REMOVED lines=16> */
.L_x_323:
[----:B------:R3:W-:Y:S01]  /*ad50*/  STG.E.64 desc[UR10][R126.64], R124 ;  /* 0x0000007c7e007986 */ /* 0x0007e2000c101b0a */
[----:B------:R-:W-:Y:S05]  /*ad60*/  BRA.U !UP0, `(.L_x_314) ;  /* 0x0000000108207547 */ /* 0x000fea000b800000 */
[----:B0-----:R-:W0:Y:S01]  /*ad70*/  LDC.64 R122, c[0x0][0x470] ;  /* 0x00011c00ff7a7b82 */ /* 0x001e220000000a00 */
[----:B------:R-:W-:Y:S02]  /*ad80*/  LOP3.LUT R120, R2, 0xffff, RZ, 0xc0, !PT ;  /* 0x0000ffff02787812 */ /* 0x000fe400078ec0ff */
[----:B---3--:R-:W-:-:S03]  /*ad90*/  PRMT R125, R5, 0x5410, R0 ;  /* 0x00005410057d7816 */ /* 0x008fc60000000000 */
[----:B------:R-:W-:-:S05]  /*ada0*/  IMAD.WIDE.U32 R120, R120, 0x10000, RZ ;  /* 0x0001000078787825 */ /* 0x000fca00078e00ff */
[----:B------:R-:W-:Y:S02]  /*adb0*/  LOP3.LUT R121, R125, R121, RZ, 0xfc, !PT ;  /* 0x000000797d797212 */ /* 0x000fe400078efcff */
[----:B------:R-:W-:Y:S01]  /*adc0*/  LOP3.LUT R120, R120, 0xffff, R4, 0xf8, !PT ;  /* 0x0000ffff78787812 */ /* 0x000fe200078ef804 */
[----:B0-----:R-:W-:-:S05]  /*add0*/  IMAD.WIDE.U32 R122, R156, 0x8, R122 ;  /* 0x000000089c7a7825 */ /* 0x001fca00078e007a */
[----:B------:R4:W-:Y:S02]  /*ade0*/  STG.E.64 desc[UR10][R122.64], R120 ;  /* 0x000000787a007986 */ /* 0x0009e4000c101b0a */
.L_x_314:
[----:B------:R-:W-:Y:S05]  /*adf0*/  BSYNC.RECONVERGENT B0 ;  /* 0x0000000000007941 */ /* 0x000fea0003800200 */
.L_x_313:
[----:B------:R-:W-:Y:S01]  /*ae00*/  ISETP.NE.AND P6, PT, R130, RZ, PT ;  /* 0x000000ff8200720c */ /* 0x000fe20003fc5270 */
[----:B------:R-:W-:-:S12]  /*ae10*/  UPLOP3.LUT UP1, UPT, UPT, UPT, UP1, 0x40, 0x4 ;  /* 0x000000000004789c */ /* 0x000fd80003f2e810 */
[----:B------:R-:W-:Y:S05]  /*ae20*/  @!P6 BRA `(.L_x_324) ;  /* 0xffffff5c0050e947 */ /* 0x000fea000383ffff */
.L_x_252:
[----:B------:R-:W0:Y:S01]  /*ae30*/  S2UR UR4, SR_CTAID.X ;  /* 0x00000000000479c3 */ /* 0x000e220000002500 */
[----:B------:R-:W-:Y:S01]  /*ae40*/  BSSY.RECONVERGENT B0, `(.L_x_325) ;  /* 0x0000011000007945 */ /* 0x000fe20003800200 */
[----:B0-----:R-:W-:-:S05]  /*ae50*/  IMAD R212, R212, UR4, RZ ;  /* 0x00000004d4d47c24 */ /* 0x001fca000f8e02ff */
[----:B------:R-:W-:Y:S01]  /*ae60*/  LEA.HI R211, R212, R211, RZ, 0x1e ;  /* 0x000000d3d4d37211 */ /* 0x000fe200078ff0ff */
[----:B------:R-:W-:Y:S06]  /*ae70*/  @!P0 BRA `(.L_x_326) ;  /* 0x0000000000348947 */ /* 0x000fec0003800000 */
[----:B------:R-:W0:Y:S08]  /*ae80*/  LDC.64 R2, c[0x0][0x440] ;  /* 0x00011000ff027b82 */ /* 0x000e300000000a00 */
[----:B-----5:R-:W1:Y:S08]  /*ae90*/  LDC.64 R4, c[0x0][0x448] ;  /* 0x00011200ff047b82 */ /* 0x020e700000000a00 */
[----:B------:R-:W2:Y:S08]  /*aea0*/  LDC.64 R6, c[0x0][0x450] ;  /* 0x00011400ff067b82 */ /* 0x000eb00000000a00 */
[----:B------:R-:W3:Y:S01]  /*aeb0*/  LDC.64 R8, c[0x0][0x458] ;  /* 0x00011600ff087b82 */ /* 0x000ee20000000a00 */
[----:B0-----:R-:W-:-:S05]  /*aec0*/  IMAD.WIDE.U32 R2, R211, 0x10, R2 ;  /* 0x00000010d3027825 */ /* 0x001fca00078e0002 */
[----:B------:R0:W-:Y:S01]  /*aed0*/  STG.E.128 desc[UR10][R2.64], R96 ;  /* 0x0000006002007986 */ /* 0x0001e2000c101d0a */
[----:B-1----:R-:W-:-:S05]  /*aee0*/  IMAD.WIDE.U32 R4, R211, 0x10, R4 ;  /* 0x00000010d3047825 */ /* 0x002fca00078e0004 */
[----:B------:R0:W-:Y:S01]  /*aef0*/  STG.E.128 desc[UR10][R4.64], R116 ;  /* 0x0000007404007986 */ /* 0x0001e2000c101d0a */
[----:B--2---:R-:W-:-:S05]  /*af00*/  IMAD.WIDE.U32 R6, R211, 0x10, R6 ;  /* 0x00000010d3067825 */ /* 0x004fca00078e0006 */
[----:B------:R0:W-:Y:S01]  /*af10*/  STG.E.128 desc[UR10][R6.64], R56 ;  /* 0x0000003806007986 */ /* 0x0001e2000c101d0a */
[----:B---3--:R-:W-:-:S04]  /*af20*/  IMAD.WIDE.U32 R8, R211, 0x10, R8 ;  /* 0x00000010d3087825 */ /* 0x008fc800078e0008 */
[----:B------:R-:W-:Y:S01]  /*af30*/  VIADD R211, R211, 0x100 ;  /* 0x00000100d3d37836 */ /* 0x000fe20000000000 */
[----:B------:R0:W-:Y:S06]  /*af40*/  STG.E.128 desc[UR10][R8.64], R76 ;  /* 0x0000004c08007986 */ /* 0x0001ec000c101d0a */
.L_x_326:
[----:B------:R-:W-:Y:S05]  /*af50*/  BSYNC.RECONVERGENT B0 ;  /* 0x0000000000007941 */ /* 0x000fea0003800200 */
.L_x_325:
[----:B------:R-:W-:Y:S04]  /*af60*/  BSSY.RECONVERGENT B0, `(.L_x_327) ;  /* 0x000000f000007945 */ /* 0x000fe80003800200 */
[----:B------:R-:W-:Y:S05]  /*af70*/  @!P1 BRA `(.L_x_328) ;  /* 0x0000000000349947 */ /* 0x000fea0003800000 */
[----:B0-----:R-:W0:Y:S08]  /*af80*/  LDC.64 R2, c[0x0][0x440] ;  /* 0x00011000ff027b82 */ /* 0x001e300000000a00 */
        /* <DEDUP_REMOVED lines=12> */
.L_x_328:
[----:B------:R-:W-:Y:S05]  /*b050*/  BSYNC.RECONVERGENT B0 ;  /* 0x0000000000007941 */ /* 0x000fea0003800200 */
.L_x_327:
        /* <DEDUP_REMOVED lines=15> */
.L_x_330:
[----:B------:R-:W-:Y:S05]  /*b150*/  BSYNC.RECONVERGENT B0 ;  /* 0x0000000000007941 */ /* 0x000fea0003800200 */
.L_x_329:
        /* <DEDUP_REMOVED lines=15> */
.L_x_332:
[----:B------:R-:W-:Y:S05]  /*b250*/  BSYNC.RECONVERGENT B0 ;  /* 0x0000000000007941 */ /* 0x000fea0003800200 */
.L_x_331:
[----:B------:R-:W-:Y:S05]  /*b260*/  @!P4 EXIT ;  /* 0x000000000000c94d */ /* 0x000fea0003800000 */
[----:B0-----:R-:W0:Y:S08]  /*b270*/  LDC.64 R2, c[0x0][0x440] ;  /* 0x00011000ff027b82 */ /* 0x001e300000000a00 */
[----:B-----5:R-:W1:Y:S08]  /*b280*/  LDC.64 R4, c[0x0][0x448] ;  /* 0x00011200ff047b82 */ /* 0x020e700000000a00 */
[----:B------:R-:W2:Y:S08]  /*b290*/  LDC.64 R6, c[0x0][0x450] ;  /* 0x00011400ff067b82 */ /* 0x000eb00000000a00 */
[----:B------:R-:W3:Y:S01]  /*b2a0*/  LDC.64 R8, c[0x0][0x458] ;  /* 0x00011600ff087b82 */ /* 0x000ee20000000a00 */
[----:B0-----:R-:W-:-:S05]  /*b2b0*/  IMAD.WIDE.U32 R2, R211, 0x10, R2 ;  /* 0x00000010d3027825 */ /* 0x001fca00078e0002 */
[----:B------:R-:W-:Y:S01]  /*b2c0*/  STG.E.128 desc[UR10][R2.64], R80 ;  /* 0x0000005002007986 */ /* 0x000fe2000c101d0a */
[----:B-1----:R-:W-:-:S05]  /*b2d0*/  IMAD.WIDE.U32 R4, R211, 0x10, R4 ;  /* 0x00000010d3047825 */ /* 0x002fca00078e0004 */
[----:B------:R-:W-:Y:S01]  /*b2e0*/  STG.E.128 desc[UR10][R4.64], R100 ;  /* 0x0000006404007986 */ /* 0x000fe2000c101d0a */
[----:B--2---:R-:W-:-:S05]  /*b2f0*/  IMAD.WIDE.U32 R6, R211, 0x10, R6 ;  /* 0x00000010d3067825 */ /* 0x004fca00078e0006 */
[----:B------:R-:W-:Y:S01]  /*b300*/  STG.E.128 desc[UR10][R6.64], R40 ;  /* 0x0000002806007986 */ /* 0x000fe2000c101d0a */
[----:B---3--:R-:W-:-:S05]  /*b310*/  IMAD.WIDE.U32 R8, R211, 0x10, R8 ;  /* 0x00000010d3087825 */ /* 0x008fca00078e0008 */
[----:B------:R-:W-:Y:S01]  /*b320*/  STG.E.128 desc[UR10][R8.64], R60 ;  /* 0x0000003c08007986 */ /* 0x000fe2000c101d0a */
[----:B------:R-:W-:Y:S05]  /*b330*/  EXIT ;  /* 0x000000000000794d */ /* 0x000fea0003800000 */
.L_x_333:
        /* <DEDUP_REMOVED lines=12> */
.L_x_5376:


//--------------------- .text._ZN10layer_norm31ln_parallel_residual_bwd_kernelINS_13Kernel_traitsI13__nv_bfloat16S2_S2_S2_fjLj5120ELj1ELj1ELj8ELj8ENS_18Kernel_traits_baseILj5120ES2_S2_S2_S2_fjLj256EEEEELb1ELb0ELb1EEEvNS_9BwdParamsE --------------------------
	.section	.text._ZN10layer_norm31ln_parallel_residual_bwd_kernelINS_13Kernel_traitsI13__nv_bfloat16S2_S2_S2_fjLj5120ELj1ELj1ELj8ELj8ENS_18Kernel_traits_baseILj5120ES2_S2_S2_S2_fjLj256EEEEELb1ELb0ELb1EEEvNS_9BwdParamsE,"ax",@progbits
	.align	128
        .global         _ZN10layer_norm31ln_parallel_residual_bwd_kernelINS_13Kernel_traitsI13__nv_bfloat16S2_S2_S2_fjLj5120ELj1ELj1ELj8ELj8ENS_18Kernel_traits_baseILj5120ES2_S2_S2_S2_fjLj256EEEEELb1ELb0ELb1EEEvNS_9BwdParamsE
        .type           _ZN10layer_norm31ln_parallel_residual_bwd_kernelINS_13Kernel_traitsI13__nv_bfloat16S2_S2_S2_fjLj5120ELj1ELj1ELj8ELj8ENS_18Kernel_traits_baseILj5120ES2_S2_S2_S2_fjLj256EEEEELb1ELb0ELb1EEEvNS_9BwdParamsE,@function
        .size           _ZN10layer_norm31ln_parallel_residual_bwd_kernelINS_13Kernel_traitsI13__nv_bfloat16S2_S2_S2_fjLj5120ELj1ELj1ELj8ELj8ENS_18Kernel_traits_baseILj5120ES2_S2_S2_S2_fjLj256EEEEELb1ELb0ELb1EEEvNS_9BwdParamsE,(.L_x_5377 - _ZN10layer_norm31ln_parallel_residual_bwd_kernelINS_13Kernel_traitsI13__nv_bfloat16S2_S2_S2_fjLj5120ELj1ELj1ELj8ELj8ENS_18Kernel_traits_baseILj5120ES2_S2_S2_S2_fjLj256EEEEELb1ELb0ELb1EEEvNS_9BwdParamsE)
        .other          _ZN10layer_norm31ln_parallel_residual_bwd_kernelINS_13Kernel_traitsI13__nv_bfloat16S2_S2_S2_fjLj5120ELj1ELj1ELj8ELj8ENS_18Kernel_traits_baseILj5120ES2_S2_S2_S2_fjLj256EEEEELb1ELb0ELb1EEEvNS_9BwdParamsE,@"STO_CUDA_ENTRY STV_DEFAULT"
_ZN10layer_norm31ln_parallel_residual_bwd_kernelINS_13Kernel_traitsI13__nv_bfloat16S2_S2_S2_fjLj5120ELj1ELj1ELj8ELj8ENS_18Kernel_traits_baseILj5120ES2_S2_S2_S2_fjLj256EEEEELb1ELb0ELb1EEEvNS_9BwdParamsE:
.text._ZN10layer_norm31ln_parallel_residual_bwd_kernelINS_13Kernel_traitsI13__nv_bfloat16S2_S2_S2_fjLj5120ELj1ELj1ELj8ELj8ENS_18Kernel_traits_baseILj5120ES2_S2_S2_S2_fjLj256EEEEELb1ELb0ELb1EEEvNS_9BwdParamsE:
        /* <DEDUP_REMOVED lines=49> */
[----:B------:R-:W-:Y:S01]  /*0310*/  IMAD.U32 R144, RZ, RZ, UR4 ;  /* 0x00000004ff907e24 */ /* 0x000fe2000f8e00ff */
        /* <DEDUP_REMOVED lines=32> */
[----:B------:R-:W-:Y:S01]  /*0520*/  IMAD.MOV.U32 R96, RZ, RZ, RZ ;  /* 0x000000ffff607224 */ /* 0x000fe200078e00ff */
[----:B------:R-:W-:Y:S01]  /*0530*/  CS2R R60, SRZ ;  /* 0x00000000003c7805 */ /* 0x000fe2000001ff00 */
[----:B------:R-:W-:Y:S01]  /*0540*/  IMAD.MOV.U32 R145, RZ, RZ, RZ ;  /* 0x000000ffff917224 */ /* 0x000fe200078e00ff */
[----:B------:R0:W5:Y:S01]  /*0550*/  LDG.E.64 R22, desc[UR10][R4.64] ;  /* 0x0000000a04167981 */ /* 0x000162000c1e1b00 */
[----:B------:R-:W-:Y:S01]  /*0560*/  UPLOP3.LUT UP1, UPT, UPT, UPT, UPT, 0x40, 0x4 ;  /* 0x000000000004789c */ /* 0x000fe20003f2e870 */
[----:B------:R-:W1:Y:S02]  /*0570*/  LDCU UR6, c[0x0][0x408] ;  /* 0x00008100ff0677ac */ /* 0x000e640008000800 */
[----:B------:R-:W5:Y:S01]  /*0580*/  LDG.E.64 R8, desc[UR10][R2.64+0x2000] ;  /* 0x0020000a02087981 */ /* 0x000f62000c1e1b00 */
[----:B------:R-:W1:Y:S03]  /*0590*/  LDCU UR13, c[0x0][0x388] ;  /* 0x00007100ff0d77ac */ /* 0x000e660008000800 */
[----:B------:R-:W5:Y:S01]  /*05a0*/  LDG.E.64 R12, desc[UR10][R2.64+0x1800] ;  /* 0x0018000a020c7981 */ /* 0x000f62000c1e1b00 */
[----:B------:R-:W1:Y:S03]  /*05b0*/  LDCU.U8 UR12, c[0x0][0x410] ;  /* 0x00008200ff0c77ac */ /* 0x000e660008000000 */
[----:B------:R-:W5:Y:S01]  /*05c0*/  LDG.E.64 R16, desc[UR10][R2.64+0x1000] ;  /* 0x0010000a02107981 */ /* 0x000f62000c1e1b00 */
[----:B------:R-:W1:Y:S03]  /*05d0*/  LDCU UR18, c[0x0][0x400] ;  /* 0x00008000ff1277ac */ /* 0x000e660008000800 */
[----:B------:R-:W5:Y:S01]  /*05e0*/  LDG.E.64 R20, desc[UR10][R2.64+0x800] ;  /* 0x0008000a02147981 */ /* 0x000f62000c1e1b00 */
[----:B------:R-:W1:Y:S03]  /*05f0*/  LDCU.64 UR8, c[0x0][0x478] ;  /* 0x00008f00ff0877ac */ /* 0x000e660008000a00 */
[----:B------:R1:W5:Y:S01]  /*0600*/  LDG.E.64 R24, desc[UR10][R2.64] ;  /* 0x0000000a02187981 */ /* 0x000362000c1e1b00 */
[----:B0-----:R-:W-:Y:S01]  /*0610*/  CS2R R4, SRZ ;  /* 0x0000000000047805 */ /* 0x001fe2000001ff00 */
[----:B------:R-:W0:Y:S01]  /*0620*/  LDCU.64 UR14, c[0x0][0x438] ;  /* 0x00008700ff0e77ac */ /* 0x000e220008000a00 */
[----:B------:R-:W0:Y:S01]  /*0630*/  LDCU.64 UR16, c[0x0][0x470] ;  /* 0x00008e00ff1077ac */ /* 0x000e220008000a00 */
[----:B-1----:R-:W-:-:S02]  /*0640*/  CS2R R2, SRZ ;  /* 0x0000000000027805 */ /* 0x002fc4000001ff00 */
[--C-:B---3--:R-:W-:Y:S01]  /*0650*/  SHF.R.U32.HI R126, RZ, 0x10, R7.reuse ;  /* 0x00000010ff7e7819 */ /* 0x108fe20000011607 */
[C---:B------:R-:W-:Y:S01]  /*0660*/  IMAD.U32 R165, R6.reuse, 0x10000, RZ ;  /* 0x0001000006a57824 */ /* 0x040fe200078e00ff */
[----:B------:R-:W-:Y:S01]  /*0670*/  SHF.R.U64 R127, R6, 0x10, R7 ;  /* 0x00000010067f7819 */ /* 0x000fe20000001207 */
[----:B------:R-:W-:Y:S01]  /*0680*/  IMAD.U32 R164, R7, 0x10000, RZ ;  /* 0x0001000007a47824 */ /* 0x000fe200078e00ff */
[C-C-:B--2---:R-:W-:Y:S01]  /*0690*/  SHF.R.U64 R125, R10.reuse, 0x10, R11.reuse ;  /* 0x000000100a7d7819 */ /* 0x144fe2000000120b */
[----:B------:R-:W-:Y:S01]  /*06a0*/  IMAD.U32 R163, R10, 0x10000, RZ ;  /* 0x000100000aa37824 */ /* 0x000fe200078e00ff */
[----:B------:R-:W-:Y:S01]  /*06b0*/  SHF.R.U32.HI R124, RZ, 0x10, R11 ;  /* 0x00000010ff7c7819 */ /* 0x000fe2000001160b */
[----:B------:R-:W-:Y:S01]  /*06c0*/  IMAD.U32 R162, R11, 0x10000, RZ ;  /* 0x000100000ba27824 */ /* 0x000fe200078e00ff */
[C-C-:B----4-:R-:W-:Y:S01]  /*06d0*/  SHF.R.U64 R123, R14.reuse, 0x10, R15.reuse ;  /* 0x000000100e7b7819 */ /* 0x150fe2000000120f */
[----:B------:R-:W-:Y:S01]  /*06e0*/  IMAD.U32 R161, R14, 0x10000, RZ ;  /* 0x000100000ea17824 */ /* 0x000fe200078e00ff */
[----:B------:R-:W-:-:S02]  /*06f0*/  SHF.R.U32.HI R122, RZ, 0x10, R15 ;  /* 0x00000010ff7a7819 */ /* 0x000fc4000001160f */
[----:B------:R-:W-:Y:S02]  /*0700*/  CS2R R10, SRZ ;  /* 0x00000000000a7805 */ /* 0x000fe4000001ff00 */
[--C-:B-----5:R-:W-:Y:S01]  /*0710*/  SHF.R.U32.HI R120, RZ, 0x10, R19.reuse ;  /* 0x00000010ff787819 */ /* 0x120fe20000011613 */
[C---:B------:R-:W-:Y:S01]  /*0720*/  IMAD.U32 R159, R18.reuse, 0x10000, RZ ;  /* 0x00010000129f7824 */ /* 0x040fe200078e00ff */
[----:B------:R-:W-:Y:S01]  /*0730*/  SHF.R.U64 R121, R18, 0x10, R19 ;  /* 0x0000001012797819 */ /* 0x000fe20000001213 */
[----:B------:R-:W-:Y:S01]  /*0740*/  IMAD.U32 R158, R19, 0x10000, RZ ;  /* 0x00010000139e7824 */ /* 0x000fe200078e00ff */
[C-C-:B------:R-:W-:Y:S01]  /*0750*/  SHF.R.U64 R119, R22.reuse, 0x10, R23.reuse ;  /* 0x0000001016777819 */ /* 0x140fe20000001217 */
[----:B------:R-:W-:Y:S01]  /*0760*/  IMAD.U32 R157, R22, 0x10000, RZ ;  /* 0x00010000169d7824 */ /* 0x000fe200078e00ff */
[----:B------:R-:W-:Y:S01]  /*0770*/  SHF.R.U32.HI R118, RZ, 0x10, R23 ;  /* 0x00000010ff767819 */ /* 0x000fe20000011617 */
[----:B------:R-:W-:Y:S01]  /*0780*/  IMAD.U32 R156, R23, 0x10000, RZ ;  /* 0x00010000179c7824 */ /* 0x000fe200078e00ff */
[C-C-:B------:R-:W-:Y:S01]  /*0790*/  SHF.R.U64 R117, R8.reuse, 0x10, R9.reuse ;  /* 0x0000001008757819 */ /* 0x140fe20000001209 */
[----:B------:R-:W-:Y:S01]  /*07a0*/  IMAD.U32 R155, R8, 0x10000, RZ ;  /* 0x00010000089b7824 */ /* 0x000fe200078e00ff */
[----:B------:R-:W-:-:S02]  /*07b0*/  SHF.R.U32.HI R116, RZ, 0x10, R9 ;  /* 0x00000010ff747819 */ /* 0x000fc40000011609 */
[----:B------:R-:W-:Y:S02]  /*07c0*/  CS2R R22, SRZ ;  /* 0x0000000000167805 */ /* 0x000fe4000001ff00 */
[--C-:B------:R-:W-:Y:S01]  /*07d0*/  SHF.R.U32.HI R114, RZ, 0x10, R13.reuse ;  /* 0x00000010ff727819 */ /* 0x100fe2000001160d */
        /* <DEDUP_REMOVED lines=15> */
[----:B------:R-:W-:Y:S02]  /*08d0*/  SHF.L.U32 R160, R15, 0x10, RZ ;  /* 0x000000100fa07819 */ /* 0x000fe400000006ff */
[----:B------:R-:W-:Y:S02]  /*08e0*/  CS2R R24, SRZ ;  /* 0x0000000000187805 */ /* 0x000fe4000001ff00 */
[----:B------:R-:W-:-:S02]  /*08f0*/  SHF.L.U32 R154, R9, 0x10, RZ ;  /* 0x00000010099a7819 */ /* 0x000fc400000006ff */
[----:B------:R-:W-:Y:S02]  /*0900*/  CS2R R16, SRZ ;  /* 0x0000000000107805 */ /* 0x000fe4000001ff00 */
[----:B------:R-:W-:Y:S02]  /*0910*/  SHF.L.U32 R148, R21, 0x10, RZ ;  /* 0x0000001015947819 */ /* 0x000fe400000006ff */
[----:B------:R-:W-:Y:S02]  /*0920*/  CS2R R20, SRZ ;  /* 0x0000000000147805 */ /* 0x000fe4000001ff00 */
[----:B------:R-:W-:Y:S02]  /*0930*/  CS2R R14, SRZ ;  /* 0x00000000000e7805 */ /* 0x000fe4000001ff00 */
[----:B------:R-:W-:Y:S02]  /*0940*/  CS2R R12, SRZ ;  /* 0x00000000000c7805 */ /* 0x000fe4000001ff00 */
[----:B------:R-:W-:-:S02]  /*0950*/  CS2R R8, SRZ ;  /* 0x0000000000087805 */ /* 0x000fc4000001ff00 */
[----:B------:R-:W-:Y:S02]  /*0960*/  CS2R R6, SRZ ;  /* 0x0000000000067805 */ /* 0x000fe4000001ff00 */
[----:B------:R-:W-:Y:S01]  /*0970*/  SHF.L.U32 R127, R127, 0x10, RZ ;  /* 0x000000107f7f7819 */ /* 0x000fe200000006ff */
[----:B------:R-:W-:Y:S01]  /*0980*/  IMAD.U32 R126, R126, 0x10000, RZ ;  /* 0x000100007e7e7824 */ /* 0x000fe200078e00ff */
[----:B------:R-:W-:Y:S01]  /*0990*/  SHF.L.U32 R121, R121, 0x10, RZ ;  /* 0x0000001079797819 */ /* 0x000fe200000006ff */
[----:B------:R-:W-:Y:S01]  /*09a0*/  IMAD.U32 R125, R125, 0x10000, RZ ;  /* 0x000100007d7d7824 */ /* 0x000fe200078e00ff */
[----:B------:R-:W-:Y:S01]  /*09b0*/  SHF.L.U32 R115, R115, 0x10, RZ ;  /* 0x0000001073737819 */ /* 0x000fe200000006ff */
[----:B------:R-:W-:Y:S01]  /*09c0*/  IMAD.U32 R124, R124, 0x10000, RZ ;  /* 0x000100007c7c7824 */ /* 0x000fe200078e00ff */
[----:B------:R-:W-:Y:S01]  /*09d0*/  SHF.L.U32 R109, R109, 0x10, RZ ;  /* 0x000000106d6d7819 */ /* 0x000fe200000006ff */
[----:B------:R-:W-:Y:S02]  /*09e0*/  IMAD.U32 R123, R123, 0x10000, RZ ;  /* 0x000100007b7b7824 */ /* 0x000fe400078e00ff */
[----:B------:R-:W-:-:S02]  /*09f0*/  IMAD.U32 R122, R122, 0x10000, RZ ;  /* 0x000100007a7a7824 */ /* 0x000fc400078e00ff */
[----:B------:R-:W-:Y:S02]  /*0a00*/  IMAD.U32 R120, R120, 0x10000, RZ ;  /* 0x0001000078787824 */ /* 0x000fe400078e00ff */
[----:B------:R-:W-:Y:S02]  /*0a10*/  IMAD.U32 R119, R119, 0x10000, RZ ;  /* 0x0001000077777824 */ /* 0x000fe400078e00ff */
[----:B------:R-:W-:Y:S02]  /*0a20*/  IMAD.U32 R118, R118, 0x10000, RZ ;  /* 0x0001000076767824 */ /* 0x000fe400078e00ff */
[----:B------:R-:W-:Y:S02]  /*0a30*/  IMAD.U32 R117, R117, 0x10000, RZ ;  /* 0x0001000075757824 */ /* 0x000fe400078e00ff */
[----:B------:R-:W-:Y:S02]  /*0a40*/  IMAD.U32 R116, R116, 0x10000, RZ ;  /* 0x0001000074747824 */ /* 0x000fe400078e00ff */
[----:B------:R-:W-:-:S02]  /*0a50*/  IMAD.U32 R114, R114, 0x10000, RZ ;  /* 0x0001000072727824 */ /* 0x000fc400078e00ff */
[----:B------:R-:W-:Y:S02]  /*0a60*/  IMAD.U32 R113, R113, 0x10000, RZ ;  /* 0x0001000071717824 */ /* 0x000fe400078e00ff */
[----:B------:R-:W-:Y:S02]  /*0a70*/  IMAD.U32 R112, R112, 0x10000, RZ ;  /* 0x0001000070707824 */ /* 0x000fe400078e00ff */
[----:B------:R-:W-:Y:S02]  /*0a80*/  IMAD.U32 R111, R111, 0x10000, RZ ;  /* 0x000100006f6f7824 */ /* 0x000fe400078e00ff */
[----:B------:R-:W-:Y:S02]  /*0a90*/  IMAD.U32 R110, R110, 0x10000, RZ ;  /* 0x000100006e6e7824 */ /* 0x000fe400078e00ff */
[----:B0-----:R-:W-:-:S07]  /*0aa0*/  IMAD.U32 R108, R108, 0x10000, RZ ;  /* 0x000100006c6c7824 */ /* 0x001fce00078e00ff */
.L_x_387:
[----:B0-2---:R-:W0:Y:S01]  /*0ab0*/  LDC.64 R56, c[0x0][0x3a8] ;  /* 0x0000ea00ff387b82 */ /* 0x005e220000000a00 */
[----:B------:R-:W-:-:S05]  /*0ac0*/  IMAD R0, R144, UR13, RZ ;  /* 0x0000000d90007c24 */ /* 0x000fca000f8e02ff */
[----:B------:R-:W-:Y:S02]  /*0ad0*/  SHF.R.S32.HI R59, RZ, 0x1f, R0 ;  /* 0x0000001fff3b7819 */ /* 0x000fe40000011400 */
[----:B-1----:R-:W1:Y:S02]  /*0ae0*/  LDC.64 R78, c[0x0][0x430] ;  /* 0x00010c00ff4e7b82 */ /* 0x002e640000000a00 */
[----:B------:R-:W-:-:S04]  /*0af0*/  LEA.HI R59, R59, R0, RZ, 0x2 ;  /* 0x000000003b3b7211 */ /* 0x000fc800078f10ff */
[----:B------:R-:W-:Y:S02]  /*0b00*/  LEA.HI.SX32 R107, R59, R140, 0x1e ;  /* 0x0000008c3b6b7211 */ /* 0x000fe400078ff2ff */
[----:B------:R-:W2:Y:S03]  /*0b10*/  LDC.64 R74, c[0x0][0x428] ;  /* 0x00010a00ff4a7b82 */ /* 0x000ea60000000a00 */
[----:B------:R-:W-:-:S05]  /*0b20*/  VIADD R104, R107, 0x300 ;  /* 0x000003006b687836 */ /* 0x000fca0000000000 */
[----:B------:R-:W3:Y:S01]  /*0b30*/  LDC.64 R182, c[0x0][0x3c0] ;  /* 0x0000f000ffb67b82 */ /* 0x000ee20000000a00 */
[C---:B------:R-:W-:Y:S02]  /*0b40*/  VIADD R106, R107.reuse, 0x100 ;  /* 0x000001006b6a7836 */ /* 0x040fe40000000000 */
[----:B------:R-:W-:Y:S02]  /*0b50*/  VIADD R105, R107, 0x200 ;  /* 0x000002006b697836 */ /* 0x000fe40000000000 */
[----:B0-----:R-:W-:-:S04]  /*0b60*/  IMAD.WIDE.U32 R64, R104, 0x8, R56 ;  /* 0x0000000868407825 */ /* 0x001fc800078e0038 */
[C---:B------:R-:W-:Y:S02]  /*0b70*/  VIADD R103, R107.reuse, 0x400 ;  /* 0x000004006b677836 */ /* 0x040fe40000000000 */
[--C-:B------:R-:W-:Y:S01]  /*0b80*/  IMAD.WIDE.U32 R180, R107, 0x8, R56.reuse ;  /* 0x000000086bb47825 */ /* 0x100fe200078e0038 */
[----:B------:R-:W4:Y:S03]  /*0b90*/  LDG.E.64 R64, desc[UR10][R64.64] ;  /* 0x0000000a40407981 */ /* 0x000f26000c1e1b00 */
[C---:B------:R-:W-:Y:S02]  /*0ba0*/  IMAD.WIDE.U32 R174, R106.reuse, 0x8, R56 ;  /* 0x000000086aae7825 */ /* 0x040fe400078e0038 */
[----:B------:R-:W4:Y:S02]  /*0bb0*/  LDG.E.64 R180, desc[UR10][R180.64] ;  /* 0x0000000ab4b47981 */ /* 0x000f24000c1e1b00 */
[----:B-1----:R-:W-:-:S02]  /*0bc0*/  IMAD.WIDE.U32 R140, R106, 0x8, R78 ;  /* 0x000000086a8c7825 */ /* 0x002fc400078e004e */
[----:B------:R-:W4:Y:S02]  /*0bd0*/  LDG.E.64 R174, desc[UR10][R174.64] ;  /* 0x0000000aaeae7981 */ /* 0x000f24000c1e1b00 */
[C---:B------:R-:W-:Y:S02]  /*0be0*/  IMAD.WIDE.U32 R138, R105.reuse, 0x8, R56 ;  /* 0x00000008698a7825 */ /* 0x040fe400078e0038 */
[----:B------:R-:W4:Y:S02]  /*0bf0*/  LDG.E.64 R140, desc[UR10][R140.64] ;  /* 0x0000000a8c8c7981 */ /* 0x000f24000c1e1b00 */
[--C-:B------:R-:W-:Y:S02]  /*0c00*/  IMAD.WIDE.U32 R66, R104, 0x8, R78.reuse ;  /* 0x0000000868427825 */ /* 0x100fe400078e004e */
[----:B------:R-:W4:Y:S02]  /*0c10*/  LDG.E.64 R138, desc[UR10][R138.64] ;  /* 0x0000000a8a8a7981 */ /* 0x000f24000c1e1b00 */
[----:B------:R-:W-:-:S02]  /*0c20*/  IMAD.WIDE.U32 R72, R105, 0x8, R78 ;  /* 0x0000000869487825 */ /* 0x000fc400078e004e */
[----:B------:R-:W4:Y:S02]  /*0c30*/  LDG.E.64 R66, desc[UR10][R66.64] ;  /* 0x0000000a42427981 */ /* 0x000f24000c1e1b00 */
[----:B------:R-:W-:Y:S02]  /*0c40*/  IMAD.WIDE.U32 R56, R103, 0x8, R56 ;  /* 0x0000000867387825 */ /* 0x000fe400078e0038 */
[----:B------:R-:W4:Y:S02]  /*0c50*/  LDG.E.64 R72, desc[UR10][R72.64] ;  /* 0x0000000a48487981 */ /* 0x000f24000c1e1b00 */
[C---:B--2---:R-:W-:Y:S02]  /*0c60*/  IMAD.WIDE.U32 R178, R107.reuse, 0x8, R74 ;  /* 0x000000086bb27825 */ /* 0x044fe400078e004a */
        /* <DEDUP_REMOVED lines=8> */
[----:B------:R-:W2:Y:S02]  /*0cf0*/  LDG.E.64 R76, desc[UR10][R76.64] ;  /* 0x0000000a4c4c7981 */ /* 0x000ea4000c1e1b00 */
[C---:B------:R-:W-:Y:S02]  /*0d00*/  IMAD.WIDE.U32 R74, R103.reuse, 0x8, R74 ;  /* 0x00000008674a7825 */ /* 0x040fe400078e004a */
[----:B------:R-:W2:Y:S02]  /*0d10*/  LDG.E.64 R58, desc[UR10][R58.64] ;  /* 0x0000000a3a3a7981 */ /* 0x000ea4000c1e1b00 */
[----:B------:R-:W-:Y:S02]  /*0d20*/  IMAD.WIDE.U32 R78, R103, 0x8, R78 ;  /* 0x00000008674e7825 */ /* 0x000fe400078e004e */
[----:B------:R-:W2:Y:S04]  /*0d30*/  LDG.E.64 R74, desc[UR10][R74.64] ;  /* 0x0000000a4a4a7981 */ /* 0x000ea8000c1e1b00 */
[----:B------:R-:W2:Y:S01]  /*0d40*/  LDG.E.64 R78, desc[UR10][R78.64] ;  /* 0x0000000a4e4e7981 */ /* 0x000ea2000c1e1b00 */
[----:B---3--:R-:W-:-:S02]  /*0d50*/  IMAD.WIDE R204, R144, 0x4, R182 ;  /* 0x0000000490cc7825 */ /* 0x008fc400078e02b6 */
[----:B------:R-:W0:Y:S04]  /*0d60*/  LDC.64 R182, c[0x0][0x3c8] ;  /* 0x0000f200ffb67b82 */ /* 0x000e280000000a00 */
[----:B------:R1:W3:Y:S01]  /*0d70*/  LDG.E R204, desc[UR10][R204.64] ;  /* 0x0000000acccc7981 */ /* 0x0002e2000c1e1900 */
[----:B0-----:R-:W-:-:S05]  /*0d80*/  IMAD.WIDE R182, R144, 0x4, R182 ;  /* 0x0000000490b67825 */ /* 0x001fca00078e02b6 */
[----:B------:R0:W3:Y:S01]  /*0d90*/  LDG.E R102, desc[UR10][R182.64] ;  /* 0x0000000ab6667981 */ /* 0x0000e2000c1e1900 */
[----:B------:R-:W-:Y:S02]  /*0da0*/  ISETP.NE.U32.AND P1, PT, RZ, UR16, PT ;  /* 0x00000010ff007c0c */ /* 0x000fe4000bf25070 */
[----:B------:R-:W-:Y:S02]  /*0db0*/  ISETP.NE.U32.AND P0, PT, RZ, UR14, PT ;  /* 0x0000000eff007c0c */ /* 0x000fe4000bf05070 */
[----:B------:R-:W-:Y:S02]  /*0dc0*/  ISETP.NE.AND.EX P1, PT, RZ, UR17, PT, P1 ;  /* 0x00000011ff007c0c */ /* 0x000fe4000bf25310 */
[----:B------:R-:W-:Y:S02]  /*0dd0*/  ISETP.NE.AND.EX P0, PT, RZ, UR15, PT, P0 ;  /* 0x0000000fff007c0c */ /* 0x000fe4000bf05300 */
[----:B------:R-:W-:Y:S02]  /*0de0*/  ISETP.NE.AND P3, PT, RZ, UR12, PT ;  /* 0x0000000cff007c0c */ /* 0x000fe4000bf65270 */
[----:B----4-:R-:W-:Y:S01]  /*0df0*/  MOV R216, R64 ;  /* 0x0000004000d87202 */ /* 0x010fe20000000f00 */
[--C-:B------:R-:W-:Y:S01]  /*0e00*/  IMAD.MOV.U32 R211, RZ, RZ, R65.reuse ;  /* 0x000000ffffd37224 */ /* 0x100fe200078e0041 */
[----:B------:R-:W-:-:S02]  /*0e10*/  SHF.R.U64 R209, R64, 0x10, R65 ;  /* 0x0000001040d17819 */ /* 0x000fc40000001241 */
[----:B------:R-:W-:-:S03]  /*0e20*/  SHF.R.U32.HI R213, RZ, 0x10, R65 ;  /* 0x00000010ffd57819 */ /* 0x000fc60000011641 */
[----:B------:R-:W4:Y:S01]  /*0e30*/  @P1 LDC.64 R64, c[0x0][0x3b8] ;  /* 0x0000ee00ff401b82 */ /* 0x000f220000000a00 */
[----:B------:R-:W-:Y:S01]  /*0e40*/  MOV R208, R180 ;  /* 0x000000b400d07202 */ /* 0x000fe20000000f00 */
[--C-:B------:R-:W-:Y:S01]  /*0e50*/  IMAD.MOV.U32 R223, RZ, RZ, R181.reuse ;  /* 0x000000ffffdf7224 */ /* 0x100fe200078e00b5 */
[--C-:B------:R-:W-:Y:S02]  /*0e60*/  SHF.R.U64 R222, R180, 0x10, R181.reuse ;  /* 0x00000010b4de7819 */ /* 0x100fe400000012b5 */
[----:B------:R-:W-:Y:S01]  /*0e70*/  SHF.R.U32.HI R206, RZ, 0x10, R181 ;  /* 0x00000010ffce7819 */ /* 0x000fe200000116b5 */
[----:B------:R-:W-:Y:S01]  /*0e80*/  IMAD.MOV.U32 R198, RZ, RZ, R140 ;  /* 0x000000ffffc67224 */ /* 0x000fe200078e008c */
[--C-:B------:R-:W-:Y:S01]  /*0e90*/  SHF.R.U64 R196, R140, 0x10, R141.reuse ;  /* 0x000000108cc47819 */ /* 0x100fe2000000128d */
[--C-:B------:R-:W-:Y:S01]  /*0ea0*/  IMAD.MOV.U32 R215, RZ, RZ, R141.reuse ;  /* 0x000000ffffd77224 */ /* 0x100fe200078e008d */
[----:B------:R-:W-:Y:S02]  /*0eb0*/  SHF.R.U32.HI R195, RZ, 0x10, R141 ;  /* 0x00000010ffc37819 */ /* 0x000fe4000001168d */
[----:B------:R-:W4:Y:S01]  /*0ec0*/  @P0 LDC.64 R140, c[0x0][0x438] ;  /* 0x00010e00ff8c0b82 */ /* 0x000f220000000a00 */
[----:B------:R-:W-:Y:S01]  /*0ed0*/  IMAD.MOV.U32 R186, RZ, RZ, R66 ;  /* 0x000000ffffba7224 */ /* 0x000fe200078e0042 */
[--C-:B------:R-:W-:Y:S01]  /*0ee0*/  SHF.R.U64 R224, R66, 0x10, R67.reuse ;  /* 0x0000001042e07819 */ /* 0x100fe20000001243 */
[--C-:B------:R-:W-:Y:S01]  /*0ef0*/  IMAD.MOV.U32 R225, RZ, RZ, R67.reuse ;  /* 0x000000ffffe17224 */ /* 0x100fe200078e0043 */
[----:B------:R-:W-:Y:S01]  /*0f00*/  SHF.R.U32.HI R226, RZ, 0x10, R67 ;  /* 0x00000010ffe27819 */ /* 0x000fe20000011643 */
[----:B------:R-:W-:Y:S01]  /*0f10*/  IMAD.MOV.U32 R190, RZ, RZ, R72 ;  /* 0x000000ffffbe7224 */ /* 0x000fe200078e0048 */
[--C-:B------:R-:W-:Y:S01]  /*0f20*/  SHF.R.U64 R189, R72, 0x10, R73.reuse ;  /* 0x0000001048bd7819 */ /* 0x100fe20000001249 */
[--C-:B------:R-:W-:Y:S01]  /*0f30*/  IMAD.MOV.U32 R187, RZ, RZ, R73.reuse ;  /* 0x000000ffffbb7224 */ /* 0x100fe200078e0049 */
[----:B------:R-:W-:Y:S01]  /*0f40*/  SHF.R.U32.HI R185, RZ, 0x10, R73 ;  /* 0x00000010ffb97819 */ /* 0x000fe20000011649 */
[----:B------:R-:W4:Y:S01]  /*0f50*/  @P0 LDC.64 R66, c[0x0][0x438] ;  /* 0x00010e00ff420b82 */ /* 0x000f220000000a00 */
[----:B--2---:R-:W-:Y:S01]  /*0f60*/  IMAD.MOV.U32 R217, RZ, RZ, R56 ;  /* 0x000000ffffd97224 */ /* 0x004fe200078e0038 */
[--C-:B------:R-:W-:Y:S01]  /*0f70*/  SHF.R.U64 R218, R56, 0x10, R57.reuse ;  /* 0x0000001038da7819 */ /* 0x100fe20000001239 */
[--C-:B------:R-:W-:Y:S01]  /*0f80*/  IMAD.MOV.U32 R219, RZ, RZ, R57.reuse ;  /* 0x000000ffffdb7224 */ /* 0x100fe200078e0039 */
[----:B------:R-:W-:Y:S01]  /*0f90*/  SHF.R.U32.HI R220, RZ, 0x10, R57 ;  /* 0x00000010ffdc7819 */ /* 0x000fe20000011639 */
[----:B------:R-:W-:Y:S01]  /*0fa0*/  IMAD.MOV.U32 R238, RZ, RZ, R178 ;  /* 0x000000ffffee7224 */ /* 0x000fe200078e00b2 */
[--C-:B------:R-:W-:Y:S01]  /*0fb0*/  SHF.R.U64 R236, R178, 0x10, R179.reuse ;  /* 0x00000010b2ec7819 */ /* 0x100fe200000012b3 */
[----:B------:R-:W-:Y:S01]  /*0fc0*/  IMAD.MOV.U32 R237, RZ, RZ, R179 ;  /* 0x000000ffffed7224 */ /* 0x000fe200078e00b3 */
[--C-:B------:R-:W-:Y:S01]  /*0fd0*/  SHF.R.U64 R234, R176, 0x10, R177.reuse ;  /* 0x00000010b0ea7819 */ /* 0x100fe200000012b1 */
[----:B------:R-:W-:Y:S01]  /*0fe0*/  IMAD.MOV.U32 R210, RZ, RZ, R176 ;  /* 0x000000ffffd27224 */ /* 0x000fe200078e00b0 */
[--C-:B------:R-:W-:Y:S01]  /*0ff0*/  SHF.R.U32.HI R232, RZ, 0x10, R177.reuse ;  /* 0x00000010ffe87819 */ /* 0x100fe200000116b1 */
[----:B------:R-:W-:Y:S01]  /*1000*/  IMAD.MOV.U32 R233, RZ, RZ, R177 ;  /* 0x000000ffffe97224 */ /* 0x000fe200078e00b1 */
[----:B------:R-:W2:Y:S01]  /*1010*/  @P1 LDC.64 R72, c[0x0][0x3b8] ;  /* 0x0000ee00ff481b82 */ /* 0x000ea20000000a00 */
[----:B------:R-:W-:Y:S01]  /*1020*/  SHF.R.U32.HI R230, RZ, 0x10, R179 ;  /* 0x00000010ffe67819 */ /* 0x000fe200000116b3 */
[----:B-1----:R-:W-:Y:S01]  /*1030*/  IMAD.MOV.U32 R205, RZ, RZ, R139 ;  /* 0x000000ffffcd7224 */ /* 0x002fe200078e008b */
[----:B------:R-:W-:Y:S01]  /*1040*/  MOV R214, R138 ;  /* 0x0000008a00d67202 */ /* 0x000fe20000000f00 */
[----:B------:R-:W-:Y:S01]  /*1050*/  IMAD.MOV.U32 R194, RZ, RZ, R76 ;  /* 0x000000ffffc27224 */ /* 0x000fe200078e004c */
[--C-:B------:R-:W-:Y:S01]  /*1060*/  SHF.R.U64 R192, R76, 0x10, R77.reuse ;  /* 0x000000104cc07819 */ /* 0x100fe2000000124d */
[--C-:B------:R-:W-:Y:S01]  /*1070*/  IMAD.MOV.U32 R193, RZ, RZ, R77.reuse ;  /* 0x000000ffffc17224 */ /* 0x100fe200078e004d */
[----:B------:R-:W-:Y:S01]  /*1080*/  SHF.R.U32.HI R191, RZ, 0x10, R77 ;  /* 0x00000010ffbf7819 */ /* 0x000fe2000001164d */
[----:B------:R-:W1:Y:S01]  /*1090*/  @P1 LDC.64 R56, c[0x0][0x3b8] ;  /* 0x0000ee00ff381b82 */ /* 0x000e620000000a00 */
[--C-:B------:R-:W-:Y:S01]  /*10a0*/  SHF.R.U64 R203, R138, 0x10, R139.reuse ;  /* 0x000000108acb7819 */ /* 0x100fe2000000128b */
[----:B------:R-:W-:Y:S01]  /*10b0*/  IMAD.MOV.U32 R188, RZ, RZ, R58 ;  /* 0x000000ffffbc7224 */ /* 0x000fe200078e003a */
[----:B------:R-:W-:Y:S01]  /*10c0*/  SHF.R.U32.HI R207, RZ, 0x10, R139 ;  /* 0x00000010ffcf7819 */ /* 0x000fe2000001168b */
[----:B------:R-:W-:Y:S01]  /*10d0*/  IMAD.MOV.U32 R177, RZ, RZ, R75 ;  /* 0x000000ffffb17224 */ /* 0x000fe200078e004b */
[----:B------:R-:W-:Y:S01]  /*10e0*/  MOV R184, R74 ;  /* 0x0000004a00b87202 */ /* 0x000fe20000000f00 */
[----:B------:R-:W-:Y:S01]  /*10f0*/  IMAD.MOV.U32 R179, RZ, RZ, R59 ;  /* 0x000000ffffb37224 */ /* 0x000fe200078e003b */
[--C-:B------:R-:W-:Y:S01]  /*1100*/  SHF.R.U64 R176, R74, 0x10, R75.reuse ;  /* 0x000000104ab07819 */ /* 0x100fe2000000124b */
[----:B------:R-:W1:Y:S01]  /*1110*/  LDC.64 R76, c[0x0][0x3b0] ;  /* 0x0000ec00ff4c7b82 */ /* 0x000e620000000a00 */
[----:B------:R-:W-:Y:S01]  /*1120*/  SHF.R.U32.HI R178, RZ, 0x10, R75 ;  /* 0x00000010ffb27819 */ /* 0x000fe2000001164b */
[----:B------:R-:W-:Y:S01]  /*1130*/  IMAD.MOV.U32 R0, RZ, RZ, R78 ;  /* 0x000000ffff007224 */ /* 0x000fe200078e004e */
[--C-:B------:R-:W-:Y:S01]  /*1140*/  SHF.R.U64 R180, R78, 0x10, R79.reuse ;  /* 0x000000104eb47819 */ /* 0x100fe2000000124f */
[--C-:B------:R-:W-:Y:S01]  /*1150*/  IMAD.MOV.U32 R181, RZ, RZ, R79.reuse ;  /* 0x000000ffffb57224 */ /* 0x100fe200078e004f */
[----:B0-----:R-:W-:-:S02]  /*1160*/  SHF.R.U32.HI R182, RZ, 0x10, R79 ;  /* 0x00000010ffb67819 */ /* 0x001fc4000001164f */
[--C-:B------:R-:W-:Y:S01]  /*1170*/  SHF.R.U64 R183, R58, 0x10, R59.reuse ;  /* 0x000000103ab77819 */ /* 0x100fe2000000123b */
[----:B------:R-:W0:Y:S01]  /*1180*/  @P0 LDC.64 R74, c[0x0][0x438] ;  /* 0x00010e00ff4a0b82 */ /* 0x000e220000000a00 */
[----:B------:R-:W-:Y:S01]  /*1190*/  SHF.R.U32.HI R221, RZ, 0x10, R59 ;  /* 0x00000010ffdd7819 */ /* 0x000fe2000001163b */
[----:B------:R-:W-:Y:S01]  /*11a0*/  IMAD.MOV.U32 R202, RZ, RZ, R142 ;  /* 0x000000ffffca7224 */ /* 0x000fe200078e008e */
[--C-:B------:R-:W-:Y:S01]  /*11b0*/  SHF.R.U64 R228, R142, 0x10, R143.reuse ;  /* 0x000000108ee47819 */ /* 0x100fe2000000128f */
[--C-:B------:R-:W-:Y:S01]  /*11c0*/  IMAD.MOV.U32 R229, RZ, RZ, R143.reuse ;  /* 0x000000ffffe57224 */ /* 0x100fe200078e008f */
[----:B------:R-:W-:-:S03]  /*11d0*/  SHF.R.U32.HI R200, RZ, 0x10, R143 ;  /* 0x00000010ffc87819 */ /* 0x000fc6000001168f */
[----:B------:R-:W0:Y:S08]  /*11e0*/  @P1 LDC.64 R78, c[0x0][0x3b8] ;  /* 0x0000ee00ff4e1b82 */ /* 0x000e300000000a00 */
[----:B------:R-:W0:Y:S08]  /*11f0*/  @P0 LDC.64 R138, c[0x0][0x438] ;  /* 0x00010e00ff8a0b82 */ /* 0x000e300000000a00 */
[----:B------:R-:W0:Y:S08]  /*1200*/  @P0 LDC.64 R58, c[0x0][0x438] ;  /* 0x00010e00ff3a0b82 */ /* 0x000e300000000a00 */
[----:B------:R-:W0:Y:S01]  /*1210*/  @P1 LDC.64 R142, c[0x0][0x3b8] ;  /* 0x0000ee00ff8e1b82 */ /* 0x000e220000000a00 */
[----:B----4-:R-:W-:Y:S01]  /*1220*/  @P1 IMAD.WIDE.U32 R64, R106, 0x4, R64 ;  /* 0x000000046a401825 */ /* 0x010fe200078e0040 */
[----:B------:R-:W-:-:S02]  /*1230*/  SHF.R.U64 R197, R174, 0x10, R175 ;  /* 0x00000010aec57819 */ /* 0x000fc400000012af */
[----:B------:R-:W-:Y:S01]  /*1240*/  SHF.R.U32.HI R201, RZ, 0x10, R175 ;  /* 0x00000010ffc97819 */ /* 0x000fe200000116af */
[----:B------:R-:W-:Y:S01]  /*1250*/  @P0 IMAD.WIDE.U32 R140, R107, 0x8, R140 ;  /* 0x000000086b8c0825 */ /* 0x000fe200078e008c */
[----:B------:R3:W5:Y:S03]  /*1260*/  @P1 LDG.E R100, desc[UR10][R64.64] ;  /* 0x0000000a40641981 */ /* 0x000766000c1e1900 */
[C---:B------:R-:W-:Y:S01]  /*1270*/  @P0 IMAD.WIDE.U32 R66, R105.reuse, 0x8, R66 ;  /* 0x0000000869420825 */ /* 0x040fe200078e0042 */
[----:B------:R4:W5:Y:S03]  /*1280*/  @P0 LDG.E.64 R128, desc[UR10][R140.64] ;  /* 0x0000000a8c800981 */ /* 0x000966000c1e1b00 */
[----:B--2---:R-:W-:Y:S01]  /*1290*/  @P1 IMAD.WIDE.U32 R240, R105, 0x4, R72 ;  /* 0x0000000469f01825 */ /* 0x004fe200078e0048 */
[----:B------:R2:W5:Y:S01]  /*12a0*/  @P0 LDG.E.64 R132, desc[UR10][R66.64] ;  /* 0x0000000a42840981 */ /* 0x000562000c1e1b00 */
[----:B---3--:R-:W-:-:S02]  /*12b0*/  FSEL R64, R204, RZ, !P3 ;  /* 0x000000ffcc407208 */ /* 0x008fc40005800000 */
[----:B-1----:R-:W-:Y:S01]  /*12c0*/  @P1 IMAD.WIDE.U32 R56, R103, 0x4, R56 ;  /* 0x0000000467381825 */ /* 0x002fe200078e0038 */
[----:B------:R-:W-:Y:S01]  /*12d0*/  SHF.L.U32 R65, R208, 0x10, RZ ;  /* 0x00000010d0417819 */ /* 0x000fe200000006ff */
[----:B------:R-:W5:Y:S02]  /*12e0*/  @P1 LDG.E R99, desc[UR10][R240.64] ;  /* 0x0000000af0631981 */ /* 0x000f64000c1e1900 */
[----:B------:R-:W-:Y:S01]  /*12f0*/  IMAD.WIDE.U32 R72, R105, 0x4, R76 ;  /* 0x0000000469487825 */ /* 0x000fe200078e004c */
[----:B------:R-:W-:Y:S01]  /*1300*/  SHF.L.U32 R234, R234, 0x10, RZ ;  /* 0x00000010eaea7819 */ /* 0x000fe200000006ff */
[----:B------:R-:W5:Y:S02]  /*1310*/  @P1 LDG.E R97, desc[UR10][R56.64] ;  /* 0x0000000a38611981 */ /* 0x000f64000c1e1900 */
[----:B------:R-:W-:Y:S02]  /*1320*/  IMAD.U32 R235, R210, 0x10000, RZ ;  /* 0x00010000d2eb7824 */ /* 0x000fe400078e00ff */
[C---:B0-----:R-:W-:Y:S01]  /*1330*/  @P0 IMAD.WIDE.U32 R242, R104.reuse, 0x8, R74 ;  /* 0x0000000868f20825 */ /* 0x041fe200078e004a */
[----:B------:R-:W5:Y:S03]  /*1340*/  LDG.E R141, desc[UR10][R72.64] ;  /* 0x0000000a488d7981 */ /* 0x000f66000c1e1900 */
[----:B------:R-:W-:-:S04]  /*1350*/  @P1 IMAD.WIDE.U32 R78, R104, 0x4, R78 ;  /* 0x00000004684e1825 */ /* 0x000fc800078e004e */
[----:B----4-:R-:W-:Y:S01]  /*1360*/  FMUL.FTZ R140, R157, R235 ;  /* 0x000000eb9d8c7220 */ /* 0x010fe20000410000 */
[----:B------:R-:W-:-:S04]  /*1370*/  @P0 IMAD.WIDE.U32 R138, R103, 0x8, R138 ;  /* 0x00000008678a0825 */ /* 0x000fc800078e008a */
[----:B------:R-:W-:Y:S01]  /*1380*/  FADD.FTZ R208, -R64, R65 ;  /* 0x0000004140d07221 */ /* 0x000fe20000010100 */
[----:B------:R0:W5:Y:S01]  /*1390*/  @P0 LDG.E.64 R134, desc[UR10][R242.64] ;  /* 0x0000000af2860981 */ /* 0x000162000c1e1b00 */
[----:B------:R-:W-:-:S03]  /*13a0*/  @P0 IMAD.WIDE.U32 R58, R106, 0x8, R58 ;  /* 0x000000086a3a0825 */ /* 0x000fc600078e003a */
[----:B------:R1:W5:Y:S01]  /*13b0*/  @P1 LDG.E R98, desc[UR10][R78.64] ;  /* 0x0000000a4e621981 */ /* 0x000362000c1e1900 */
[----:B------:R-:W-:Y:S02]  /*13c0*/  IMAD.U32 R197, R197, 0x10000, RZ ;  /* 0x00010000c5c57824 */ /* 0x000fe400078e00ff */
[----:B--2---:R-:W-:Y:S01]  /*13d0*/  IMAD.U32 R67, R222, 0x10000, RZ ;  /* 0x00010000de437824 */ /* 0x004fe200078e00ff */
[----:B------:R2:W5:Y:S01]  /*13e0*/  @P0 LDG.E.64 R136, desc[UR10][R138.64] ;  /* 0x0000000a8a880981 */ /* 0x000562000c1e1b00 */
[----:B------:R-:W-:Y:S02]  /*13f0*/  IMAD.U32 R201, R201, 0x10000, RZ ;  /* 0x00010000c9c97824 */ /* 0x000fe400078e00ff */
[----:B------:R-:W-:Y:S01]  /*1400*/  IMAD.U32 R238, R238, 0x10000, RZ ;  /* 0x00010000eeee7824 */ /* 0x000fe200078e00ff */
[----:B------:R3:W5:Y:S01]  /*1410*/  @P0 LDG.E.64 R130, desc[UR10][R58.64] ;  /* 0x0000000a3a820981 */ /* 0x000762000c1e1b00 */
[----:B------:R-:W-:Y:S02]  /*1420*/  IMAD.MOV.U32 R199, RZ, RZ, R175 ;  /* 0x000000ffffc77224 */ /* 0x000fe400078e00af */
[----:B------:R-:W-:-:S04]  /*1430*/  @P1 IMAD.WIDE.U32 R142, R107, 0x4, R142 ;  /* 0x000000046b8e1825 */ /* 0x000fc800078e008e */
[----:B0-----:R-:W-:Y:S01]  /*1440*/  FADD.FTZ R243, -R64, R197 ;  /* 0x000000c540f37221 */ /* 0x001fe20000010100 */
[----:B-1----:R-:W-:Y:S01]  /*1450*/  SHF.L.U32 R79, R187, 0x10, RZ ;  /* 0x00000010bb4f7819 */ /* 0x002fe200000006ff */
[----:B------:R-:W-:Y:S02]  /*1460*/  IMAD.U32 R57, R205, 0x10000, RZ ;  /* 0x00010000cd397824 */ /* 0x000fe400078e00ff */
[----:B------:R-:W-:-:S04]  /*1470*/  IMAD.WIDE.U32 R74, R106, 0x4, R76 ;  /* 0x000000046a4a7825 */ /* 0x000fc800078e004c */
[----:B------:R-:W-:Y:S01]  /*1480*/  FADD.FTZ R197, -R64, R201 ;  /* 0x000000c940c57221 */ /* 0x000fe20000010100 */
[----:B------:R-:W-:Y:S01]  /*1490*/  FMUL.FTZ R56, R119, R234 ;  /* 0x000000ea77387220 */ /* 0x000fe20000410000 */
[----:B------:R-:W-:Y:S02]  /*14a0*/  IMAD.U32 R223, R223, 0x10000, RZ ;  /* 0x00010000dfdf7824 */ /* 0x000fe400078e00ff */
[----:B------:R-:W-:Y:S02]  /*14b0*/  IMAD.U32 R73, R220, 0x10000, RZ ;  /* 0x00010000dc497824 */ /* 0x000fe400078e00ff */
[----:B------:R-:W-:Y:S01]  /*14c0*/  FFMA.FTZ R187, R147, R238, R140 ;  /* 0x000000ee93bb7223 */ /* 0x000fe2000001008c */
[----:B------:R-:W-:Y:S02]  /*14d0*/  IMAD.U32 R251, R206, 0x10000, RZ ;  /* 0x00010000cefb7824 */ /* 0x000fe400078e00ff */
[----:B------:R-:W-:Y:S01]  /*14e0*/  FADD.FTZ R206, -R64, R67 ;  /* 0x0000004340ce7221 */ /* 0x000fe20000010100 */
[----:B--2---:R-:W-:-:S02]  /*14f0*/  IMAD.U32 R139, R179, 0x10000, RZ ;  /* 0x00010000b38b7824 */ /* 0x004fc400078e00ff */
[----:B------:R-:W-:Y:S01]  /*1500*/  FADD.FTZ R201, -R64, R57 ;  /* 0x0000003940c97221 */ /* 0x000fe20000010100 */
[----:B---3--:R-:W-:Y:S01]  /*1510*/  IMAD.WIDE.U32 R58, R104, 0x4, R76 ;  /* 0x00000004683a7825 */ /* 0x008fe200078e004c */
[----:B------:R-:W5:Y:S03]  /*1520*/  @P1 LDG.E R101, desc[UR10][R142.64] ;  /* 0x0000000a8e651981 */ /* 0x000f66000c1e1900 */
[----:B------:R-:W-:Y:S01]  /*1530*/  FADD.FTZ R204, -R64, R223 ;  /* 0x000000df40cc7221 */ /* 0x000fe20000010100 */
[----:B------:R-:W-:Y:S02]  /*1540*/  IMAD.U32 R209, R209, 0x10000, RZ ;  /* 0x00010000d1d17824 */ /* 0x000fe400078e00ff */
[----:B------:R-:W-:Y:S02]  /*1550*/  IMAD.U32 R236, R236, 0x10000, RZ ;  /* 0x00010000ecec7824 */ /* 0x000fe400078e00ff */
[----:B------:R-:W-:-:S02]  /*1560*/  IMAD.U32 R233, R233, 0x10000, RZ ;  /* 0x00010000e9e97824 */ /* 0x000fc400078e00ff */
[----:B------:R-:W-:Y:S02]  /*1570*/  IMAD.U32 R179, R0, 0x10000, RZ ;  /* 0x0001000000b37824 */ /* 0x000fe400078e00ff */
[----:B------:R-:W-:Y:S01]  /*1580*/  FMUL.FTZ R0, R102, R208 ;  /* 0x000000d066007220 */ /* 0x000fe20000410000 */
[----:B------:R-:W-:Y:S01]  /*1590*/  IMAD.U32 R211, R211, 0x10000, RZ ;  /* 0x00010000d3d37824 */ /* 0x000fe200078e00ff */
[----:B------:R-:W-:Y:S01]  /*15a0*/  SHF.L.U32 R199, R199, 0x10, RZ ;  /* 0x00000010c7c77819 */ /* 0x000fe200000006ff */
[----:B------:R-:W-:Y:S02]  /*15b0*/  IMAD.U32 R67, R213, 0x10000, RZ ;  /* 0x00010000d5437824 */ /* 0x000fe400078e00ff */
[----:B------:R-:W-:Y:S01]  /*15c0*/  FADD.FTZ R57, -R64, R73 ;  /* 0x0000004940397221 */ /* 0x000fe20000010100 */
[----:B------:R-:W-:Y:S01]  /*15d0*/  IMAD.WIDE.U32 R244, R107, 0x4, R76 ;  /* 0x000000046bf47825 */ /* 0x000fe200078e004c */
[----:B------:R0:W5:Y:S01]  /*15e0*/  LDG.E R142, desc[UR10][R74.64] ;  /* 0x0000000a4a8e7981 */ /* 0x000162000c1e1900 */
[----:B------:R-:W-:-:S02]  /*15f0*/  SHF.L.U32 R223, R186, 0x10, RZ ;  /* 0x00000010badf7819 */ /* 0x000fc400000006ff */
[----:B------:R-:W-:Y:S01]  /*1600*/  FADD.FTZ R213, -R64, R209 ;  /* 0x000000d140d57221 */ /* 0x000fe20000010100 */
[----:B------:R-:W-:Y:S01]  /*1610*/  IMAD.U32 R73, R191, 0x10000, RZ ;  /* 0x00010000bf497824 */ /* 0x000fe200078e00ff */
[----:B------:R-:W-:Y:S01]  /*1620*/  MOV R212, R174 ;  /* 0x000000ae00d47202 */ /* 0x000fe20000000f00 */
[----:B------:R-:W-:Y:S02]  /*1630*/  IMAD.U32 R138, R183, 0x10000, RZ ;  /* 0x00010000b78a7824 */ /* 0x000fe400078e00ff */
[----:B------:R-:W-:Y:S01]  /*1640*/  FMUL.FTZ R249, R156, R233 ;  /* 0x000000e99cf97220 */ /* 0x000fe20000410000 */
[----:B------:R-:W-:Y:S02]  /*1650*/  IMAD.U32 R237, R237, 0x10000, RZ ;  /* 0x00010000eded7824 */ /* 0x000fe400078e00ff */
[----:B------:R-:W-:Y:S01]  /*1660*/  FMUL.FTZ R183, R102, R206 ;  /* 0x000000ce66b77220 */ /* 0x000fe20000410000 */
[----:B------:R-:W-:Y:S02]  /*1670*/  IMAD.U32 R232, R232, 0x10000, RZ ;  /* 0x00010000e8e87824 */ /* 0x000fe400078e00ff */
[----:B------:R-:W-:Y:S01]  /*1680*/  FFMA.FTZ R186, R109, R236, R56 ;  /* 0x000000ec6dba7223 */ /* 0x000fe20000010038 */
[----:B0-----:R-:W-:-:S02]  /*1690*/  IMAD.U32 R74, R196, 0x10000, RZ ;  /* 0x00010000c44a7824 */ /* 0x001fc400078e00ff */
[----:B------:R-:W-:Y:S01]  /*16a0*/  FADD.FTZ R191, RZ, R187 ;  /* 0x000000bbffbf7221 */ /* 0x000fe20000010000 */
[----:B------:R-:W-:Y:S01]  /*16b0*/  IMAD.WIDE.U32 R76, R103, 0x4, R76 ;  /* 0x00000004674c7825 */ /* 0x000fe200078e004c */
[----:B------:R0:W5:Y:S03]  /*16c0*/  LDG.E R174, desc[UR10][R58.64] ;  /* 0x0000000a3aae7981 */ /* 0x000166000c1e1900 */
[----:B------:R-:W-:Y:S01]  /*16d0*/  FADD.FTZ R209, -R64, R211 ;  /* 0x000000d340d17221 */ /* 0x000fe20000010100 */
[----:B------:R-:W-:Y:S01]  /*16e0*/  FFMA.FTZ R206, R0, R187, RZ ;  /* 0x000000bb00ce7223 */ /* 0x000fe200000100ff */
[C---:B------:R-:W-:Y:S01]  /*16f0*/  FADD.FTZ R211, -R64.reuse, R67 ;  /* 0x0000004340d37221 */ /* 0x040fe20000010100 */
[----:B------:R-:W-:Y:S01]  /*1700*/  FADD.FTZ R241, -R64, R199 ;  /* 0x000000c740f17221 */ /* 0x000fe20000010100 */
[----:B------:R-:W-:Y:S01]  /*1710*/  IMAD.U32 R67, R198, 0x10000, RZ ;  /* 0x00010000c6437824 */ /* 0x000fe200078e00ff */
[----:B------:R-:W-:Y:S01]  /*1720*/  SHF.L.U32 R66, R194, 0x10, RZ ;  /* 0x00000010c2427819 */ /* 0x000fe200000006ff */
[----:B------:R-:W-:Y:S01]  /*1730*/  IMAD.U32 R78, R189, 0x10000, RZ ;  /* 0x00010000bd4e7824 */ /* 0x000fe200078e00ff */
[----:B------:R1:W5:Y:S01]  /*1740*/  LDG.E R143, desc[UR10][R244.64] ;  /* 0x0000000af48f7981 */ /* 0x000362000c1e1900 */
[----:B0-----:R-:W-:-:S02]  /*1750*/  IMAD.U32 R59, R214, 0x10000, RZ ;  /* 0x00010000d63b7824 */ /* 0x001fc400078e00ff */
[----:B------:R-:W-:Y:S01]  /*1760*/  FMUL.FTZ R247, R118, R232 ;  /* 0x000000e876f77220 */ /* 0x000fe20000410000 */
[----:B------:R-:W-:Y:S02]  /*1770*/  IMAD.U32 R203, R203, 0x10000, RZ ;  /* 0x00010000cbcb7824 */ /* 0x000fe400078e00ff */
[----:B------:R-:W-:Y:S01]  /*1780*/  FFMA.FTZ R189, R146, R237, R249 ;  /* 0x000000ed92bd7223 */ /* 0x000fe200000100f9 */
[----:B------:R-:W-:Y:S02]  /*1790*/  IMAD.U32 R230, R230, 0x10000, RZ ;  /* 0x00010000e6e67824 */ /* 0x000fe400078e00ff */
[----:B------:R-:W-:Y:S01]  /*17a0*/  FMUL.FTZ R198, R121, R74 ;  /* 0x0000004a79c67220 */ /* 0x000fe20000410000 */
[----:B------:R-:W-:Y:S02]  /*17b0*/  IMAD.U32 R228, R228, 0x10000, RZ ;  /* 0x00010000e4e47824 */ /* 0x000fe400078e00ff */
[----:B------:R-:W-:Y:S01]  /*17c0*/  FADD.FTZ R208, R186, R191 ;  /* 0x000000bfbad07221 */ /* 0x000fe20000010000 */
[----:B------:R-:W-:-:S02]  /*17d0*/  IMAD.U32 R227, R184, 0x10000, RZ ;  /* 0x00010000b8e37824 */ /* 0x000fc400078e00ff */
[----:B------:R-:W-:Y:S01]  /*17e0*/  FMUL.FTZ R194, R102, R197 ;  /* 0x000000c566c27220 */ /* 0x000fe20000410000 */
[----:B------:R-:W-:Y:S01]  /*17f0*/  FADD.FTZ R251, -R64, R251 ;  /* 0x000000fb40fb7221 */ /* 0x000fe20000010100 */
[----:B-1----:R-:W-:Y:S01]  /*1800*/  IMAD.U32 R245, R212, 0x10000, RZ ;  /* 0x00010000d4f57824 */ /* 0x002fe200078e00ff */
[----:B------:R-:W-:Y:S01]  /*1810*/  SHF.L.U32 R65, R216, 0x10, RZ ;  /* 0x00000010d8417819 */ /* 0x000fe200000006ff */
[----:B------:R-:W-:Y:S02]  /*1820*/  IMAD.U32 R207, R207, 0x10000, RZ ;  /* 0x00010000cfcf7824 */ /* 0x000fe400078e00ff */
[----:B------:R-:W-:Y:S01]  /*1830*/  FMUL.FTZ R184, R102, R204 ;  /* 0x000000cc66b87220 */ /* 0x000fe20000410000 */
[----:B------:R-:W-:Y:S01]  /*1840*/  FFMA.FTZ R197, R183, R186, R206 ;  /* 0x000000bab7c57223 */ /* 0x000fe200000100ce */
[----:B------:R0:W5:Y:S01]  /*1850*/  LDG.E R175, desc[UR10][R76.64] ;  /* 0x0000000a4caf7981 */ /* 0x000162000c1e1900 */
[----:B------:R-:W-:Y:S01]  /*1860*/  FADD.FTZ R199, -R64, R59 ;  /* 0x0000003b40c77221 */ /* 0x000fe20000010100 */
[----:B------:R-:W-:-:S02]  /*1870*/  IMAD.U32 R59, R195, 0x10000, RZ ;  /* 0x00010000c33b7824 */ /* 0x000fc400078e00ff */
[----:B------:R-:W-:Y:S01]  /*1880*/  FMUL.FTZ R191, R102, R241 ;  /* 0x000000f166bf7220 */ /* 0x000fe20000410000 */
[----:B------:R-:W-:Y:S01]  /*1890*/  FADD.FTZ R205, -R64, R203 ;  /* 0x000000cb40cd7221 */ /* 0x000fe20000010100 */
[----:B------:R-:W-:Y:S02]  /*18a0*/  IMAD.U32 R231, R202, 0x10000, RZ ;  /* 0x00010000cae77824 */ /* 0x000fe400078e00ff */
[----:B------:R-:W-:Y:S01]  /*18b0*/  FMUL.FTZ R196, R159, R67 ;  /* 0x000000439fc47220 */ /* 0x000fe20000410000 */
[----:B------:R-:W-:Y:S01]  /*18c0*/  FADD.FTZ R241, R189, R208 ;  /* 0x000000d0bdf17221 */ /* 0x000fe20000010000 */
[----:B------:R-:W-:Y:S01]  /*18d0*/  FFMA.FTZ R195, R111, R228, R198 ;  /* 0x000000e46fc37223 */ /* 0x000fe200000100c6 */
[----:B0-----:R-:W-:Y:S02]  /*18e0*/  IMAD.U32 R76, R188, 0x10000, RZ ;  /* 0x00010000bc4c7824 */ /* 0x001fe400078e00ff */
[----:B------:R-:W-:Y:S01]  /*18f0*/  FFMA.FTZ R188, R108, R230, R247 ;  /* 0x000000e66cbc7223 */ /* 0x000fe200000100f7 */
[----:B------:R-:W-:-:S02]  /*1900*/  IMAD.U32 R77, R185, 0x10000, RZ ;  /* 0x00010000b94d7824 */ /* 0x000fc400078e00ff */
[C---:B------:R-:W-:Y:S01]  /*1910*/  FADD.FTZ R245, -R64.reuse, R245 ;  /* 0x000000f540f57221 */ /* 0x040fe20000010100 */
[----:B------:R-:W-:Y:S01]  /*1920*/  FADD.FTZ R203, -R64, R207 ;  /* 0x000000cf40cb7221 */ /* 0x000fe20000010100 */
[----:B------:R-:W-:Y:S01]  /*1930*/  FMUL.FTZ R185, R102, R251 ;  /* 0x000000fb66b97220 */ /* 0x000fe20000410000 */
[----:B------:R-:W-:Y:S01]  /*1940*/  FFMA.FTZ R198, R184, R189, R197 ;  /* 0x000000bdb8c67223 */ /* 0x000fe200000100c5 */
[----:B------:R-:W-:Y:S01]  /*1950*/  SHF.L.U32 R219, R219, 0x10, RZ ;  /* 0x00000010dbdb7819 */ /* 0x000fe200000006ff */
[----:B------:R-:W-:Y:S01]  /*1960*/  FADD.FTZ R207, -R64, R65 ;  /* 0x0000004140cf7221 */ /* 0x000fe20000010100 */
[----:B------:R-:W-:Y:S02]  /*1970*/  IMAD.U32 R217, R217, 0x10000, RZ ;  /* 0x00010000d9d97824 */ /* 0x000fe400078e00ff */
[----:B------:R-:W-:Y:S01]  /*1980*/  FADD.FTZ R206, R188, R241 ;  /* 0x000000f1bcce7221 */ /* 0x000fe20000010000 */
[----:B------:R-:W-:Y:S02]  /*1990*/  IMAD.U32 R239, R218, 0x10000, RZ ;  /* 0x00010000daef7824 */ /* 0x000fe400078e00ff */
[----:B------:R-:W-:-:S02]  /*19a0*/  IMAD.U32 R65, R193, 0x10000, RZ ;  /* 0x00010000c1417824 */ /* 0x000fc400078e00ff */
[----:B------:R-:W-:Y:S01]  /*19b0*/  FFMA.FTZ R193, R149, R231, R196 ;  /* 0x000000e795c17223 */ /* 0x000fe200000100c4 */
[----:B------:R-:W-:Y:S02]  /*19c0*/  IMAD.U32 R58, R215, 0x10000, RZ ;  /* 0x00010000d73a7824 */ /* 0x000fe400078e00ff */
[----:B------:R-:W-:Y:S01]  /*19d0*/  FFMA.FTZ R241, R185, R188, R198 ;  /* 0x000000bcb9f17223 */ /* 0x000fe200000100c6 */
[----:B------:R-:W-:Y:S02]  /*19e0*/  IMAD.U32 R72, R190, 0x10000, RZ ;  /* 0x00010000be487824 */ /* 0x000fe400078e00ff */
[----:B------:R-:W-:Y:S01]  /*19f0*/  FMUL.FTZ R190, R102, R245 ;  /* 0x000000f566be7220 */ /* 0x000fe20000410000 */
[C---:B------:R-:W-:Y:S01]  /*1a00*/  FADD.FTZ R217, -R64.reuse, R217 ;  /* 0x000000d940d97221 */ /* 0x040fe20000010100 */
[C---:B------:R-:W-:Y:S01]  /*1a10*/  FADD.FTZ R239, -R64.reuse, R239 ;  /* 0x000000ef40ef7221 */ /* 0x040fe20000010100 */
[----:B------:R-:W-:Y:S01]  /*1a20*/  FADD.FTZ R219, -R64, R219 ;  /* 0x000000db40db7221 */ /* 0x000fe20000010100 */
[----:B------:R-:W-:Y:S01]  /*1a30*/  SHF.L.U32 R229, R229, 0x10, RZ ;  /* 0x00000010e5e57819 */ /* 0x000fe200000006ff */
[----:B------:R-:W-:-:S02]  /*1a40*/  IMAD.U32 R75, R200, 0x10000, RZ ;  /* 0x00010000c84b7824 */ /* 0x000fc400078e00ff */
[----:B------:R-:W-:Y:S01]  /*1a50*/  FMUL.FTZ R200, R158, R58 ;  /* 0x0000003a9ec87220 */ /* 0x000fe20000410000 */
[----:B------:R-:W-:Y:S02]  /*1a60*/  IMAD.U32 R64, R192, 0x10000, RZ ;  /* 0x00010000c0407824 */ /* 0x000fe400078e00ff */
[----:B------:R-:W-:Y:S01]  /*1a70*/  FMUL.FTZ R204, R120, R59 ;  /* 0x0000003b78cc7220 */ /* 0x000fe20000410000 */
[----:B------:R-:W-:Y:S01]  /*1a80*/  FADD.FTZ R206, R193, R206 ;  /* 0x000000cec1ce7221 */ /* 0x000fe20000010000 */
[----:B------:R-:W-:Y:S01]  /*1a90*/  FMUL.FTZ R192, R102, R243 ;  /* 0x000000f366c07220 */ /* 0x000fe20000410000 */
[----:B------:R-:W-:Y:S01]  /*1aa0*/  FFMA.FTZ R241, R190, R193, R241 ;  /* 0x000000c1bef17223 */ /* 0x000fe200000100f1 */
[----:B------:R-:W-:Y:S01]  /*1ab0*/  FMUL.FTZ R198, R102, R205 ;  /* 0x000000cd66c67220 */ /* 0x000fe20000410000 */
[----:B------:R-:W-:Y:S01]  /*1ac0*/  FFMA.FTZ R196, R148, R229, R200 ;  /* 0x000000e594c47223 */ /* 0x000fe200000100c8 */
[----:B------:R-:W-:Y:S01]  /*1ad0*/  FFMA.FTZ R197, R110, R75, R204 ;  /* 0x0000004b6ec57223 */ /* 0x000fe200000100cc */
[----:B------:R-:W-:Y:S01]  /*1ae0*/  FADD.FTZ R205, R195, R206 ;  /* 0x000000cec3cd7221 */ /* 0x000fe20000010000 */
[----:B------:R-:W-:Y:S01]  /*1af0*/  FFMA.FTZ R204, R192, R195, R241 ;  /* 0x000000c3c0cc7223 */ /* 0x000fe200000100f1 */
[----:B------:R-:W-:Y:S01]  /*1b00*/  FMUL.FTZ R202, R161, R72 ;  /* 0x00000048a1ca7220 */ /* 0x000fe20000410000 */
[----:B------:R-:W-:Y:S01]  /*1b10*/  FMUL.FTZ R140, R123, R78 ;  /* 0x0000004e7b8c7220 */ /* 0x000fe20000410000 */
[----:B------:R-:W-:Y:S01]  /*1b20*/  FADD.FTZ R206, R196, R205 ;  /* 0x000000cdc4ce7221 */ /* 0x000fe20000010000 */
[----:B------:R-:W-:Y:S01]  /*1b30*/  FFMA.FTZ R241, R191, R196, R204 ;  /* 0x000000c4bff17223 */ /* 0x000fe200000100cc */
[C---:B------:R-:W-:Y:S01]  /*1b40*/  FMUL.FTZ R200, R102.reuse, R203 ;  /* 0x000000cb66c87220 */ /* 0x040fe20000410000 */
[----:B------:R-:W-:Y:S01]  /*1b50*/  FFMA.FTZ R202, R151, R66, R202 ;  /* 0x0000004297ca7223 */ /* 0x000fe200000100ca */
[----:B------:R-:W-:Y:S01]  /*1b60*/  FFMA.FTZ R203, R113, R64, R140 ;  /* 0x0000004071cb7223 */ /* 0x000fe2000001008c */
[----:B------:R-:W-:Y:S01]  /*1b70*/  FADD.FTZ R243, R197, R206 ;  /* 0x000000cec5f37221 */ /* 0x000fe20000010000 */
[----:B------:R-:W-:Y:S01]  /*1b80*/  FMUL.FTZ R199, R102, R199 ;  /* 0x000000c766c77220 */ /* 0x000fe20000410000 */
[----:B------:R-:W-:Y:S01]  /*1b90*/  FFMA.FTZ R140, R194, R197, R241 ;  /* 0x000000c5c28c7223 */ /* 0x000fe200000100f1 */
[----:B------:R-:W-:Y:S01]  /*1ba0*/  FMUL.FTZ R251, R160, R79 ;  /* 0x0000004fa0fb7220 */ /* 0x000fe20000410000 */
[----:B------:R-:W-:Y:S01]  /*1bb0*/  FADD.FTZ R208, R202, R243 ;  /* 0x000000f3cad07221 */ /* 0x000fe20000010000 */
[----:B------:R-:W-:Y:S01]  /*1bc0*/  FMUL.FTZ R206, R102, R213 ;  /* 0x000000d566ce7220 */ /* 0x000fe20000410000 */
[----:B------:R-:W-:Y:S01]  /*1bd0*/  FFMA.FTZ R213, R199, R202, R140 ;  /* 0x000000cac7d57223 */ /* 0x000fe2000001008c */
[----:B------:R-:W-:-:S02]  /*1be0*/  IMAD.U32 R224, R224, 0x10000, RZ ;  /* 0x00010000e0e07824 */ /* 0x000fc400078e00ff */
[----:B------:R-:W-:Y:S01]  /*1bf0*/  FMUL.FTZ R249, R122, R77 ;  /* 0x0000004d7af97220 */ /* 0x000fe20000410000 */
[----:B------:R-:W-:Y:S01]  /*1c00*/  FFMA.FTZ R204, R150, R65, R251 ;  /* 0x0000004196cc7223 */ /* 0x000fe200000100fb */
[----:B------:R-:W-:Y:S01]  /*1c10*/  FADD.FTZ R241, R203, R208 ;  /* 0x000000d0cbf17221 */ /* 0x000fe20000010000 */
[----:B------:R-:W-:Y:S01]  /*1c20*/  FMUL.FTZ R201, R102, R201 ;  /* 0x000000c966c97220 */ /* 0x000fe20000410000 */
[----:B------:R-:W-:Y:S01]  /*1c30*/  FFMA.FTZ R140, R198, R203, R213 ;  /* 0x000000cbc68c7223 */ /* 0x000fe200000100d5 */
[----:B------:R-:W-:Y:S01]  /*1c40*/  FMUL.FTZ R210, R163, R223 ;  /* 0x000000dfa3d27220 */ /* 0x000fe20000410000 */
[----:B------:R-:W-:Y:S01]  /*1c50*/  FMUL.FTZ R56, R125, R224 ;  /* 0x000000e07d387220 */ /* 0x000fe20000410000 */
[----:B------:R-:W-:Y:S01]  /*1c60*/  FFMA.FTZ R205, R112, R73, R249 ;  /* 0x0000004970cd7223 */ /* 0x000fe200000100f9 */
[----:B------:R-:W-:Y:S01]  /*1c70*/  FADD.FTZ R212, R204, R241 ;  /* 0x000000f1ccd47221 */ /* 0x000fe20000010000 */
[----:B------:R-:W-:Y:S01]  /*1c80*/  FFMA.FTZ R241, R201, R204, R140 ;  /* 0x000000ccc9f17223 */ /* 0x000fe2000001008c */
[----:B------:R-:W-:Y:S01]  /*1c90*/  FMUL.FTZ R208, R102, R211 ;  /* 0x000000d366d07220 */ /* 0x000fe20000410000 */
[----:B------:R-:W-:-:S02]  /*1ca0*/  IMAD.U32 R225, R225, 0x10000, RZ ;  /* 0x00010000e1e17824 */ /* 0x000fc400078e00ff */
[----:B------:R-:W-:Y:S01]  /*1cb0*/  FFMA.FTZ R210, R153, R76, R210 ;  /* 0x0000004c99d27223 */ /* 0x000fe200000100d2 */
[----:B------:R-:W-:Y:S01]  /*1cc0*/  FFMA.FTZ R211, R115, R138, R56 ;  /* 0x0000008a73d37223 */ /* 0x000fe20000010038 */
[----:B------:R-:W-:Y:S01]  /*1cd0*/  FADD.FTZ R243, R205, R212 ;  /* 0x000000d4cdf37221 */ /* 0x000fe20000010000 */
[----:B------:R-:W-:Y:S01]  /*1ce0*/  FMUL.FTZ R207, R102, R207 ;  /* 0x000000cf66cf7220 */ /* 0x000fe20000410000 */
[----:B------:R-:W-:Y:S01]  /*1cf0*/  FFMA.FTZ R56, R200, R205, R241 ;  /* 0x000000cdc8387223 */ /* 0x000fe200000100f1 */
[----:B------:R-:W-:Y:S02]  /*1d00*/  IMAD.U32 R226, R226, 0x10000, RZ ;  /* 0x00010000e2e27824 */ /* 0x000fe400078e00ff */
[----:B------:R-:W-:Y:S01]  /*1d10*/  FMUL.FTZ R247, R162, R225 ;  /* 0x000000e1a2f77220 */ /* 0x000fe20000410000 */
[----:B------:R-:W-:Y:S01]  /*1d20*/  FADD.FTZ R140, R210, R243 ;  /* 0x000000f3d28c7221 */ /* 0x000fe20000010000 */
[----:B------:R-:W-:Y:S01]  /*1d30*/  FFMA.FTZ R241, R207, R210, R56 ;  /* 0x000000d2cff17223 */ /* 0x000fe20000010038 */
[----:B------:R-:W-:-:S02]  /*1d40*/  IMAD.U32 R221, R221, 0x10000, RZ ;  /* 0x00010000dddd7824 */ /* 0x000fc400078e00ff */
[----:B------:R-:W-:Y:S01]  /*1d50*/  FMUL.FTZ R215, R124, R226 ;  /* 0x000000e27cd77220 */ /* 0x000fe20000410000 */
[----:B------:R-:W-:Y:S01]  /*1d60*/  FFMA.FTZ R212, R152, R139, R247 ;  /* 0x0000008b98d47223 */ /* 0x000fe200000100f7 */
[----:B------:R-:W-:Y:S01]  /*1d70*/  FADD.FTZ R243, R211, R140 ;  /* 0x0000008cd3f37221 */ /* 0x000fe20000010000 */
[----:B------:R-:W-:Y:S01]  /*1d80*/  FMUL.FTZ R209, R102, R209 ;  /* 0x000000d166d17220 */ /* 0x000fe20000410000 */
[----:B------:R-:W-:Y:S01]  /*1d90*/  FFMA.FTZ R56, R206, R211, R241 ;  /* 0x000000d3ce387223 */ /* 0x000fe200000100f1 */
[----:B------:R-:W-:Y:S02]  /*1da0*/  IMAD.U32 R180, R180, 0x10000, RZ ;  /* 0x00010000b4b47824 */ /* 0x000fe400078e00ff */
[----:B------:R-:W-:Y:S01]  /*1db0*/  FFMA.FTZ R213, R114, R221, R215 ;  /* 0x000000dd72d57223 */ /* 0x000fe200000100d7 */
[----:B------:R-:W-:Y:S01]  /*1dc0*/  FMUL.FTZ R214, R165, R179 ;  /* 0x000000b3a5d67220 */ /* 0x000fe20000410000 */
[----:B------:R-:W-:Y:S01]  /*1dd0*/  FADD.FTZ R140, R212, R243 ;  /* 0x000000f3d48c7221 */ /* 0x000fe20000010000 */
[----:B------:R-:W-:Y:S01]  /*1de0*/  FFMA.FTZ R241, R209, R212, R56 ;  /* 0x000000d4d1f17223 */ /* 0x000fe20000010038 */
[----:B------:R-:W-:-:S02]  /*1df0*/  IMAD.U32 R176, R176, 0x10000, RZ ;  /* 0x00010000b0b07824 */ /* 0x000fc400078e00ff */
[----:B------:R-:W-:Y:S01]  /*1e00*/  FMUL.FTZ R216, R127, R180 ;  /* 0x000000b47fd87220 */ /* 0x000fe20000410000 */
[----:B------:R-:W-:Y:S01]  /*1e10*/  FFMA.FTZ R214, R155, R227, R214 ;  /* 0x000000e39bd67223 */ /* 0x000fe200000100d6 */
[----:B------:R-:W-:Y:S01]  /*1e20*/  FADD.FTZ R243, R213, R140 ;  /* 0x0000008cd5f37221 */ /* 0x000fe20000010000 */
[----:B------:R-:W-:Y:S02]  /*1e30*/  IMAD.U32 R181, R181, 0x10000, RZ ;  /* 0x00010000b5b57824 */ /* 0x000fe400078e00ff */
[----:B------:R-:W-:Y:S01]  /*1e40*/  FMUL.FTZ R217, R102, R217 ;  /* 0x000000d966d97220 */ /* 0x000fe20000410000 */
[----:B------:R-:W-:Y:S01]  /*1e50*/  FFMA.FTZ R140, R208, R213, R241 ;  /* 0x000000d5d08c7223 */ /* 0x000fe200000100f1 */
[----:B------:R-:W-:Y:S01]  /*1e60*/  SHF.L.U32 R177, R177, 0x10, RZ ;  /* 0x00000010b1b17819 */ /* 0x000fe200000006ff */
[----:B------:R-:W-:Y:S01]  /*1e70*/  FFMA.FTZ R215, R117, R176, R216 ;  /* 0x000000b075d77223 */ /* 0x000fe200000100d8 */
[----:B------:R-:W-:Y:S01]  /*1e80*/  FMUL.FTZ R218, R102, R239 ;  /* 0x000000ef66da7220 */ /* 0x000fe20000410000 */
[----:B------:R-:W-:Y:S01]  /*1e90*/  FADD.FTZ R56, R214, R243 ;  /* 0x000000f3d6387221 */ /* 0x000fe20000010000 */
[----:B------:R-:W-:-:S02]  /*1ea0*/  IMAD.U32 R182, R182, 0x10000, RZ ;  /* 0x00010000b6b67824 */ /* 0x000fc400078e00ff */
[----:B------:R-:W-:Y:S01]  /*1eb0*/  FMUL.FTZ R245, R164, R181 ;  /* 0x000000b5a4f57220 */ /* 0x000fe20000410000 */
[----:B------:R-:W-:Y:S01]  /*1ec0*/  FFMA.FTZ R239, R217, R214, R140 ;  /* 0x000000d6d9ef7223 */ /* 0x000fe2000001008c */
[----:B------:R-:W-:Y:S01]  /*1ed0*/  FADD.FTZ R241, R56, R215 ;  /* 0x000000d738f17221 */ /* 0x000fe20000010000 */
[----:B------:R-:W-:Y:S02]  /*1ee0*/  IMAD.U32 R178, R178, 0x10000, RZ ;  /* 0x00010000b2b27824 */ /* 0x000fe400078e00ff */
[----:B------:R-:W-:Y:S01]  /*1ef0*/  FFMA.FTZ R216, R154, R177, R245 ;  /* 0x000000b19ad87223 */ /* 0x000fe200000100f5 */
[----:B------:R-:W-:Y:S01]  /*1f00*/  FMUL.FTZ R219, R102, R219 ;  /* 0x000000db66db7220 */ /* 0x000fe20000410000 */
[----:B------:R-:W-:Y:S01]  /*1f10*/  FMUL.FTZ R243, R126, R182 ;  /* 0x000000b67ef37220 */ /* 0x000fe20000410000 */
[----:B------:R-:W-:Y:S01]  /*1f20*/  FFMA.FTZ R56, R218, R215, R239 ;  /* 0x000000d7da387223 */ /* 0x000fe200000100ef */
[----:B------:R-:W-:Y:S01]  /*1f30*/  FMUL.FTZ R222, R102, R57 ;  /* 0x0000003966de7220 */ /* 0x000fe20000410000 */
[----:B------:R-:W-:Y:S01]  /*1f40*/  FADD.FTZ R241, R241, R216 ;  /* 0x000000d8f1f17221 */ /* 0x000fe20000010000 */
[----:B------:R-:W-:Y:S01]  /*1f50*/  FFMA.FTZ R220, R116, R178, R243 ;  /* 0x000000b274dc7223 */ /* 0x000fe200000100f3 */
        /* <DEDUP_REMOVED lines=35> */
.L_x_336:
[----:B------:R-:W-:Y:S05]  /*2190*/  BSYNC.RECONVERGENT B0 ;  /* 0x0000000000007941 */ /* 0x000fea0003800200 */
.L_x_335:
        /* <DEDUP_REMOVED lines=48> */
[----:B------:R-:W-:Y:S01]  /*24a0*/  UISETP.NE.U32.AND UP0, UPT, UR16, URZ, UPT ;  /* 0x000000ff1000728c */ /* 0x000fe2000bf05070 */
[----:B------:R-:W2:Y:S01]  /*24b0*/  LDC.64 R138, c[0x0][0x380] ;  /* 0x0000e000ff8a7b82 */ /* 0x000ea20000000a00 */
[----:B------:R-:W-:Y:S01]  /*24c0*/  FADD.FTZ R96, R238, R96 ;  /* 0x00000060ee607221 */ /* 0x000fe20000010000 */
[----:B------:R-:W3:Y:S01]  /*24d0*/  LDS.128 R72, [UR5] ;  /* 0x00000005ff487984 */ /* 0x000ee20008000c00 */
[----:B------:R-:W-:Y:S01]  /*24e0*/  UISETP.NE.AND.EX UP0, UPT, UR17, URZ, UPT, UP0 ;  /* 0x000000ff1100728c */ /* 0x000fe2000bf05300 */
        /* <DEDUP_REMOVED lines=57> */
[----:B------:R-:W-:Y:S01]  /*2880*/  FADD.FTZ R25, R178, R25 ;  /* 0x00000019b2197221 */ /* 0x000fe20000010000 */
[----:B------:R-:W-:Y:S01]  /*2890*/  FMUL.FTZ R74, R78, UR18 ;  /* 0x000000124e4a7c20 */ /* 0x000fe20008410000 */
[----:B------:R-:W-:Y:S01]  /*28a0*/  FFMA.FTZ R13, R222, R178, R13 ;  /* 0x000000b2de0d7223 */ /* 0x000fe2000001000d */
[----:B------:R-:W-:Y:S01]  /*28b0*/  FADD.FTZ R34, R181, R34 ;  /* 0x00000022b5227221 */ /* 0x000fe20000010000 */
[----:B------:R-:W-:Y:S01]  /*28c0*/  FFMA.FTZ R46, R219, R181, R46 ;  /* 0x000000b5db2e7223 */ /* 0x000fe2000001002e */
[----:B------:R-:W-:Y:S01]  /*28d0*/  ISETP.GE.AND P2, PT, R144, R139, PT ;  /* 0x0000008b9000720c */ /* 0x000fe20003f46270 */
[----:B------:R-:W-:Y:S01]  /*28e0*/  FADD.FTZ R33, R182, R33 ;  /* 0x00000021b6217221 */ /* 0x000fe20000010000 */
[----:B------:R-:W-:Y:S01]  /*28f0*/  FFMA.FTZ R45, R222, R182, R45 ;  /* 0x000000b6de2d7223 */ /* 0x000fe2000001002d */
[----:B------:R-:W-:Y:S01]  /*2900*/  FMUL.FTZ R75, R56, UR18 ;  /* 0x00000012384b7c20 */ /* 0x000fe20008410000 */
[----:B------:R-:W-:Y:S01]  /*2910*/  FSEL R74, R74, RZ, !P3 ;  /* 0x000000ff4a4a7208 */ /* 0x000fe20005800000 */
[----:B------:R-:W-:Y:S08]  /*2920*/  BRA.U UP0, `(.L_x_337) ;  /* 0x0000000900887547 */ /* 0x000ff0000b800000 */
        /* <DEDUP_REMOVED lines=19> */
[----:B------:R-:W-:Y:S01]  /*2a60*/  FMUL.FTZ R185, R102, R185 ;  /* 0x000000b966b97220 */ /* 0x000fe20000410000 */
[----:B------:R-:W-:Y:S01]  /*2a70*/  FMUL.FTZ R187, R187, UR6 ;  /* 0x00000006bbbb7c20 */ /* 0x000fe20008410000 */
[----:B------:R-:W-:Y:S01]  /*2a80*/  FMUL.FTZ R183, R183, UR6 ;  /* 0x00000006b7b77c20 */ /* 0x000fe20008410000 */
[----:B------:R-:W-:Y:S01]  /*2a90*/  FMUL.FTZ R189, R189, UR6 ;  /* 0x00000006bdbd7c20 */ /* 0x000fe20008410000 */
[----:B------:R-:W-:Y:S01]  /*2aa0*/  FMUL.FTZ R185, R185, UR6 ;  /* 0x00000006b9b97c20 */ /* 0x000fe20008410000 */
[----:B-----5:R-:W-:-:S02]  /*2ab0*/  LOP3.LUT P3, RZ, R143, 0xff, RZ, 0xc0, !PT ;  /* 0x000000ff8fff7812 */ /* 0x020fc4000786c0ff */
[C---:B------:R-:W-:Y:S02]  /*2ac0*/  LOP3.LUT P4, RZ, R143.reuse, 0xff00, RZ, 0xc0, !PT ;  /* 0x0000ff008fff7812 */ /* 0x040fe4000788c0ff */
[C---:B------:R-:W-:Y:S02]  /*2ad0*/  LOP3.LUT P5, RZ, R143.reuse, 0xff0000, RZ, 0xc0, !PT ;  /* 0x00ff00008fff7812 */ /* 0x040fe400078ac0ff */
[----:B------:R-:W-:Y:S02]  /*2ae0*/  ISETP.GE.U32.AND P6, PT, R143, 0x1000000, PT ;  /* 0x010000008f00780c */ /* 0x000fe40003fc6070 */
[----:B------:R-:W-:Y:S02]  /*2af0*/  FSEL R187, R187, RZ, P3 ;  /* 0x000000ffbbbb7208 */ /* 0x000fe40001800000 */
[----:B------:R-:W-:Y:S02]  /*2b00*/  FSEL R0, R183, RZ, P4 ;  /* 0x000000ffb7007208 */ /* 0x000fe40002000000 */
[----:B------:R-:W-:-:S02]  /*2b10*/  FSEL R189, R189, RZ, P5 ;  /* 0x000000ffbdbd7208 */ /* 0x000fc40002800000 */
[----:B------:R-:W-:Y:S02]  /*2b20*/  FSEL R56, R185, RZ, P6 ;  /* 0x000000ffb9387208 */ /* 0x000fe40003000000 */
[----:B------:R-:W-:Y:S02]  /*2b30*/  F2FP.BF16.F32.PACK_AB R187, R0, R187 ;  /* 0x000000bb00bb723e */ /* 0x000fe400000010ff */
[----:B------:R-:W-:Y:S02]  /*2b40*/  F2FP.BF16.F32.PACK_AB R56, R56, R189 ;  /* 0x000000bd3838723e */ /* 0x000fe400000010ff */
[C---:B------:R-:W-:Y:S02]  /*2b50*/  PRMT R0, R187.reuse, 0x7632, R0 ;  /* 0x00007632bb007816 */ /* 0x040fe40000000000 */
[----:B------:R-:W-:Y:S02]  /*2b60*/  PRMT R67, R187, 0x7610, R67 ;  /* 0x00007610bb437816 */ /* 0x000fe40000000043 */
[----:B------:R-:W-:-:S02]  /*2b70*/  PRMT R65, R56, 0x7632, R65 ;  /* 0x0000763238417816 */ /* 0x000fc40000000041 */
[----:B------:R-:W-:Y:S01]  /*2b80*/  PRMT R64, R56, 0x7610, R64 ;  /* 0x0000761038407816 */ /* 0x000fe20000000040 */
[----:B------:R-:W-:Y:S06]  /*2b90*/  BRA `(.L_x_340) ;  /* 0x0000001400487947 */ /* 0x000fec0003800000 */
.L_x_339:
        /* <DEDUP_REMOVED lines=9> */
[----:B-----5:R-:W-:Y:S01]  /*2c30*/  LOP3.LUT P3, RZ, R143, 0xff, RZ, 0xc0, !PT ;  /* 0x000000ff8fff7812 */ /* 0x020fe2000786c0ff */
[C---:B------:R-:W-:Y:S01]  /*2c40*/  FMUL.FTZ R183, R102.reuse, R183 ;  /* 0x000000b766b77220 */ /* 0x040fe20000410000 */
[C---:B------:R-:W-:Y:S01]  /*2c50*/  FMUL.FTZ R189, R102.reuse, R189 ;  /* 0x000000bd66bd7220 */ /* 0x040fe20000410000 */
[----:B------:R-:W-:Y:S01]  /*2c60*/  FMUL.FTZ R0, R187, UR6 ;  /* 0x00000006bb007c20 */ /* 0x000fe20008410000 */
[----:B------:R-:W-:Y:S01]  /*2c70*/  FMUL.FTZ R185, R102, R185 ;  /* 0x000000b966b97220 */ /* 0x000fe20000410000 */
[----:B------:R-:W-:Y:S01]  /*2c80*/  FMUL.FTZ R56, R183, UR6 ;  /* 0x00000006b7387c20 */ /* 0x000fe20008410000 */
[----:B------:R-:W-:Y:S01]  /*2c90*/  FMUL.FTZ R57, R189, UR6 ;  /* 0x00000006bd397c20 */ /* 0x000fe20008410000 */
[----:B------:R-:W-:Y:S01]  /*2ca0*/  LOP3.LUT P4, RZ, R143, 0xff00, RZ, 0xc0, !PT ;  /* 0x0000ff008fff7812 */ /* 0x000fe2000788c0ff */
[----:B------:R-:W-:Y:S01]  /*2cb0*/  FMUL.FTZ R58, R185, UR6 ;  /* 0x00000006b93a7c20 */ /* 0x000fe20008410000 */
[----:B------:R-:W-:-:S02]  /*2cc0*/  FSEL R0, R0, RZ, P3 ;  /* 0x000000ff00007208 */ /* 0x000fc40001800000 */
[C---:B------:R-:W-:Y:S02]  /*2cd0*/  LOP3.LUT P5, RZ, R143.reuse, 0xff0000, RZ, 0xc0, !PT ;  /* 0x00ff00008fff7812 */ /* 0x040fe400078ac0ff */
[----:B------:R-:W-:Y:S02]  /*2ce0*/  ISETP.GE.U32.AND P3, PT, R143, 0x1000000, PT ;  /* 0x010000008f00780c */ /* 0x000fe40003f66070 */
[----:B------:R-:W-:Y:S02]  /*2cf0*/  F2FP.BF16.F32.PACK_AB R166, R0, R187 ;  /* 0x000000bb00a6723e */ /* 0x000fe400000010ff */
[----:B------:R-:W-:Y:S02]  /*2d00*/  FSEL R56, R56, RZ, P4 ;  /* 0x000000ff38387208 */ /* 0x000fe40002000000 */
[----:B------:R-:W-:Y:S02]  /*2d10*/  FSEL R0, R57, RZ, P5 ;  /* 0x000000ff39007208 */ /* 0x000fe40002800000 */
[----:B------:R-:W-:-:S02]  /*2d20*/  FSEL R58, R58, RZ, P3 ;  /* 0x000000ff3a3a7208 */ /* 0x000fc40001800000 */
[----:B------:R-:W-:Y:S02]  /*2d30*/  F2FP.BF16.F32.PACK_AB R56, R56, R183 ;  /* 0x000000b73838723e */ /* 0x000fe400000010ff */
[----:B------:R-:W-:Y:S02]  /*2d40*/  F2FP.BF16.F32.PACK_AB R168, R0, R189 ;  /* 0x000000bd00a8723e */ /* 0x000fe400000010ff */
[----:B------:R-:W-:Y:S02]  /*2d50*/  F2FP.BF16.F32.PACK_AB R58, R58, R185 ;  /* 0x000000b93a3a723e */ /* 0x000fe400000010ff */
[----:B------:R-:W-:Y:S02]  /*2d60*/  PRMT R67, R166, 0x7632, R67 ;  /* 0x00007632a6437816 */ /* 0x000fe40000000043 */
[C---:B------:R-:W-:Y:S02]  /*2d70*/  PRMT R0, R56.reuse, 0x7632, R0 ;  /* 0x0000763238007816 */ /* 0x040fe40000000000 */
[----:B------:R-:W-:-:S02]  /*2d80*/  PRMT R167, R56, 0x7610, R167 ;  /* 0x0000761038a77816 */ /* 0x000fc400000000a7 */
[----:B------:R-:W-:Y:S02]  /*2d90*/  PRMT R64, R168, 0x7632, R64 ;  /* 0x00007632a8407816 */ /* 0x000fe40000000040 */
[C---:B------:R-:W-:Y:S02]  /*2da0*/  PRMT R65, R58.reuse, 0x7632, R65 ;  /* 0x000076323a417816 */ /* 0x040fe40000000041 */
[----:B------:R-:W-:Y:S01]  /*2db0*/  PRMT R169, R58, 0x7610, R169 ;  /* 0x000076103aa97816 */ /* 0x000fe200000000a9 */
[----:B------:R-:W-:Y:S06]  /*2dc0*/  BRA `(.L_x_340) ;  /* 0x0000001000bc7947 */ /* 0x000fec0003800000 */
.L_x_338:
[----:B------:R-:W-:Y:S01]  /*2dd0*/  UMOV UR4, UR8 ;  /* 0x0000000800047c82 */ /* 0x000fe20008000000 */
[----:B------:R-:W-:Y:S01]  /*2de0*/  UMOV UR5, UR9 ;  /* 0x0000000900057c82 */ /* 0x000fe20008000000 */
[----:B------:R-:W-:-:S04]  /*2df0*/  UISETP.NE.U32.AND UP0, UPT, UR4, URZ, UPT ;  /* 0x000000ff0400728c */ /* 0x000fc8000bf05070 */
[----:B------:R-:W-:-:S09]  /*2e00*/  UISETP.NE.AND.EX UP0, UPT, UR5, URZ, UPT, UP0 ;  /* 0x000000ff0500728c */ /* 0x000fd2000bf05300 */
[----:B------:R-:W-:Y:S05]  /*2e10*/  BRA.U UP0, `(.L_x_341) ;  /* 0x00000001009c7547 */ /* 0x000fea000b800000 */
[-CC-:B------:R-:W-:Y:S01]  /*2e20*/  FFMA.FTZ R0, R0, R75.reuse, R74.reuse ;  /* 0x0000004b00007223 */ /* 0x180fe2000001004a */
[--C-:B-----5:R-:W-:Y:S01]  /*2e30*/  SHF.R.U64 R59, R128, 0x10, R129.reuse ;  /* 0x00000010803b7819 */ /* 0x120fe20000001281 */
[-C--:B------:R-:W-:Y:S01]  /*2e40*/  FFMA.FTZ R183, R183, R75.reuse, R74 ;  /* 0x0000004bb7b77223 */ /* 0x080fe2000001004a */
[--C-:B------:R-:W-:Y:S01]  /*2e50*/  SHF.R.U32.HI R67, RZ, 0x10, R129.reuse ;  /* 0x00000010ff437819 */ /* 0x100fe20000011681 */
[----:B------:R-:W-:Y:S01]  /*2e60*/  FADD.FTZ R187, R187, -R0 ;  /* 0x80000000bbbb7221 */ /* 0x000fe20000010000 */
[-CC-:B------:R-:W-:Y:S01]  /*2e70*/  FFMA.FTZ R184, R184, R75.reuse, R74.reuse ;  /* 0x0000004bb8b87223 */ /* 0x180fe2000001004a */
[----:B------:R-:W-:Y:S01]  /*2e80*/  FFMA.FTZ R185, R185, R75, R74 ;  /* 0x0000004bb9b97223 */ /* 0x000fe2000001004a */
[----:B------:R-:W-:Y:S01]  /*2e90*/  IMAD.MOV.U32 R0, RZ, RZ, R128 ;  /* 0x000000ffff007224 */ /* 0x000fe200078e0080 */
[----:B------:R-:W-:Y:S01]  /*2ea0*/  SHF.L.U32 R67, R67, 0x10, RZ ;  /* 0x0000001043437819 */ /* 0x000fe200000006ff */
[----:B------:R-:W-:Y:S02]  /*2eb0*/  IMAD.MOV.U32 R56, RZ, RZ, R129 ;  /* 0x000000ffff387224 */ /* 0x000fe400078e0081 */
[----:B------:R-:W-:Y:S01]  /*2ec0*/  FADD.FTZ R186, R186, -R183 ;  /* 0x800000b7baba7221 */ /* 0x000fe20000010000 */
[----:B------:R-:W-:Y:S01]  /*2ed0*/  FADD.FTZ R184, R189, -R184 ;  /* 0x800000b8bdb87221 */ /* 0x000fe20000010000 */
[----:B------:R-:W-:-:S02]  /*2ee0*/  IMAD.U32 R57, R0, 0x10000, RZ ;  /* 0x0001000000397824 */ /* 0x000fc400078e00ff */
[----:B------:R-:W-:Y:S01]  /*2ef0*/  FADD.FTZ R188, R188, -R185 ;  /* 0x800000b9bcbc7221 */ /* 0x000fe20000010000 */
[----:B------:R-:W-:Y:S01]  /*2f00*/  IMAD.U32 R59, R59, 0x10000, RZ ;  /* 0x000100003b3b7824 */ /* 0x000fe200078e00ff */
[----:B------:R-:W-:Y:S01]  /*2f10*/  LOP3.LUT P3, RZ, R143, 0xff, RZ, 0xc0, !PT ;  /* 0x000000ff8fff7812 */ /* 0x000fe2000786c0ff */
[----:B------:R-:W-:Y:S02]  /*2f20*/  IMAD.U32 R65, R56, 0x10000, RZ ;  /* 0x0001000038417824 */ /* 0x000fe400078e00ff */
[C---:B------:R-:W-:Y:S01]  /*2f30*/  FFMA.FTZ R57, R102.reuse, R187, R57 ;  /* 0x000000bb66397223 */ /* 0x040fe20000010039 */
[C---:B------:R-:W-:Y:S01]  /*2f40*/  FFMA.FTZ R59, R102.reuse, R186, R59 ;  /* 0x000000ba663b7223 */ /* 0x040fe2000001003b */
[C---:B------:R-:W-:Y:S01]  /*2f50*/  FFMA.FTZ R67, R102.reuse, R188, R67 ;  /* 0x000000bc66437223 */ /* 0x040fe20000010043 */
[----:B------:R-:W-:Y:S01]  /*2f60*/  FFMA.FTZ R65, R102, R184, R65 ;  /* 0x000000b866417223 */ /* 0x000fe20000010041 */
[----:B------:R-:W-:Y:S01]  /*2f70*/  FMUL.FTZ R57, R57, UR6 ;  /* 0x0000000639397c20 */ /* 0x000fe20008410000 */
[----:B------:R-:W-:Y:S01]  /*2f80*/  FMUL.FTZ R59, R59, UR6 ;  /* 0x000000063b3b7c20 */ /* 0x000fe20008410000 */
[----:B------:R-:W-:Y:S01]  /*2f90*/  FMUL.FTZ R67, R67, UR6 ;  /* 0x0000000643437c20 */ /* 0x000fe20008410000 */
[----:B------:R-:W-:Y:S01]  /*2fa0*/  FMUL.FTZ R65, R65, UR6 ;  /* 0x0000000641417c20 */ /* 0x000fe20008410000 */
[----:B------:R-:W-:-:S02]  /*2fb0*/  LOP3.LUT P4, RZ, R143, 0xff00, RZ, 0xc0, !PT ;  /* 0x0000ff008fff7812 */ /* 0x000fc4000788c0ff */
[C---:B------:R-:W-:Y:S02]  /*2fc0*/  LOP3.LUT P5, RZ, R143.reuse, 0xff0000, RZ, 0xc0, !PT ;  /* 0x00ff00008fff7812 */ /* 0x040fe400078ac0ff */
[----:B------:R-:W-:Y:S02]  /*2fd0*/  ISETP.GE.U32.AND P6, PT, R143, 0x1000000, PT ;  /* 0x010000008f00780c */ /* 0x000fe40003fc6070 */
[----:B------:R-:W-:Y:S02]  /*2fe0*/  FSEL R57, R57, RZ, P3 ;  /* 0x000000ff39397208 */ /* 0x000fe40001800000 */
[----:B------:R-:W-:Y:S02]  /*2ff0*/  FSEL R0, R59, RZ, P4 ;  /* 0x000000ff3b007208 */ /* 0x000fe40002000000 */
[----:B------:R-:W-:Y:S02]  /*3000*/  FSEL R65, R65, RZ, P5 ;  /* 0x000000ff41417208 */ /* 0x000fe40002800000 */
[----:B------:R-:W-:-:S02]  /*3010*/  FSEL R56, R67, RZ, P6 ;  /* 0x000000ff43387208 */ /* 0x000fc40003000000 */
[----:B------:R-:W-:Y:S02]  /*3020*/  F2FP.BF16.F32.PACK_AB R57, R0, R57 ;  /* 0x000000390039723e */ /* 0x000fe400000010ff */
[----:B------:R-:W-:Y:S02]  /*3030*/  F2FP.BF16.F32.PACK_AB R56, R56, R65 ;  /* 0x000000413838723e */ /* 0x000fe400000010ff */
[C---:B------:R-:W-:Y:S02]  /*3040*/  PRMT R0, R57.reuse, 0x7632, R0 ;  /* 0x0000763239007816 */ /* 0x040fe40000000000 */
[----:B------:R-:W-:Y:S02]  /*3050*/  PRMT R67, R57, 0x7610, R67 ;  /* 0x0000761039437816 */ /* 0x000fe40000000043 */
[C---:B------:R-:W-:Y:S02]  /*3060*/  PRMT R65, R56.reuse, 0x7632, R65 ;  /* 0x0000763238417816 */ /* 0x040fe40000000041 */
[----:B------:R-:W-:Y:S01]  /*3070*/  PRMT R64, R56, 0x7610, R64 ;  /* 0x0000761038407816 */ /* 0x000fe20000000040 */
[----:B------:R-:W-:Y:S06]  /*3080*/  BRA `(.L_x_340) ;  /* 0x00000010000c7947 */ /* 0x000fec0003800000 */
.L_x_341:
[-CC-:B------:R-:W-:Y:S01]  /*3090*/  FFMA.FTZ R0, R0, R75.reuse, R74.reuse ;  /* 0x0000004b00007223 */ /* 0x180fe2000001004a */
[--C-:B-----5:R-:W-:Y:S01]  /*30a0*/  SHF.R.U64 R56, R128, 0x10, R129.reuse ;  /* 0x0000001080387819 */ /* 0x120fe20000001281 */
[-C--:B------:R-:W-:Y:S01]  /*30b0*/  FFMA.FTZ R183, R183, R75.reuse, R74 ;  /* 0x0000004bb7b77223 */ /* 0x080fe2000001004a */
[--C-:B------:R-:W-:Y:S02]  /*30c0*/  IMAD.MOV.U32 R58, RZ, RZ, R129.reuse ;  /* 0x000000ffff3a7224 */ /* 0x100fe400078e0081 */
[----:B------:R-:W-:Y:S01]  /*30d0*/  FADD.FTZ R187, R187, -R0 ;  /* 0x80000000bbbb7221 */ /* 0x000fe20000010000 */
[----:B------:R-:W-:Y:S01]  /*30e0*/  IMAD.MOV.U32 R0, RZ, RZ, R128 ;  /* 0x000000ffff007224 */ /* 0x000fe200078e0080 */
[----:B------:R-:W-:Y:S01]  /*30f0*/  SHF.R.U32.HI R59, RZ, 0x10, R129 ;  /* 0x00000010ff3b7819 */ /* 0x000fe20000011681 */
[-CC-:B------:R-:W-:Y:S01]  /*3100*/  FFMA.FTZ R185, R185, R75.reuse, R74.reuse ;  /* 0x0000004bb9b97223 */ /* 0x180fe2000001004a */
[----:B------:R-:W-:Y:S01]  /*3110*/  FFMA.FTZ R184, R184, R75, R74 ;  /* 0x0000004bb8b87223 */ /* 0x000fe2000001004a */
[----:B------:R-:W-:Y:S01]  /*3120*/  FADD.FTZ R183, R186, -R183 ;  /* 0x800000b7bab77221 */ /* 0x000fe20000010000 */
[----:B------:R-:W-:-:S02]  /*3130*/  IMAD.U32 R57, R0, 0x10000, RZ ;  /* 0x0001000000397824 */ /* 0x000fc400078e00ff */
[----:B------:R-:W-:Y:S01]  /*3140*/  FADD.FTZ R185, R188, -R185 ;  /* 0x800000b9bcb97221 */ /* 0x000fe20000010000 */
[----:B------:R-:W-:Y:S02]  /*3150*/  IMAD.U32 R56, R56, 0x10000, RZ ;  /* 0x0001000038387824 */ /* 0x000fe400078e00ff */
[----:B------:R-:W-:Y:S01]  /*3160*/  FADD.FTZ R189, R189, -R184 ;  /* 0x800000b8bdbd7221 */ /* 0x000fe20000010000 */
[----:B------:R-:W-:Y:S01]  /*3170*/  IMAD.U32 R0, R58, 0x10000, RZ ;  /* 0x000100003a007824 */ /* 0x000fe200078e00ff */
[----:B------:R-:W-:Y:S01]  /*3180*/  SHF.L.U32 R58, R59, 0x10, RZ ;  /* 0x000000103b3a7819 */ /* 0x000fe200000006ff */
[C---:B------:R-:W-:Y:S01]  /*3190*/  FFMA.FTZ R56, R102.reuse, R183, R56 ;  /* 0x000000b766387223 */ /* 0x040fe20000010038 */
[C---:B------:R-:W-:Y:S01]  /*31a0*/  FFMA.FTZ R57, R102.reuse, R187, R57 ;  /* 0x000000bb66397223 */ /* 0x040fe20000010039 */
[C---:B------:R-:W-:Y:S01]  /*31b0*/  FFMA.FTZ R189, R102.reuse, R189, R0 ;  /* 0x000000bd66bd7223 */ /* 0x040fe20000010000 */
[----:B------:R-:W-:Y:S01]  /*31c0*/  LOP3.LUT P4, RZ, R143, 0xff00, RZ, 0xc0, !PT ;  /* 0x0000ff008fff7812 */ /* 0x000fe2000788c0ff */
[----:B------:R-:W-:Y:S01]  /*31d0*/  FFMA.FTZ R185, R102, R185, R58 ;  /* 0x000000b966b97223 */ /* 0x000fe2000001003a */
[----:B------:R-:W-:Y:S01]  /*31e0*/  FMUL.FTZ R58, R56, UR6 ;  /* 0x00000006383a7c20 */ /* 0x000fe20008410000 */
[----:B------:R-:W-:Y:S01]  /*31f0*/  FMUL.FTZ R0, R57, UR6 ;  /* 0x0000000639007c20 */ /* 0x000fe20008410000 */
[----:B------:R-:W-:Y:S01]  /*3200*/  LOP3.LUT P3, RZ, R143, 0xff, RZ, 0xc0, !PT ;  /* 0x000000ff8fff7812 */ /* 0x000fe2000786c0ff */
[----:B------:R-:W-:Y:S01]  /*3210*/  FMUL.FTZ R64, R189, UR6 ;  /* 0x00000006bd407c20 */ /* 0x000fe20008410000 */
[----:B------:R-:W-:-:S02]  /*3220*/  LOP3.LUT P5, RZ, R143, 0xff0000, RZ, 0xc0, !PT ;  /* 0x00ff00008fff7812 */ /* 0x000fc400078ac0ff */
[----:B------:R-:W-:Y:S01]  /*3230*/  FSEL R59, R58, RZ, P4 ;  /* 0x000000ff3a3b7208 */ /* 0x000fe20002000000 */
[----:B------:R-:W-:Y:S01]  /*3240*/  FMUL.FTZ R58, R185, UR6 ;  /* 0x00000006b93a7c20 */ /* 0x000fe20008410000 */
[----:B------:R-:W-:Y:S02]  /*3250*/  FSEL R0, R0, RZ, P3 ;  /* 0x000000ff00007208 */ /* 0x000fe40001800000 */
[----:B------:R-:W-:Y:S02]  /*3260*/  ISETP.GE.U32.AND P3, PT, R143, 0x1000000, PT ;  /* 0x010000008f00780c */ /* 0x000fe40003f66070 */
[----:B------:R-:W-:Y:S02]  /*3270*/  FSEL R64, R64, RZ, P5 ;  /* 0x000000ff40407208 */ /* 0x000fe40002800000 */
[----:B------:R-:W-:Y:S02]  /*3280*/  FSEL R58, R58, RZ, P3 ;  /* 0x000000ff3a3a7208 */ /* 0x000fe40001800000 */
[----:B------:R-:W-:-:S02]  /*3290*/  F2FP.BF16.F32.PACK_AB R0, R0, R57 ;  /* 0x000000390000723e */ /* 0x000fc400000010ff */
[----:B------:R-:W-:Y:S02]  /*32a0*/  F2FP.BF16.F32.PACK_AB R59, R59, R56 ;  /* 0x000000383b3b723e */ /* 0x000fe400000010ff */
[----:B------:R-:W-:Y:S02]  /*32b0*/  F2FP.BF16.F32.PACK_AB R168, R64, R189 ;  /* 0x000000bd40a8723e */ /* 0x000fe400000010ff */
[----:B------:R-:W-:Y:S02]  /*32c0*/  F2FP.BF16.F32.PACK_AB R58, R58, R185 ;  /* 0x000000b93a3a723e */ /* 0x000fe400000010ff */
        /* <DEDUP_REMOVED lines=8> */
.L_x_337:
        /* <DEDUP_REMOVED lines=10> */
[----:B-----5:R-:W-:Y:S01]  /*33f0*/  LOP3.LUT P6, RZ, R143, 0xff00, RZ, 0xc0, !PT ;  /* 0x0000ff008fff7812 */ /* 0x020fe200078cc0ff */
[-C--:B------:R-:W-:Y:S01]  /*3400*/  FFMA.FTZ R184, R184, R75.reuse, R74 ;  /* 0x0000004bb8b87223 */ /* 0x080fe2000001004a */
[----:B------:R-:W-:Y:S01]  /*3410*/  FADD.FTZ R183, R186, -R183 ;  /* 0x800000b7bab77221 */ /* 0x000fe20000010000 */
[----:B------:R-:W-:Y:S01]  /*3420*/  FADD.FTZ R187, R187, -R0 ;  /* 0x80000000bbbb7221 */ /* 0x000fe20000010000 */
[----:B------:R-:W-:Y:S01]  /*3430*/  FFMA.FTZ R185, R185, R75, R74 ;  /* 0x0000004bb9b97223 */ /* 0x000fe2000001004a */
[----:B------:R-:W-:Y:S01]  /*3440*/  FADD.FTZ R189, R189, -R184 ;  /* 0x800000b8bdbd7221 */ /* 0x000fe20000010000 */
[C---:B------:R-:W-:Y:S01]  /*3450*/  FMUL.FTZ R183, R102.reuse, R183 ;  /* 0x000000b766b77220 */ /* 0x040fe20000410000 */
[----:B------:R-:W-:Y:S01]  /*3460*/  FMUL.FTZ R187, R102, R187 ;  /* 0x000000bb66bb7220 */ /* 0x000fe20000410000 */
[----:B------:R-:W-:Y:S01]  /*3470*/  FADD.FTZ R185, R188, -R185 ;  /* 0x800000b9bcb97221 */ /* 0x000fe20000010000 */
[----:B------:R-:W-:Y:S01]  /*3480*/  LOP3.LUT P5, RZ, R143, 0xff, RZ, 0xc0, !PT ;  /* 0x000000ff8fff7812 */ /* 0x000fe200078ac0ff */
[----:B------:R-:W-:Y:S01]  /*3490*/  FMUL.FTZ R183, R183, UR6 ;  /* 0x00000006b7b77c20 */ /* 0x000fe20008410000 */
[----:B------:R-:W-:Y:S01]  /*34a0*/  FMUL.FTZ R187, R187, UR6 ;  /* 0x00000006bbbb7c20 */ /* 0x000fe20008410000 */
[C---:B------:R-:W-:Y:S01]  /*34b0*/  FMUL.FTZ R189, R102.reuse, R189 ;  /* 0x000000bd66bd7220 */ /* 0x040fe20000410000 */
[----:B------:R-:W-:Y:S01]  /*34c0*/  FMUL.FTZ R185, R102, R185 ;  /* 0x000000b966b97220 */ /* 0x000fe20000410000 */
[----:B------:R-:W-:-:S02]  /*34d0*/  LOP3.LUT P3, RZ, R143, 0xff0000, RZ, 0xc0, !PT ;  /* 0x00ff00008fff7812 */ /* 0x000fc4000786c0ff */
[----:B------:R-:W-:Y:S01]  /*34e0*/  FSEL R57, R183, RZ, P6 ;  /* 0x000000ffb7397208 */ /* 0x000fe20003000000 */
[----:B------:R-:W-:Y:S01]  /*34f0*/  FMUL.FTZ R189, R189, UR6 ;  /* 0x00000006bdbd7c20 */ /* 0x000fe20008410000 */
[----:B------:R-:W-:Y:S01]  /*3500*/  LOP3.LUT P6, RZ, R101, 0xff00, RZ, 0xc0, !PT ;  /* 0x0000ff0065ff7812 */ /* 0x000fe200078cc0ff */
[----:B------:R-:W-:Y:S01]  /*3510*/  FMUL.FTZ R185, R185, UR6 ;  /* 0x00000006b9b97c20 */ /* 0x000fe20008410000 */
[----:B------:R-:W-:Y:S02]  /*3520*/  ISETP.GE.U32.AND P4, PT, R143, 0x1000000, PT ;  /* 0x010000008f00780c */ /* 0x000fe40003f86070 */
[----:B------:R-:W-:Y:S02]  /*3530*/  FSEL R0, R183, RZ, P6 ;  /* 0x000000ffb7007208 */ /* 0x000fe40003000000 */
[----:B------:R-:W-:Y:S02]  /*3540*/  LOP3.LUT P6, RZ, R101, 0xff, RZ, 0xc0, !PT ;  /* 0x000000ff65ff7812 */ /* 0x000fe400078cc0ff */
[----:B------:R-:W-:-:S02]  /*3550*/  F2FP.BF16.F32.PACK_AB R58, R0, R57 ;  /* 0x00000039003a723e */ /* 0x000fc400000010ff */
[C---:B------:R-:W-:Y:S02]  /*3560*/  FSEL R57, R187.reuse, RZ, P5 ;  /* 0x000000ffbb397208 */ /* 0x040fe40002800000 */
[----:B------:R-:W-:Y:S02]  /*3570*/  FSEL R0, R187, RZ, P6 ;  /* 0x000000ffbb007208 */ /* 0x000fe40003000000 */
[C---:B------:R-:W-:Y:S02]  /*3580*/  LOP3.LUT P5, RZ, R101.reuse, 0xff0000, RZ, 0xc0, !PT ;  /* 0x00ff000065ff7812 */ /* 0x040fe400078ac0ff */
[----:B------:R-:W-:Y:S02]  /*3590*/  ISETP.GE.U32.AND P6, PT, R101, 0x1000000, PT ;  /* 0x010000006500780c */ /* 0x000fe40003fc6070 */
[----:B------:R-:W-:Y:S02]  /*35a0*/  F2FP.BF16.F32.PACK_AB R67, R0, R57 ;  /* 0x000000390043723e */ /* 0x000fe400000010ff */
[----:B------:R-:W-:-:S02]  /*35b0*/  FSEL R57, R189, RZ, P3 ;  /* 0x000000ffbd397208 */ /* 0x000fc40001800000 */
[----:B------:R-:W-:Y:S02]  /*35c0*/  FSEL R0, R189, RZ, P5 ;  /* 0x000000ffbd007208 */ /* 0x000fe40002800000 */
[C---:B------:R-:W-:Y:S02]  /*35d0*/  FSEL R59, R185.reuse, RZ, P4 ;  /* 0x000000ffb93b7208 */ /* 0x040fe40002000000 */
[----:B------:R-:W-:Y:S02]  /*35e0*/  FSEL R56, R185, RZ, P6 ;  /* 0x000000ffb9387208 */ /* 0x000fe40003000000 */
[----:B------:R-:W-:Y:S02]  /*35f0*/  F2FP.BF16.F32.PACK_AB R57, R0, R57 ;  /* 0x000000390039723e */ /* 0x000fe400000010ff */
[----:B------:R-:W-:Y:S02]  /*3600*/  F2FP.BF16.F32.PACK_AB R56, R56, R59 ;  /* 0x0000003b3838723e */ /* 0x000fe400000010ff */
[----:B------:R-:W-:-:S02]  /*3610*/  PRMT R170, R67, 0x7632, R170 ;  /* 0x0000763243aa7816 */ /* 0x000fc400000000aa */
[C---:B------:R-:W-:Y:S02]  /*3620*/  PRMT R171, R58.reuse, 0x7632, R171 ;  /* 0x000076323aab7816 */ /* 0x040fe400000000ab */
[----:B------:R-:W-:Y:S02]  /*3630*/  PRMT R0, R58, 0x7610, R0 ;  /* 0x000076103a007816 */ /* 0x000fe40000000000 */
[C---:B------:R-:W-:Y:S02]  /*3640*/  PRMT R172, R57.reuse, 0x7632, R172 ;  /* 0x0000763239ac7816 */ /* 0x040fe400000000ac */
[----:B------:R-:W-:Y:S02]  /*3650*/  PRMT R64, R57, 0x7610, R64 ;  /* 0x0000761039407816 */ /* 0x000fe40000000040 */
[C---:B------:R-:W-:Y:S02]  /*3660*/  PRMT R173, R56.reuse, 0x7632, R173 ;  /* 0x0000763238ad7816 */ /* 0x040fe400000000ad */
[----:B------:R-:W-:Y:S01]  /*3670*/  PRMT R65, R56, 0x7610, R65 ;  /* 0x0000761038417816 */ /* 0x000fe20000000041 */
[----:B------:R-:W-:Y:S06]  /*3680*/  BRA `(.L_x_340) ;  /* 0x00000008008c7947 */ /* 0x000fec0003800000 */
.L_x_343:
        /* <DEDUP_REMOVED lines=11> */
[C---:B------:R-:W-:Y:S01]  /*3740*/  FMUL.FTZ R189, R102.reuse, R189 ;  /* 0x000000bd66bd7220 */ /* 0x040fe20000410000 */
[----:B------:R-:W-:Y:S01]  /*3750*/  FMUL.FTZ R0, R187, UR6 ;  /* 0x00000006bb007c20 */ /* 0x000fe20008410000 */
[C---:B------:R-:W-:Y:S01]  /*3760*/  LOP3.LUT P3, RZ, R143.reuse, 0xff0000, RZ, 0xc0, !PT ;  /* 0x00ff00008fff7812 */ /* 0x040fe2000786c0ff */
[----:B------:R-:W-:Y:S01]  /*3770*/  FMUL.FTZ R185, R102, R185 ;  /* 0x000000b966b97220 */ /* 0x000fe20000410000 */
[----:B------:R-:W-:-:S02]  /*3780*/  LOP3.LUT P5, RZ, R143, 0xff00, RZ, 0xc0, !PT ;  /* 0x0000ff008fff7812 */ /* 0x000fc400078ac0ff */
[----:B------:R-:W-:Y:S01]  /*3790*/  FSEL R56, R0, RZ, P6 ;  /* 0x000000ff00387208 */ /* 0x000fe20003000000 */
[----:B------:R-:W-:Y:S01]  /*37a0*/  FMUL.FTZ R57, R185, UR6 ;  /* 0x00000006b9397c20 */ /* 0x000fe20008410000 */
[----:B------:R-:W-:Y:S02]  /*37b0*/  LOP3.LUT P6, RZ, R101, 0xff, RZ, 0xc0, !PT ;  /* 0x000000ff65ff7812 */ /* 0x000fe400078cc0ff */
[----:B------:R-:W-:Y:S02]  /*37c0*/  F2FP.BF16.F32.PACK_AB R56, R56, R187 ;  /* 0x000000bb3838723e */ /* 0x000fe400000010ff */
[----:B------:R-:W-:Y:S02]  /*37d0*/  FSEL R0, R0, RZ, P6 ;  /* 0x000000ff00007208 */ /* 0x000fe40003000000 */
[C---:B------:R-:W-:Y:S02]  /*37e0*/  PRMT R67, R56.reuse, 0x7632, R67 ;  /* 0x0000763238437816 */ /* 0x040fe40000000043 */
[----:B------:R-:W-:Y:S01]  /*37f0*/  PRMT R166, R56, 0x7610, R166 ;  /* 0x0000761038a67816 */ /* 0x000fe200000000a6 */
[----:B------:R-:W-:Y:S01]  /*3800*/  FMUL.FTZ R56, R189, UR6 ;  /* 0x00000006bd387c20 */ /* 0x000fe20008410000 */
[C---:B------:R-:W-:Y:S01]  /*3810*/  F2FP.BF16.F32.PACK_AB R0, R183.reuse, R0 ;  /* 0x00000000b700723e */ /* 0x040fe200000010ff */
[----:B------:R-:W-:Y:S01]  /*3820*/  FMUL.FTZ R183, R183, UR6 ;  /* 0x00000006b7b77c20 */ /* 0x000fe20008410000 */
[----:B------:R-:W-:-:S02]  /*3830*/  ISETP.GE.U32.AND P4, PT, R143, 0x1000000, PT ;  /* 0x010000008f00780c */ /* 0x000fc40003f86070 */
[C---:B------:R-:W-:Y:S02]  /*3840*/  PRMT R167, R0.reuse, 0x7632, R167 ;  /* 0x0000763200a77816 */ /* 0x040fe400000000a7 */
[----:B------:R-:W-:Y:S02]  /*3850*/  PRMT R170, R0, 0x7610, R170 ;  /* 0x0000761000aa7816 */ /* 0x000fe400000000aa */
[----:B------:R-:W-:Y:S02]  /*3860*/  FSEL R58, R56, RZ, P3 ;  /* 0x000000ff383a7208 */ /* 0x000fe40001800000 */
[----:B------:R-:W-:Y:S02]  /*3870*/  FSEL R0, R183, RZ, P5 ;  /* 0x000000ffb7007208 */ /* 0x000fe40002800000 */
[C---:B------:R-:W-:Y:S02]  /*3880*/  LOP3.LUT P6, RZ, R101.reuse, 0xff00, RZ, 0xc0, !PT ;  /* 0x0000ff0065ff7812 */ /* 0x040fe400078cc0ff */
[----:B------:R-:W-:-:S02]  /*3890*/  LOP3.LUT P5, RZ, R101, 0xff0000, RZ, 0xc0, !PT ;  /* 0x00ff000065ff7812 */ /* 0x000fc400078ac0ff */
[----:B------:R-:W-:Y:S02]  /*38a0*/  ISETP.GE.U32.AND P3, PT, R101, 0x1000000, PT ;  /* 0x010000006500780c */ /* 0x000fe40003f66070 */
[----:B------:R-:W-:Y:S02]  /*38b0*/  F2FP.BF16.F32.PACK_AB R168, R58, R189 ;  /* 0x000000bd3aa8723e */ /* 0x000fe400000010ff */
[----:B------:R-:W-:Y:S02]  /*38c0*/  FSEL R58, R57, RZ, P4 ;  /* 0x000000ff393a7208 */ /* 0x000fe40002000000 */
[----:B------:R-:W-:Y:S02]  /*38d0*/  FSEL R183, R183, RZ, P6 ;  /* 0x000000ffb7b77208 */ /* 0x000fe40003000000 */
[----:B------:R-:W-:Y:S02]  /*38e0*/  FSEL R56, R56, RZ, P5 ;  /* 0x000000ff38387208 */ /* 0x000fe40002800000 */
[----:B------:R-:W-:-:S02]  /*38f0*/  FSEL R57, R57, RZ, P3 ;  /* 0x000000ff39397208 */ /* 0x000fc40001800000 */
[----:B------:R-:W-:Y:S02]  /*3900*/  F2FP.BF16.F32.PACK_AB R0, R183, R0 ;  /* 0x00000000b700723e */ /* 0x000fe400000010ff */
[----:B------:R-:W-:Y:S02]  /*3910*/  F2FP.BF16.F32.PACK_AB R56, R185, R56 ;  /* 0x00000038b938723e */ /* 0x000fe400000010ff */
[----:B------:R-:W-:Y:S02]  /*3920*/  F2FP.BF16.F32.PACK_AB R57, R57, R58 ;  /* 0x0000003a3939723e */ /* 0x000fe400000010ff */
[----:B------:R-:W-:Y:S02]  /*3930*/  PRMT R171, R0, 0x7632, R171 ;  /* 0x0000763200ab7816 */ /* 0x000fe400000000ab */
[----:B------:R-:W-:Y:S02]  /*3940*/  PRMT R64, R168, 0x7632, R64 ;  /* 0x00007632a8407816 */ /* 0x000fe40000000040 */
[----:B------:R-:W-:-:S02]  /*3950*/  PRMT R169, R56, 0x7632, R169 ;  /* 0x0000763238a97816 */ /* 0x000fc400000000a9 */
[----:B------:R-:W-:Y:S02]  /*3960*/  PRMT R172, R56, 0x7610, R172 ;  /* 0x0000761038ac7816 */ /* 0x000fe400000000ac */
[C---:B------:R-:W-:Y:S02]  /*3970*/  PRMT R173, R57.reuse, 0x7632, R173 ;  /* 0x0000763239ad7816 */ /* 0x040fe400000000ad */
[----:B------:R-:W-:Y:S01]  /*3980*/  PRMT R65, R57, 0x7610, R65 ;  /* 0x0000761039417816 */ /* 0x000fe20000000041 */
[----:B------:R-:W-:Y:S06]  /*3990*/  BRA `(.L_x_340) ;  /* 0x0000000400c87947 */ /* 0x000fec0003800000 */
.L_x_342:
[----:B------:R-:W-:Y:S01]  /*39a0*/  UMOV UR4, UR8 ;  /* 0x0000000800047c82 */ /* 0x000fe20008000000 */
[----:B------:R-:W-:Y:S01]  /*39b0*/  UMOV UR5, UR9 ;  /* 0x0000000900057c82 */ /* 0x000fe20008000000 */
[----:B------:R-:W-:-:S04]  /*39c0*/  UISETP.NE.U32.AND UP0, UPT, UR4, URZ, UPT ;  /* 0x000000ff0400728c */ /* 0x000fc8000bf05070 */
[----:B------:R-:W-:-:S09]  /*39d0*/  UISETP.NE.AND.EX UP0, UPT, UR5, URZ, UPT, UP0 ;  /* 0x000000ff0500728c */ /* 0x000fd2000bf05300 */
[----:B------:R-:W-:Y:S05]  /*39e0*/  BRA.U UP0, `(.L_x_344) ;  /* 0x0000000100d07547 */ /* 0x000fea000b800000 */
[----:B-----5:R-:W-:Y:S01]  /*39f0*/  SHF.R.U64 R56, R128, 0x10, R129 ;  /* 0x0000001080387819 */ /* 0x020fe20000001281 */
[-CC-:B------:R-:W-:Y:S01]  /*3a00*/  FFMA.FTZ R183, R183, R75.reuse, R74.reuse ;  /* 0x0000004bb7b77223 */ /* 0x180fe2000001004a */
[-CC-:B------:R-:W-:Y:S01]  /*3a10*/  FFMA.FTZ R0, R0, R75.reuse, R74.reuse ;  /* 0x0000004b00007223 */ /* 0x180fe2000001004a */
[----:B------:R-:W-:Y:S01]  /*3a20*/  LOP3.LUT P6, RZ, R143, 0xff00, RZ, 0xc0, !PT ;  /* 0x0000ff008fff7812 */ /* 0x000fe200078cc0ff */
[-C--:B------:R-:W-:Y:S01]  /*3a30*/  FFMA.FTZ R185, R185, R75.reuse, R74 ;  /* 0x0000004bb9b97223 */ /* 0x080fe2000001004a */
[----:B------:R-:W-:Y:S01]  /*3a40*/  FADD.FTZ R183, R186, -R183 ;  /* 0x800000b7bab77221 */ /* 0x000fe20000010000 */
[----:B------:R-:W-:Y:S02]  /*3a50*/  IMAD.U32 R57, R56, 0x10000, RZ ;  /* 0x0001000038397824 */ /* 0x000fe400078e00ff */
[----:B------:R-:W-:Y:S01]  /*3a60*/  FADD.FTZ R187, R187, -R0 ;  /* 0x80000000bbbb7221 */ /* 0x000fe20000010000 */
[----:B------:R-:W-:Y:S02]  /*3a70*/  IMAD.MOV.U32 R56, RZ, RZ, R128 ;  /* 0x000000ffff387224 */ /* 0x000fe400078e0080 */
[----:B------:R-:W-:Y:S01]  /*3a80*/  FFMA.FTZ R184, R184, R75, R74 ;  /* 0x0000004bb8b87223 */ /* 0x000fe2000001004a */
[----:B------:R-:W-:Y:S01]  /*3a90*/  FFMA.FTZ R183, R102, R183, R57 ;  /* 0x000000b766b77223 */ /* 0x000fe20000010039 */
[----:B------:R-:W-:-:S02]  /*3aa0*/  IMAD.MOV.U32 R0, RZ, RZ, R129 ;  /* 0x000000ffff007224 */ /* 0x000fc400078e0081 */
[----:B------:R-:W-:Y:S01]  /*3ab0*/  FADD.FTZ R185, R188, -R185 ;  /* 0x800000b9bcb97221 */ /* 0x000fe20000010000 */
[----:B------:R-:W-:Y:S02]  /*3ac0*/  IMAD.U32 R57, R56, 0x10000, RZ ;  /* 0x0001000038397824 */ /* 0x000fe400078e00ff */
[----:B------:R-:W-:Y:S01]  /*3ad0*/  FMUL.FTZ R183, R183, UR6 ;  /* 0x00000006b7b77c20 */ /* 0x000fe20008410000 */
[----:B------:R-:W-:Y:S01]  /*3ae0*/  SHF.R.U32.HI R56, RZ, 0x10, R129 ;  /* 0x00000010ff387819 */ /* 0x000fe20000011681 */
[----:B------:R-:W-:Y:S01]  /*3af0*/  FADD.FTZ R189, R189, -R184 ;  /* 0x800000b8bdbd7221 */ /* 0x000fe20000010000 */
[----:B------:R-:W-:Y:S01]  /*3b00*/  FFMA.FTZ R57, R102, R187, R57 ;  /* 0x000000bb66397223 */ /* 0x000fe20000010039 */
[----:B------:R-:W-:Y:S01]  /*3b10*/  IMAD.U32 R65, R0, 0x10000, RZ ;  /* 0x0001000000417824 */ /* 0x000fe200078e00ff */
[----:B------:R-:W-:Y:S02]  /*3b20*/  FSEL R59, R183, RZ, P6 ;  /* 0x000000ffb73b7208 */ /* 0x000fe40003000000 */
[----:B------:R-:W-:Y:S01]  /*3b30*/  LOP3.LUT P6, RZ, R101, 0xff00, RZ, 0xc0, !PT ;  /* 0x0000ff0065ff7812 */ /* 0x000fe200078cc0ff */
[----:B------:R-:W-:Y:S01]  /*3b40*/  FMUL.FTZ R57, R57, UR6 ;  /* 0x0000000639397c20 */ /* 0x000fe20008410000 */
[----:B------:R-:W-:Y:S01]  /*3b50*/  SHF.L.U32 R56, R56, 0x10, RZ ;  /* 0x0000001038387819 */ /* 0x000fe200000006ff */
[----:B------:R-:W-:Y:S01]  /*3b60*/  FFMA.FTZ R65, R102, R189, R65 ;  /* 0x000000bd66417223 */ /* 0x000fe20000010041 */
[----:B------:R-:W-:-:S02]  /*3b70*/  FSEL R0, R183, RZ, P6 ;  /* 0x000000ffb7007208 */ /* 0x000fc40003000000 */
[----:B------:R-:W-:Y:S01]  /*3b80*/  LOP3.LUT P4, RZ, R143, 0xff, RZ, 0xc0, !PT ;  /* 0x000000ff8fff7812 */ /* 0x000fe2000788c0ff */
[----:B------:R-:W-:Y:S01]  /*3b90*/  FFMA.FTZ R56, R102, R185, R56 ;  /* 0x000000b966387223 */ /* 0x000fe20000010038 */
[----:B------:R-:W-:Y:S01]  /*3ba0*/  LOP3.LUT P6, RZ, R101, 0xff, RZ, 0xc0, !PT ;  /* 0x000000ff65ff7812 */ /* 0x000fe200078cc0ff */
[----:B------:R-:W-:Y:S01]  /*3bb0*/  FMUL.FTZ R65, R65, UR6 ;  /* 0x0000000641417c20 */ /* 0x000fe20008410000 */
[----:B------:R-:W-:Y:S01]  /*3bc0*/  F2FP.BF16.F32.PACK_AB R58, R0, R59 ;  /* 0x0000003b003a723e */ /* 0x000fe200000010ff */
[----:B------:R-:W-:Y:S01]  /*3bd0*/  FMUL.FTZ R56, R56, UR6 ;  /* 0x0000000638387c20 */ /* 0x000fe20008410000 */
[C---:B------:R-:W-:Y:S02]  /*3be0*/  FSEL R59, R57.reuse, RZ, P4 ;  /* 0x000000ff393b7208 */ /* 0x040fe40002000000 */
[----:B------:R-:W-:Y:S02]  /*3bf0*/  FSEL R0, R57, RZ, P6 ;  /* 0x000000ff39007208 */ /* 0x000fe40003000000 */
[----:B------:R-:W-:-:S02]  /*3c00*/  ISETP.GE.U32.AND P5, PT, R143, 0x1000000, PT ;  /* 0x010000008f00780c */ /* 0x000fc40003fa6070 */
[----:B------:R-:W-:Y:S02]  /*3c10*/  LOP3.LUT P3, RZ, R143, 0xff0000, RZ, 0xc0, !PT ;  /* 0x00ff00008fff7812 */ /* 0x000fe4000786c0ff */
[C---:B------:R-:W-:Y:S02]  /*3c20*/  LOP3.LUT P4, RZ, R101.reuse, 0xff0000, RZ, 0xc0, !PT ;  /* 0x00ff000065ff7812 */ /* 0x040fe4000788c0ff */
[----:B------:R-:W-:Y:S02]  /*3c30*/  ISETP.GE.U32.AND P6, PT, R101, 0x1000000, PT ;  /* 0x010000006500780c */ /* 0x000fe40003fc6070 */
[----:B------:R-:W-:Y:S02]  /*3c40*/  F2FP.BF16.F32.PACK_AB R67, R0, R59 ;  /* 0x0000003b0043723e */ /* 0x000fe400000010ff */
[----:B------:R-:W-:Y:S02]  /*3c50*/  FSEL R59, R56, RZ, P5 ;  /* 0x000000ff383b7208 */ /* 0x000fe40002800000 */
[----:B------:R-:W-:-:S02]  /*3c60*/  FSEL R57, R65, RZ, P3 ;  /* 0x000000ff41397208 */ /* 0x000fc40001800000 */
[----:B------:R-:W-:Y:S02]  /*3c70*/  FSEL R0, R65, RZ, P4 ;  /* 0x000000ff41007208 */ /* 0x000fe40002000000 */
[----:B------:R-:W-:Y:S02]  /*3c80*/  FSEL R56, R56, RZ, P6 ;  /* 0x000000ff38387208 */ /* 0x000fe40003000000 */
[----:B------:R-:W-:Y:S02]  /*3c90*/  F2FP.BF16.F32.PACK_AB R57, R0, R57 ;  /* 0x000000390039723e */ /* 0x000fe400000010ff */
[----:B------:R-:W-:Y:S02]  /*3ca0*/  F2FP.BF16.F32.PACK_AB R56, R56, R59 ;  /* 0x0000003b3838723e */ /* 0x000fe400000010ff */
[----:B------:R-:W-:Y:S02]  /*3cb0*/  PRMT R170, R67, 0x7632, R170 ;  /* 0x0000763243aa7816 */ /* 0x000fe400000000aa */
[----:B------:R-:W-:-:S02]  /*3cc0*/  PRMT R171, R58, 0x7632, R171 ;  /* 0x000076323aab7816 */ /* 0x000fc400000000ab */
[----:B------:R-:W-:Y:S02]  /*3cd0*/  PRMT R0, R58, 0x7610, R0 ;  /* 0x000076103a007816 */ /* 0x000fe40000000000 */
[C---:B------:R-:W-:Y:S02]  /*3ce0*/  PRMT R172, R57.reuse, 0x7632, R172 ;  /* 0x0000763239ac7816 */ /* 0x040fe400000000ac */
[----:B------:R-:W-:Y:S02]  /*3cf0*/  PRMT R64, R57, 0x7610, R64 ;  /* 0x0000761039407816 */ /* 0x000fe40000000040 */
[C---:B------:R-:W-:Y:S02]  /*3d00*/  PRMT R173, R56.reuse, 0x7632, R173 ;  /* 0x0000763238ad7816 */ /* 0x040fe400000000ad */
[----:B------:R-:W-:Y:S01]  /*3d10*/  PRMT R65, R56, 0x7610, R65 ;  /* 0x0000761038417816 */ /* 0x000fe20000000041 */
[----:B------:R-:W-:Y:S06]  /*3d20*/  BRA `(.L_x_340) ;  /* 0x0000000000e47947 */ /* 0x000fec0003800000 */
.L_x_344:
[-C--:B------:R-:W-:Y:S01]  /*3d30*/  FFMA.FTZ R0, R0, R75.reuse, R74 ;  /* 0x0000004b00007223 */ /* 0x080fe2000001004a */
[----:B-----5:R-:W-:Y:S02]  /*3d40*/  IMAD.MOV.U32 R56, RZ, RZ, R128 ;  /* 0x000000ffff387224 */ /* 0x020fe400078e0080 */
[-C--:B------:R-:W-:Y:S01]  /*3d50*/  FFMA.FTZ R183, R183, R75.reuse, R74 ;  /* 0x0000004bb7b77223 */ /* 0x080fe2000001004a */
[----:B------:R-:W-:Y:S01]  /*3d60*/  LOP3.LUT P6, RZ, R143, 0xff, RZ, 0xc0, !PT ;  /* 0x000000ff8fff7812 */ /* 0x000fe200078cc0ff */
[----:B------:R-:W-:Y:S01]  /*3d70*/  FADD.FTZ R187, R187, -R0 ;  /* 0x80000000bbbb7221 */ /* 0x000fe20000010000 */
[----:B------:R-:W-:Y:S01]  /*3d80*/  IMAD.U32 R57, R56, 0x10000, RZ ;  /* 0x0001000038397824 */ /* 0x000fe200078e00ff */
[--C-:B------:R-:W-:Y:S01]  /*3d90*/  SHF.R.U64 R56, R128, 0x10, R129.reuse ;  /* 0x0000001080387819 */ /* 0x100fe20000001281 */
[----:B------:R-:W-:Y:S01]  /*3da0*/  FFMA.FTZ R184, R184, R75, R74 ;  /* 0x0000004bb8b87223 */ /* 0x000fe2000001004a */
[----:B------:R-:W-:Y:S02]  /*3db0*/  IMAD.MOV.U32 R58, RZ, RZ, R129 ;  /* 0x000000ffff3a7224 */ /* 0x000fe400078e0081 */
[----:B------:R-:W-:Y:S01]  /*3dc0*/  FFMA.FTZ R57, R102, R187, R57 ;  /* 0x000000bb66397223 */ /* 0x000fe20000010039 */
[----:B------:R-:W-:Y:S01]  /*3dd0*/  FADD.FTZ R183, R186, -R183 ;  /* 0x800000b7bab77221 */ /* 0x000fe20000010000 */
[----:B------:R-:W-:-:S02]  /*3de0*/  IMAD.U32 R59, R56, 0x10000, RZ ;  /* 0x00010000383b7824 */ /* 0x000fc400078e00ff */
[----:B------:R-:W-:Y:S01]  /*3df0*/  FADD.FTZ R189, R189, -R184 ;  /* 0x800000b8bdbd7221 */ /* 0x000fe20000010000 */
[----:B------:R-:W-:Y:S01]  /*3e00*/  FMUL.FTZ R0, R57, UR6 ;  /* 0x0000000639007c20 */ /* 0x000fe20008410000 */
[----:B------:R-:W-:Y:S01]  /*3e10*/  SHF.R.U32.HI R64, RZ, 0x10, R129 ;  /* 0x00000010ff407819 */ /* 0x000fe20000011681 */
[----:B------:R-:W-:Y:S02]  /*3e20*/  IMAD.U32 R58, R58, 0x10000, RZ ;  /* 0x000100003a3a7824 */ /* 0x000fe400078e00ff */
[----:B------:R-:W-:Y:S01]  /*3e30*/  FFMA.FTZ R185, R185, R75, R74 ;  /* 0x0000004bb9b97223 */ /* 0x000fe2000001004a */
[----:B------:R-:W-:Y:S01]  /*3e40*/  FFMA.FTZ R59, R102, R183, R59 ;  /* 0x000000b7663b7223 */ /* 0x000fe2000001003b */
[----:B------:R-:W-:Y:S01]  /*3e50*/  FSEL R56, R0, RZ, P6 ;  /* 0x000000ff00387208 */ /* 0x000fe20003000000 */
[----:B------:R-:W-:Y:S01]  /*3e60*/  FFMA.FTZ R58, R102, R189, R58 ;  /* 0x000000bd663a7223 */ /* 0x000fe2000001003a */
[----:B------:R-:W-:Y:S01]  /*3e70*/  LOP3.LUT P6, RZ, R101, 0xff, RZ, 0xc0, !PT ;  /* 0x000000ff65ff7812 */ /* 0x000fe200078cc0ff */
[----:B------:R-:W-:Y:S01]  /*3e80*/  FADD.FTZ R185, R188, -R185 ;  /* 0x800000b9bcb97221 */ /* 0x000fe20000010000 */
[----:B------:R-:W-:-:S02]  /*3e90*/  F2FP.BF16.F32.PACK_AB R56, R56, R57 ;  /* 0x000000393838723e */ /* 0x000fc400000010ff */
[----:B------:R-:W-:Y:S02]  /*3ea0*/  SHF.L.U32 R64, R64, 0x10, RZ ;  /* 0x0000001040407819 */ /* 0x000fe400000006ff */
[----:B------:R-:W-:Y:S02]  /*3eb0*/  FSEL R0, R0, RZ, P6 ;  /* 0x000000ff00007208 */ /* 0x000fe40003000000 */
[----:B------:R-:W-:Y:S01]  /*3ec0*/  PRMT R67, R56, 0x7632, R67 ;  /* 0x0000763238437816 */ /* 0x000fe20000000043 */
[----:B------:R-:W-:Y:S01]  /*3ed0*/  FFMA.FTZ R185, R102, R185, R64 ;  /* 0x000000b966b97223 */ /* 0x000fe20000010040 */
[----:B------:R-:W-:Y:S01]  /*3ee0*/  PRMT R166, R56, 0x7610, R166 ;  /* 0x0000761038a67816 */ /* 0x000fe200000000a6 */
[----:B------:R-:W-:Y:S01]  /*3ef0*/  FMUL.FTZ R56, R58, UR6 ;  /* 0x000000063a387c20 */ /* 0x000fe20008410000 */
[C---:B------:R-:W-:Y:S01]  /*3f00*/  F2FP.BF16.F32.PACK_AB R0, R59.reuse, R0 ;  /* 0x000000003b00723e */ /* 0x040fe200000010ff */
[----:B------:R-:W-:Y:S01]  /*3f10*/  FMUL.FTZ R59, R59, UR6 ;  /* 0x000000063b3b7c20 */ /* 0x000fe20008410000 */
[----:B------:R-:W-:Y:S01]  /*3f20*/  LOP3.LUT P3, RZ, R143, 0xff0000, RZ, 0xc0, !PT ;  /* 0x00ff00008fff7812 */ /* 0x000fe2000786c0ff */
[----:B------:R-:W-:Y:S01]  /*3f30*/  FMUL.FTZ R64, R185, UR6 ;  /* 0x00000006b9407c20 */ /* 0x000fe20008410000 */
[----:B------:R-:W-:-:S02]  /*3f40*/  LOP3.LUT P5, RZ, R143, 0xff00, RZ, 0xc0, !PT ;  /* 0x0000ff008fff7812 */ /* 0x000fc400078ac0ff */
[C---:B------:R-:W-:Y:S02]  /*3f50*/  PRMT R167, R0.reuse, 0x7632, R167 ;  /* 0x0000763200a77816 */ /* 0x040fe400000000a7 */
[----:B------:R-:W-:Y:S02]  /*3f60*/  PRMT R170, R0, 0x7610, R170 ;  /* 0x0000761000aa7816 */ /* 0x000fe400000000aa */
[----:B------:R-:W-:Y:S02]  /*3f70*/  FSEL R57, R56, RZ, P3 ;  /* 0x000000ff38397208 */ /* 0x000fe40001800000 */
[----:B------:R-:W-:Y:S02]  /*3f80*/  ISETP.GE.U32.AND P4, PT, R143, 0x1000000, PT ;  /* 0x010000008f00780c */ /* 0x000fe40003f86070 */
[----:B------:R-:W-:Y:S02]  /*3f90*/  FSEL R0, R59, RZ, P5 ;  /* 0x000000ff3b007208 */ /* 0x000fe40002800000 */
[----:B------:R-:W-:-:S02]  /*3fa0*/  LOP3.LUT P6, RZ, R101, 0xff00, RZ, 0xc0, !PT ;  /* 0x0000ff0065ff7812 */ /* 0x000fc400078cc0ff */
[C---:B------:R-:W-:Y:S02]  /*3fb0*/  LOP3.LUT P5, RZ, R101.reuse, 0xff0000, RZ, 0xc0, !PT ;  /* 0x00ff000065ff7812 */ /* 0x040fe400078ac0ff */
[----:B------:R-:W-:Y:S02]  /*3fc0*/  ISETP.GE.U32.AND P3, PT, R101, 0x1000000, PT ;  /* 0x010000006500780c */ /* 0x000fe40003f66070 */
[----:B------:R-:W-:Y:S02]  /*3fd0*/  F2FP.BF16.F32.PACK_AB R58, R57, R58 ;  /* 0x0000003a393a723e */ /* 0x000fe400000010ff */
[----:B------:R-:W-:Y:S02]  /*3fe0*/  FSEL R57, R64, RZ, P4 ;  /* 0x000000ff40397208 */ /* 0x000fe40002000000 */
[----:B------:R-:W-:Y:S02]  /*3ff0*/  FSEL R59, R59, RZ, P6 ;  /* 0x000000ff3b3b7208 */ /* 0x000fe40003000000 */
[----:B------:R-:W-:-:S02]  /*4000*/  FSEL R56, R56, RZ, P5 ;  /* 0x000000ff38387208 */ /* 0x000fc40002800000 */
[----:B------:R-:W-:Y:S02]  /*4010*/  FSEL R64, R64, RZ, P3 ;  /* 0x000000ff40407208 */ /* 0x000fe40001800000 */
[----:B------:R-:W-:Y:S02]  /*4020*/  F2FP.BF16.F32.PACK_AB R0, R59, R0 ;  /* 0x000000003b00723e */ /* 0x000fe400000010ff */
        /* <DEDUP_REMOVED lines=8> */
[----:B------:R-:W-:-:S07]  /*40b0*/  PRMT R65, R57, 0x7610, R65 ;  /* 0x0000761039417816 */ /* 0x000fce0000000041 */
.L_x_340:
        /* <DEDUP_REMOVED lines=18> */
.L_x_345:
[----:B------:R1:W-:Y:S01]  /*41e0*/  STG.E.64 desc[UR10][R72.64], R64 ;  /* 0x0000004048007986 */ /* 0x0003e2000c101b0a */
[----:B------:R-:W-:Y:S05]  /*41f0*/  @!P1 BRA `(.L_x_346) ;  /* 0x0000000000209947 */ /* 0x000fea0003800000 */
        /* <DEDUP_REMOVED lines=8> */
.L_x_346:
[----:B------:R-:W-:Y:S05]  /*4280*/  @!P1 BRA `(.L_x_347) ;  /* 0x0000000c00349947 */ /* 0x000fea0003800000 */
[----:B------:R-:W-:Y:S05]  /*4290*/  @!P0 BRA `(.L_x_348) ;  /* 0x0000000400b88947 */ /* 0x000fea0003800000 */
[----:B------:R-:W-:Y:S05]  /*42a0*/  BRA.U !UP0, `(.L_x_349) ;  /* 0x0000000108e87547 */ /* 0x000fea000b800000 */
[-C--:B------:R-:W-:Y:S01]  /*42b0*/  FFMA.FTZ R190, R190, R75.reuse, R74 ;  /* 0x0000004bbebe7223 */ /* 0x080fe2000001004a */
[----:B------:R-:W-:Y:S01]  /*42c0*/  IMAD.MOV.U32 R0, RZ, RZ, R130 ;  /* 0x000000ffff007224 */ /* 0x000fe200078e0082 */
[--C-:B-12---:R-:W-:Y:S01]  /*42d0*/  SHF.R.U64 R65, R130, 0x10, R131.reuse ;  /* 0x0000001082417819 */ /* 0x106fe20000001283 */
[----:B0-----:R-:W-:Y:S02]  /*42e0*/  IMAD.MOV.U32 R58, RZ, RZ, R131 ;  /* 0x000000ffff3a7224 */ /* 0x001fe400078e0083 */
[----:B------:R-:W-:Y:S01]  /*42f0*/  FADD.FTZ R193, R193, -R190 ;  /* 0x800000bec1c17221 */ /* 0x000fe20000010000 */
[----:B------:R-:W-:Y:S02]  /*4300*/  IMAD.U32 R59, R0, 0x10000, RZ ;  /* 0x00010000003b7824 */ /* 0x000fe400078e00ff */
[-CC-:B------:R-:W-:Y:S01]  /*4310*/  FFMA.FTZ R192, R192, R75.reuse, R74.reuse ;  /* 0x0000004bc0c07223 */ /* 0x180fe2000001004a */
[----:B------:R-:W-:Y:S01]  /*4320*/  LOP3.LUT P6, RZ, R142, 0xff, RZ, 0xc0, !PT ;  /* 0x000000ff8eff7812 */ /* 0x000fe200078cc0ff */
[----:B------:R-:W-:Y:S01]  /*4330*/  FFMA.FTZ R191, R191, R75, R74 ;  /* 0x0000004bbfbf7223 */ /* 0x000fe2000001004a */
[----:B------:R-:W-:Y:S01]  /*4340*/  FFMA.FTZ R59, R102, R193, R59 ;  /* 0x000000c1663b7223 */ /* 0x000fe2000001003b */
[----:B------:R-:W-:-:S02]  /*4350*/  IMAD.U32 R64, R58, 0x10000, RZ ;  /* 0x000100003a407824 */ /* 0x000fc400078e00ff */
[----:B------:R-:W-:Y:S01]  /*4360*/  FADD.FTZ R195, R195, -R192 ;  /* 0x800000c0c3c37221 */ /* 0x000fe20000010000 */
[----:B------:R-:W-:Y:S02]  /*4370*/  IMAD.U32 R65, R65, 0x10000, RZ ;  /* 0x0001000041417824 */ /* 0x000fe400078e00ff */
[----:B------:R-:W-:Y:S01]  /*4380*/  FMUL.FTZ R0, R59, UR6 ;  /* 0x000000063b007c20 */ /* 0x000fe20008410000 */
[----:B------:R-:W-:Y:S01]  /*4390*/  FADD.FTZ R191, R196, -R191 ;  /* 0x800000bfc4bf7221 */ /* 0x000fe20000010000 */
[----:B------:R-:W-:Y:S01]  /*43a0*/  SHF.R.U32.HI R66, RZ, 0x10, R131 ;  /* 0x00000010ff427819 */ /* 0x000fe20000011683 */
[----:B------:R-:W-:Y:S01]  /*43b0*/  FFMA.FTZ R194, R194, R75, R74 ;  /* 0x0000004bc2c27223 */ /* 0x000fe2000001004a */
[----:B------:R-:W-:Y:S01]  /*43c0*/  FFMA.FTZ R195, R102, R195, R65 ;  /* 0x000000c366c37223 */ /* 0x000fe20000010041 */
[----:B------:R-:W-:Y:S01]  /*43d0*/  FSEL R58, R0, RZ, P6 ;  /* 0x000000ff003a7208 */ /* 0x000fe20003000000 */
[----:B------:R-:W-:Y:S01]  /*43e0*/  FFMA.FTZ R64, R102, R191, R64 ;  /* 0x000000bf66407223 */ /* 0x000fe20000010040 */
[----:B------:R-:W-:Y:S01]  /*43f0*/  LOP3.LUT P6, RZ, R100, 0xff, RZ, 0xc0, !PT ;  /* 0x000000ff64ff7812 */ /* 0x000fe200078cc0ff */
[----:B------:R-:W-:Y:S01]  /*4400*/  FADD.FTZ R197, R197, -R194 ;  /* 0x800000c2c5c57221 */ /* 0x000fe20000010000 */
[----:B------:R-:W-:-:S02]  /*4410*/  F2FP.BF16.F32.PACK_AB R58, R58, R59 ;  /* 0x0000003b3a3a723e */ /* 0x000fc400000010ff */
[----:B------:R-:W-:Y:S02]  /*4420*/  FSEL R0, R0, RZ, P6 ;  /* 0x000000ff00007208 */ /* 0x000fe40003000000 */
[----:B------:R-:W-:Y:S02]  /*4430*/  SHF.L.U32 R66, R66, 0x10, RZ ;  /* 0x0000001042427819 */ /* 0x000fe400000006ff */
[C---:B------:R-:W-:Y:S01]  /*4440*/  F2FP.BF16.F32.PACK_AB R0, R195.reuse, R0 ;  /* 0x00000000c300723e */ /* 0x040fe200000010ff */
[----:B------:R-:W-:Y:S01]  /*4450*/  FMUL.FTZ R195, R195, UR6 ;  /* 0x00000006c3c37c20 */ /* 0x000fe20008410000 */
[----:B------:R-:W-:Y:S01]  /*4460*/  PRMT R65, R58, 0x7632, R65 ;  /* 0x000076323a417816 */ /* 0x000fe20000000041 */
[----:B------:R-:W-:Y:S01]  /*4470*/  FFMA.FTZ R197, R102, R197, R66 ;  /* 0x000000c566c57223 */ /* 0x000fe20000010042 */
[----:B------:R-:W-:Y:S01]  /*4480*/  PRMT R166, R58, 0x7610, R166 ;  /* 0x000076103aa67816 */ /* 0x000fe200000000a6 */
[----:B------:R-:W-:Y:S01]  /*4490*/  FMUL.FTZ R58, R64, UR6 ;  /* 0x00000006403a7c20 */ /* 0x000fe20008410000 */
[C---:B------:R-:W-:Y:S01]  /*44a0*/  LOP3.LUT P5, RZ, R142.reuse, 0xff00, RZ, 0xc0, !PT ;  /* 0x0000ff008eff7812 */ /* 0x040fe200078ac0ff */
[----:B------:R-:W-:Y:S01]  /*44b0*/  FMUL.FTZ R66, R197, UR6 ;  /* 0x00000006c5427c20 */ /* 0x000fe20008410000 */
[----:B------:R-:W-:-:S02]  /*44c0*/  LOP3.LUT P3, RZ, R142, 0xff0000, RZ, 0xc0, !PT ;  /* 0x00ff00008eff7812 */ /* 0x000fc4000786c0ff */
[----:B------:R-:W-:Y:S02]  /*44d0*/  LOP3.LUT P6, RZ, R100, 0xff00, RZ, 0xc0, !PT ;  /* 0x0000ff0064ff7812 */ /* 0x000fe400078cc0ff */
[C---:B------:R-:W-:Y:S02]  /*44e0*/  PRMT R167, R0.reuse, 0x7632, R167 ;  /* 0x0000763200a77816 */ /* 0x040fe400000000a7 */
[----:B------:R-:W-:Y:S02]  /*44f0*/  PRMT R170, R0, 0x7610, R170 ;  /* 0x0000761000aa7816 */ /* 0x000fe400000000aa */
[C---:B------:R-:W-:Y:S02]  /*4500*/  FSEL R0, R195.reuse, RZ, P5 ;  /* 0x000000ffc3007208 */ /* 0x040fe40002800000 */
[----:B------:R-:W-:Y:S02]  /*4510*/  FSEL R195, R195, RZ, P6 ;  /* 0x000000ffc3c37208 */ /* 0x000fe40003000000 */
[----:B------:R-:W-:-:S02]  /*4520*/  FSEL R59, R58, RZ, P3 ;  /* 0x000000ff3a3b7208 */ /* 0x000fc40001800000 */
[----:B------:R-:W-:Y:S02]  /*4530*/  ISETP.GE.U32.AND P4, PT, R142, 0x1000000, PT ;  /* 0x010000008e00780c */ /* 0x000fe40003f86070 */
[C---:B------:R-:W-:Y:S02]  /*4540*/  LOP3.LUT P5, RZ, R100.reuse, 0xff0000, RZ, 0xc0, !PT ;  /* 0x00ff000064ff7812 */ /* 0x040fe400078ac0ff */
[----:B------:R-:W-:Y:S02]  /*4550*/  ISETP.GE.U32.AND P3, PT, R100, 0x1000000, PT ;  /* 0x010000006400780c */ /* 0x000fe40003f66070 */
[----:B------:R-:W-:Y:S02]  /*4560*/  F2FP.BF16.F32.PACK_AB R195, R195, R0 ;  /* 0x00000000c3c3723e */ /* 0x000fe400000010ff */
[----:B------:R-:W-:Y:S02]  /*4570*/  F2FP.BF16.F32.PACK_AB R168, R59, R64 ;  /* 0x000000403ba8723e */ /* 0x000fe400000010ff */
[----:B------:R-:W-:-:S02]  /*4580*/  FSEL R58, R58, RZ, P5 ;  /* 0x000000ff3a3a7208 */ /* 0x000fc40002800000 */
[C---:B------:R-:W-:Y:S02]  /*4590*/  FSEL R0, R66.reuse, RZ, P4 ;  /* 0x000000ff42007208 */ /* 0x040fe40002000000 */
[----:B------:R-:W-:Y:S02]  /*45a0*/  FSEL R59, R66, RZ, P3 ;  /* 0x000000ff423b7208 */ /* 0x000fe40001800000 */
[----:B------:R-:W-:Y:S02]  /*45b0*/  F2FP.BF16.F32.PACK_AB R58, R197, R58 ;  /* 0x0000003ac53a723e */ /* 0x000fe400000010ff */
[----:B------:R-:W-:Y:S02]  /*45c0*/  F2FP.BF16.F32.PACK_AB R59, R59, R0 ;  /* 0x000000003b3b723e */ /* 0x000fe400000010ff */
[C---:B------:R-:W-:Y:S02]  /*45d0*/  PRMT R171, R195.reuse, 0x7632, R171 ;  /* 0x00007632c3ab7816 */ /* 0x040fe400000000ab */
[----:B------:R-:W-:-:S02]  /*45e0*/  PRMT R64, R195, 0x7610, R64 ;  /* 0x00007610c3407816 */ /* 0x000fc40000000040 */
[----:B------:R-:W-:Y:S02]  /*45f0*/  PRMT R0, R168, 0x7632, R0 ;  /* 0x00007632a8007816 */ /* 0x000fe40000000000 */
[C---:B------:R-:W-:Y:S02]  /*4600*/  PRMT R169, R58.reuse, 0x7632, R169 ;  /* 0x000076323aa97816 */ /* 0x040fe400000000a9 */
[----:B------:R-:W-:Y:S02]  /*4610*/  PRMT R172, R58, 0x7610, R172 ;  /* 0x000076103aac7816 */ /* 0x000fe400000000ac */
[C---:B------:R-:W-:Y:S02]  /*4620*/  PRMT R173, R59.reuse, 0x7632, R173 ;  /* 0x000076323bad7816 */ /* 0x040fe400000000ad */
[----:B------:R-:W-:Y:S01]  /*4630*/  PRMT R67, R59, 0x7610, R67 ;  /* 0x000076103b437816 */ /* 0x000fe20000000043 */
[----:B------:R-:W-:Y:S06]  /*4640*/  BRA `(.L_x_350) ;  /* 0x0000001000987947 */ /* 0x000fec0003800000 */
.L_x_349:
[--C-:B------:R-:W-:Y:S01]  /*4650*/  SHF.R.U64 R0, R130, 0x10, R131.reuse ;  /* 0x0000001082007819 */ /* 0x100fe20000001283 */
[-CC-:B------:R-:W-:Y:S01]  /*4660*/  FFMA.FTZ R192, R192, R75.reuse, R74.reuse ;  /* 0x0000004bc0c07223 */ /* 0x180fe2000001004a */
[-CC-:B------:R-:W-:Y:S01]  /*4670*/  FFMA.FTZ R190, R190, R75.reuse, R74.reuse ;  /* 0x0000004bbebe7223 */ /* 0x180fe2000001004a */
[----:B------:R-:W-:Y:S01]  /*4680*/  LOP3.LUT P6, RZ, R142, 0xff00, RZ, 0xc0, !PT ;  /* 0x0000ff008eff7812 */ /* 0x000fe200078cc0ff */
[----:B------:R-:W-:Y:S01]  /*4690*/  FFMA.FTZ R191, R191, R75, R74 ;  /* 0x0000004bbfbf7223 */ /* 0x000fe2000001004a */
[----:B0-2---:R-:W-:Y:S02]  /*46a0*/  IMAD.U32 R59, R0, 0x10000, RZ ;  /* 0x00010000003b7824 */ /* 0x005fe400078e00ff */
[----:B------:R-:W-:Y:S01]  /*46b0*/  FADD.FTZ R195, R195, -R192 ;  /* 0x800000c0c3c37221 */ /* 0x000fe20000010000 */
[----:B------:R-:W-:Y:S02]  /*46c0*/  IMAD.MOV.U32 R0, RZ, RZ, R130 ;  /* 0x000000ffff007224 */ /* 0x000fe400078e0082 */
[----:B------:R-:W-:Y:S01]  /*46d0*/  FADD.FTZ R193, R193, -R190 ;  /* 0x800000bec1c17221 */ /* 0x000fe20000010000 */
[----:B-1----:R-:W-:Y:S01]  /*46e0*/  SHF.R.U32.HI R64, RZ, 0x10, R131 ;  /* 0x00000010ff407819 */ /* 0x002fe20000011683 */
[----:B------:R-:W-:Y:S01]  /*46f0*/  FFMA.FTZ R195, R102, R195, R59 ;  /* 0x000000c366c37223 */ /* 0x000fe2000001003b */
[----:B------:R-:W-:-:S02]  /*4700*/  IMAD.U32 R59, R0, 0x10000, RZ ;  /* 0x00010000003b7824 */ /* 0x000fc400078e00ff */
[----:B------:R-:W-:Y:S01]  /*4710*/  FFMA.FTZ R194, R194, R75, R74 ;  /* 0x0000004bc2c27223 */ /* 0x000fe2000001004a */
[----:B------:R-:W-:Y:S02]  /*4720*/  IMAD.MOV.U32 R58, RZ, RZ, R131 ;  /* 0x000000ffff3a7224 */ /* 0x000fe400078e0083 */
[----:B------:R-:W-:Y:S01]  /*4730*/  FMUL.FTZ R195, R195, UR6 ;  /* 0x00000006c3c37c20 */ /* 0x000fe20008410000 */
[----:B------:R-:W-:Y:S01]  /*4740*/  FFMA.FTZ R59, R102, R193, R59 ;  /* 0x000000c1663b7223 */ /* 0x000fe2000001003b */
[----:B------:R-:W-:Y:S01]  /*4750*/  SHF.L.U32 R64, R64, 0x10, RZ ;  /* 0x0000001040407819 */ /* 0x000fe200000006ff */
[----:B------:R-:W-:Y:S01]  /*4760*/  FADD.FTZ R191, R196, -R191 ;  /* 0x800000bfc4bf7221 */ /* 0x000fe20000010000 */
[----:B------:R-:W-:Y:S01]  /*4770*/  IMAD.U32 R65, R58, 0x10000, RZ ;  /* 0x000100003a417824 */ /* 0x000fe200078e00ff */
[----:B------:R-:W-:Y:S01]  /*4780*/  FSEL R0, R195, RZ, P6 ;  /* 0x000000ffc3007208 */ /* 0x000fe20003000000 */
[----:B------:R-:W-:Y:S01]  /*4790*/  FADD.FTZ R197, R197, -R194 ;  /* 0x800000c2c5c57221 */ /* 0x000fe20000010000 */
[----:B------:R-:W-:Y:S01]  /*47a0*/  LOP3.LUT P6, RZ, R100, 0xff00, RZ, 0xc0, !PT ;  /* 0x0000ff0064ff7812 */ /* 0x000fe200078cc0ff */
[----:B------:R-:W-:Y:S01]  /*47b0*/  FMUL.FTZ R59, R59, UR6 ;  /* 0x000000063b3b7c20 */ /* 0x000fe20008410000 */
[----:B------:R-:W-:Y:S01]  /*47c0*/  LOP3.LUT P4, RZ, R142, 0xff, RZ, 0xc0, !PT ;  /* 0x000000ff8eff7812 */ /* 0x000fe2000788c0ff */
[C---:B------:R-:W-:Y:S01]  /*47d0*/  FFMA.FTZ R65, R102.reuse, R191, R65 ;  /* 0x000000bf66417223 */ /* 0x040fe20000010041 */
[----:B------:R-:W-:Y:S01]  /*47e0*/  FSEL R195, R195, RZ, P6 ;  /* 0x000000ffc3c37208 */ /* 0x000fe20003000000 */
[----:B------:R-:W-:Y:S01]  /*47f0*/  FFMA.FTZ R64, R102, R197, R64 ;  /* 0x000000c566407223 */ /* 0x000fe20000010040 */
[----:B------:R-:W-:Y:S01]  /*4800*/  LOP3.LUT P6, RZ, R100, 0xff, RZ, 0xc0, !PT ;  /* 0x000000ff64ff7812 */ /* 0x000fe200078cc0ff */
[----:B------:R-:W-:Y:S01]  /*4810*/  FMUL.FTZ R65, R65, UR6 ;  /* 0x0000000641417c20 */ /* 0x000fe20008410000 */
[----:B------:R-:W-:Y:S01]  /*4820*/  F2FP.BF16.F32.PACK_AB R195, R195, R0 ;  /* 0x00000000c3c3723e */ /* 0x000fe200000010ff */
[----:B------:R-:W-:Y:S01]  /*4830*/  FMUL.FTZ R64, R64, UR6 ;  /* 0x0000000640407c20 */ /* 0x000fe20008410000 */
[----:B------:R-:W-:-:S02]  /*4840*/  FSEL R0, R59, RZ, P4 ;  /* 0x000000ff3b007208 */ /* 0x000fc40002000000 */
[----:B------:R-:W-:Y:S02]  /*4850*/  FSEL R59, R59, RZ, P6 ;  /* 0x000000ff3b3b7208 */ /* 0x000fe40003000000 */
[C---:B------:R-:W-:Y:S02]  /*4860*/  LOP3.LUT P3, RZ, R142.reuse, 0xff0000, RZ, 0xc0, !PT ;  /* 0x00ff00008eff7812 */ /* 0x040fe4000786c0ff */
[----:B------:R-:W-:Y:S02]  /*4870*/  ISETP.GE.U32.AND P5, PT, R142, 0x1000000, PT ;  /* 0x010000008e00780c */ /* 0x000fe40003fa6070 */
[C---:B------:R-:W-:Y:S02]  /*4880*/  LOP3.LUT P4, RZ, R100.reuse, 0xff0000, RZ, 0xc0, !PT ;  /* 0x00ff000064ff7812 */ /* 0x040fe4000788c0ff */
[----:B------:R-:W-:Y:S02]  /*4890*/  ISETP.GE.U32.AND P6, PT, R100, 0x1000000, PT ;  /* 0x010000006400780c */ /* 0x000fe40003fc6070 */
[----:B------:R-:W-:-:S02]  /*48a0*/  F2FP.BF16.F32.PACK_AB R66, R59, R0 ;  /* 0x000000003b42723e */ /* 0x000fc400000010ff */
[C---:B------:R-:W-:Y:S02]  /*48b0*/  FSEL R0, R65.reuse, RZ, P3 ;  /* 0x000000ff41007208 */ /* 0x040fe40001800000 */
[----:B------:R-:W-:Y:S02]  /*48c0*/  FSEL R59, R65, RZ, P4 ;  /* 0x000000ff413b7208 */ /* 0x000fe40002000000 */
[C---:B------:R-:W-:Y:S02]  /*48d0*/  FSEL R58, R64.reuse, RZ, P5 ;  /* 0x000000ff403a7208 */ /* 0x040fe40002800000 */
[----:B------:R-:W-:Y:S02]  /*48e0*/  FSEL R67, R64, RZ, P6 ;  /* 0x000000ff40437208 */ /* 0x000fe40003000000 */
[----:B------:R-:W-:Y:S02]  /*48f0*/  F2FP.BF16.F32.PACK_AB R0, R59, R0 ;  /* 0x000000003b00723e */ /* 0x000fe400000010ff */
[----:B------:R-:W-:-:S02]  /*4900*/  F2FP.BF16.F32.PACK_AB R67, R67, R58 ;  /* 0x0000003a4343723e */ /* 0x000fc400000010ff */
[C---:B------:R-:W-:Y:S02]  /*4910*/  PRMT R170, R66.reuse, 0x7632, R170 ;  /* 0x0000763242aa7816 */ /* 0x040fe400000000aa */
[----:B------:R-:W-:Y:S02]  /*4920*/  PRMT R65, R66, 0x7610, R65 ;  /* 0x0000761042417816 */ /* 0x000fe40000000041 */
[C---:B------:R-:W-:Y:S02]  /*4930*/  PRMT R171, R195.reuse, 0x7632, R171 ;  /* 0x00007632c3ab7816 */ /* 0x040fe400000000ab */
[----:B------:R-:W-:Y:S02]  /*4940*/  PRMT R64, R195, 0x7610, R64 ;  /* 0x00007610c3407816 */ /* 0x000fe40000000040 */
[----:B------:R-:W-:Y:S02]  /*4950*/  PRMT R172, R0, 0x7632, R172 ;  /* 0x0000763200ac7816 */ /* 0x000fe400000000ac */
[----:B------:R-:W-:Y:S01]  /*4960*/  PRMT R173, R67, 0x7632, R173 ;  /* 0x0000763243ad7816 */ /* 0x000fe200000000ad */
[----:B------:R-:W-:Y:S06]  /*4970*/  BRA `(.L_x_350) ;  /* 0x0000000c00cc7947 */ /* 0x000fec0003800000 */
.L_x_348:
[----:B------:R-:W-:Y:S05]  /*4980*/  BRA.U !UP0, `(.L_x_351) ;  /* 0x0000000108c47547 */ /* 0x000fea000b800000 */
[-CC-:B------:R-:W-:Y:S01]  /*4990*/  FFMA.FTZ R190, R190, R75.reuse, R74.reuse ;  /* 0x0000004bbebe7223 */ /* 0x180fe2000001004a */
[-CC-:B------:R-:W-:Y:S01]  /*49a0*/  FFMA.FTZ R192, R192, R75.reuse, R74.reuse ;  /* 0x0000004bc0c07223 */ /* 0x180fe2000001004a */
[----:B------:R-:W-:Y:S01]  /*49b0*/  LOP3.LUT P6, RZ, R142, 0xff, RZ, 0xc0, !PT ;  /* 0x000000ff8eff7812 */ /* 0x000fe200078cc0ff */
[-C--:B------:R-:W-:Y:S01]  /*49c0*/  FFMA.FTZ R191, R191, R75.reuse, R74 ;  /* 0x0000004bbfbf7223 */ /* 0x080fe2000001004a */
[----:B------:R-:W-:Y:S01]  /*49d0*/  FADD.FTZ R193, R193, -R190 ;  /* 0x800000bec1c17221 */ /* 0x000fe20000010000 */
[----:B0-----:R-:W-:Y:S01]  /*49e0*/  FADD.FTZ R67, R195, -R192 ;  /* 0x800000c0c3437221 */ /* 0x001fe20000010000 */
[----:B------:R-:W-:Y:S01]  /*49f0*/  FFMA.FTZ R194, R194, R75, R74 ;  /* 0x0000004bc2c27223 */ /* 0x000fe2000001004a */
[----:B------:R-:W-:Y:S01]  /*4a00*/  FADD.FTZ R191, R196, -R191 ;  /* 0x800000bfc4bf7221 */ /* 0x000fe20000010000 */
[C---:B------:R-:W-:Y:S01]  /*4a10*/  FMUL.FTZ R0, R102.reuse, R193 ;  /* 0x000000c166007220 */ /* 0x040fe20000410000 */
[----:B------:R-:W-:Y:S01]  /*4a20*/  FMUL.FTZ R67, R102, R67 ;  /* 0x0000004366437220 */ /* 0x000fe20000410000 */
[----:B------:R-:W-:Y:S01]  /*4a30*/  FADD.FTZ R197, R197, -R194 ;  /* 0x800000c2c5c57221 */ /* 0x000fe20000010000 */
[----:B------:R-:W-:Y:S01]  /*4a40*/  LOP3.LUT P5, RZ, R142, 0xff00, RZ, 0xc0, !PT ;  /* 0x0000ff008eff7812 */ /* 0x000fe200078ac0ff */
[----:B--2---:R-:W-:Y:S01]  /*4a50*/  FMUL.FTZ R58, R0, UR6 ;  /* 0x00000006003a7c20 */ /* 0x004fe20008410000 */
[----:B------:R-:W-:Y:S01]  /*4a60*/  LOP3.LUT P3, RZ, R142, 0xff0000, RZ, 0xc0, !PT ;  /* 0x00ff00008eff7812 */ /* 0x000fe2000786c0ff */
[----:B------:R-:W-:Y:S01]  /*4a70*/  FMUL.FTZ R66, R102, R197 ;  /* 0x000000c566427220 */ /* 0x000fe20000410000 */
[----:B------:R-:W-:-:S02]  /*4a80*/  ISETP.GE.U32.AND P4, PT, R142, 0x1000000, PT ;  /* 0x010000008e00780c */ /* 0x000fc40003f86070 */
[----:B------:R-:W-:Y:S01]  /*4a90*/  FSEL R59, R58, RZ, P6 ;  /* 0x000000ff3a3b7208 */ /* 0x000fe20003000000 */
[----:B-1----:R-:W-:Y:S01]  /*4aa0*/  FMUL.FTZ R64, R66, UR6 ;  /* 0x0000000642407c20 */ /* 0x002fe20008410000 */
[----:B------:R-:W-:Y:S02]  /*4ab0*/  LOP3.LUT P6, RZ, R100, 0xff, RZ, 0xc0, !PT ;  /* 0x000000ff64ff7812 */ /* 0x000fe400078cc0ff */
[----:B------:R-:W-:Y:S02]  /*4ac0*/  F2FP.BF16.F32.PACK_AB R59, R59, R0 ;  /* 0x000000003b3b723e */ /* 0x000fe400000010ff */
[----:B------:R-:W-:Y:S02]  /*4ad0*/  FSEL R58, R58, RZ, P6 ;  /* 0x000000ff3a3a7208 */ /* 0x000fe40003000000 */
[----:B------:R-:W-:Y:S02]  /*4ae0*/  PRMT R65, R59, 0x7632, R65 ;  /* 0x000076323b417816 */ /* 0x000fe40000000041 */
[----:B------:R-:W-:Y:S01]  /*4af0*/  F2FP.BF16.F32.PACK_AB R170, R67, R58 ;  /* 0x0000003a43aa723e */ /* 0x000fe200000010ff */
[----:B------:R-:W-:Y:S01]  /*4b00*/  FMUL.FTZ R58, R102, R191 ;  /* 0x000000bf663a7220 */ /* 0x000fe20000410000 */
[----:B------:R-:W-:Y:S01]  /*4b10*/  PRMT R166, R59, 0x7610, R166 ;  /* 0x000076103ba67816 */ /* 0x000fe200000000a6 */
[----:B------:R-:W-:Y:S01]  /*4b20*/  FMUL.FTZ R67, R67, UR6 ;  /* 0x0000000643437c20 */ /* 0x000fe20008410000 */
[----:B------:R-:W-:Y:S01]  /*4b30*/  LOP3.LUT P6, RZ, R100, 0xff00, RZ, 0xc0, !PT ;  /* 0x0000ff0064ff7812 */ /* 0x000fe200078cc0ff */
[----:B------:R-:W-:Y:S01]  /*4b40*/  FMUL.FTZ R59, R58, UR6 ;  /* 0x000000063a3b7c20 */ /* 0x000fe20008410000 */
[----:B------:R-:W-:-:S02]  /*4b50*/  PRMT R167, R170, 0x7632, R167 ;  /* 0x00007632aaa77816 */ /* 0x000fc400000000a7 */
[C---:B------:R-:W-:Y:S02]  /*4b60*/  FSEL R0, R67.reuse, RZ, P5 ;  /* 0x000000ff43007208 */ /* 0x040fe40002800000 */
[----:B------:R-:W-:Y:S02]  /*4b70*/  FSEL R67, R67, RZ, P6 ;  /* 0x000000ff43437208 */ /* 0x000fe40003000000 */
[----:B------:R-:W-:Y:S02]  /*4b80*/  FSEL R73, R59, RZ, P3 ;  /* 0x000000ff3b497208 */ /* 0x000fe40001800000 */
[C---:B------:R-:W-:Y:S02]  /*4b90*/  LOP3.LUT P5, RZ, R100.reuse, 0xff0000, RZ, 0xc0, !PT ;  /* 0x00ff000064ff7812 */ /* 0x040fe400078ac0ff */
[----:B------:R-:W-:Y:S02]  /*4ba0*/  ISETP.GE.U32.AND P3, PT, R100, 0x1000000, PT ;  /* 0x010000006400780c */ /* 0x000fe40003f66070 */
[----:B------:R-:W-:-:S02]  /*4bb0*/  F2FP.BF16.F32.PACK_AB R72, R67, R0 ;  /* 0x000000004348723e */ /* 0x000fc400000010ff */
[----:B------:R-:W-:Y:S02]  /*4bc0*/  FSEL R59, R59, RZ, P5 ;  /* 0x000000ff3b3b7208 */ /* 0x000fe40002800000 */
[C---:B------:R-:W-:Y:S02]  /*4bd0*/  FSEL R0, R64.reuse, RZ, P4 ;  /* 0x000000ff40007208 */ /* 0x040fe40002000000 */
[----:B------:R-:W-:Y:S02]  /*4be0*/  FSEL R67, R64, RZ, P3 ;  /* 0x000000ff40437208 */ /* 0x000fe40001800000 */
[----:B------:R-:W-:Y:S02]  /*4bf0*/  F2FP.BF16.F32.PACK_AB R73, R73, R58 ;  /* 0x0000003a4949723e */ /* 0x000fe400000010ff */
[----:B------:R-:W-:Y:S02]  /*4c00*/  F2FP.BF16.F32.PACK_AB R59, R66, R59 ;  /* 0x0000003b423b723e */ /* 0x000fe400000010ff */
[----:B------:R-:W-:-:S02]  /*4c10*/  F2FP.BF16.F32.PACK_AB R67, R67, R0 ;  /* 0x000000004343723e */ /* 0x000fc400000010ff */
[C---:B------:R-:W-:Y:S02]  /*4c20*/  PRMT R171, R72.reuse, 0x7632, R171 ;  /* 0x0000763248ab7816 */ /* 0x040fe400000000ab */
[----:B------:R-:W-:Y:S02]  /*4c30*/  PRMT R64, R72, 0x7610, R64 ;  /* 0x0000761048407816 */ /* 0x000fe40000000040 */
[C---:B------:R-:W-:Y:S02]  /*4c40*/  PRMT R0, R73.reuse, 0x7632, R0 ;  /* 0x0000763249007816 */ /* 0x040fe40000000000 */
[----:B------:R-:W-:Y:S02]  /*4c50*/  PRMT R168, R73, 0x7610, R168 ;  /* 0x0000761049a87816 */ /* 0x000fe400000000a8 */
[C---:B------:R-:W-:Y:S02]  /*4c60*/  PRMT R169, R59.reuse, 0x7632, R169 ;  /* 0x000076323ba97816 */ /* 0x040fe400000000a9 */
[----:B------:R-:W-:-:S02]  /*4c70*/  PRMT R172, R59, 0x7610, R172 ;  /* 0x000076103bac7816 */ /* 0x000fc400000000ac */
[----:B------:R-:W-:Y:S01]  /*4c80*/  PRMT R173, R67, 0x7632, R173 ;  /* 0x0000763243ad7816 */ /* 0x000fe200000000ad */
[----:B------:R-:W-:Y:S06]  /*4c90*/  BRA `(.L_x_350) ;  /* 0x0000000c00047947 */ /* 0x000fec0003800000 */
.L_x_351:
[-CC-:B------:R-:W-:Y:S01]  /*4ca0*/  FFMA.FTZ R192, R192, R75.reuse, R74.reuse ;  /* 0x0000004bc0c07223 */ /* 0x180fe2000001004a */
[-CC-:B------:R-:W-:Y:S01]  /*4cb0*/  FFMA.FTZ R190, R190, R75.reuse, R74.reuse ;  /* 0x0000004bbebe7223 */ /* 0x180fe2000001004a */
[----:B------:R-:W-:Y:S01]  /*4cc0*/  LOP3.LUT P6, RZ, R142, 0xff00, RZ, 0xc0, !PT ;  /* 0x0000ff008eff7812 */ /* 0x000fe200078cc0ff */
        /* <DEDUP_REMOVED lines=28> */
[----:B0-2---:R-:W-:Y:S02]  /*4e90*/  FSEL R58, R197, RZ, P5 ;  /* 0x000000ffc53a7208 */ /* 0x005fe40002800000 */
[----:B------:R-:W-:Y:S02]  /*4ea0*/  FSEL R191, R191, RZ, P4 ;  /* 0x000000ffbfbf7208 */ /* 0x000fe40002000000 */
[----:B------:R-:W-:Y:S02]  /*4eb0*/  FSEL R197, R197, RZ, P6 ;  /* 0x000000ffc5c57208 */ /* 0x000fe40003000000 */
[----:B------:R-:W-:Y:S02]  /*4ec0*/  F2FP.BF16.F32.PACK_AB R0, R191, R0 ;  /* 0x00000000bf00723e */ /* 0x000fe400000010ff */
[----:B------:R-:W-:Y:S02]  /*4ed0*/  F2FP.BF16.F32.PACK_AB R58, R197, R58 ;  /* 0x0000003ac53a723e */ /* 0x000fe400000010ff */
[----:B------:R-:W-:-:S02]  /*4ee0*/  PRMT R170, R193, 0x7632, R170 ;  /* 0x00007632c1aa7816 */ /* 0x000fc400000000aa */
[----:B-1----:R-:W-:Y:S02]  /*4ef0*/  PRMT R65, R193, 0x7610, R65 ;  /* 0x00007610c1417816 */ /* 0x002fe40000000041 */
[C---:B------:R-:W-:Y:S02]  /*4f00*/  PRMT R171, R195.reuse, 0x7632, R171 ;  /* 0x00007632c3ab7816 */ /* 0x040fe400000000ab */
[----:B------:R-:W-:Y:S02]  /*4f10*/  PRMT R64, R195, 0x7610, R64 ;  /* 0x00007610c3407816 */ /* 0x000fe40000000040 */
[----:B------:R-:W-:Y:S02]  /*4f20*/  PRMT R172, R0, 0x7632, R172 ;  /* 0x0000763200ac7816 */ /* 0x000fe400000000ac */
[C---:B------:R-:W-:Y:S02]  /*4f30*/  PRMT R173, R58.reuse, 0x7632, R173 ;  /* 0x000076323aad7816 */ /* 0x040fe400000000ad */
[----:B------:R-:W-:Y:S01]  /*4f40*/  PRMT R67, R58, 0x7610, R67 ;  /* 0x000076103a437816 */ /* 0x000fe20000000043 */
[----:B------:R-:W-:Y:S06]  /*4f50*/  BRA `(.L_x_350) ;  /* 0x0000000800547947 */ /* 0x000fec0003800000 */
.L_x_347:
[----:B------:R-:W-:Y:S05]  /*4f60*/  @!P0 BRA `(.L_x_352) ;  /* 0x00000004004c8947 */ /* 0x000fea0003800000 */
[----:B------:R-:W-:Y:S05]  /*4f70*/  BRA.U !UP0, `(.L_x_353) ;  /* 0x0000000108b07547 */ /* 0x000fea000b800000 */
[--C-:B0-2---:R-:W-:Y:S01]  /*4f80*/  SHF.R.U64 R58, R130, 0x10, R131.reuse ;  /* 0x00000010823a7819 */ /* 0x105fe20000001283 */
[-C--:B------:R-:W-:Y:S01]  /*4f90*/  FFMA.FTZ R192, R192, R75.reuse, R74 ;  /* 0x0000004bc0c07223 */ /* 0x080fe2000001004a */
[----:B------:R-:W-:Y:S02]  /*4fa0*/  IMAD.MOV.U32 R0, RZ, RZ, R130 ;  /* 0x000000ffff007224 */ /* 0x000fe400078e0082 */
[-CC-:B------:R-:W-:Y:S01]  /*4fb0*/  FFMA.FTZ R190, R190, R75.reuse, R74.reuse ;  /* 0x0000004bbebe7223 */ /* 0x180fe2000001004a */
[--C-:B-1----:R-:W-:Y:S01]  /*4fc0*/  IMAD.MOV.U32 R64, RZ, RZ, R131.reuse ;  /* 0x000000ffff407224 */ /* 0x102fe200078e0083 */
        /* <DEDUP_REMOVED lines=10> */
[----:B------:R-:W-:Y:S01]  /*5070*/  FADD.FTZ R191, R196, -R191 ;  /* 0x800000bfc4bf7221 */ /* 0x000fe20000010000 */
[C---:B------:R-:W-:Y:S01]  /*5080*/  FFMA.FTZ R58, R102.reuse, R195, R58 ;  /* 0x000000c3663a7223 */ /* 0x040fe2000001003a */
[----:B------:R-:W-:Y:S01]  /*5090*/  FFMA.FTZ R59, R102, R193, R59 ;  /* 0x000000c1663b7223 */ /* 0x000fe2000001003b */
[----:B------:R-:W-:Y:S01]  /*50a0*/  LOP3.LUT P4, RZ, R142, 0xff00, RZ, 0xc0, !PT ;  /* 0x0000ff008eff7812 */ /* 0x000fe2000788c0ff */
[C---:B------:R-:W-:Y:S01]  /*50b0*/  FFMA.FTZ R197, R102.reuse, R197, R64 ;  /* 0x000000c566c57223 */ /* 0x040fe20000010040 */
[----:B------:R-:W-:Y:S01]  /*50c0*/  FFMA.FTZ R191, R102, R191, R0 ;  /* 0x000000bf66bf7223 */ /* 0x000fe20000010000 */
[----:B------:R-:W-:Y:S01]  /*50d0*/  FMUL.FTZ R64, R58, UR6 ;  /* 0x000000063a407c20 */ /* 0x000fe20008410000 */
[----:B------:R-:W-:Y:S01]  /*50e0*/  FMUL.FTZ R0, R59, UR6 ;  /* 0x000000063b007c20 */ /* 0x000fe20008410000 */
[C---:B------:R-:W-:Y:S01]  /*50f0*/  LOP3.LUT P3, RZ, R142.reuse, 0xff, RZ, 0xc0, !PT ;  /* 0x000000ff8eff7812 */ /* 0x040fe2000786c0ff */
        /* <DEDUP_REMOVED lines=16> */
[C---:B------:R-:W-:Y:S02]  /*5200*/  PRMT R0, R66.reuse, 0x7632, R0 ;  /* 0x0000763242007816 */ /* 0x040fe40000000000 */
[----:B------:R-:W-:Y:S02]  /*5210*/  PRMT R168, R66, 0x7610, R168 ;  /* 0x0000761042a87816 */ /* 0x000fe400000000a8 */
[----:B------:R-:W-:Y:S01]  /*5220*/  PRMT R67, R169, 0x7632, R67 ;  /* 0x00007632a9437816 */ /* 0x000fe20000000043 */
[----:B------:R-:W-:Y:S06]  /*5230*/  BRA `(.L_x_350) ;  /* 0x00000004009c7947 */ /* 0x000fec0003800000 */
.L_x_353:
[----:B------:R-:W-:Y:S01]  /*5240*/  IMAD.MOV.U32 R0, RZ, RZ, R130 ;  /* 0x000000ffff007224 */ /* 0x000fe200078e0082 */
[--C-:B0-2---:R-:W-:Y:S01]  /*5250*/  SHF.R.U64 R58, R130, 0x10, R131.reuse ;  /* 0x00000010823a7819 */ /* 0x105fe20000001283 */
[--C-:B-1----:R-:W-:Y:S01]  /*5260*/  IMAD.MOV.U32 R64, RZ, RZ, R131.reuse ;  /* 0x000000ffff407224 */ /* 0x102fe200078e0083 */
[----:B------:R-:W-:Y:S01]  /*5270*/  SHF.R.U32.HI R65, RZ, 0x10, R131 ;  /* 0x00000010ff417819 */ /* 0x000fe20000011683 */
[-CC-:B------:R-:W-:Y:S01]  /*5280*/  FFMA.FTZ R190, R190, R75.reuse, R74.reuse ;  /* 0x0000004bbebe7223 */ /* 0x180fe2000001004a */
[-CC-:B------:R-:W-:Y:S01]  /*5290*/  FFMA.FTZ R192, R192, R75.reuse, R74.reuse ;  /* 0x0000004bc0c07223 */ /* 0x180fe2000001004a */
[-CC-:B------:R-:W-:Y:S01]  /*52a0*/  FFMA.FTZ R191, R191, R75.reuse, R74.reuse ;  /* 0x0000004bbfbf7223 */ /* 0x180fe2000001004a */
[----:B------:R-:W-:Y:S01]  /*52b0*/  FFMA.FTZ R194, R194, R75, R74 ;  /* 0x0000004bc2c27223 */ /* 0x000fe2000001004a */
[----:B------:R-:W-:Y:S02]  /*52c0*/  IMAD.U32 R59, R0, 0x10000, RZ ;  /* 0x00010000003b7824 */ /* 0x000fe400078e00ff */
[----:B------:R-:W-:Y:S01]  /*52d0*/  FADD.FTZ R193, R193, -R190 ;  /* 0x800000bec1c17221 */ /* 0x000fe20000010000 */
[----:B------:R-:W-:Y:S01]  /*52e0*/  IMAD.U32 R0, R64, 0x10000, RZ ;  /* 0x0001000040007824 */ /* 0x000fe200078e00ff */
[----:B------:R-:W-:Y:S01]  /*52f0*/  SHF.L.U32 R64, R65, 0x10, RZ ;  /* 0x0000001041407819 */ /* 0x000fe200000006ff */
[----:B------:R-:W-:Y:S01]  /*5300*/  FADD.FTZ R195, R195, -R192 ;  /* 0x800000c0c3c37221 */ /* 0x000fe20000010000 */
[----:B------:R-:W-:Y:S01]  /*5310*/  FADD.FTZ R191, R196, -R191 ;  /* 0x800000bfc4bf7221 */ /* 0x000fe20000010000 */
[----:B------:R-:W-:-:S02]  /*5320*/  IMAD.U32 R58, R58, 0x10000, RZ ;  /* 0x000100003a3a7824 */ /* 0x000fc400078e00ff */
[----:B------:R-:W-:Y:S01]  /*5330*/  FADD.FTZ R197, R197, -R194 ;  /* 0x800000c2c5c57221 */ /* 0x000fe20000010000 */
        /* <DEDUP_REMOVED lines=8> */
[C---:B------:R-:W-:Y:S02]  /*53c0*/  LOP3.LUT P3, RZ, R142.reuse, 0xff, RZ, 0xc0, !PT ;  /* 0x000000ff8eff7812 */ /* 0x040fe4000786c0ff */
        /* <DEDUP_REMOVED lines=11> */
[----:B------:R-:W-:Y:S01]  /*5480*/  PRMT R67, R0, 0x7632, R67 ;  /* 0x0000763200437816 */ /* 0x000fe20000000043 */
[----:B------:R-:W-:Y:S06]  /*5490*/  BRA `(.L_x_350) ;  /* 0x0000000400047947 */ /* 0x000fec0003800000 */
.L_x_352:
        /* <DEDUP_REMOVED lines=9> */
[----:B------:R-:W-:Y:S01]  /*5530*/  FMUL.FTZ R193, R102, R193 ;  /* 0x000000c166c17220 */ /* 0x000fe20000410000 */
[----:B------:R-:W-:Y:S01]  /*5540*/  LOP3.LUT P3, RZ, R142, 0xff, RZ, 0xc0, !PT ;  /* 0x000000ff8eff7812 */ /* 0x000fe2000786c0ff */
[C---:B------:R-:W-:Y:S01]  /*5550*/  FMUL.FTZ R195, R102.reuse, R195 ;  /* 0x000000c366c37220 */ /* 0x040fe20000410000 */
[C---:B------:R-:W-:Y:S01]  /*5560*/  FMUL.FTZ R191, R102.reuse, R191 ;  /* 0x000000bf66bf7220 */ /* 0x040fe20000410000 */
[----:B------:R-:W-:Y:S01]  /*5570*/  FMUL.FTZ R0, R193, UR6 ;  /* 0x00000006c1007c20 */ /* 0x000fe20008410000 */
[----:B------:R-:W-:Y:S01]  /*5580*/  FMUL.FTZ R197, R102, R197 ;  /* 0x000000c566c57220 */ /* 0x000fe20000410000 */
[----:B0-2---:R-:W-:Y:S01]  /*5590*/  FMUL.FTZ R58, R195, UR6 ;  /* 0x00000006c33a7c20 */ /* 0x005fe20008410000 */
[----:B------:R-:W-:Y:S01]  /*55a0*/  FMUL.FTZ R59, R191, UR6 ;  /* 0x00000006bf3b7c20 */ /* 0x000fe20008410000 */
[----:B------:R-:W-:Y:S01]  /*55b0*/  LOP3.LUT P4, RZ, R142, 0xff00, RZ, 0xc0, !PT ;  /* 0x0000ff008eff7812 */ /* 0x000fe2000788c0ff */
[----:B-1----:R-:W-:Y:S01]  /*55c0*/  FMUL.FTZ R64, R197, UR6 ;  /* 0x00000006c5407c20 */ /* 0x002fe20008410000 */
        /* <DEDUP_REMOVED lines=14> */
[----:B------:R-:W-:Y:S01]  /*56b0*/  PRMT R67, R169, 0x7632, R67 ;  /* 0x00007632a9437816 */ /* 0x000fe20000000043 */
[----:B------:R-:W-:Y:S06]  /*56c0*/  BRA `(.L_x_350) ;  /* 0x0000000000787947 */ /* 0x000fec0003800000 */
.L_x_354:
        /* <DEDUP_REMOVED lines=14> */
[C---:B------:R-:W-:Y:S01]  /*57b0*/  LOP3.LUT P3, RZ, R142.reuse, 0xff, RZ, 0xc0, !PT ;  /* 0x000000ff8eff7812 */ /* 0x040fe2000786c0ff */
[----:B------:R-:W-:Y:S01]  /*57c0*/  FMUL.FTZ R191, R191, UR6 ;  /* 0x00000006bfbf7c20 */ /* 0x000fe20008410000 */
[C---:B------:R-:W-:Y:S01]  /*57d0*/  LOP3.LUT P4, RZ, R142.reuse, 0xff00, RZ, 0xc0, !PT ;  /* 0x0000ff008eff7812 */ /* 0x040fe2000788c0ff */
[----:B------:R-:W-:Y:S01]  /*57e0*/  FMUL.FTZ R197, R197, UR6 ;  /* 0x00000006c5c57c20 */ /* 0x000fe20008410000 */
[----:B------:R-:W-:-:S02]  /*57f0*/  LOP3.LUT P5, RZ, R142, 0xff0000, RZ, 0xc0, !PT ;  /* 0x00ff00008eff7812 */ /* 0x000fc400078ac0ff */
[----:B------:R-:W-:Y:S02]  /*5800*/  ISETP.GE.U32.AND P6, PT, R142, 0x1000000, PT ;  /* 0x010000008e00780c */ /* 0x000fe40003fc6070 */
[----:B------:R-:W-:Y:S02]  /*5810*/  FSEL R193, R193, RZ, P3 ;  /* 0x000000ffc1c17208 */ /* 0x000fe40001800000 */
[----:B------:R-:W-:Y:S02]  /*5820*/  FSEL R0, R195, RZ, P4 ;  /* 0x000000ffc3007208 */ /* 0x000fe40002000000 */
[----:B------:R-:W-:Y:S02]  /*5830*/  FSEL R191, R191, RZ, P5 ;  /* 0x000000ffbfbf7208 */ /* 0x000fe40002800000 */
[----:B0-2---:R-:W-:Y:S02]  /*5840*/  FSEL R58, R197, RZ, P6 ;  /* 0x000000ffc53a7208 */ /* 0x005fe40003000000 */
[----:B------:R-:W-:-:S02]  /*5850*/  F2FP.BF16.F32.PACK_AB R0, R0, R193 ;  /* 0x000000c10000723e */ /* 0x000fc400000010ff */
[----:B------:R-:W-:Y:S02]  /*5860*/  F2FP.BF16.F32.PACK_AB R58, R58, R191 ;  /* 0x000000bf3a3a723e */ /* 0x000fe400000010ff */
[C---:B-1----:R-:W-:Y:S02]  /*5870*/  PRMT R64, R0.reuse, 0x7632, R64 ;  /* 0x0000763200407816 */ /* 0x042fe40000000040 */
[----:B------:R-:W-:Y:S02]  /*5880*/  PRMT R65, R0, 0x7610, R65 ;  /* 0x0000761000417816 */ /* 0x000fe40000000041 */
[C---:B------:R-:W-:Y:S02]  /*5890*/  PRMT R67, R58.reuse, 0x7632, R67 ;  /* 0x000076323a437816 */ /* 0x040fe40000000043 */
[----:B------:R-:W-:-:S07]  /*58a0*/  PRMT R0, R58, 0x7610, R0 ;  /* 0x000076103a007816 */ /* 0x000fce0000000000 */
.L_x_350:
        /* <DEDUP_REMOVED lines=15> */
.L_x_355:
[----:B------:R1:W-:Y:S01]  /*59a0*/  STG.E.64 desc[UR10][R72.64], R66 ;  /* 0x0000004248007986 */ /* 0x0003e2000c101b0a */
[----:B------:R-:W-:Y:S05]  /*59b0*/  @!P1 BRA `(.L_x_356) ;  /* 0x0000000000209947 */ /* 0x000fea0003800000 */
[----:B0-----:R-:W0:Y:S01]  /*59c0*/  LDC.64 R64, c[0x0][0x470] ;  /* 0x00011c00ff407b82 */ /* 0x001e220000000a00 */
[----:B------:R-:W-:Y:S02]  /*59d0*/  LOP3.LUT R58, R171, 0xffff, RZ, 0xc0, !PT ;  /* 0x0000ffffab3a7812 */ /* 0x000fe400078ec0ff */
[----:B-1----:R-:W-:-:S03]  /*59e0*/  PRMT R67, R172, 0x5410, R173 ;  /* 0x00005410ac437816 */ /* 0x002fc600000000ad */
[----:B------:R-:W-:-:S05]  /*59f0*/  IMAD.WIDE.U32 R58, R58, 0x10000, RZ ;  /* 0x000100003a3a7825 */ /* 0x000fca00078e00ff */
[----:B------:R-:W-:Y:S02]  /*5a00*/  LOP3.LUT R59, R67, R59, RZ, 0xfc, !PT ;  /* 0x0000003b433b7212 */ /* 0x000fe400078efcff */
[----:B------:R-:W-:Y:S01]  /*5a10*/  LOP3.LUT R58, R58, 0xffff, R170, 0xf8, !PT ;  /* 0x0000ffff3a3a7812 */ /* 0x000fe200078ef8aa */
[----:B0-----:R-:W-:-:S05]  /*5a20*/  IMAD.WIDE.U32 R64, R106, 0x8, R64 ;  /* 0x000000086a407825 */ /* 0x001fca00078e0040 */
[----:B------:R2:W-:Y:S02]  /*5a30*/  STG.E.64 desc[UR10][R64.64], R58 ;  /* 0x0000003a40007986 */ /* 0x0005e4000c101b0a */
.L_x_356:
[----:B------:R-:W-:Y:S05]  /*5a40*/  @!P1 BRA `(.L_x_357) ;  /* 0x0000000c00349947 */ /* 0x000fea0003800000 */
[----:B------:R-:W-:Y:S05]  /*5a50*/  @!P0 BRA `(.L_x_358) ;  /* 0x0000000400b88947 */ /* 0x000fea0003800000 */
[----:B------:R-:W-:Y:S05]  /*5a60*/  BRA.U !UP0, `(.L_x_359) ;  /* 0x0000000108e87547 */ /* 0x000fea000b800000 */
[-C--:B------:R-:W-:Y:S01]  /*5a70*/  FFMA.FTZ R199, R199, R75.reuse, R74 ;  /* 0x0000004bc7c77223 */ /* 0x080fe2000001004a */
[----:B------:R-:W-:Y:S01]  /*5a80*/  IMAD.MOV.U32 R0, RZ, RZ, R132 ;  /* 0x000000ffff007224 */ /* 0x000fe200078e0084 */
[--C-:B0-2---:R-:W-:Y:S01]  /*5a90*/  SHF.R.U64 R65, R132, 0x10, R133.reuse ;  /* 0x0000001084417819 */ /* 0x105fe20000001285 */
[----:B------:R-:W-:Y:S02]  /*5aa0*/  IMAD.MOV.U32 R58, RZ, RZ, R133 ;  /* 0x000000ffff3a7224 */ /* 0x000fe400078e0085 */
        /* <DEDUP_REMOVED lines=11> */
[----:B-1----:R-:W-:Y:S01]  /*5b60*/  SHF.R.U32.HI R66, RZ, 0x10, R133 ;  /* 0x00000010ff427819 */ /* 0x002fe20000011685 */
        /* <DEDUP_REMOVED lines=15> */
[----:B------:R-:W-:Y:S01]  /*5c60*/  LOP3.LUT P5, RZ, R141, 0xff00, RZ, 0xc0, !PT ;  /* 0x0000ff008dff7812 */ /* 0x000fe200078ac0ff */
        /* <DEDUP_REMOVED lines=26> */
.L_x_359:
[----:B------:R-:W-:Y:S01]  /*5e10*/  SHF.R.U64 R0, R132, 0x10, R133 ;  /* 0x0000001084007819 */ /* 0x000fe20000001285 */
        /* <DEDUP_REMOVED lines=8> */
[----:B------:R-:W-:Y:S01]  /*5ea0*/  SHF.R.U32.HI R64, RZ, 0x10, R133 ;  /* 0x00000010ff407819 */ /* 0x000fe20000011685 */
        /* <DEDUP_REMOVED lines=27> */
[----:B-1----:R-:W-:-:S02]  /*6060*/  F2FP.BF16.F32.PACK_AB R66, R59, R0 ;  /* 0x000000003b42723e */ /* 0x002fc400000010ff */
        /* <DEDUP_REMOVED lines=13> */
.L_x_358:
[----:B------:R-:W-:Y:S05]  /*6140*/  BRA.U !UP0, `(.L_x_361) ;  /* 0x0000000108c47547 */ /* 0x000fea000b800000 */
[-CC-:B------:R-:W-:Y:S01]  /*6150*/  FFMA.FTZ R199, R199, R75.reuse, R74.reuse ;  /* 0x0000004bc7c77223 */ /* 0x180fe2000001004a */
[-CC-:B------:R-:W-:Y:S01]  /*6160*/  FFMA.FTZ R198, R198, R75.reuse, R74.reuse ;  /* 0x0000004bc6c67223 */ /* 0x180fe2000001004a */
[----:B------:R-:W-:Y:S01]  /*6170*/  LOP3.LUT P6, RZ, R141, 0xff, RZ, 0xc0, !PT ;  /* 0x000000ff8dff7812 */ /* 0x000fe200078cc0ff */
[-C--:B------:R-:W-:Y:S01]  /*6180*/  FFMA.FTZ R201, R201, R75.reuse, R74 ;  /* 0x0000004bc9c97223 */ /* 0x080fe2000001004a */
[----:B------:R-:W-:Y:S01]  /*6190*/  FADD.FTZ R199, R202, -R199 ;  /* 0x800000c7cac77221 */ /* 0x000fe20000010000 */
[----:B-1----:R-:W-:Y:S01]  /*61a0*/  FADD.FTZ R67, R203, -R198 ;  /* 0x800000c6cb437221 */ /* 0x002fe20000010000 */
[----:B------:R-:W-:Y:S01]  /*61b0*/  FFMA.FTZ R200, R200, R75, R74 ;  /* 0x0000004bc8c87223 */ /* 0x000fe2000001004a */
[----:B------:R-:W-:Y:S01]  /*61c0*/  FADD.FTZ R201, R204, -R201 ;  /* 0x800000c9ccc97221 */ /* 0x000fe20000010000 */
[C---:B------:R-:W-:Y:S01]  /*61d0*/  FMUL.FTZ R0, R102.reuse, R199 ;  /* 0x000000c766007220 */ /* 0x040fe20000410000 */
[----:B------:R-:W-:Y:S01]  /*61e0*/  FMUL.FTZ R67, R102, R67 ;  /* 0x0000004366437220 */ /* 0x000fe20000410000 */
[----:B------:R-:W-:Y:S01]  /*61f0*/  FADD.FTZ R205, R205, -R200 ;  /* 0x800000c8cdcd7221 */ /* 0x000fe20000010000 */
[C---:B------:R-:W-:Y:S01]  /*6200*/  LOP3.LUT P5, RZ, R141.reuse, 0xff00, RZ, 0xc0, !PT ;  /* 0x0000ff008dff7812 */ /* 0x040fe200078ac0ff */
[----:B0-2---:R-:W-:Y:S01]  /*6210*/  FMUL.FTZ R58, R0, UR6 ;  /* 0x00000006003a7c20 */ /* 0x005fe20008410000 */
[C---:B------:R-:W-:Y:S01]  /*6220*/  LOP3.LUT P3, RZ, R141.reuse, 0xff0000, RZ, 0xc0, !PT ;  /* 0x00ff00008dff7812 */ /* 0x040fe2000786c0ff */
[----:B------:R-:W-:Y:S01]  /*6230*/  FMUL.FTZ R66, R102, R205 ;  /* 0x000000cd66427220 */ /* 0x000fe20000410000 */
[----:B------:R-:W-:-:S02]  /*6240*/  ISETP.GE.U32.AND P4, PT, R141, 0x1000000, PT ;  /* 0x010000008d00780c */ /* 0x000fc40003f86070 */
[----:B------:R-:W-:Y:S01]  /*6250*/  FSEL R59, R58, RZ, P6 ;  /* 0x000000ff3a3b7208 */ /* 0x000fe20003000000 */
[----:B------:R-:W-:Y:S01]  /*6260*/  FMUL.FTZ R64, R66, UR6 ;  /* 0x0000000642407c20 */ /* 0x000fe20008410000 */
        /* <DEDUP_REMOVED lines=31> */
.L_x_361:
        /* <DEDUP_REMOVED lines=9> */
[C---:B------:R-:W-:Y:S01]  /*64f0*/  FMUL.FTZ R199, R102.reuse, R199 ;  /* 0x000000c766c77220 */ /* 0x040fe20000410000 */
        /* <DEDUP_REMOVED lines=27> */
[----:B------:R-:W-:Y:S02]  /*66b0*/  PRMT R65, R199, 0x7610, R65 ;  /* 0x00007610c7417816 */ /* 0x000fe40000000041 */
[C---:B------:R-:W-:Y:S02]  /*66c0*/  PRMT R171, R203.reuse, 0x7632, R171 ;  /* 0x00007632cbab7816 */ /* 0x040fe400000000ab */
[----:B------:R-:W-:Y:S02]  /*66d0*/  PRMT R64, R203, 0x7610, R64 ;  /* 0x00007610cb407816 */ /* 0x000fe40000000040 */
[----:B------:R-:W-:Y:S02]  /*66e0*/  PRMT R172, R0, 0x7632, R172 ;  /* 0x0000763200ac7816 */ /* 0x000fe400000000ac */
[C---:B------:R-:W-:Y:S02]  /*66f0*/  PRMT R173, R58.reuse, 0x7632, R173 ;  /* 0x000076323aad7816 */ /* 0x040fe400000000ad */
[----:B-1----:R-:W-:Y:S01]  /*6700*/  PRMT R67, R58, 0x7610, R67 ;  /* 0x000076103a437816 */ /* 0x002fe20000000043 */
[----:B------:R-:W-:Y:S06]  /*6710*/  BRA `(.L_x_360) ;  /* 0x0000000800547947 */ /* 0x000fec0003800000 */
.L_x_357:
[----:B------:R-:W-:Y:S05]  /*6720*/  @!P0 BRA `(.L_x_362) ;  /* 0x00000004004c8947 */ /* 0x000fea0003800000 */
[----:B------:R-:W-:Y:S05]  /*6730*/  BRA.U !UP0, `(.L_x_363) ;  /* 0x0000000108b07547 */ /* 0x000fea000b800000 */
[--C-:B0-2---:R-:W-:Y:S01]  /*6740*/  SHF.R.U64 R58, R132, 0x10, R133.reuse ;  /* 0x00000010843a7819 */ /* 0x105fe20000001285 */
[-C--:B------:R-:W-:Y:S01]  /*6750*/  FFMA.FTZ R198, R198, R75.reuse, R74 ;  /* 0x0000004bc6c67223 */ /* 0x080fe2000001004a */
[----:B------:R-:W-:Y:S02]  /*6760*/  IMAD.MOV.U32 R0, RZ, RZ, R132 ;  /* 0x000000ffff007224 */ /* 0x000fe400078e0084 */
[-CC-:B------:R-:W-:Y:S01]  /*6770*/  FFMA.FTZ R199, R199, R75.reuse, R74.reuse ;  /* 0x0000004bc7c77223 */ /* 0x180fe2000001004a */
[--C-:B------:R-:W-:Y:S01]  /*6780*/  IMAD.MOV.U32 R64, RZ, RZ, R133.reuse ;  /* 0x000000ffff407224 */ /* 0x100fe200078e0085 */
        /* <DEDUP_REMOVED lines=12> */
[C---:B------:R-:W-:Y:S01]  /*6850*/  FFMA.FTZ R59, R102.reuse, R199, R59 ;  /* 0x000000c7663b7223 */ /* 0x040fe2000001003b */
[----:B------:R-:W-:Y:S01]  /*6860*/  LOP3.LUT P4, RZ, R141, 0xff00, RZ, 0xc0, !PT ;  /* 0x0000ff008dff7812 */ /* 0x000fe2000788c0ff */
[C---:B------:R-:W-:Y:S01]  /*6870*/  FFMA.FTZ R205, R102.reuse, R205, R64 ;  /* 0x000000cd66cd7223 */ /* 0x040fe20000010040 */
[----:B------:R-:W-:Y:S01]  /*6880*/  FFMA.FTZ R201, R102, R201, R0 ;  /* 0x000000c966c97223 */ /* 0x000fe20000010000 */
[----:B------:R-:W-:Y:S01]  /*6890*/  FMUL.FTZ R64, R58, UR6 ;  /* 0x000000063a407c20 */ /* 0x000fe20008410000 */
[----:B------:R-:W-:Y:S01]  /*68a0*/  FMUL.FTZ R0, R59, UR6 ;  /* 0x000000063b007c20 */ /* 0x000fe20008410000 */
[----:B------:R-:W-:Y:S01]  /*68b0*/  LOP3.LUT P3, RZ, R141, 0xff, RZ, 0xc0, !PT ;  /* 0x000000ff8dff7812 */ /* 0x000fe2000786c0ff */
[----:B-1----:R-:W-:Y:S01]  /*68c0*/  FMUL.FTZ R66, R201, UR6 ;  /* 0x00000006c9427c20 */ /* 0x002fe20008410000 */
        /* <DEDUP_REMOVED lines=19> */
.L_x_363:
[----:B------:R-:W-:Y:S01]  /*6a00*/  IMAD.MOV.U32 R0, RZ, RZ, R132 ;  /* 0x000000ffff007224 */ /* 0x000fe200078e0084 */
[--C-:B0-2---:R-:W-:Y:S01]  /*6a10*/  SHF.R.U64 R58, R132, 0x10, R133.reuse ;  /* 0x00000010843a7819 */ /* 0x105fe20000001285 */
[--C-:B------:R-:W-:Y:S01]  /*6a20*/  IMAD.MOV.U32 R64, RZ, RZ, R133.reuse ;  /* 0x000000ffff407224 */ /* 0x100fe200078e0085 */
        /* <DEDUP_REMOVED lines=33> */
[----:B-1----:R-:W-:Y:S01]  /*6c40*/  PRMT R67, R0, 0x7632, R67 ;  /* 0x0000763200437816 */ /* 0x002fe20000000043 */
[----:B------:R-:W-:Y:S06]  /*6c50*/  BRA `(.L_x_360) ;  /* 0x0000000400047947 */ /* 0x000fec0003800000 */
.L_x_362:
        /* <DEDUP_REMOVED lines=33> */
[----:B-1----:R-:W-:Y:S01]  /*6e70*/  PRMT R67, R169, 0x7632, R67 ;  /* 0x00007632a9437816 */ /* 0x002fe20000000043 */
[----:B------:R-:W-:Y:S06]  /*6e80*/  BRA `(.L_x_360) ;  /* 0x0000000000787947 */ /* 0x000fec0003800000 */
.L_x_364:
        /* <DEDUP_REMOVED lines=14> */
[----:B------:R-:W-:Y:S01]  /*6f70*/  LOP3.LUT P3, RZ, R141, 0xff, RZ, 0xc0, !PT ;  /* 0x000000ff8dff7812 */ /* 0x000fe2000786c0ff */
[----:B------:R-:W-:Y:S01]  /*6f80*/  FMUL.FTZ R201, R201, UR6 ;  /* 0x00000006c9c97c20 */ /* 0x000fe20008410000 */
[----:B------:R-:W-:Y:S01]  /*6f90*/  LOP3.LUT P4, RZ, R141, 0xff00, RZ, 0xc0, !PT ;  /* 0x0000ff008dff7812 */ /* 0x000fe2000788c0ff */
        /* <DEDUP_REMOVED lines=9> */
[C---:B------:R-:W-:Y:S02]  /*7030*/  PRMT R64, R0.reuse, 0x7632, R64 ;  /* 0x0000763200407816 */ /* 0x040fe40000000040 */
[----:B------:R-:W-:Y:S02]  /*7040*/  PRMT R65, R0, 0x7610, R65 ;  /* 0x0000761000417816 */ /* 0x000fe40000000041 */
[C---:B-1----:R-:W-:Y:S02]  /*7050*/  PRMT R67, R58.reuse, 0x7632, R67 ;  /* 0x000076323a437816 */ /* 0x042fe40000000043 */
[----:B------:R-:W-:-:S07]  /*7060*/  PRMT R0, R58, 0x7610, R0 ;  /* 0x000076103a007816 */ /* 0x000fce0000000000 */
.L_x_360:
        /* <DEDUP_REMOVED lines=15> */
.L_x_365:
        /* <DEDUP_REMOVED lines=10> */
.L_x_366:
        /* <DEDUP_REMOVED lines=61> */
.L_x_369:
        /* <DEDUP_REMOVED lines=9> */
[----:B------:R-:W-:-:S02]  /*7660*/  IMAD.MOV.U32 R58, RZ, RZ, R135 ;  /* 0x000000ffff3a7224 */ /* 0x000fc400078e0087 */
[----:B------:R-:W-:Y:S01]  /*7670*/  FFMA.FTZ R211, R102, R211, R59 ;  /* 0x000000d366d37223 */ /* 0x000fe2000001003b */
[----:B------:R-:W-:Y:S01]  /*7680*/  IMAD.U32 R59, R0, 0x10000, RZ ;  /* 0x00010000003b7824 */ /* 0x000fe200078e00ff */
[----:B------:R-:W-:Y:S01]  /*7690*/  SHF.R.U32.HI R64, RZ, 0x10, R135 ;  /* 0x00000010ff407819 */ /* 0x000fe20000011687 */
[----:B------:R-:W-:Y:S01]  /*76a0*/  FFMA.FTZ R208, R208, R75, R74 ;  /* 0x0000004bd0d07223 */ /* 0x000fe2000001004a */
[----:B------:R-:W-:Y:S01]  /*76b0*/  FMUL.FTZ R211, R211, UR6 ;  /* 0x00000006d3d37c20 */ /* 0x000fe20008410000 */
[----:B------:R-:W-:Y:S01]  /*76c0*/  FFMA.FTZ R59, R102, R207, R59 ;  /* 0x000000cf663b7223 */ /* 0x000fe2000001003b */
[----:B------:R-:W-:Y:S01]  /*76d0*/  FADD.FTZ R209, R212, -R209 ;  /* 0x800000d1d4d17221 */ /* 0x000fe20000010000 */
[----:B------:R-:W-:Y:S01]  /*76e0*/  IMAD.U32 R65, R58, 0x10000, RZ ;  /* 0x000100003a417824 */ /* 0x000fe200078e00ff */
[----:B------:R-:W-:Y:S01]  /*76f0*/  SHF.L.U32 R64, R64, 0x10, RZ ;  /* 0x0000001040407819 */ /* 0x000fe200000006ff */
[----:B------:R-:W-:Y:S01]  /*7700*/  FADD.FTZ R213, R213, -R208 ;  /* 0x800000d0d5d57221 */ /* 0x000fe20000010000 */
[----:B------:R-:W-:Y:S01]  /*7710*/  FSEL R0, R211, RZ, P6 ;  /* 0x000000ffd3007208 */ /* 0x000fe20003000000 */
[----:B------:R-:W-:Y:S01]  /*7720*/  FMUL.FTZ R59, R59, UR6 ;  /* 0x000000063b3b7c20 */ /* 0x000fe20008410000 */
[----:B------:R-:W-:Y:S01]  /*7730*/  LOP3.LUT P6, RZ, R98, 0xff00, RZ, 0xc0, !PT ;  /* 0x0000ff0062ff7812 */ /* 0x000fe200078cc0ff */
[----:B------:R-:W-:Y:S01]  /*7740*/  FFMA.FTZ R65, R102, R209, R65 ;  /* 0x000000d166417223 */ /* 0x000fe20000010041 */
[----:B------:R-:W-:Y:S01]  /*7750*/  LOP3.LUT P4, RZ, R174, 0xff, RZ, 0xc0, !PT ;  /* 0x000000ffaeff7812 */ /* 0x000fe2000788c0ff */
[----:B------:R-:W-:Y:S01]  /*7760*/  FFMA.FTZ R64, R102, R213, R64 ;  /* 0x000000d566407223 */ /* 0x000fe20000010040 */
[----:B------:R-:W-:Y:S01]  /*7770*/  FSEL R211, R211, RZ, P6 ;  /* 0x000000ffd3d37208 */ /* 0x000fe20003000000 */
[----:B------:R-:W-:Y:S01]  /*7780*/  FMUL.FTZ R65, R65, UR6 ;  /* 0x0000000641417c20 */ /* 0x000fe20008410000 */
[----:B------:R-:W-:Y:S01]  /*7790*/  LOP3.LUT P6, RZ, R98, 0xff, RZ, 0xc0, !PT ;  /* 0x000000ff62ff7812 */ /* 0x000fe200078cc0ff */
[----:B------:R-:W-:Y:S01]  /*77a0*/  FMUL.FTZ R64, R64, UR6 ;  /* 0x0000000640407c20 */ /* 0x000fe20008410000 */
[----:B------:R-:W-:-:S02]  /*77b0*/  F2FP.BF16.F32.PACK_AB R211, R211, R0 ;  /* 0x00000000d3d3723e */ /* 0x000fc400000010ff */
[C---:B------:R-:W-:Y:S02]  /*77c0*/  FSEL R0, R59.reuse, RZ, P4 ;  /* 0x000000ff3b007208 */ /* 0x040fe40002000000 */
[----:B------:R-:W-:Y:S02]  /*77d0*/  FSEL R59, R59, RZ, P6 ;  /* 0x000000ff3b3b7208 */ /* 0x000fe40003000000 */
[C---:B------:R-:W-:Y:S02]  /*77e0*/  LOP3.LUT P3, RZ, R174.reuse, 0xff0000, RZ, 0xc0, !PT ;  /* 0x00ff0000aeff7812 */ /* 0x040fe4000786c0ff */
[----:B------:R-:W-:Y:S02]  /*77f0*/  ISETP.GE.U32.AND P5, PT, R174, 0x1000000, PT ;  /* 0x01000000ae00780c */ /* 0x000fe40003fa6070 */
[C---:B------:R-:W-:Y:S02]  /*7800*/  LOP3.LUT P4, RZ, R98.reuse, 0xff0000, RZ, 0xc0, !PT ;  /* 0x00ff000062ff7812 */ /* 0x040fe4000788c0ff */
[----:B------:R-:W-:-:S02]  /*7810*/  ISETP.GE.U32.AND P6, PT, R98, 0x1000000, PT ;  /* 0x010000006200780c */ /* 0x000fc40003fc6070 */
[----:B------:R-:W-:Y:S02]  /*7820*/  F2FP.BF16.F32.PACK_AB R77, R59, R0 ;  /* 0x000000003b4d723e */ /* 0x000fe400000010ff */
[C---:B------:R-:W-:Y:S02]  /*7830*/  FSEL R0, R65.reuse, RZ, P3 ;  /* 0x000000ff41007208 */ /* 0x040fe40001800000 */
[----:B------:R-:W-:Y:S02]  /*7840*/  FSEL R65, R65, RZ, P4 ;  /* 0x000000ff41417208 */ /* 0x000fe40002000000 */
[C---:B------:R-:W-:Y:S02]  /*7850*/  FSEL R58, R64.reuse, RZ, P5 ;  /* 0x000000ff403a7208 */ /* 0x040fe40002800000 */
[----:B------:R-:W-:Y:S02]  /*7860*/  FSEL R59, R64, RZ, P6 ;  /* 0x000000ff403b7208 */ /* 0x000fe40003000000 */
[----:B------:R-:W-:-:S02]  /*7870*/  F2FP.BF16.F32.PACK_AB R0, R65, R0 ;  /* 0x000000004100723e */ /* 0x000fc400000010ff */
[----:B------:R-:W-:Y:S02]  /*7880*/  F2FP.BF16.F32.PACK_AB R58, R59, R58 ;  /* 0x0000003a3b3a723e */ /* 0x000fe400000010ff */
[----:B------:R-:W-:Y:S02]  /*7890*/  PRMT R170, R77, 0x7632, R170 ;  /* 0x000076324daa7816 */ /* 0x000fe400000000aa */
[C---:B------:R-:W-:Y:S02]  /*78a0*/  PRMT R171, R211.reuse, 0x7632, R171 ;  /* 0x00007632d3ab7816 */ /* 0x040fe400000000ab */
[----:B------:R-:W-:Y:S02]  /*78b0*/  PRMT R64, R211, 0x7610, R64 ;  /* 0x00007610d3407816 */ /* 0x000fe40000000040 */
[----:B------:R-:W-:Y:S02]  /*78c0*/  PRMT R172, R0, 0x7632, R172 ;  /* 0x0000763200ac7816 */ /* 0x000fe400000000ac */
[----:B------:R-:W-:-:S02]  /*78d0*/  PRMT R173, R58, 0x7632, R173 ;  /* 0x000076323aad7816 */ /* 0x000fc400000000ad */
[----:B------:R-:W-:Y:S01]  /*78e0*/  PRMT R65, R58, 0x7610, R65 ;  /* 0x000076103a417816 */ /* 0x000fe20000000041 */
[----:B------:R-:W-:Y:S06]  /*78f0*/  BRA `(.L_x_370) ;  /* 0x0000000c00cc7947 */ /* 0x000fec0003800000 */
.L_x_368:
[----:B------:R-:W-:Y:S05]  /*7900*/  BRA.U !UP0, `(.L_x_371) ;  /* 0x0000000108c47547 */ /* 0x000fea000b800000 */
[-CC-:B------:R-:W-:Y:S01]  /*7910*/  FFMA.FTZ R207, R207, R75.reuse, R74.reuse ;  /* 0x0000004bcfcf7223 */ /* 0x180fe2000001004a */
[-CC-:B------:R-:W-:Y:S01]  /*7920*/  FFMA.FTZ R206, R206, R75.reuse, R74.reuse ;  /* 0x0000004bcece7223 */ /* 0x180fe2000001004a */
[----:B------:R-:W-:Y:S01]  /*7930*/  LOP3.LUT P6, RZ, R174, 0xff, RZ, 0xc0, !PT ;  /* 0x000000ffaeff7812 */ /* 0x000fe200078cc0ff */
[-C--:B------:R-:W-:Y:S01]  /*7940*/  FFMA.FTZ R209, R209, R75.reuse, R74 ;  /* 0x0000004bd1d17223 */ /* 0x080fe2000001004a */
[----:B------:R-:W-:Y:S01]  /*7950*/  FADD.FTZ R207, R210, -R207 ;  /* 0x800000cfd2cf7221 */ /* 0x000fe20000010000 */
[----:B0-2---:R-:W-:Y:S01]  /*7960*/  FADD.FTZ R65, R211, -R206 ;  /* 0x800000ced3417221 */ /* 0x005fe20000010000 */
[----:B------:R-:W-:Y:S01]  /*7970*/  FFMA.FTZ R208, R208, R75, R74 ;  /* 0x0000004bd0d07223 */ /* 0x000fe2000001004a */
[----:B------:R-:W-:Y:S01]  /*7980*/  FADD.FTZ R209, R212, -R209 ;  /* 0x800000d1d4d17221 */ /* 0x000fe20000010000 */
[C---:B------:R-:W-:Y:S01]  /*7990*/  FMUL.FTZ R0, R102.reuse, R207 ;  /* 0x000000cf66007220 */ /* 0x040fe20000410000 */
[----:B------:R-:W-:Y:S01]  /*79a0*/  FMUL.FTZ R65, R102, R65 ;  /* 0x0000004166417220 */ /* 0x000fe20000410000 */
[----:B------:R-:W-:Y:S01]  /*79b0*/  FADD.FTZ R213, R213, -R208 ;  /* 0x800000d0d5d57221 */ /* 0x000fe20000010000 */
[----:B------:R-:W-:Y:S01]  /*79c0*/  LOP3.LUT P5, RZ, R174, 0xff00, RZ, 0xc0, !PT ;  /* 0x0000ff00aeff7812 */ /* 0x000fe200078ac0ff */
[----:B------:R-:W-:Y:S01]  /*79d0*/  FMUL.FTZ R58, R0, UR6 ;  /* 0x00000006003a7c20 */ /* 0x000fe20008410000 */
[----:B------:R-:W-:Y:S01]  /*79e0*/  LOP3.LUT P3, RZ, R174, 0xff0000, RZ, 0xc0, !PT ;  /* 0x00ff0000aeff7812 */ /* 0x000fe2000786c0ff */
[----:B-1----:R-:W-:Y:S01]  /*79f0*/  FMUL.FTZ R66, R102, R213 ;  /* 0x000000d566427220 */ /* 0x002fe20000410000 */
        /* <DEDUP_REMOVED lines=34> */
.L_x_371:
        /* <DEDUP_REMOVED lines=42> */
[----:B------:R-:W-:Y:S01]  /*7ec0*/  PRMT R65, R58, 0x7610, R65 ;  /* 0x000076103a417816 */ /* 0x000fe20000000041 */
[----:B------:R-:W-:Y:S06]  /*7ed0*/  BRA `(.L_x_370) ;  /* 0x0000000800547947 */ /* 0x000fec0003800000 */
.L_x_367:
        /* <DEDUP_REMOVED lines=46> */
.L_x_373:
        /* <DEDUP_REMOVED lines=38> */
.L_x_372:
        /* <DEDUP_REMOVED lines=35> */
.L_x_374:
        /* <DEDUP_REMOVED lines=28> */
[C---:B------:R-:W-:Y:S02]  /*8810*/  PRMT R65, R58.reuse, 0x7632, R65 ;  /* 0x000076323a417816 */ /* 0x040fe40000000041 */
[----:B------:R-:W-:-:S07]  /*8820*/  PRMT R0, R58, 0x7610, R0 ;  /* 0x000076103a007816 */ /* 0x000fce0000000000 */
.L_x_370:
[----:B------:R-:W-:Y:S01]  /*8830*/  LOP3.LUT R58, R64, 0xffff, RZ, 0xc0, !PT ;  /* 0x0000ffff403a7812 */ /* 0x000fe200078ec0ff */
[----:B-1----:R-:W-:Y:S01]  /*8840*/  IMAD.WIDE.U32 R72, R104, 0x8, R56 ;  /* 0x0000000868487825 */ /* 0x002fe200078e0038 */
        /* <DEDUP_REMOVED lines=13> */
.L_x_375:
        /* <DEDUP_REMOVED lines=10> */
.L_x_376:
[----:B------:R-:W-:Y:S05]  /*89c0*/  @!P1 BRA `(.L_x_377) ;  /* 0x0000000c003c9947 */ /* 0x000fea0003800000 */
[----:B------:R-:W-:Y:S05]  /*89d0*/  @!P0 BRA `(.L_x_378) ;  /* 0x0000000400bc8947 */ /* 0x000fea0003800000 */
[----:B------:R-:W-:Y:S05]  /*89e0*/  BRA.U !UP0, `(.L_x_379) ;  /* 0x0000000108ec7547 */ /* 0x000fea000b800000 */
[-C--:B------:R-:W-:Y:S01]  /*89f0*/  FFMA.FTZ R217, R217, R75.reuse, R74 ;  /* 0x0000004bd9d97223 */ /* 0x080fe2000001004a */
[----:B------:R-:W-:Y:S01]  /*8a00*/  IMAD.MOV.U32 R0, RZ, RZ, R136 ;  /* 0x000000ffff007224 */ /* 0x000fe200078e0088 */
[----:B0-2---:R-:W-:Y:S01]  /*8a10*/  SHF.R.U64 R64, R136, 0x10, R137 ;  /* 0x0000001088407819 */ /* 0x005fe20000001289 */
[-CC-:B------:R-:W-:Y:S01]  /*8a20*/  FFMA.FTZ R218, R218, R75.reuse, R74.reuse ;  /* 0x0000004bdada7223 */ /* 0x180fe2000001004a */
[----:B------:R-:W-:Y:S01]  /*8a30*/  FADD.FTZ R217, R214, -R217 ;  /* 0x800000d9d6d97221 */ /* 0x000fe20000010000 */
[----:B------:R-:W-:Y:S01]  /*8a40*/  IMAD.U32 R59, R0, 0x10000, RZ ;  /* 0x00010000003b7824 */ /* 0x000fe200078e00ff */
[----:B------:R-:W-:Y:S01]  /*8a50*/  LOP3.LUT P5, RZ, R175, 0xff, RZ, 0xc0, !PT ;  /* 0x000000ffafff7812 */ /* 0x000fe200078ac0ff */
[----:B------:R-:W-:Y:S02]  /*8a60*/  IMAD.MOV.U32 R65, RZ, RZ, R137 ;  /* 0x000000ffff417224 */ /* 0x000fe400078e0089 */
[----:B------:R-:W-:Y:S01]  /*8a70*/  FFMA.FTZ R219, R219, R75, R74 ;  /* 0x0000004bdbdb7223 */ /* 0x000fe2000001004a */
[----:B------:R-:W-:Y:S01]  /*8a80*/  FFMA.FTZ R59, R102, R217, R59 ;  /* 0x000000d9663b7223 */ /* 0x000fe2000001003b */
[----:B------:R-:W-:Y:S01]  /*8a90*/  FADD.FTZ R215, R215, -R218 ;  /* 0x800000dad7d77221 */ /* 0x000fe20000010000 */
[----:B------:R-:W-:Y:S01]  /*8aa0*/  IMAD.U32 R64, R64, 0x10000, RZ ;  /* 0x0001000040407824 */ /* 0x000fe200078e00ff */
[----:B-1----:R-:W-:Y:S01]  /*8ab0*/  SHF.L.U32 R66, R65, 0x10, RZ ;  /* 0x0000001041427819 */ /* 0x002fe200000006ff */
        /* <DEDUP_REMOVED lines=9> */
[----:B------:R-:W-:Y:S01]  /*8b50*/  F2FP.BF16.F32.PACK_AB R58, R58, R59 ;  /* 0x0000003b3a3a723e */ /* 0x000fe200000010ff */
[----:B------:R-:W-:Y:S01]  /*8b60*/  IMAD.U32 R67, R67, 0x10000, RZ ;  /* 0x0001000043437824 */ /* 0x000fe200078e00ff */
[----:B------:R-:W-:-:S02]  /*8b70*/  FSEL R0, R0, RZ, P5 ;  /* 0x000000ff00007208 */ /* 0x000fc40002800000 */
[----:B------:R-:W-:Y:S01]  /*8b80*/  PRMT R73, R58, 0x7632, R73 ;  /* 0x000076323a497816 */ /* 0x000fe20000000049 */
[----:B------:R-:W-:Y:S01]  /*8b90*/  FFMA.FTZ R67, R102, R75, R67 ;  /* 0x0000004b66437223 */ /* 0x000fe20000010043 */
[C---:B------:R-:W-:Y:S01]  /*8ba0*/  F2FP.BF16.F32.PACK_AB R0, R215.reuse, R0 ;  /* 0x00000000d700723e */ /* 0x040fe200000010ff */
[----:B------:R-:W-:Y:S01]  /*8bb0*/  FMUL.FTZ R215, R215, UR6 ;  /* 0x00000006d7d77c20 */ /* 0x000fe20008410000 */
[----:B------:R-:W-:Y:S01]  /*8bc0*/  PRMT R166, R58, 0x7610, R166 ;  /* 0x000076103aa67816 */ /* 0x000fe200000000a6 */
[----:B------:R-:W-:Y:S01]  /*8bd0*/  FMUL.FTZ R58, R66, UR6 ;  /* 0x00000006423a7c20 */ /* 0x000fe20008410000 */
[----:B------:R-:W-:Y:S01]  /*8be0*/  LOP3.LUT P4, RZ, R175, 0xff00, RZ, 0xc0, !PT ;  /* 0x0000ff00afff7812 */ /* 0x000fe2000788c0ff */
[----:B------:R-:W-:Y:S01]  /*8bf0*/  FMUL.FTZ R64, R67, UR6 ;  /* 0x0000000643407c20 */ /* 0x000fe20008410000 */
[----:B------:R-:W-:Y:S02]  /*8c00*/  LOP3.LUT P0, RZ, R175, 0xff0000, RZ, 0xc0, !PT ;  /* 0x00ff0000afff7812 */ /* 0x000fe4000780c0ff */
[----:B------:R-:W-:-:S02]  /*8c10*/  LOP3.LUT P5, RZ, R97, 0xff00, RZ, 0xc0, !PT ;  /* 0x0000ff0061ff7812 */ /* 0x000fc400078ac0ff */
[C---:B------:R-:W-:Y:S02]  /*8c20*/  PRMT R167, R0.reuse, 0x7632, R167 ;  /* 0x0000763200a77816 */ /* 0x040fe400000000a7 */
[----:B------:R-:W-:Y:S02]  /*8c30*/  PRMT R170, R0, 0x7610, R170 ;  /* 0x0000761000aa7816 */ /* 0x000fe400000000aa */
[C---:B------:R-:W-:Y:S02]  /*8c40*/  FSEL R0, R215.reuse, RZ, P4 ;  /* 0x000000ffd7007208 */ /* 0x040fe40002000000 */
[----:B------:R-:W-:Y:S02]  /*8c50*/  FSEL R215, R215, RZ, P5 ;  /* 0x000000ffd7d77208 */ /* 0x000fe40002800000 */
[----:B------:R-:W-:Y:S02]  /*8c60*/  FSEL R59, R58, RZ, P0 ;  /* 0x000000ff3a3b7208 */ /* 0x000fe40000000000 */
[----:B------:R-:W-:-:S02]  /*8c70*/  ISETP.GE.U32.AND P3, PT, R175, 0x1000000, PT ;  /* 0x01000000af00780c */ /* 0x000fc40003f66070 */
[C---:B------:R-:W-:Y:S02]  /*8c80*/  LOP3.LUT P4, RZ, R97.reuse, 0xff0000, RZ, 0xc0, !PT ;  /* 0x00ff000061ff7812 */ /* 0x040fe4000788c0ff */
[----:B------:R-:W-:Y:S02]  /*8c90*/  ISETP.GE.U32.AND P0, PT, R97, 0x1000000, PT ;  /* 0x010000006100780c */ /* 0x000fe40003f06070 */
[----:B------:R-:W-:Y:S02]  /*8ca0*/  F2FP.BF16.F32.PACK_AB R215, R215, R0 ;  /* 0x00000000d7d7723e */ /* 0x000fe400000010ff */
[----:B------:R-:W-:Y:S02]  /*8cb0*/  F2FP.BF16.F32.PACK_AB R66, R59, R66 ;  /* 0x000000423b42723e */ /* 0x000fe400000010ff */
        /* <DEDUP_REMOVED lines=14> */
.L_x_379:
[--C-:B0-2---:R-:W-:Y:S01]  /*8da0*/  SHF.R.U64 R58, R136, 0x10, R137.reuse ;  /* 0x00000010883a7819 */ /* 0x105fe20000001289 */
[-CC-:B------:R-:W-:Y:S01]  /*8db0*/  FFMA.FTZ R218, R218, R75.reuse, R74.reuse ;  /* 0x0000004bdada7223 */ /* 0x180fe2000001004a */
[-CC-:B------:R-:W-:Y:S01]  /*8dc0*/  FFMA.FTZ R219, R219, R75.reuse, R74.reuse ;  /* 0x0000004bdbdb7223 */ /* 0x180fe2000001004a */
[-CC-:B------:R-:W-:Y:S01]  /*8dd0*/  FFMA.FTZ R65, R222, R75.reuse, R74.reuse ;  /* 0x0000004bde417223 */ /* 0x180fe2000001004a */
[----:B------:R-:W-:Y:S01]  /*8de0*/  FFMA.FTZ R75, R217, R75, R74 ;  /* 0x0000004bd94b7223 */ /* 0x000fe2000001004a */
[----:B------:R-:W-:Y:S01]  /*8df0*/  FADD.FTZ R215, R215, -R218 ;  /* 0x800000dad7d77221 */ /* 0x000fe20000010000 */
[----:B------:R-:W-:Y:S01]  /*8e00*/  IMAD.U32 R59, R58, 0x10000, RZ ;  /* 0x000100003a3b7824 */ /* 0x000fe200078e00ff */
[----:B------:R-:W-:Y:S01]  /*8e10*/  SHF.R.U32.HI R64, RZ, 0x10, R137 ;  /* 0x00000010ff407819 */ /* 0x000fe20000011689 */
[----:B------:R-:W-:Y:S02]  /*8e20*/  IMAD.MOV.U32 R0, RZ, RZ, R136 ;  /* 0x000000ffff007224 */ /* 0x000fe400078e0088 */
[----:B------:R-:W-:Y:S01]  /*8e30*/  FADD.FTZ R75, R214, -R75 ;  /* 0x8000004bd64b7221 */ /* 0x000fe20000010000 */
[----:B------:R-:W-:Y:S01]  /*8e40*/  FFMA.FTZ R59, R102, R215, R59 ;  /* 0x000000d7663b7223 */ /* 0x000fe2000001003b */
[----:B------:R-:W-:Y:S01]  /*8e50*/  IMAD.MOV.U32 R58, RZ, RZ, R137 ;  /* 0x000000ffff3a7224 */ /* 0x000fe200078e0089 */
[----:B------:R-:W-:Y:S01]  /*8e60*/  LOP3.LUT P5, RZ, R175, 0xff00, RZ, 0xc0, !PT ;  /* 0x0000ff00afff7812 */ /* 0x000fe200078ac0ff */
[----:B------:R-:W-:-:S02]  /*8e70*/  IMAD.U32 R0, R0, 0x10000, RZ ;  /* 0x0001000000007824 */ /* 0x000fc400078e00ff */
[----:B------:R-:W-:Y:S01]  /*8e80*/  FMUL.FTZ R59, R59, UR6 ;  /* 0x000000063b3b7c20 */ /* 0x000fe20008410000 */
[----:B-1----:R-:W-:Y:S01]  /*8e90*/  FADD.FTZ R67, R220, -R65 ;  /* 0x80000041dc437221 */ /* 0x002fe20000010000 */
[----:B------:R-:W-:Y:S01]  /*8ea0*/  FADD.FTZ R219, R216, -R219 ;  /* 0x800000dbd8db7221 */ /* 0x000fe20000010000 */
[----:B------:R-:W-:Y:S01]  /*8eb0*/  FFMA.FTZ R0, R102, R75, R0 ;  /* 0x0000004b66007223 */ /* 0x000fe20000010000 */
[----:B------:R-:W-:Y:S01]  /*8ec0*/  LOP3.LUT P6, RZ, R97, 0xff00, RZ, 0xc0, !PT ;  /* 0x0000ff0061ff7812 */ /* 0x000fe200078cc0ff */
[----:B------:R-:W-:Y:S01]  /*8ed0*/  IMAD.U32 R65, R58, 0x10000, RZ ;  /* 0x000100003a417824 */ /* 0x000fe200078e00ff */
[----:B------:R-:W-:Y:S01]  /*8ee0*/  SHF.L.U32 R64, R64, 0x10, RZ ;  /* 0x0000001040407819 */ /* 0x000fe200000006ff */
[----:B------:R-:W-:Y:S01]  /*8ef0*/  FMUL.FTZ R0, R0, UR6 ;  /* 0x0000000600007c20 */ /* 0x000fe20008410000 */
[C---:B------:R-:W-:Y:S01]  /*8f00*/  FSEL R58, R59.reuse, RZ, P5 ;  /* 0x000000ff3b3a7208 */ /* 0x040fe20002800000 */
[C---:B------:R-:W-:Y:S01]  /*8f10*/  FFMA.FTZ R65, R102.reuse, R219, R65 ;  /* 0x000000db66417223 */ /* 0x040fe20000010041 */
[----:B------:R-:W-:Y:S01]  /*8f20*/  FSEL R59, R59, RZ, P6 ;  /* 0x000000ff3b3b7208 */ /* 0x000fe20003000000 */
[----:B------:R-:W-:Y:S01]  /*8f30*/  FFMA.FTZ R64, R102, R67, R64 ;  /* 0x0000004366407223 */ /* 0x000fe20000010040 */
[----:B------:R-:W-:Y:S01]  /*8f40*/  LOP3.LUT P4, RZ, R175, 0xff, RZ, 0xc0, !PT ;  /* 0x000000ffafff7812 */ /* 0x000fe2000788c0ff */
[----:B------:R-:W-:Y:S01]  /*8f50*/  FMUL.FTZ R65, R65, UR6 ;  /* 0x0000000641417c20 */ /* 0x000fe20008410000 */
[----:B------:R-:W-:Y:S01]  /*8f60*/  LOP3.LUT P5, RZ, R97, 0xff, RZ, 0xc0, !PT ;  /* 0x000000ff61ff7812 */ /* 0x000fe200078ac0ff */
[----:B------:R-:W-:Y:S01]  /*8f70*/  FMUL.FTZ R64, R64, UR6 ;  /* 0x0000000640407c20 */ /* 0x000fe20008410000 */
[----:B------:R-:W-:-:S02]  /*8f80*/  F2FP.BF16.F32.PACK_AB R66, R59, R58 ;  /* 0x0000003a3b42723e */ /* 0x000fc400000010ff */
[C---:B------:R-:W-:Y:S02]  /*8f90*/  LOP3.LUT P0, RZ, R175.reuse, 0xff0000, RZ, 0xc0, !PT ;  /* 0x00ff0000afff7812 */ /* 0x040fe4000780c0ff */
[C---:B------:R-:W-:Y:S02]  /*8fa0*/  FSEL R58, R0.reuse, RZ, P4 ;  /* 0x000000ff003a7208 */ /* 0x040fe40002000000 */
[----:B------:R-:W-:Y:S02]  /*8fb0*/  FSEL R59, R0, RZ, P5 ;  /* 0x000000ff003b7208 */ /* 0x000fe40002800000 */
        /* <DEDUP_REMOVED lines=17> */
.L_x_378:
[----:B------:R-:W-:Y:S05]  /*90d0*/  BRA.U !UP0, `(.L_x_381) ;  /* 0x0000000108c87547 */ /* 0x000fea000b800000 */
[-CC-:B------:R-:W-:Y:S01]  /*90e0*/  FFMA.FTZ R217, R217, R75.reuse, R74.reuse ;  /* 0x0000004bd9d97223 */ /* 0x180fe2000001004a */
[----:B------:R-:W-:Y:S01]  /*90f0*/  LOP3.LUT P5, RZ, R175, 0xff, RZ, 0xc0, !PT ;  /* 0x000000ffafff7812 */ /* 0x000fe200078ac0ff */
[-CC-:B------:R-:W-:Y:S01]  /*9100*/  FFMA.FTZ R218, R218, R75.reuse, R74.reuse ;  /* 0x0000004bdada7223 */ /* 0x180fe2000001004a */
[-CC-:B------:R-:W-:Y:S01]  /*9110*/  FFMA.FTZ R219, R219, R75.reuse, R74.reuse ;  /* 0x0000004bdbdb7223 */ /* 0x180fe2000001004a */
[----:B------:R-:W-:Y:S01]  /*9120*/  FADD.FTZ R217, R214, -R217 ;  /* 0x800000d9d6d97221 */ /* 0x000fe20000010000 */
[----:B------:R-:W-:Y:S01]  /*9130*/  FFMA.FTZ R75, R222, R75, R74 ;  /* 0x0000004bde4b7223 */ /* 0x000fe2000001004a */
[----:B------:R-:W-:Y:S01]  /*9140*/  FADD.FTZ R215, R215, -R218 ;  /* 0x800000dad7d77221 */ /* 0x000fe20000010000 */
[----:B------:R-:W-:Y:S01]  /*9150*/  FADD.FTZ R219, R216, -R219 ;  /* 0x800000dbd8db7221 */ /* 0x000fe20000010000 */
[----:B------:R-:W-:Y:S01]  /*9160*/  FMUL.FTZ R0, R102, R217 ;  /* 0x000000d966007220 */ /* 0x000fe20000410000 */
[----:B-1----:R-:W-:Y:S01]  /*9170*/  FADD.FTZ R67, R220, -R75 ;  /* 0x8000004bdc437221 */ /* 0x002fe20000010000 */
[C---:B------:R-:W-:Y:S01]  /*9180*/  LOP3.LUT P4, RZ, R175.reuse, 0xff00, RZ, 0xc0, !PT ;  /* 0x0000ff00afff7812 */ /* 0x040fe2000788c0ff */
[----:B0-2---:R-:W-:Y:S01]  /*9190*/  FMUL.FTZ R64, R102, R219 ;  /* 0x000000db66407220 */ /* 0x005fe20000410000 */
[----:B------:R-:W-:Y:S01]  /*91a0*/  FMUL.FTZ R58, R0, UR6 ;  /* 0x00000006003a7c20 */ /* 0x000fe20008410000 */
[C---:B------:R-:W-:Y:S01]  /*91b0*/  LOP3.LUT P0, RZ, R175.reuse, 0xff0000, RZ, 0xc0, !PT ;  /* 0x00ff0000afff7812 */ /* 0x040fe2000780c0ff */
[----:B------:R-:W-:Y:S01]  /*91c0*/  FMUL.FTZ R67, R102, R67 ;  /* 0x0000004366437220 */ /* 0x000fe20000410000 */
[----:B------:R-:W-:-:S02]  /*91d0*/  ISETP.GE.U32.AND P3, PT, R175, 0x1000000, PT ;  /* 0x01000000af00780c */ /* 0x000fc40003f66070 */
[----:B------:R-:W-:Y:S01]  /*91e0*/  FSEL R59, R58, RZ, P5 ;  /* 0x000000ff3a3b7208 */ /* 0x000fe20002800000 */
[----:B------:R-:W-:Y:S01]  /*91f0*/  FMUL.FTZ R66, R67, UR6 ;  /* 0x0000000643427c20 */ /* 0x000fe20008410000 */
[----:B------:R-:W-:Y:S02]  /*9200*/  LOP3.LUT P5, RZ, R97, 0xff, RZ, 0xc0, !PT ;  /* 0x000000ff61ff7812 */ /* 0x000fe400078ac0ff */
[----:B------:R-:W-:Y:S01]  /*9210*/  F2FP.BF16.F32.PACK_AB R0, R59, R0 ;  /* 0x000000003b00723e */ /* 0x000fe200000010ff */
[----:B------:R-:W-:Y:S01]  /*9220*/  FMUL.FTZ R59, R102, R215 ;  /* 0x000000d7663b7220 */ /* 0x000fe20000410000 */
[----:B------:R-:W-:Y:S02]  /*9230*/  FSEL R58, R58, RZ, P5 ;  /* 0x000000ff3a3a7208 */ /* 0x000fe40002800000 */
[----:B------:R-:W-:Y:S02]  /*9240*/  LOP3.LUT P5, RZ, R97, 0xff00, RZ, 0xc0, !PT ;  /* 0x0000ff0061ff7812 */ /* 0x000fe400078ac0ff */
[C---:B------:R-:W-:Y:S01]  /*9250*/  F2FP.BF16.F32.PACK_AB R170, R59.reuse, R58 ;  /* 0x0000003a3baa723e */ /* 0x040fe200000010ff */
[----:B------:R-:W-:Y:S01]  /*9260*/  FMUL.FTZ R59, R59, UR6 ;  /* 0x000000063b3b7c20 */ /* 0x000fe20008410000 */
[----:B------:R-:W-:Y:S01]  /*9270*/  FMUL.FTZ R58, R64, UR6 ;  /* 0x00000006403a7c20 */ /* 0x000fe20008410000 */
[----:B------:R-:W-:-:S02]  /*9280*/  PRMT R73, R0, 0x7632, R73 ;  /* 0x0000763200497816 */ /* 0x000fc40000000049 */
[----:B------:R-:W-:Y:S02]  /*9290*/  PRMT R166, R0, 0x7610, R166 ;  /* 0x0000761000a67816 */ /* 0x000fe400000000a6 */
[C---:B------:R-:W-:Y:S02]  /*92a0*/  FSEL R0, R59.reuse, RZ, P4 ;  /* 0x000000ff3b007208 */ /* 0x040fe40002000000 */
[----:B------:R-:W-:Y:S02]  /*92b0*/  FSEL R59, R59, RZ, P5 ;  /* 0x000000ff3b3b7208 */ /* 0x000fe40002800000 */
[----:B------:R-:W-:Y:S02]  /*92c0*/  FSEL R65, R58, RZ, P0 ;  /* 0x000000ff3a417208 */ /* 0x000fe40000000000 */
[C---:B------:R-:W-:Y:S02]  /*92d0*/  LOP3.LUT P4, RZ, R97.reuse, 0xff0000, RZ, 0xc0, !PT ;  /* 0x00ff000061ff7812 */ /* 0x040fe4000788c0ff */
[----:B------:R-:W-:-:S02]  /*92e0*/  ISETP.GE.U32.AND P0, PT, R97, 0x1000000, PT ;  /* 0x010000006100780c */ /* 0x000fc40003f06070 */
[----:B------:R-:W-:Y:S02]  /*92f0*/  F2FP.BF16.F32.PACK_AB R72, R59, R0 ;  /* 0x000000003b48723e */ /* 0x000fe400000010ff */
[----:B------:R-:W-:Y:S02]  /*9300*/  FSEL R58, R58, RZ, P4 ;  /* 0x000000ff3a3a7208 */ /* 0x000fe40002000000 */
[C---:B------:R-:W-:Y:S02]  /*9310*/  FSEL R0, R66.reuse, RZ, P3 ;  /* 0x000000ff42007208 */ /* 0x040fe40001800000 */
[----:B------:R-:W-:Y:S02]  /*9320*/  FSEL R59, R66, RZ, P0 ;  /* 0x000000ff423b7208 */ /* 0x000fe40000000000 */
[----:B------:R-:W-:Y:S02]  /*9330*/  F2FP.BF16.F32.PACK_AB R65, R65, R64 ;  /* 0x000000404141723e */ /* 0x000fe400000010ff */
[----:B------:R-:W-:-:S02]  /*9340*/  F2FP.BF16.F32.PACK_AB R58, R67, R58 ;  /* 0x0000003a433a723e */ /* 0x000fc400000010ff */
[----:B------:R-:W-:Y:S02]  /*9350*/  F2FP.BF16.F32.PACK_AB R59, R59, R0 ;  /* 0x000000003b3b723e */ /* 0x000fe400000010ff */
[C---:B------:R-:W-:Y:S02]  /*9360*/  PRMT R0, R65.reuse, 0x7632, R0 ;  /* 0x0000763241007816 */ /* 0x040fe40000000000 */
[----:B------:R-:W-:Y:S02]  /*9370*/  PRMT R168, R65, 0x7610, R168 ;  /* 0x0000761041a87816 */ /* 0x000fe400000000a8 */
[----:B------:R-:W-:Y:S02]  /*9380*/  PRMT R167, R170, 0x7632, R167 ;  /* 0x00007632aaa77816 */ /* 0x000fe400000000a7 */
[C---:B------:R-:W-:Y:S02]  /*9390*/  PRMT R171, R72.reuse, 0x7632, R171 ;  /* 0x0000763248ab7816 */ /* 0x040fe400000000ab */
[----:B------:R-:W-:-:S02]  /*93a0*/  PRMT R64, R72, 0x7610, R64 ;  /* 0x0000761048407816 */ /* 0x000fc40000000040 */
[C---:B------:R-:W-:Y:S02]  /*93b0*/  PRMT R169, R58.reuse, 0x7632, R169 ;  /* 0x000076323aa97816 */ /* 0x040fe400000000a9 */
[----:B------:R-:W-:Y:S02]  /*93c0*/  PRMT R172, R58, 0x7610, R172 ;  /* 0x000076103aac7816 */ /* 0x000fe400000000ac */
[C---:B------:R-:W-:Y:S02]  /*93d0*/  PRMT R173, R59.reuse, 0x7632, R173 ;  /* 0x000076323bad7816 */ /* 0x040fe400000000ad */
[----:B------:R-:W-:Y:S01]  /*93e0*/  PRMT R65, R59, 0x7610, R65 ;  /* 0x000076103b417816 */ /* 0x000fe20000000041 */
[----:B------:R-:W-:Y:S06]  /*93f0*/  BRA `(.L_x_380) ;  /* 0x0000000c00087947 */ /* 0x000fec0003800000 */
.L_x_381:
[-CC-:B------:R-:W-:Y:S01]  /*9400*/  FFMA.FTZ R218, R218, R75.reuse, R74.reuse ;  /* 0x0000004bdada7223 */ /* 0x180fe2000001004a */
[-CC-:B------:R-:W-:Y:S01]  /*9410*/  FFMA.FTZ R217, R217, R75.reuse, R74.reuse ;  /* 0x0000004bd9d97223 */ /* 0x180fe2000001004a */
[-CC-:B------:R-:W-:Y:S01]  /*9420*/  FFMA.FTZ R219, R219, R75.reuse, R74.reuse ;  /* 0x0000004bdbdb7223 */ /* 0x180fe2000001004a */
[----:B------:R-:W-:Y:S01]  /*9430*/  FFMA.FTZ R75, R222, R75, R74 ;  /* 0x0000004bde4b7223 */ /* 0x000fe2000001004a */
[----:B------:R-:W-:Y:S01]  /*9440*/  FADD.FTZ R215, R215, -R218 ;  /* 0x800000dad7d77221 */ /* 0x000fe20000010000 */
[----:B------:R-:W-:Y:S01]  /*9450*/  FADD.FTZ R217, R214, -R217 ;  /* 0x800000d9d6d97221 */ /* 0x000fe20000010000 */
[----:B------:R-:W-:Y:S01]  /*9460*/  LOP3.LUT P5, RZ, R175, 0xff00, RZ, 0xc0, !PT ;  /* 0x0000ff00afff7812 */ /* 0x000fe200078ac0ff */
[----:B------:R-:W-:Y:S01]  /*9470*/  FADD.FTZ R219, R216, -R219 ;  /* 0x800000dbd8db7221 */ /* 0x000fe20000010000 */
[C---:B------:R-:W-:Y:S01]  /*9480*/  FMUL.FTZ R215, R102.reuse, R215 ;  /* 0x000000d766d77220 */ /* 0x040fe20000410000 */
[----:B------:R-:W-:Y:S01]  /*9490*/  FMUL.FTZ R217, R102, R217 ;  /* 0x000000d966d97220 */ /* 0x000fe20000410000 */
[----:B------:R-:W-:Y:S01]  /*94a0*/  LOP3.LUT P6, RZ, R97, 0xff00, RZ, 0xc0, !PT ;  /* 0x0000ff0061ff7812 */ /* 0x000fe200078cc0ff */
[----:B------:R-:W-:Y:S01]  /*94b0*/  FADD.FTZ R75, R220, -R75 ;  /* 0x8000004bdc4b7221 */ /* 0x000fe20000010000 */
[----:B------:R-:W-:Y:S01]  /*94c0*/  FMUL.FTZ R215, R215, UR6 ;  /* 0x00000006d7d77c20 */ /* 0x000fe20008410000 */
[----:B------:R-:W-:Y:S01]  /*94d0*/  FMUL.FTZ R217, R217, UR6 ;  /* 0x00000006d9d97c20 */ /* 0x000fe20008410000 */
[----:B------:R-:W-:Y:S01]  /*94e0*/  LOP3.LUT P4, RZ, R175, 0xff, RZ, 0xc0, !PT ;  /* 0x000000ffafff7812 */ /* 0x000fe2000788c0ff */
[C---:B------:R-:W-:Y:S01]  /*94f0*/  FMUL.FTZ R219, R102.reuse, R219 ;  /* 0x000000db66db7220 */ /* 0x040fe20000410000 */
[----:B------:R-:W-:Y:S01]  /*9500*/  FMUL.FTZ R75, R102, R75 ;  /* 0x0000004b664b7220 */ /* 0x000fe20000410000 */
[----:B------:R-:W-:-:S02]  /*9510*/  FSEL R0, R215, RZ, P5 ;  /* 0x000000ffd7007208 */ /* 0x000fc40002800000 */
[----:B------:R-:W-:Y:S01]  /*9520*/  FSEL R215, R215, RZ, P6 ;  /* 0x000000ffd7d77208 */ /* 0x000fe20003000000 */
[----:B------:R-:W-:Y:S01]  /*9530*/  FMUL.FTZ R219, R219, UR6 ;  /* 0x00000006dbdb7c20 */ /* 0x000fe20008410000 */
[----:B------:R-:W-:Y:S01]  /*9540*/  LOP3.LUT P5, RZ, R97, 0xff, RZ, 0xc0, !PT ;  /* 0x000000ff61ff7812 */ /* 0x000fe200078ac0ff */
[----:B------:R-:W-:Y:S01]  /*9550*/  FMUL.FTZ R75, R75, UR6 ;  /* 0x000000064b4b7c20 */ /* 0x000fe20008410000 */
[----:B------:R-:W-:Y:S02]  /*9560*/  F2FP.BF16.F32.PACK_AB R215, R215, R0 ;  /* 0x00000000d7d7723e */ /* 0x000fe400000010ff */
[C---:B------:R-:W-:Y:S02]  /*9570*/  FSEL R0, R217.reuse, RZ, P4 ;  /* 0x000000ffd9007208 */ /* 0x040fe40002000000 */
[----:B------:R-:W-:Y:S02]  /*9580*/  FSEL R217, R217, RZ, P5 ;  /* 0x000000ffd9d97208 */ /* 0x000fe40002800000 */
[----:B------:R-:W-:-:S02]  /*9590*/  LOP3.LUT P0, RZ, R175, 0xff0000, RZ, 0xc0, !PT ;  /* 0x00ff0000afff7812 */ /* 0x000fc4000780c0ff */
[----:B------:R-:W-:Y:S02]  /*95a0*/  ISETP.GE.U32.AND P3, PT, R175, 0x1000000, PT ;  /* 0x01000000af00780c */ /* 0x000fe40003f66070 */
[C---:B------:R-:W-:Y:S02]  /*95b0*/  LOP3.LUT P4, RZ, R97.reuse, 0xff0000, RZ, 0xc0, !PT ;  /* 0x00ff000061ff7812 */ /* 0x040fe4000788c0ff */
[----:B------:R-:W-:Y:S02]  /*95c0*/  ISETP.GE.U32.AND P5, PT, R97, 0x1000000, PT ;  /* 0x010000006100780c */ /* 0x000fe40003fa6070 */
[----:B------:R-:W-:Y:S02]  /*95d0*/  F2FP.BF16.F32.PACK_AB R217, R217, R0 ;  /* 0x00000000d9d9723e */ /* 0x000fe400000010ff */
[----:B------:R-:W-:Y:S02]  /*95e0*/  FSEL R0, R219, RZ, P0 ;  /* 0x000000ffdb007208 */ /* 0x000fe40000000000 */
[----:B0-2---:R-:W-:-:S02]  /*95f0*/  FSEL R58, R75, RZ, P3 ;  /* 0x000000ff4b3a7208 */ /* 0x005fc40001800000 */
[----:B------:R-:W-:Y:S02]  /*9600*/  FSEL R219, R219, RZ, P4 ;  /* 0x000000ffdbdb7208 */ /* 0x000fe40002000000 */
[----:B------:R-:W-:Y:S02]  /*9610*/  FSEL R75, R75, RZ, P5 ;  /* 0x000000ff4b4b7208 */ /* 0x000fe40002800000 */
[----:B------:R-:W-:Y:S02]  /*9620*/  F2FP.BF16.F32.PACK_AB R0, R219, R0 ;  /* 0x00000000db00723e */ /* 0x000fe400000010ff */
[----:B------:R-:W-:Y:S02]  /*9630*/  F2FP.BF16.F32.PACK_AB R58, R75, R58 ;  /* 0x0000003a4b3a723e */ /* 0x000fe400000010ff */
[C---:B------:R-:W-:Y:S02]  /*9640*/  PRMT R170, R217.reuse, 0x7632, R170 ;  /* 0x00007632d9aa7816 */ /* 0x040fe400000000aa */
[----:B-1----:R-:W-:-:S02]  /*9650*/  PRMT R73, R217, 0x7610, R73 ;  /* 0x00007610d9497816 */ /* 0x002fc40000000049 */
[C---:B------:R-:W-:Y:S02]  /*9660*/  PRMT R171, R215.reuse, 0x7632, R171 ;  /* 0x00007632d7ab7816 */ /* 0x040fe400000000ab */
[----:B------:R-:W-:Y:S02]  /*9670*/  PRMT R64, R215, 0x7610, R64 ;  /* 0x00007610d7407816 */ /* 0x000fe40000000040 */
[----:B------:R-:W-:Y:S02]  /*9680*/  PRMT R172, R0, 0x7632, R172 ;  /* 0x0000763200ac7816 */ /* 0x000fe400000000ac */
[C---:B------:R-:W-:Y:S02]  /*9690*/  PRMT R173, R58.reuse, 0x7632, R173 ;  /* 0x000076323aad7816 */ /* 0x040fe400000000ad */
[----:B------:R-:W-:Y:S01]  /*96a0*/  PRMT R65, R58, 0x7610, R65 ;  /* 0x000076103a417816 */ /* 0x000fe20000000041 */
[----:B------:R-:W-:Y:S06]  /*96b0*/  BRA `(.L_x_380) ;  /* 0x0000000800587947 */ /* 0x000fec0003800000 */
.L_x_377:
[----:B------:R-:W-:Y:S05]  /*96c0*/  @!P0 BRA `(.L_x_382) ;  /* 0x00000004004c8947 */ /* 0x000fea0003800000 */
[----:B------:R-:W-:Y:S05]  /*96d0*/  BRA.U !UP0, `(.L_x_383) ;  /* 0x0000000108b07547 */ /* 0x000fea000b800000 */
[-CC-:B0-2---:R-:W-:Y:S01]  /*96e0*/  FFMA.FTZ R59, R222, R75.reuse, R74.reuse ;  /* 0x0000004bde3b7223 */ /* 0x185fe2000001004a */
[-C--:B------:R-:W-:Y:S01]  /*96f0*/  FFMA.FTZ R217, R217, R75.reuse, R74 ;  /* 0x0000004bd9d97223 */ /* 0x080fe2000001004a */
[----:B------:R-:W-:Y:S01]  /*9700*/  IMAD.MOV.U32 R0, RZ, RZ, R136 ;  /* 0x000000ffff007224 */ /* 0x000fe200078e0088 */
[----:B------:R-:W-:Y:S01]  /*9710*/  SHF.R.U64 R58, R136, 0x10, R137 ;  /* 0x00000010883a7819 */ /* 0x000fe20000001289 */
[-CC-:B------:R-:W-:Y:S01]  /*9720*/  FFMA.FTZ R218, R218, R75.reuse, R74.reuse ;  /* 0x0000004bdada7223 */ /* 0x180fe2000001004a */
[----:B------:R-:W-:Y:S01]  /*9730*/  FADD.FTZ R65, R220, -R59 ;  /* 0x8000003bdc417221 */ /* 0x000fe20000010000 */
[----:B------:R-:W-:Y:S01]  /*9740*/  SHF.R.U32.HI R64, RZ, 0x10, R137 ;  /* 0x00000010ff407819 */ /* 0x000fe20000011689 */
[----:B------:R-:W-:Y:S01]  /*9750*/  FADD.FTZ R217, R214, -R217 ;  /* 0x800000d9d6d97221 */ /* 0x000fe20000010000 */
[----:B------:R-:W-:Y:S02]  /*9760*/  IMAD.MOV.U32 R59, RZ, RZ, R137 ;  /* 0x000000ffff3b7224 */ /* 0x000fe400078e0089 */
[----:B------:R-:W-:Y:S01]  /*9770*/  FFMA.FTZ R75, R219, R75, R74 ;  /* 0x0000004bdb4b7223 */ /* 0x000fe2000001004a */
[----:B------:R-:W-:-:S02]  /*9780*/  IMAD.U32 R0, R0, 0x10000, RZ ;  /* 0x0001000000007824 */ /* 0x000fc400078e00ff */
[----:B------:R-:W-:Y:S01]  /*9790*/  FADD.FTZ R215, R215, -R218 ;  /* 0x800000dad7d77221 */ /* 0x000fe20000010000 */
[----:B------:R-:W-:Y:S02]  /*97a0*/  IMAD.U32 R58, R58, 0x10000, RZ ;  /* 0x000100003a3a7824 */ /* 0x000fe400078e00ff */
[----:B------:R-:W-:Y:S01]  /*97b0*/  FADD.FTZ R75, R216, -R75 ;  /* 0x8000004bd84b7221 */ /* 0x000fe20000010000 */
[----:B-1----:R-:W-:Y:S02]  /*97c0*/  IMAD.U32 R67, R64, 0x10000, RZ ;  /* 0x0001000040437824 */ /* 0x002fe400078e00ff */
[C---:B------:R-:W-:Y:S01]  /*97d0*/  FFMA.FTZ R0, R102.reuse, R217, R0 ;  /* 0x000000d966007223 */ /* 0x040fe20000010000 */
[----:B------:R-:W-:Y:S01]  /*97e0*/  SHF.L.U32 R64, R59, 0x10, RZ ;  /* 0x000000103b407819 */ /* 0x000fe200000006ff */
[----:B------:R-:W-:Y:S01]  /*97f0*/  FFMA.FTZ R215, R102, R215, R58 ;  /* 0x000000d766d77223 */ /* 0x000fe2000001003a */
[----:B------:R-:W-:Y:S01]  /*9800*/  LOP3.LUT P0, RZ, R175, 0xff, RZ, 0xc0, !PT ;  /* 0x000000ffafff7812 */ /* 0x000fe2000780c0ff */
[----:B------:R-:W-:Y:S01]  /*9810*/  FMUL.FTZ R58, R0, UR6 ;  /* 0x00000006003a7c20 */ /* 0x000fe20008410000 */
[C---:B------:R-:W-:Y:S01]  /*9820*/  FFMA.FTZ R67, R102.reuse, R65, R67 ;  /* 0x0000004166437223 */ /* 0x040fe20000010043 */
[----:B------:R-:W-:Y:S01]  /*9830*/  FFMA.FTZ R75, R102, R75, R64 ;  /* 0x0000004b664b7223 */ /* 0x000fe20000010040 */
[----:B------:R-:W-:Y:S01]  /*9840*/  FMUL.FTZ R64, R215, UR6 ;  /* 0x00000006d7407c20 */ /* 0x000fe20008410000 */
[----:B------:R-:W-:-:S02]  /*9850*/  LOP3.LUT P3, RZ, R175, 0xff00, RZ, 0xc0, !PT ;  /* 0x0000ff00afff7812 */ /* 0x000fc4000786c0ff */
[----:B------:R-:W-:Y:S01]  /*9860*/  FSEL R59, R58, RZ, P0 ;  /* 0x000000ff3a3b7208 */ /* 0x000fe20000000000 */
[----:B------:R-:W-:Y:S01]  /*9870*/  FMUL.FTZ R65, R75, UR6 ;  /* 0x000000064b417c20 */ /* 0x000fe20008410000 */
[----:B------:R-:W-:Y:S01]  /*9880*/  FMUL.FTZ R58, R67, UR6 ;  /* 0x00000006433a7c20 */ /* 0x000fe20008410000 */
[C---:B------:R-:W-:Y:S02]  /*9890*/  LOP3.LUT P4, RZ, R175.reuse, 0xff0000, RZ, 0xc0, !PT ;  /* 0x00ff0000afff7812 */ /* 0x040fe4000788c0ff */
[----:B------:R-:W-:Y:S02]  /*98a0*/  ISETP.GE.U32.AND P0, PT, R175, 0x1000000, PT ;  /* 0x01000000af00780c */ /* 0x000fe40003f06070 */
[----:B------:R-:W-:Y:S02]  /*98b0*/  F2FP.BF16.F32.PACK_AB R59, R59, R0 ;  /* 0x000000003b3b723e */ /* 0x000fe400000010ff */
[----:B------:R-:W-:Y:S02]  /*98c0*/  FSEL R64, R64, RZ, P3 ;  /* 0x000000ff40407208 */ /* 0x000fe40001800000 */
[----:B------:R-:W-:-:S02]  /*98d0*/  FSEL R0, R65, RZ, P4 ;  /* 0x000000ff41007208 */ /* 0x000fc40002000000 */
[----:B------:R-:W-:Y:S02]  /*98e0*/  FSEL R58, R58, RZ, P0 ;  /* 0x000000ff3a3a7208 */ /* 0x000fe40000000000 */
[----:B------:R-:W-:Y:S02]  /*98f0*/  F2FP.BF16.F32.PACK_AB R167, R64, R215 ;  /* 0x000000d740a7723e */ /* 0x000fe400000010ff */
        /* <DEDUP_REMOVED lines=10> */
.L_x_383:
[-C--:B0-2---:R-:W-:Y:S01]  /*99a0*/  FFMA.FTZ R59, R222, R75.reuse, R74 ;  /* 0x0000004bde3b7223 */ /* 0x085fe2000001004a */
[----:B------:R-:W-:Y:S02]  /*99b0*/  IMAD.MOV.U32 R0, RZ, RZ, R136 ;  /* 0x000000ffff007224 */ /* 0x000fe400078e0088 */
[-CC-:B------:R-:W-:Y:S01]  /*99c0*/  FFMA.FTZ R217, R217, R75.reuse, R74.reuse ;  /* 0x0000004bd9d97223 */ /* 0x180fe2000001004a */
[--C-:B------:R-:W-:Y:S02]  /*99d0*/  IMAD.MOV.U32 R64, RZ, RZ, R137.reuse ;  /* 0x000000ffff407224 */ /* 0x100fe400078e0089 */
[-CC-:B------:R-:W-:Y:S01]  /*99e0*/  FFMA.FTZ R218, R218, R75.reuse, R74.reuse ;  /* 0x0000004bdada7223 */ /* 0x180fe2000001004a */
[--C-:B------:R-:W-:Y:S01]  /*99f0*/  SHF.R.U64 R58, R136, 0x10, R137.reuse ;  /* 0x00000010883a7819 */ /* 0x100fe20000001289 */
[----:B------:R-:W-:Y:S01]  /*9a00*/  FFMA.FTZ R75, R219, R75, R74 ;  /* 0x0000004bdb4b7223 */ /* 0x000fe2000001004a */
[----:B-1----:R-:W-:Y:S01]  /*9a10*/  SHF.R.U32.HI R66, RZ, 0x10, R137 ;  /* 0x00000010ff427819 */ /* 0x002fe20000011689 */
[----:B------:R-:W-:Y:S01]  /*9a20*/  FADD.FTZ R65, R220, -R59 ;  /* 0x8000003bdc417221 */ /* 0x000fe20000010000 */
[----:B------:R-:W-:Y:S01]  /*9a30*/  IMAD.U32 R59, R0, 0x10000, RZ ;  /* 0x00010000003b7824 */ /* 0x000fe200078e00ff */
[----:B------:R-:W-:Y:S01]  /*9a40*/  SHF.L.U32 R0, R64, 0x10, RZ ;  /* 0x0000001040007819 */ /* 0x000fe200000006ff */
[----:B------:R-:W-:Y:S01]  /*9a50*/  FADD.FTZ R217, R214, -R217 ;  /* 0x800000d9d6d97221 */ /* 0x000fe20000010000 */
[----:B------:R-:W-:Y:S01]  /*9a60*/  FADD.FTZ R215, R215, -R218 ;  /* 0x800000dad7d77221 */ /* 0x000fe20000010000 */
[----:B------:R-:W-:-:S02]  /*9a70*/  IMAD.U32 R58, R58, 0x10000, RZ ;  /* 0x000100003a3a7824 */ /* 0x000fc400078e00ff */
[----:B------:R-:W-:Y:S01]  /*9a80*/  FADD.FTZ R75, R216, -R75 ;  /* 0x8000004bd84b7221 */ /* 0x000fe20000010000 */
        /* <DEDUP_REMOVED lines=11> */
[C---:B------:R-:W-:Y:S02]  /*9b40*/  ISETP.GE.U32.AND P5, PT, R175.reuse, 0x1000000, PT ;  /* 0x01000000af00780c */ /* 0x040fe40003fa6070 */
[----:B------:R-:W-:Y:S02]  /*9b50*/  LOP3.LUT P4, RZ, R175, 0xff0000, RZ, 0xc0, !PT ;  /* 0x00ff0000afff7812 */ /* 0x000fe4000788c0ff */
        /* <DEDUP_REMOVED lines=8> */
[----:B------:R-:W-:Y:S01]  /*9be0*/  PRMT R65, R0, 0x7632, R65 ;  /* 0x0000763200417816 */ /* 0x000fe20000000041 */
[----:B------:R-:W-:Y:S06]  /*9bf0*/  BRA `(.L_x_380) ;  /* 0x0000000400087947 */ /* 0x000fec0003800000 */
.L_x_382:
        /* <DEDUP_REMOVED lines=14> */
[----:B------:R-:W-:Y:S01]  /*9ce0*/  LOP3.LUT P0, RZ, R175, 0xff, RZ, 0xc0, !PT ;  /* 0x000000ffafff7812 */ /* 0x000fe2000780c0ff */
[----:B0-2---:R-:W-:Y:S01]  /*9cf0*/  FMUL.FTZ R58, R215, UR6 ;  /* 0x00000006d73a7c20 */ /* 0x005fe20008410000 */
[----:B------:R-:W-:Y:S01]  /*9d00*/  FMUL.FTZ R59, R219, UR6 ;  /* 0x00000006db3b7c20 */ /* 0x000fe20008410000 */
[----:B------:R-:W-:Y:S01]  /*9d10*/  FMUL.FTZ R64, R75, UR6 ;  /* 0x000000064b407c20 */ /* 0x000fe20008410000 */
[----:B------:R-:W-:-:S02]  /*9d20*/  FSEL R0, R0, RZ, P0 ;  /* 0x000000ff00007208 */ /* 0x000fc40000000000 */
[C---:B------:R-:W-:Y:S02]  /*9d30*/  LOP3.LUT P3, RZ, R175.reuse, 0xff00, RZ, 0xc0, !PT ;  /* 0x0000ff00afff7812 */ /* 0x040fe4000786c0ff */
        /* <DEDUP_REMOVED lines=9> */
[----:B-1----:R-:W-:Y:S02]  /*9dd0*/  PRMT R73, R166, 0x7632, R73 ;  /* 0x00007632a6497816 */ /* 0x002fe40000000049 */
[----:B------:R-:W-:-:S02]  /*9de0*/  PRMT R64, R58, 0x7632, R64 ;  /* 0x000076323a407816 */ /* 0x000fc40000000040 */
[----:B------:R-:W-:Y:S02]  /*9df0*/  PRMT R167, R58, 0x7610, R167 ;  /* 0x000076103aa77816 */ /* 0x000fe400000000a7 */
[----:B------:R-:W-:Y:S02]  /*9e00*/  PRMT R0, R168, 0x7632, R0 ;  /* 0x00007632a8007816 */ /* 0x000fe40000000000 */
[C---:B------:R-:W-:Y:S02]  /*9e10*/  PRMT R65, R75.reuse, 0x7632, R65 ;  /* 0x000076324b417816 */ /* 0x040fe40000000041 */
[----:B------:R-:W-:Y:S01]  /*9e20*/  PRMT R169, R75, 0x7610, R169 ;  /* 0x000076104ba97816 */ /* 0x000fe200000000a9 */
[----:B------:R-:W-:Y:S06]  /*9e30*/  BRA `(.L_x_380) ;  /* 0x0000000000787947 */ /* 0x000fec0003800000 */
.L_x_384:
        /* <DEDUP_REMOVED lines=27> */
[----:B-1----:R-:W-:Y:S02]  /*9ff0*/  PRMT R73, R0, 0x7610, R73 ;  /* 0x0000761000497816 */ /* 0x002fe40000000049 */
[C---:B------:R-:W-:Y:S02]  /*a000*/  PRMT R65, R58.reuse, 0x7632, R65 ;  /* 0x000076323a417816 */ /* 0x040fe40000000041 */
[----:B------:R-:W-:-:S07]  /*a010*/  PRMT R0, R58, 0x7610, R0 ;  /* 0x000076103a007816 */ /* 0x000fce0000000000 */
.L_x_380:
        /* <DEDUP_REMOVED lines=15> */
.L_x_385:
        /* <DEDUP_REMOVED lines=10> */
.L_x_386:
[----:B------:R-:W-:Y:S01]  /*a1b0*/  UPLOP3.LUT UP1, UPT, UPT, UPT, UP1, 0x40, 0x4 ;  /* 0x000000000004789c */ /* 0x000fe20003f2e810 */
[----:B------:R-:W-:Y:S10]  /*a1c0*/  @!P2 BRA `(.L_x_387) ;  /* 0xffffff680038a947 */ /* 0x000ff4000383ffff */
[----:B0-2---:R-:W-:Y:S01]  /*a1d0*/  IMAD.MOV.U32 R58, RZ, RZ, R91 ;  /* 0x000000ffff3a7224 */ /* 0x005fe200078e005b */
[----:B------:R-:W-:Y:S01]  /*a1e0*/  MOV R75, R82 ;  /* 0x00000052004b7202 */ /* 0x000fe20000000f00 */
[----:B-1----:R-:W-:Y:S01]  /*a1f0*/  IMAD.MOV.U32 R66, RZ, RZ, R90 ;  /* 0x000000ffff427224 */ /* 0x002fe200078e005a */
[----:B------:R-:W-:Y:S01]  /*a200*/  MOV R90, R16 ;  /* 0x00000010005a7202 */ /* 0x000fe20000000f00 */
[----:B------:R-:W-:Y:S01]  /*a210*/  IMAD.MOV.U32 R72, RZ, RZ, R95 ;  /* 0x000000ffff487224 */ /* 0x000fe200078e005f */
        /* <DEDUP_REMOVED lines=9> */
[----:B------:R-:W-:-:S02]  /*a2b0*/  IMAD.MOV.U32 R95, RZ, RZ, R29 ;  /* 0x000000ffff5f7224 */ /* 0x000fc400078e001d */
[----:B------:R-:W-:Y:S02]  /*a2c0*/  IMAD.MOV.U32 R16, RZ, RZ, R30 ;  /* 0x000000ffff107224 */ /* 0x000fe400078e001e */
[----:B------:R-:W-:Y:S02]  /*a2d0*/  IMAD.MOV.U32 R67, RZ, RZ, R83 ;  /* 0x000000ffff437224 */ /* 0x000fe400078e0053 */
[----:B------:R-:W-:Y:S01]  /*a2e0*/  IMAD.MOV.U32 R76, RZ, RZ, R71 ;  /* 0x000000ffff4c7224 */ /* 0x000fe200078e0047 */
[----:B------:R-:W-:Y:S01]  /*a2f0*/  MOV R71, R52 ;  /* 0x0000003400477202 */ /* 0x000fe20000000f00 */
[----:B------:R-:W-:Y:S02]  /*a300*/  IMAD.MOV.U32 R77, RZ, RZ, R63 ;  /* 0x000000ffff4d7224 */ /* 0x000fe400078e003f */
[----:B------:R-:W-:Y:S02]  /*a310*/  IMAD.MOV.U32 R97, RZ, RZ, R43 ;  /* 0x000000ffff617224 */ /* 0x000fe400078e002b */
[----:B------:R-:W-:-:S02]  /*a320*/  IMAD.MOV.U32 R54, RZ, RZ, R4 ;  /* 0x000000ffff367224 */ /* 0x000fc400078e0004 */
[----:B------:R-:W-:Y:S02]  /*a330*/  IMAD.MOV.U32 R94, RZ, RZ, R28 ;  /* 0x000000ffff5e7224 */ /* 0x000fe400078e001c */
[----:B------:R-:W-:Y:S01]  /*a340*/  IMAD.MOV.U32 R98, RZ, RZ, R42 ;  /* 0x000000ffff627224 */ /* 0x000fe200078e002a */
[----:B------:R-:W-:Y:S01]  /*a350*/  MOV R42, R38 ;  /* 0x00000026002a7202 */ /* 0x000fe20000000f00 */
[----:B------:R-:W-:Y:S02]  /*a360*/  IMAD.MOV.U32 R55, RZ, RZ, R5 ;  /* 0x000000ffff377224 */ /* 0x000fe400078e0005 */
[----:B------:R-:W-:Y:S02]  /*a370*/  IMAD.MOV.U32 R29, RZ, RZ, R19 ;  /* 0x000000ffff1d7224 */ /* 0x000fe400078e0013 */
[----:B------:R-:W-:Y:S02]  /*a380*/  IMAD.MOV.U32 R30, RZ, RZ, R20 ;  /* 0x000000ffff1e7224 */ /* 0x000fe400078e0014 */
[----:B------:R-:W-:-:S02]  /*a390*/  IMAD.MOV.U32 R31, RZ, RZ, R21 ;  /* 0x000000ffff1f7224 */ /* 0x000fc400078e0015 */
[----:B------:R-:W-:Y:S01]  /*a3a0*/  IMAD.MOV.U32 R64, RZ, RZ, R96 ;  /* 0x000000ffff407224 */ /* 0x000fe200078e0060 */
[----:B------:R-:W-:Y:S01]  /*a3b0*/  MOV R96, R44 ;  /* 0x0000002c00607202 */ /* 0x000fe20000000f00 */
[----:B------:R-:W-:Y:S02]  /*a3c0*/  IMAD.MOV.U32 R65, RZ, RZ, R93 ;  /* 0x000000ffff417224 */ /* 0x000fe400078e005d */
[----:B------:R-:W-:Y:S02]  /*a3d0*/  IMAD.MOV.U32 R74, RZ, RZ, R89 ;  /* 0x000000ffff4a7224 */ /* 0x000fe400078e0059 */
[----:B------:R-:W-:Y:S02]  /*a3e0*/  IMAD.MOV.U32 R59, RZ, RZ, R88 ;  /* 0x000000ffff3b7224 */ /* 0x000fe400078e0058 */
[----:B------:R-:W-:Y:S02]  /*a3f0*/  IMAD.MOV.U32 R63, RZ, RZ, R53 ;  /* 0x000000ffff3f7224 */ /* 0x000fe400078e0035 */
[----:B------:R-:W-:-:S02]  /*a400*/  IMAD.MOV.U32 R79, RZ, RZ, R51 ;  /* 0x000000ffff4f7224 */ /* 0x000fc400078e0033 */
[----:B------:R-:W-:Y:S02]  /*a410*/  IMAD.MOV.U32 R83, RZ, RZ, R50 ;  /* 0x000000ffff537224 */ /* 0x000fe400078e0032 */
[----:B------:R-:W-:Y:S02]  /*a420*/  IMAD.MOV.U32 R4, RZ, RZ, R6 ;  /* 0x000000ffff047224 */ /* 0x000fe400078e0006 */
        /* <DEDUP_REMOVED lines=26> */
[----:B------:R-:W-:-:S07]  /*a5d0*/  IMAD.MOV.U32 R39, RZ, RZ, R33 ;  /* 0x000000ffff277224 */ /* 0x000fce00078e0021 */
.L_x_334:
        /* <DEDUP_REMOVED lines=33> */
.L_x_388:
        /* <DEDUP_REMOVED lines=9> */
.L_x_5377:


//--------------------- .text._ZN10layer_norm22ln_bwd_finalize_kernelINS_22Kernel_traits_finalizeILj5120E13__nv_bfloat16S2_S2_S2_fjLb0ELj1024ELj4ENS_18Kernel_traits_baseILj5120ES2_S2_S2_S2_fjLj1024EEEEELb0ELb0EEEvNS_9BwdParamsE --------------------------
	.section	.text._ZN10layer_norm22ln_bwd_finalize_kernelINS_22Kernel_traits_finalizeILj5120E13__nv_bfloat16S2_S2_S2_fjLb0ELj1024ELj4ENS_18Kernel_traits_baseILj5120ES2_S2_S2_S2_fjLj1024EEEEELb0ELb0EEEvNS_9BwdParamsE,"ax",@progbits
	.align	128
        .global         _ZN10layer_norm22ln_bwd_finalize_kernelINS_22Kernel_traits_finalizeILj5120E13__nv_bfloat16S2_S2_S2_fjLb0ELj1024ELj4ENS_18Kernel_traits_baseILj5120ES2_S2_S2_S2_fjLj1024EEEEELb0ELb0EEEvNS_9BwdParamsE
        .type           _ZN10layer_norm22ln_bwd_finalize_kernelINS_22Kernel_traits_finalizeILj5120E13__nv_bfloat16S2_S2_S2_fjLb0ELj1024ELj4ENS_18Kernel_traits_baseILj5120ES2_S2_S2_S2_fjLj1024EEEEELb0ELb0EEEvNS_9BwdParamsE,@function
        .size           _ZN10layer_norm22ln_bwd_finalize_kernelINS_22Kernel_traits_finalizeILj5120E13__nv_bfloat16S2_S2_S2_fjLb0ELj1024ELj4ENS_18Kernel_traits_baseILj5120ES2_S2_S2_S2_fjLj1024EEEEELb0ELb0EEEvNS_9BwdParamsE,(.L_x_5378 - _ZN10layer_norm22ln_bwd_finalize_kernelINS_22Kernel_traits_finalizeILj5120E13__nv_bfloat16S2_S2_S2_fjLb0ELj1024ELj4ENS_18Kernel_traits_baseILj5120ES2_S2_S2_S2_fjLj1024EEEEELb0ELb0EEEvNS_9BwdParamsE)
        .other          _ZN10layer_norm22ln_bwd_finalize_kernelINS_22Kernel_traits_finalizeILj5120E13__nv_bfloat16S2_S2_S2_fjLb0ELj1024ELj4ENS_18Kernel_traits_baseILj5120ES2_S2_S2_S2_fjLj1024EEEEELb0ELb0EEEvNS_9BwdParamsE,@"STO_CUDA_ENTRY STV_DEFAULT"
_ZN10layer_norm22ln_bwd_finalize_kernelINS_22Kernel_traits_finalizeILj5120E13__nv_bfloat16S2_S2_S2_fjLb0ELj1024ELj4ENS_18Kernel_traits_baseILj5120ES2_S2_S2_S2_fjLj1024EEEEELb0ELb0EEEvNS_9BwdParamsE:
.text._ZN10layer_norm22ln_bwd_finalize_kernelINS_22Kernel_traits_finalizeILj5120E13__nv_bfloat16S2_S2_S2_fjLb0ELj1024ELj4ENS_18Kernel_traits_baseILj5120ES2_S2_S2_S2_fjLj1024EEEEELb0ELb0EEEvNS_9BwdParamsE:
[----:B------:R-:W-:Y:S01]  /*0000*/  LDC R1, c[0x0][0x37c] ;  /* 0x0000df00ff017b82 */ /* 0x000fe20000000800 */
[----:B------:R-:W0:Y:S01]  /*0010*/  S2R R0, SR_CTAID.X ;  /* 0x0000000000007919 */ /* 0x000e220000002500 */
[----:B------:R-:W1:Y:S01]  /*0020*/  S2R R2, SR_TID.X ;  /* 0x0000000000027919 */ /* 0x000e620000002100 */
[----:B0-----:R-:W-:-:S04]  /*0030*/  SHF.L.U32 R59, R0, 0x5, RZ ;  /* 0x00000005003b7819 */ /* 0x001fc800000006ff */
[----:B-1----:R-:W-:-:S04]  /*0040*/  LOP3.LUT R3, R59, 0x1f, R2, 0xf8, !PT ;  /* 0x0000001f3b037812 */ /* 0x002fc800078ef802 */
[----:B------:R-:W-:-:S13]  /*0050*/  ISETP.GT.U32.AND P0, PT, R3, 0x13ff, PT ;  /* 0x000013ff0300780c */ /* 0x000fda0003f04070 */
[----:B------:R-:W-:Y:S05]  /*0060*/  @P0 EXIT ;  /* 0x000000000000094d */ /* 0x000fea0003800000 */
[----:B------:R-:W0:Y:S01]  /*0070*/  LDC R56, c[0x0][0x388] ;  /* 0x0000e200ff387b82 */ /* 0x000e220000000800 */
[----:B------:R-:W1:Y:S01]  /*0080*/  LDCU UR8, c[0x0][0x380] ;  /* 0x00007000ff0877ac */ /* 0x000e620008000800 */
[----:B------:R-:W-:Y:S01]  /*0090*/  SHF.R.U32.HI R58, RZ, 0x5, R2 ;  /* 0x00000005ff3a7819 */ /* 0x000fe20000011602 */
[----:B------:R-:W-:Y:S01]  /*00a0*/  BSSY.RECONVERGENT B0, `(.L_x_389) ;  /* 0x0000142000007945 */ /* 0x000fe20003800200 */
[----:B------:R-:W-:Y:S01]  /*00b0*/  SHF.L.U32 R0, R0, 0x4, RZ ;  /* 0x0000000400007819 */ /* 0x000fe200000006ff */
[----:B------:R-:W2:Y:S01]  /*00c0*/  LDCU.64 UR6, c[0x0][0x358] ;  /* 0x00006b00ff0677ac */ /* 0x000ea20008000a00 */
[----:B------:R-:W-:Y:S01]  /*00d0*/  LOP3.LUT R17, R2, 0x1f, RZ, 0xc0, !PT ;  /* 0x0000001f02117812 */ /* 0x000fe200078ec0ff */
[----:B------:R-:W-:Y:S01]  /*00e0*/  HFMA2 R36, -RZ, RZ, 0, 0 ;  /* 0x00000000ff247431 */ /* 0x000fe200000001ff */
[----:B------:R-:W-:Y:S02]  /*00f0*/  LOP3.LUT R0, R0, 0x7ffffff0, RZ, 0xc0, !PT ;  /* 0x7ffffff000007812 */ /* 0x000fe400078ec0ff */
[----:B------:R-:W-:-:S02]  /*0100*/  MOV R2, RZ ;  /* 0x000000ff00027202 */ /* 0x000fc40000000f00 */
[----:B------:R-:W-:Y:S02]  /*0110*/  IADD3 R57, PT, PT, R17, R0, RZ ;  /* 0x0000000011397210 */ /* 0x000fe40007ffe0ff */
[----:B-1----:R-:W-:-:S04]  /*0120*/  ISETP.GE.U32.AND P0, PT, R58, UR8, PT ;  /* 0x000000083a007c0c */ /* 0x002fc8000bf06070 */
[----:B0-----:R-:W-:-:S13]  /*0130*/  ISETP.GE.U32.OR P0, PT, R3, R56, P0 ;  /* 0x000000380300720c */ /* 0x001fda0000706470 */
[----:B--2---:R-:W-:Y:S05]  /*0140*/  @P0 BRA `(.L_x_390) ;  /* 0x0000001000dc0947 */ /* 0x004fea0003800000 */
[----:B------:R-:W-:Y:S01]  /*0150*/  LOP3.LUT R3, R58, 0x20, RZ, 0xfc, !PT ;  /* 0x000000203a037812 */ /* 0x000fe200078efcff */
[----:B------:R-:W-:Y:S01]  /*0160*/  BSSY.RECONVERGENT B1, `(.L_x_391) ;  /* 0x00000b2000017945 */ /* 0x000fe20003800200 */
[-C--:B------:R-:W-:Y:S02]  /*0170*/  LOP3.LUT R5, RZ, R58.reuse, RZ, 0x33, !PT ;  /* 0x0000003aff057212 */ /* 0x080fe400078e33ff */
[----:B------:R-:W-:Y:S02]  /*0180*/  VIMNMX.U32 R0, PT, PT, R3, UR8, !PT ;  /* 0x0000000803007c48 */ /* 0x000fe4000ffe0000 */
[----:B------:R-:W-:Y:S02]  /*0190*/  MOV R2, RZ ;  /* 0x000000ff00027202 */ /* 0x000fe40000000f00 */
[----:B------:R-:W-:Y:S02]  /*01a0*/  IADD3 R5, PT, PT, R0, R5, RZ ;  /* 0x0000000500057210 */ /* 0x000fe40007ffe0ff */
[----:B------:R-:W-:-:S02]  /*01b0*/  MOV R0, R58 ;  /* 0x0000003a00007202 */ /* 0x000fc40000000f00 */
[C---:B------:R-:W-:Y:S02]  /*01c0*/  ISETP.GE.U32.AND P0, PT, R5.reuse, 0x1e0, PT ;  /* 0x000001e00500780c */ /* 0x040fe40003f06070 */
[----:B------:R-:W-:Y:S02]  /*01d0*/  MOV R36, RZ ;  /* 0x000000ff00247202 */ /* 0x000fe40000000f00 */
[----:B------:R-:W-:-:S09]  /*01e0*/  LEA.HI R5, R5, 0x1, RZ, 0x1b ;  /* 0x0000000105057811 */ /* 0x000fd200078fd8ff */
[----:B------:R-:W-:Y:S05]  /*01f0*/  @!P0 BRA `(.L_x_392) ;  /* 0x0000000800a08947 */ /* 0x000fea0003800000 */
[C---:B------:R-:W-:Y:S01]  /*0200*/  LOP3.LUT R7, R58.reuse, 0x180, RZ, 0xfc, !PT ;  /* 0x000001803a077812 */ /* 0x040fe200078efcff */
[-CC-:B------:R-:W-:Y:S01]  /*0210*/  IMAD R4, R3, R56.reuse, R59.reuse ;  /* 0x0000003803047224 */ /* 0x180fe200078e023b */
[C---:B------:R-:W-:Y:S01]  /*0220*/  LOP3.LUT R2, R58.reuse, 0x120, RZ, 0xfc, !PT ;  /* 0x000001203a027812 */ /* 0x040fe200078efcff */
[CCC-:B------:R-:W-:Y:S01]  /*0230*/  IMAD R32, R58.reuse, R56.reuse, R59.reuse ;  /* 0x000000383a207224 */ /* 0x1c0fe200078e023b */
[C---:B------:R-:W-:Y:S01]  /*0240*/  LOP3.LUT R9, R58.reuse, 0x1a0, RZ, 0xfc, !PT ;  /* 0x000001a03a097812 */ /* 0x040fe200078efcff */
[-CC-:B------:R-:W-:Y:S01]  /*0250*/  IMAD R10, R7, R56.reuse, R59.reuse ;  /* 0x00000038070a7224 */ /* 0x180fe200078e023b */
[----:B------:R-:W-:Y:S01]  /*0260*/  LOP3.LUT R3, R58, 0x140, RZ, 0xfc, !PT ;  /* 0x000001403a037812 */ /* 0x000fe200078efcff */
[-CC-:B------:R-:W-:Y:S01]  /*0270*/  IMAD R2, R2, R56.reuse, R59.reuse ;  /* 0x0000003802027224 */ /* 0x180fe200078e023b */
[C---:B------:R-:W-:Y:S01]  /*0280*/  LOP3.LUT R11, R58.reuse, 0x1c0, RZ, 0xfc, !PT ;  /* 0x000001c03a0b7812 */ /* 0x040fe200078efcff */
[----:B------:R-:W-:Y:S01]  /*0290*/  IMAD R12, R9, R56, R59 ;  /* 0x00000038090c7224 */ /* 0x000fe200078e023b */
[----:B------:R-:W-:-:S02]  /*02a0*/  LOP3.LUT R13, R58, 0x1e0, RZ, 0xfc, !PT ;  /* 0x000001e03a0d7812 */ /* 0x000fc400078efcff */
[C---:B------:R-:W-:Y:S01]  /*02b0*/  LOP3.LUT R0, R58.reuse, 0x100, RZ, 0xfc, !PT ;  /* 0x000001003a007812 */ /* 0x040fe200078efcff */
[-CC-:B------:R-:W-:Y:S01]  /*02c0*/  IMAD R14, R11, R56.reuse, R59.reuse ;  /* 0x000000380b0e7224 */ /* 0x180fe200078e023b */
[C---:B------:R-:W-:Y:S01]  /*02d0*/  LOP3.LUT R6, R58.reuse, 0x160, RZ, 0xfc, !PT ;  /* 0x000001603a067812 */ /* 0x040fe200078efcff */
[-CC-:B------:R-:W-:Y:S01]  /*02e0*/  IMAD R18, R13, R56.reuse, R59.reuse ;  /* 0x000000380d127224 */ /* 0x180fe200078e023b */
[----:B------:R-:W-:Y:S01]  /*02f0*/  LOP3.LUT R15, R58, 0x80, RZ, 0xfc, !PT ;  /* 0x000000803a0f7812 */ /* 0x000fe200078efcff */
[-CC-:B------:R-:W-:Y:S01]  /*0300*/  IMAD R0, R0, R56.reuse, R59.reuse ;  /* 0x0000003800007224 */ /* 0x180fe200078e023b */
[----:B------:R-:W-:Y:S01]  /*0310*/  LOP3.LUT R16, R58, 0xa0, RZ, 0xfc, !PT ;  /* 0x000000a03a107812 */ /* 0x000fe200078efcff */
[-CC-:B------:R-:W-:Y:S01]  /*0320*/  IMAD R8, R6, R56.reuse, R59.reuse ;  /* 0x0000003806087224 */ /* 0x180fe200078e023b */
[C---:B------:R-:W-:Y:S01]  /*0330*/  LOP3.LUT R19, R58.reuse, 0xc0, RZ, 0xfc, !PT ;  /* 0x000000c03a137812 */ /* 0x040fe200078efcff */
[-CC-:B------:R-:W-:Y:S01]  /*0340*/  IMAD R20, R15, R56.reuse, R59.reuse ;  /* 0x000000380f147224 */ /* 0x180fe200078e023b */
[----:B------:R-:W-:Y:S01]  /*0350*/  LOP3.LUT R21, R58, 0xe0, RZ, 0xfc, !PT ;  /* 0x000000e03a157812 */ /* 0x000fe200078efcff */
[-CC-:B------:R-:W-:Y:S01]  /*0360*/  IMAD R22, R16, R56.reuse, R59.reuse ;  /* 0x0000003810167224 */ /* 0x180fe200078e023b */
[C---:B------:R-:W-:Y:S01]  /*0370*/  LOP3.LUT R23, R58.reuse, 0x40, RZ, 0xfc, !PT ;  /* 0x000000403a177812 */ /* 0x040fe200078efcff */
[-CC-:B------:R-:W-:Y:S01]  /*0380*/  IMAD R24, R19, R56.reuse, R59.reuse ;  /* 0x0000003813187224 */ /* 0x180fe200078e023b */
[----:B------:R-:W-:Y:S01]  /*0390*/  LOP3.LUT R25, R58, 0x60, RZ, 0xfc, !PT ;  /* 0x000000603a197812 */ /* 0x000fe200078efcff */
[-CC-:B------:R-:W-:Y:S01]  /*03a0*/  IMAD R26, R21, R56.reuse, R59.reuse ;  /* 0x00000038151a7224 */ /* 0x180fe200078e023b */
[----:B------:R-:W-:Y:S01]  /*03b0*/  LOP3.LUT R27, R5, 0xffffff0, RZ, 0xc0, !PT ;  /* 0x0ffffff0051b7812 */ /* 0x000fe200078ec0ff */
[--C-:B------:R-:W-:Y:S01]  /*03c0*/  IMAD R28, R23, R56, R59.reuse ;  /* 0x00000038171c7224 */ /* 0x100fe200078e023b */
[----:B------:R-:W-:Y:S01]  /*03d0*/  IADD3 R5, PT, PT, R17, R4, RZ ;  /* 0x0000000411057210 */ /* 0x000fe20007ffe0ff */
[--C-:B------:R-:W-:Y:S01]  /*03e0*/  IMAD R4, R3, R56, R59.reuse ;  /* 0x0000003803047224 */ /* 0x100fe200078e023b */
[----:B------:R-:W-:Y:S01]  /*03f0*/  IADD3 R9, PT, PT, R17, R10, RZ ;  /* 0x0000000a11097210 */ /* 0x000fe20007ffe0ff */
[----:B------:R-:W-:Y:S01]  /*0400*/  IMAD R30, R25, R56, R59 ;  /* 0x00000038191e7224 */ /* 0x000fe200078e023b */
[C---:B------:R-:W-:Y:S01]  /*0410*/  IADD3 R6, PT, PT, R17.reuse, R2, RZ ;  /* 0x0000000211067210 */ /* 0x040fe20007ffe0ff */
[----:B------:R-:W-:Y:S01]  /*0420*/  HFMA2 R2, -RZ, RZ, 0, 0 ;  /* 0x00000000ff027431 */ /* 0x000fe200000001ff */
[----:B------:R-:W-:-:S02]  /*0430*/  IADD3 R10, PT, PT, R17, R12, RZ ;  /* 0x0000000c110a7210 */ /* 0x000fc40007ffe0ff */
[C---:B------:R-:W-:Y:S02]  /*0440*/  IADD3 R7, PT, PT, R17.reuse, R4, RZ ;  /* 0x0000000411077210 */ /* 0x040fe40007ffe0ff */
[C---:B------:R-:W-:Y:S02]  /*0450*/  IADD3 R11, PT, PT, R17.reuse, R14, RZ ;  /* 0x0000000e110b7210 */ /* 0x040fe40007ffe0ff */
[C---:B------:R-:W-:Y:S02]  /*0460*/  IADD3 R12, PT, PT, R17.reuse, R18, RZ ;  /* 0x00000012110c7210 */ /* 0x040fe40007ffe0ff */
[C---:B------:R-:W-:Y:S02]  /*0470*/  IADD3 R3, PT, PT, R17.reuse, R32, RZ ;  /* 0x0000002011037210 */ /* 0x040fe40007ffe0ff */
[C---:B------:R-:W-:Y:S02]  /*0480*/  IADD3 R16, PT, PT, R17.reuse, R0, RZ ;  /* 0x0000000011107210 */ /* 0x040fe40007ffe0ff */
[----:B------:R-:W-:-:S02]  /*0490*/  IADD3 R8, PT, PT, R17, R8, RZ ;  /* 0x0000000811087210 */ /* 0x000fc40007ffe0ff */
[C---:B------:R-:W-:Y:S02]  /*04a0*/  IADD3 R18, PT, PT, R17.reuse, R20, RZ ;  /* 0x0000001411127210 */ /* 0x040fe40007ffe0ff */
[C---:B------:R-:W-:Y:S02]  /*04b0*/  IADD3 R13, PT, PT, R17.reuse, R22, RZ ;  /* 0x00000016110d7210 */ /* 0x040fe40007ffe0ff */
[C---:B------:R-:W-:Y:S02]  /*04c0*/  IADD3 R14, PT, PT, R17.reuse, R24, RZ ;  /* 0x00000018110e7210 */ /* 0x040fe40007ffe0ff */
[C---:B------:R-:W-:Y:S02]  /*04d0*/  IADD3 R15, PT, PT, R17.reuse, R26, RZ ;  /* 0x0000001a110f7210 */ /* 0x040fe40007ffe0ff */
[C---:B------:R-:W-:Y:S02]  /*04e0*/  IADD3 R4, PT, PT, R17.reuse, R28, RZ ;  /* 0x0000001c11047210 */ /* 0x040fe40007ffe0ff */
[----:B------:R-:W-:-:S02]  /*04f0*/  IADD3 R17, PT, PT, R17, R30, RZ ;  /* 0x0000001e11117210 */ /* 0x000fc40007ffe0ff */
[----:B------:R-:W-:Y:S02]  /*0500*/  MOV R0, R58 ;  /* 0x0000003a00007202 */ /* 0x000fe40000000f00 */
[----:B------:R-:W-:-:S07]  /*0510*/  IADD3 R19, PT, PT, -R27, RZ, RZ ;  /* 0x000000ff1b137210 */ /* 0x000fce0007ffe1ff */
.L_x_393:
[----:B------:R-:W0:Y:S08]  /*0520*/  LDC.64 R52, c[0x0][0x440] ;  /* 0x00011000ff347b82 */ /* 0x000e300000000a00 */
[----:B------:R-:W1:Y:S01]  /*0530*/  LDC.64 R54, c[0x0][0x448] ;  /* 0x00011200ff367b82 */ /* 0x000e620000000a00 */
[----:B0-----:R-:W-:-:S04]  /*0540*/  IMAD.WIDE.U32 R28, R5, 0x4, R52 ;  /* 0x00000004051c7825 */ /* 0x001fc800078e0034 */
[--C-:B------:R-:W-:Y:S01]  /*0550*/  IMAD.WIDE.U32 R26, R3, 0x4, R52.reuse ;  /* 0x00000004031a7825 */ /* 0x100fe200078e0034 */
[----:B------:R0:W2:Y:S03]  /*0560*/  LDG.E R50, desc[UR6][R28.64] ;  /* 0x000000061c327981 */ /* 0x0000a6000c1e1900 */
[----:B------:R-:W-:Y:S01]  /*0570*/  IMAD.WIDE.U32 R24, R13, 0x4, R52 ;  /* 0x000000040d187825 */ /* 0x000fe200078e0034 */
[----:B------:R3:W4:Y:S03]  /*0580*/  LDG.E R51, desc[UR6][R26.64] ;  /* 0x000000061a337981 */ /* 0x000726000c1e1900 */
[----:B-1----:R-:W-:Y:S02]  /*0590*/  IMAD.WIDE.U32 R46, R3, 0x4, R54 ;  /* 0x00000004032e7825 */ /* 0x002fe400078e0036 */
[----:B------:R-:W5:Y:S02]  /*05a0*/  LDG.E R25, desc[UR6][R24.64] ;  /* 0x0000000618197981 */ /* 0x000f64000c1e1900 */
[----:B------:R-:W-:-:S02]  /*05b0*/  IMAD.WIDE.U32 R22, R14, 0x4, R52 ;  /* 0x000000040e167825 */ /* 0x000fc400078e0034 */
[----:B------:R-:W5:Y:S02]  /*05c0*/  LDG.E R46, desc[UR6][R46.64] ;  /* 0x000000062e2e7981 */ /* 0x000f64000c1e1900 */
[----:B------:R-:W-:-:S04]  /*05d0*/  IMAD.WIDE.U32 R20, R15, 0x4, R52 ;  /* 0x000000040f147825 */ /* 0x000fc800078e0034 */
[----:B0-----:R-:W-:Y:S01]  /*05e0*/  IMAD.WIDE.U32 R28, R16, 0x4, R52 ;  /* 0x00000004101c7825 */ /* 0x001fe200078e0034 */
[----:B------:R-:W5:Y:S03]  /*05f0*/  LDG.E R24, desc[UR6][R22.64] ;  /* 0x0000000616187981 */ /* 0x000f66000c1e1900 */
[----:B------:R-:W-:-:S04]  /*0600*/  IMAD.WIDE.U32 R44, R5, 0x4, R54 ;  /* 0x00000004052c7825 */ /* 0x000fc800078e0036 */
[--C-:B------:R-:W-:Y:S02]  /*0610*/  IMAD.WIDE.U32 R48, R4, 0x4, R52.reuse ;  /* 0x0000000404307825 */ /* 0x100fe400078e0034 */
[----:B------:R-:W5:Y:S04]  /*0620*/  LDG.E R44, desc[UR6][R44.64] ;  /* 0x000000062c2c7981 */ /* 0x000f68000c1e1900 */
[----:B------:R0:W5:Y:S01]  /*0630*/  LDG.E R23, desc[UR6][R20.64] ;  /* 0x0000000614177981 */ /* 0x000162000c1e1900 */
[----:B------:R-:W-:-:S03]  /*0640*/  IMAD.WIDE.U32 R40, R18, 0x4, R52 ;  /* 0x0000000412287825 */ /* 0x000fc600078e0034 */
[----:B------:R1:W5:Y:S01]  /*0650*/  LDG.E R22, desc[UR6][R28.64] ;  /* 0x000000061c167981 */ /* 0x000362000c1e1900 */
[----:B---3--:R-:W-:-:S03]  /*0660*/  IMAD.WIDE.U32 R26, R7, 0x4, R52 ;  /* 0x00000004071a7825 */ /* 0x008fc600078e0034 */
[----:B------:R-:W3:Y:S01]  /*0670*/  LDG.E R48, desc[UR6][R48.64] ;  /* 0x0000000630307981 */ /* 0x000ee2000c1e1900 */
[----:B0-----:R-:W-:-:S03]  /*0680*/  IMAD.WIDE.U32 R20, R6, 0x4, R52 ;  /* 0x0000000406147825 */ /* 0x001fc600078e0034 */
[----:B------:R-:W3:Y:S01]  /*0690*/  LDG.E R40, desc[UR6][R40.64] ;  /* 0x0000000628287981 */ /* 0x000ee2000c1e1900 */
[----:B-1----:R-:W-:-:S03]  /*06a0*/  IMAD.WIDE.U32 R28, R4, 0x4, R54 ;  /* 0x00000004041c7825 */ /* 0x002fc600078e0036 */
[----:B------:R-:W3:Y:S01]  /*06b0*/  LDG.E R21, desc[UR6][R20.64] ;  /* 0x0000000614157981 */ /* 0x000ee2000c1e1900 */
[----:B------:R-:W-:-:S03]  /*06c0*/  IMAD.WIDE.U32 R42, R17, 0x4, R52 ;  /* 0x00000004112a7825 */ /* 0x000fc600078e0034 */
[----:B------:R-:W3:Y:S01]  /*06d0*/  LDG.E R38, desc[UR6][R28.64] ;  /* 0x000000061c267981 */ /* 0x000ee2000c1e1900 */
[----:B------:R-:W-:-:S03]  /*06e0*/  IMAD.WIDE.U32 R32, R17, 0x4, R54 ;  /* 0x0000000411207825 */ /* 0x000fc600078e0036 */
[----:B------:R-:W3:Y:S01]  /*06f0*/  LDG.E R42, desc[UR6][R42.64] ;  /* 0x000000062a2a7981 */ /* 0x000ee2000c1e1900 */
[----:B------:R-:W-:-:S03]  /*0700*/  IMAD.WIDE.U32 R34, R18, 0x4, R54 ;  /* 0x0000000412227825 */ /* 0x000fc600078e0036 */
[----:B------:R0:W3:Y:S04]  /*0710*/  LDG.E R20, desc[UR6][R26.64] ;  /* 0x000000061a147981 */ /* 0x0000e8000c1e1900 */
[----:B------:R1:W3:Y:S01]  /*0720*/  LDG.E R41, desc[UR6][R32.64] ;  /* 0x0000000620297981 */ /* 0x0002e2000c1e1900 */
[----:B------:R-:W-:-:S03]  /*0730*/  IMAD.WIDE.U32 R30, R9, 0x4, R52 ;  /* 0x00000004091e7825 */ /* 0x000fc600078e0034 */
[----:B------:R1:W3:Y:S01]  /*0740*/  LDG.E R43, desc[UR6][R34.64] ;  /* 0x00000006222b7981 */ /* 0x0002e2000c1e1900 */
[----:B0-----:R-:W-:-:S03]  /*0750*/  IMAD.WIDE.U32 R26, R8, 0x4, R52 ;  /* 0x00000004081a7825 */ /* 0x001fc600078e0034 */
[----:B------:R-:W3:Y:S01]  /*0760*/  LDG.E R39, desc[UR6][R30.64] ;  /* 0x000000061e277981 */ /* 0x000ee2000c1e1900 */
[----:B-1----:R-:W-:-:S03]  /*0770*/  IMAD.WIDE.U32 R32, R13, 0x4, R54 ;  /* 0x000000040d207825 */ /* 0x002fc600078e0036 */
[----:B------:R0:W3:Y:S01]  /*0780*/  LDG.E R37, desc[UR6][R26.64] ;  /* 0x000000061a257981 */ /* 0x0000e2000c1e1900 */
[----:B------:R-:W-:-:S03]  /*0790*/  IMAD.WIDE.U32 R34, R14, 0x4, R54 ;  /* 0x000000040e227825 */ /* 0x000fc600078e0036 */
[----:B------:R-:W3:Y:S01]  /*07a0*/  LDG.E R32, desc[UR6][R32.64] ;  /* 0x0000000620207981 */ /* 0x000ee2000c1e1900 */
[----:B------:R-:W-:-:S03]  /*07b0*/  IMAD.WIDE.U32 R28, R11, 0x4, R52 ;  /* 0x000000040b1c7825 */ /* 0x000fc600078e0034 */
[----:B------:R-:W3:Y:S01]  /*07c0*/  LDG.E R34, desc[UR6][R34.64] ;  /* 0x0000000622227981 */ /* 0x000ee2000c1e1900 */
[----:B0-----:R-:W-:-:S03]  /*07d0*/  IMAD.WIDE.U32 R26, R10, 0x4, R52 ;  /* 0x000000040a1a7825 */ /* 0x001fc600078e0034 */
[----:B------:R0:W3:Y:S01]  /*07e0*/  LDG.E R47, desc[UR6][R28.64] ;  /* 0x000000061c2f7981 */ /* 0x0000e2000c1e1900 */
[----:B------:R-:W-:-:S03]  /*07f0*/  IMAD.WIDE.U32 R30, R12, 0x4, R52 ;  /* 0x000000040c1e7825 */ /* 0x000fc600078e0034 */
[----:B------:R1:W3:Y:S04]  /*0800*/  LDG.E R45, desc[UR6][R26.64] ;  /* 0x000000061a2d7981 */ /* 0x0002e8000c1e1900 */
[----:B------:R1:W3:Y:S01]  /*0810*/  LDG.E R49, desc[UR6][R30.64] ;  /* 0x000000061e317981 */ /* 0x0002e2000c1e1900 */
[----:B0-----:R-:W-:-:S04]  /*0820*/  IMAD.WIDE.U32 R28, R16, 0x4, R54 ;  /* 0x00000004101c7825 */ /* 0x001fc800078e0036 */
[--C-:B-1----:R-:W-:Y:S01]  /*0830*/  IMAD.WIDE.U32 R26, R15, 0x4, R54.reuse ;  /* 0x000000040f1a7825 */ /* 0x102fe200078e0036 */
[----:B------:R-:W3:Y:S03]  /*0840*/  LDG.E R35, desc[UR6][R28.64] ;  /* 0x000000061c237981 */ /* 0x000ee6000c1e1900 */
[--C-:B------:R-:W-:Y:S01]  /*0850*/  IMAD.WIDE.U32 R30, R6, 0x4, R54.reuse ;  /* 0x00000004061e7825 */ /* 0x100fe200078e0036 */
[----:B------:R0:W3:Y:S05]  /*0860*/  LDG.E R33, desc[UR6][R26.64] ;  /* 0x000000061a217981 */ /* 0x0000ea000c1e1900 */
[----:B------:R-:W3:Y:S01]  /*0870*/  LDG.E R30, desc[UR6][R30.64] ;  /* 0x000000061e1e7981 */ /* 0x000ee2000c1e1900 */
[----:B0-----:R-:W-:-:S05]  /*0880*/  IMAD.WIDE.U32 R26, R7, 0x4, R54 ;  /* 0x00000004071a7825 */ /* 0x001fca00078e0036 */
[----:B------:R0:W3:Y:S01]  /*0890*/  LDG.E R31, desc[UR6][R26.64] ;  /* 0x000000061a1f7981 */ /* 0x0000e2000c1e1900 */
[----:B------:R-:W-:-:S06]  /*08a0*/  IMAD.WIDE.U32 R28, R8, 0x4, R54 ;  /* 0x00000004081c7825 */ /* 0x000fcc00078e0036 */
[----:B------:R-:W3:Y:S01]  /*08b0*/  LDG.E R28, desc[UR6][R28.64] ;  /* 0x000000061c1c7981 */ /* 0x000ee2000c1e1900 */
[----:B0-----:R-:W-:-:S05]  /*08c0*/  IMAD.WIDE.U32 R26, R9, 0x4, R54 ;  /* 0x00000004091a7825 */ /* 0x001fca00078e0036 */
[----:B------:R0:W3:Y:S02]  /*08d0*/  LDG.E R52, desc[UR6][R26.64] ;  /* 0x000000061a347981 */ /* 0x0000e4000c1e1900 */
[----:B0-----:R-:W-:-:S05]  /*08e0*/  IMAD.WIDE.U32 R26, R10, 0x4, R54 ;  /* 0x000000040a1a7825 */ /* 0x001fca00078e0036 */
[----:B------:R0:W3:Y:S02]  /*08f0*/  LDG.E R53, desc[UR6][R26.64] ;  /* 0x000000061a357981 */ /* 0x0000e4000c1e1900 */
[----:B0-----:R-:W-:-:S05]  /*0900*/  IMAD.WIDE.U32 R26, R11, 0x4, R54 ;  /* 0x000000040b1a7825 */ /* 0x001fca00078e0036 */
[----:B------:R0:W3:Y:S02]  /*0910*/  LDG.E R60, desc[UR6][R26.64] ;  /* 0x000000061a3c7981 */ /* 0x0000e4000c1e1900 */
[----:B0-----:R-:W-:-:S05]  /*0920*/  IMAD.WIDE.U32 R26, R12, 0x4, R54 ;  /* 0x000000040c1a7825 */ /* 0x001fca00078e0036 */
[----:B------:R-:W3:Y:S01]  /*0930*/  LDG.E R54, desc[UR6][R26.64] ;  /* 0x000000061a367981 */ /* 0x000ee2000c1e1900 */
[----:B------:R-:W-:-:S04]  /*0940*/  IADD3 R19, PT, PT, R19, 0x10, RZ ;  /* 0x0000001013137810 */ /* 0x000fc80007ffe0ff */
[----:B------:R-:W-:Y:S02]  /*0950*/  ISETP.NE.AND P0, PT, R19, RZ, PT ;  /* 0x000000ff1300720c */ /* 0x000fe40003f05270 */
[----:B------:R-:W-:Y:S02]  /*0960*/  IADD3 R0, PT, PT, R0, 0x200, RZ ;  /* 0x0000020000007810 */ /* 0x000fe40007ffe0ff */
[C---:B------:R-:W-:Y:S02]  /*0970*/  LEA R3, R56.reuse, R3, 0x9 ;  /* 0x0000000338037211 */ /* 0x040fe400078e48ff */
[C---:B------:R-:W-:Y:S02]  /*0980*/  LEA R5, R56.reuse, R5, 0x9 ;  /* 0x0000000538057211 */ /* 0x040fe400078e48ff */
[C---:B------:R-:W-:Y:S02]  /*0990*/  LEA R4, R56.reuse, R4, 0x9 ;  /* 0x0000000438047211 */ /* 0x040fe400078e48ff */
[----:B------:R-:W-:-:S02]  /*09a0*/  LEA R17, R56, R17, 0x9 ;  /* 0x0000001138117211 */ /* 0x000fc400078e48ff */
[C---:B------:R-:W-:Y:S02]  /*09b0*/  LEA R18, R56.reuse, R18, 0x9 ;  /* 0x0000001238127211 */ /* 0x040fe400078e48ff */
[C---:B------:R-:W-:Y:S02]  /*09c0*/  LEA R13, R56.reuse, R13, 0x9 ;  /* 0x0000000d380d7211 */ /* 0x040fe400078e48ff */
        /* <DEDUP_REMOVED lines=9> */
[----:B------:R-:W-:Y:S01]  /*0a60*/  LEA R12, R56, R12, 0x9 ;  /* 0x0000000c380c7211 */ /* 0x000fe200078e48ff */
[----:B----4-:R-:W-:-:S04]  /*0a70*/  FADD.FTZ R55, R51, R2 ;  /* 0x0000000233377221 */ /* 0x010fc80000010000 */
[----:B--2---:R-:W-:Y:S01]  /*0a80*/  FADD.FTZ R55, R55, R50 ;  /* 0x0000003237377221 */ /* 0x004fe20000010000 */
[----:B-----5:R-:W-:-:S04]  /*0a90*/  FADD.FTZ R51, R46, R36 ;  /* 0x000000242e337221 */ /* 0x020fc80000010000 */
[----:B------:R-:W-:Y:S01]  /*0aa0*/  FADD.FTZ R51, R51, R44 ;  /* 0x0000002c33337221 */ /* 0x000fe20000010000 */
[----:B---3--:R-:W-:-:S03]  /*0ab0*/  FADD.FTZ R55, R55, R48 ;  /* 0x0000003037377221 */ /* 0x008fc60000010000 */
[----:B------:R-:W-:Y:S01]  /*0ac0*/  FADD.FTZ R38, R51, R38 ;  /* 0x0000002633267221 */ /* 0x000fe20000010000 */
[----:B------:R-:W-:-:S04]  /*0ad0*/  FADD.FTZ R55, R55, R42 ;  /* 0x0000002a37377221 */ /* 0x000fc80000010000 */
        /* <DEDUP_REMOVED lines=8> */
[----:B------:R-:W-:-:S04]  /*0b60*/  FADD.FTZ R22, R23, R22 ;  /* 0x0000001617167221 */ /* 0x000fc80000010000 */
[----:B------:R-:W-:Y:S01]  /*0b70*/  FADD.FTZ R21, R22, R21 ;  /* 0x0000001516157221 */ /* 0x000fe20000010000 */
[----:B------:R-:W-:-:S04]  /*0b80*/  FADD.FTZ R34, R34, R33 ;  /* 0x0000002122227221 */ /* 0x000fc80000010000 */
[----:B------:R-:W-:-:S04]  /*0b90*/  FADD.FTZ R35, R34, R35 ;  /* 0x0000002322237221 */ /* 0x000fc80000010000 */
[----:B------:R-:W-:Y:S01]  /*0ba0*/  FADD.FTZ R30, R35, R30 ;  /* 0x0000001e231e7221 */ /* 0x000fe20000010000 */
[----:B------:R-:W-:-:S03]  /*0bb0*/  FADD.FTZ R20, R21, R20 ;  /* 0x0000001415147221 */ /* 0x000fc60000010000 */
[----:B------:R-:W-:Y:S01]  /*0bc0*/  FADD.FTZ R31, R30, R31 ;  /* 0x0000001f1e1f7221 */ /* 0x000fe20000010000 */
[----:B------:R-:W-:-:S03]  /*0bd0*/  FADD.FTZ R20, R20, R37 ;  /* 0x0000002514147221 */ /* 0x000fc60000010000 */
[----:B------:R-:W-:Y:S01]  /*0be0*/  FADD.FTZ R31, R31, R28 ;  /* 0x0000001c1f1f7221 */ /* 0x000fe20000010000 */
[----:B------:R-:W-:-:S03]  /*0bf0*/  FADD.FTZ R20, R20, R39 ;  /* 0x0000002714147221 */ /* 0x000fc60000010000 */
[----:B------:R-:W-:Y:S01]  /*0c00*/  FADD.FTZ R52, R31, R52 ;  /* 0x000000341f347221 */ /* 0x000fe20000010000 */
[----:B------:R-:W-:-:S04]  /*0c10*/  FADD.FTZ R20, R20, R45 ;  /* 0x0000002d14147221 */ /* 0x000fc80000010000 */
[----:B------:R-:W-:Y:S01]  /*0c20*/  FADD.FTZ R20, R20, R47 ;  /* 0x0000002f14147221 */ /* 0x000fe20000010000 */
[----:B------:R-:W-:-:S03]  /*0c30*/  FADD.FTZ R53, R52, R53 ;  /* 0x0000003534357221 */ /* 0x000fc60000010000 */
[----:B------:R-:W-:Y:S01]  /*0c40*/  FADD.FTZ R2, R20, R49 ;  /* 0x0000003114027221 */ /* 0x000fe20000010000 */
[----:B------:R-:W-:-:S04]  /*0c50*/  FADD.FTZ R53, R53, R60 ;  /* 0x0000003c35357221 */ /* 0x000fc80000010000 */
[----:B------:R-:W-:Y:S01]  /*0c60*/  FADD.FTZ R36, R53, R54 ;  /* 0x0000003635247221 */ /* 0x000fe20000010000 */
[----:B------:R-:W-:Y:S06]  /*0c70*/  @P0 BRA `(.L_x_393) ;  /* 0xfffffff800280947 */ /* 0x000fec000383ffff */
.L_x_392:
[----:B------:R-:W-:Y:S05]  /*0c80*/  BSYNC.RECONVERGENT B1 ;  /* 0x0000000000017941 */ /* 0x000fea0003800200 */
.L_x_391:
[----:B------:R-:W0:Y:S01]  /*0c90*/  LDCU UR4, c[0x0][0x380] ;  /* 0x00007000ff0477ac */ /* 0x000e220008000800 */
[----:B------:R-:W-:Y:S02]  /*0ca0*/  LOP3.LUT R3, R58, 0x20, RZ, 0xfc, !PT ;  /* 0x000000203a037812 */ /* 0x000fe400078efcff */
[----:B------:R-:W-:Y:S02]  /*0cb0*/  LOP3.LUT R4, RZ, R58, RZ, 0x33, !PT ;  /* 0x0000003aff047212 */ /* 0x000fe400078e33ff */
[----:B0-----:R-:W-:-:S04]  /*0cc0*/  VIMNMX.U32 R3, PT, PT, R3, UR4, !PT ;  /* 0x0000000403037c48 */ /* 0x001fc8000ffe0000 */
[----:B------:R-:W-:-:S04]  /*0cd0*/  IADD3 R3, PT, PT, R3, R4, RZ ;  /* 0x0000000403037210 */ /* 0x000fc80007ffe0ff */
[----:B------:R-:W-:-:S04]  /*0ce0*/  LEA.HI R9, R3, 0x1, RZ, 0x1b ;  /* 0x0000000103097811 */ /* 0x000fc800078fd8ff */
[----:B------:R-:W-:-:S04]  /*0cf0*/  LOP3.LUT R3, R9, 0xf, RZ, 0xc0, !PT ;  /* 0x0000000f09037812 */ /* 0x000fc800078ec0ff */
[----:B------:R-:W-:-:S13]  /*0d00*/  ISETP.NE.AND P0, PT, R3, RZ, PT ;  /* 0x000000ff0300720c */ /* 0x000fda0003f05270 */
[----:B------:R-:W-:Y:S05]  /*0d10*/  @!P0 BRA `(.L_x_390) ;  /* 0x0000000400e88947 */ /* 0x000fea0003800000 */
[----:B------:R-:W0:Y:S01]  /*0d20*/  S2R R8, SR_TID.X ;  /* 0x0000000000087919 */ /* 0x000e220000002100 */
[----:B------:R-:W-:Y:S01]  /*0d30*/  ISETP.GE.U32.AND P0, PT, R3, 0x8, PT ;  /* 0x000000080300780c */ /* 0x000fe20003f06070 */
[----:B------:R-:W-:Y:S01]  /*0d40*/  BSSY.RECONVERGENT B1, `(.L_x_394) ;  /* 0x0000040000017945 */ /* 0x000fe20003800200 */
[----:B------:R-:W-:-:S04]  /*0d50*/  LOP3.LUT R34, R9, 0x7, RZ, 0xc0, !PT ;  /* 0x0000000709227812 */ /* 0x000fc800078ec0ff */
[----:B------:R-:W-:Y:S02]  /*0d60*/  ISETP.NE.AND P1, PT, R34, RZ, PT ;  /* 0x000000ff2200720c */ /* 0x000fe40003f25270 */
[----:B0-----:R-:W-:-:S05]  /*0d70*/  LOP3.LUT R3, R59, 0x1f, R8, 0xf8, !PT ;  /* 0x0000001f3b037812 */ /* 0x001fca00078ef808 */
[----:B------:R-:W-:Y:S06]  /*0d80*/  @!P0 BRA `(.L_x_395) ;  /* 0x0000000000ec8947 */ /* 0x000fec0003800000 */
[----:B------:R-:W0:Y:S01]  /*0d90*/  LDC.64 R6, c[0x0][0x440] ;  /* 0x00011000ff067b82 */ /* 0x000e220000000a00 */
[----:B------:R-:W-:-:S05]  /*0da0*/  IMAD R11, R0, R56, R3 ;  /* 0x00000038000b7224 */ /* 0x000fca00078e0203 */
[CC--:B------:R-:W-:Y:S02]  /*0db0*/  LEA R23, R56.reuse, R11.reuse, 0x5 ;  /* 0x0000000b38177211 */ /* 0x0c0fe400078e28ff */
[----:B------:R-:W1:Y:S01]  /*0dc0*/  LDC.64 R4, c[0x0][0x448] ;  /* 0x00011200ff047b82 */ /* 0x000e620000000a00 */
[CC--:B------:R-:W-:Y:S02]  /*0dd0*/  LEA R27, R56.reuse, R11.reuse, 0x6 ;  /* 0x0000000b381b7211 */ /* 0x0c0fe400078e30ff */
[C---:B------:R-:W-:Y:S02]  /*0de0*/  LEA R35, R56.reuse, R11, 0x7 ;  /* 0x0000000b38237211 */ /* 0x040fe400078e38ff */
[----:B------:R-:W-:Y:S01]  /*0df0*/  LEA R33, R56, R27, 0x5 ;  /* 0x0000001b38217211 */ /* 0x000fe200078e28ff */
[----:B0-----:R-:W-:-:S04]  /*0e00*/  IMAD.WIDE.U32 R12, R11, 0x4, R6 ;  /* 0x000000040b0c7825 */ /* 0x001fc800078e0006 */
[----:B------:R-:W-:-:S04]  /*0e10*/  IMAD.WIDE.U32 R20, R23, 0x4, R6 ;  /* 0x0000000417147825 */ /* 0x000fc800078e0006 */
[--C-:B-1----:R-:W-:Y:S01]  /*0e20*/  IMAD.WIDE.U32 R14, R11, 0x4, R4.reuse ;  /* 0x000000040b0e7825 */ /* 0x102fe200078e0004 */
[----:B------:R0:W2:Y:S03]  /*0e30*/  LDG.E R10, desc[UR6][R20.64] ;  /* 0x00000006140a7981 */ /* 0x0000a6000c1e1900 */
[----:B------:R-:W-:Y:S01]  /*0e40*/  IMAD.WIDE.U32 R22, R23, 0x4, R4 ;  /* 0x0000000417167825 */ /* 0x000fe200078e0004 */
[----:B------:R1:W3:Y:S03]  /*0e50*/  LDG.E R11, desc[UR6][R12.64] ;  /* 0x000000060c0b7981 */ /* 0x0002e6000c1e1900 */
[C---:B------:R-:W-:Y:S01]  /*0e60*/  IMAD.WIDE.U32 R24, R27.reuse, 0x4, R6 ;  /* 0x000000041b187825 */ /* 0x040fe200078e0006 */
[----:B------:R4:W5:Y:S03]  /*0e70*/  LDG.E R19, desc[UR6][R14.64] ;  /* 0x000000060e137981 */ /* 0x000966000c1e1900 */
[----:B------:R-:W-:Y:S01]  /*0e80*/  IMAD.WIDE.U32 R26, R27, 0x4, R4 ;  /* 0x000000041b1a7825 */ /* 0x000fe200078e0004 */
[----:B------:R-:W2:Y:S03]  /*0e90*/  LDG.E R18, desc[UR6][R22.64] ;  /* 0x0000000616127981 */ /* 0x000ea6000c1e1900 */
[C---:B------:R-:W-:Y:S01]  /*0ea0*/  IMAD.WIDE.U32 R28, R33.reuse, 0x4, R6 ;  /* 0x00000004211c7825 */ /* 0x040fe200078e0006 */
[----:B------:R4:W2:Y:S03]  /*0eb0*/  LDG.E R17, desc[UR6][R24.64] ;  /* 0x0000000618117981 */ /* 0x0008a6000c1e1900 */
[----:B0-----:R-:W-:Y:S01]  /*0ec0*/  IMAD.WIDE.U32 R20, R33, 0x4, R4 ;  /* 0x0000000421147825 */ /* 0x001fe200078e0004 */
[----:B------:R-:W2:Y:S01]  /*0ed0*/  LDG.E R27, desc[UR6][R26.64] ;  /* 0x000000061a1b7981 */ /* 0x000ea2000c1e1900 */
[----:B-1----:R-:W-:-:S02]  /*0ee0*/  LEA R13, R56, R35, 0x5 ;  /* 0x00000023380d7211 */ /* 0x002fc400078e28ff */
[C---:B------:R-:W-:Y:S01]  /*0ef0*/  IMAD.WIDE.U32 R32, R35.reuse, 0x4, R4 ;  /* 0x0000000423207825 */ /* 0x040fe200078e0004 */
[----:B------:R-:W2:Y:S01]  /*0f00*/  LDG.E R29, desc[UR6][R28.64] ;  /* 0x000000061c1d7981 */ /* 0x000ea2000c1e1900 */
[C---:B----4-:R-:W-:Y:S02]  /*0f10*/  LEA R15, R56.reuse, R35, 0x6 ;  /* 0x00000023380f7211 */ /* 0x050fe400078e30ff */
[--C-:B------:R-:W-:Y:S01]  /*0f20*/  IMAD.WIDE.U32 R30, R35, 0x4, R6.reuse ;  /* 0x00000004231e7825 */ /* 0x100fe200078e0006 */
[----:B------:R-:W4:Y:S03]  /*0f30*/  LDG.E R21, desc[UR6][R20.64] ;  /* 0x0000000614157981 */ /* 0x000f26000c1e1900 */
[C---:B------:R-:W-:Y:S01]  /*0f40*/  IMAD.WIDE.U32 R24, R13.reuse, 0x4, R6 ;  /* 0x000000040d187825 */ /* 0x040fe200078e0006 */
[----:B------:R0:W4:Y:S03]  /*0f50*/  LDG.E R16, desc[UR6][R30.64] ;  /* 0x000000061e107981 */ /* 0x000126000c1e1900 */
[----:B------:R-:W-:Y:S01]  /*0f60*/  IMAD.WIDE.U32 R22, R13, 0x4, R4 ;  /* 0x000000040d167825 */ /* 0x000fe200078e0004 */
[----:B------:R-:W4:Y:S03]  /*0f70*/  LDG.E R33, desc[UR6][R32.64] ;  /* 0x0000000620217981 */ /* 0x000f26000c1e1900 */
[----:B------:R-:W-:Y:S01]  /*0f80*/  IMAD.WIDE.U32 R12, R15, 0x4, R6 ;  /* 0x000000040f0c7825 */ /* 0x000fe200078e0006 */
[----:B------:R-:W4:Y:S01]  /*0f90*/  LDG.E R25, desc[UR6][R24.64] ;  /* 0x0000000618197981 */ /* 0x000f22000c1e1900 */
[----:B0-----:R-:W-:-:S02]  /*0fa0*/  LEA R31, R56, R15, 0x5 ;  /* 0x0000000f381f7211 */ /* 0x001fc400078e28ff */
[----:B------:R-:W-:Y:S01]  /*0fb0*/  IMAD.WIDE.U32 R14, R15, 0x4, R4 ;  /* 0x000000040f0e7825 */ /* 0x000fe200078e0004 */
[----:B------:R-:W4:Y:S03]  /*0fc0*/  LDG.E R23, desc[UR6][R22.64] ;  /* 0x0000000616177981 */ /* 0x000f26000c1e1900 */
[C---:B------:R-:W-:Y:S01]  /*0fd0*/  IMAD.WIDE.U32 R6, R31.reuse, 0x4, R6 ;  /* 0x000000041f067825 */ /* 0x040fe200078e0006 */
[----:B------:R-:W4:Y:S03]  /*0fe0*/  LDG.E R13, desc[UR6][R12.64] ;  /* 0x000000060c0d7981 */ /* 0x000f26000c1e1900 */
[----:B------:R-:W-:Y:S01]  /*0ff0*/  IMAD.WIDE.U32 R4, R31, 0x4, R4 ;  /* 0x000000041f047825 */ /* 0x000fe200078e0004 */
[----:B------:R-:W4:Y:S04]  /*1000*/  LDG.E R15, desc[UR6][R14.64] ;  /* 0x000000060e0f7981 */ /* 0x000f28000c1e1900 */
[----:B------:R-:W4:Y:S04]  /*1010*/  LDG.E R6, desc[UR6][R6.64] ;  /* 0x0000000606067981 */ /* 0x000f28000c1e1900 */
[----:B------:R-:W4:Y:S01]  /*1020*/  LDG.E R4, desc[UR6][R4.64] ;  /* 0x0000000604047981 */ /* 0x000f22000c1e1900 */
[----:B------:R-:W-:Y:S01]  /*1030*/  IADD3 R0, PT, PT, R0, 0x100, RZ ;  /* 0x0000010000007810 */ /* 0x000fe20007ffe0ff */
[----:B---3--:R-:W-:Y:S01]  /*1040*/  FADD.FTZ R11, R2, R11 ;  /* 0x0000000b020b7221 */ /* 0x008fe20000010000 */
[----:B-----5:R-:W-:-:S03]  /*1050*/  FADD.FTZ R19, R36, R19 ;  /* 0x0000001324137221 */ /* 0x020fc60000010000 */
[----:B--2---:R-:W-:Y:S01]  /*1060*/  FADD.FTZ R10, R11, R10 ;  /* 0x0000000a0b0a7221 */ /* 0x004fe20000010000 */
[----:B------:R-:W-:-:S03]  /*1070*/  FADD.FTZ R18, R19, R18 ;  /* 0x0000001213127221 */ /* 0x000fc60000010000 */
[----:B------:R-:W-:Y:S01]  /*1080*/  FADD.FTZ R10, R10, R17 ;  /* 0x000000110a0a7221 */ /* 0x000fe20000010000 */
[----:B------:R-:W-:-:S03]  /*1090*/  FADD.FTZ R18, R18, R27 ;  /* 0x0000001b12127221 */ /* 0x000fc60000010000 */
[----:B------:R-:W-:Y:S01]  /*10a0*/  FADD.FTZ R29, R10, R29 ;  /* 0x0000001d0a1d7221 */ /* 0x000fe20000010000 */
[----:B----4-:R-:W-:-:S03]  /*10b0*/  FADD.FTZ R18, R18, R21 ;  /* 0x0000001512127221 */ /* 0x010fc60000010000 */
[----:B------:R-:W-:Y:S01]  /*10c0*/  FADD.FTZ R16, R29, R16 ;  /* 0x000000101d107221 */ /* 0x000fe20000010000 */
[----:B------:R-:W-:-:S03]  /*10d0*/  FADD.FTZ R18, R18, R33 ;  /* 0x0000002112127221 */ /* 0x000fc60000010000 */
[----:B------:R-:W-:Y:S01]  /*10e0*/  FADD.FTZ R16, R16, R25 ;  /* 0x0000001910107221 */ /* 0x000fe20000010000 */
[----:B------:R-:W-:-:S03]  /*10f0*/  FADD.FTZ R18, R18, R23 ;  /* 0x0000001712127221 */ /* 0x000fc60000010000 */
[----:B------:R-:W-:Y:S01]  /*1100*/  FADD.FTZ R13, R16, R13 ;  /* 0x0000000d100d7221 */ /* 0x000fe20000010000 */
[----:B------:R-:W-:-:S03]  /*1110*/  FADD.FTZ R15, R18, R15 ;  /* 0x0000000f120f7221 */ /* 0x000fc60000010000 */
[----:B------:R-:W-:Y:S01]  /*1120*/  FADD.FTZ R2, R13, R6 ;  /* 0x000000060d027221 */ /* 0x000fe20000010000 */
[----:B------:R-:W-:-:S07]  /*1130*/  FADD.FTZ R36, R15, R4 ;  /* 0x000000040f247221 */ /* 0x000fce0000010000 */
.L_x_395:
[----:B------:R-:W-:Y:S05]  /*1140*/  BSYNC.RECONVERGENT B1 ;  /* 0x0000000000017941 */ /* 0x000fea0003800200 */
.L_x_394:
[----:B------:R-:W-:Y:S05]  /*1150*/  @!P1 BRA `(.L_x_390) ;  /* 0x0000000000d89947 */ /* 0x000fea0003800000 */
[----:B------:R-:W-:Y:S01]  /*1160*/  ISETP.GE.U32.AND P0, PT, R34, 0x4, PT ;  /* 0x000000042200780c */ /* 0x000fe20003f06070 */
[----:B------:R-:W-:Y:S01]  /*1170*/  BSSY.RECONVERGENT B1, `(.L_x_396) ;  /* 0x0000023000017945 */ /* 0x000fe20003800200 */
[----:B------:R-:W-:-:S04]  /*1180*/  LOP3.LUT R9, R9, 0x3, RZ, 0xc0, !PT ;  /* 0x0000000309097812 */ /* 0x000fc800078ec0ff */
[----:B------:R-:W-:-:S07]  /*1190*/  ISETP.NE.AND P1, PT, R9, RZ, PT ;  /* 0x000000ff0900720c */ /* 0x000fce0003f25270 */
[----:B------:R-:W-:Y:S06]  /*11a0*/  @!P0 BRA `(.L_x_397) ;  /* 0x00000000007c8947 */ /* 0x000fec0003800000 */
[----:B------:R-:W0:Y:S01]  /*11b0*/  LDC.64 R4, c[0x0][0x440] ;  /* 0x00011000ff047b82 */ /* 0x000e220000000a00 */
[----:B------:R-:W-:-:S05]  /*11c0*/  IMAD R3, R0, R56, R3 ;  /* 0x0000003800037224 */ /* 0x000fca00078e0203 */
[----:B------:R-:W-:Y:S02]  /*11d0*/  LEA R17, R56, R3, 0x5 ;  /* 0x0000000338117211 */ /* 0x000fe400078e28ff */
[----:B------:R-:W1:Y:S01]  /*11e0*/  LDC.64 R10, c[0x0][0x448] ;  /* 0x00011200ff0a7b82 */ /* 0x000e620000000a00 */
[----:B0-----:R-:W-:-:S04]  /*11f0*/  IMAD.WIDE.U32 R6, R3, 0x4, R4 ;  /* 0x0000000403067825 */ /* 0x001fc800078e0004 */
[----:B------:R-:W-:Y:S02]  /*1200*/  IMAD.WIDE.U32 R14, R17, 0x4, R4 ;  /* 0x00000004110e7825 */ /* 0x000fe400078e0004 */
[----:B------:R-:W2:Y:S02]  /*1210*/  LDG.E R7, desc[UR6][R6.64] ;  /* 0x0000000606077981 */ /* 0x000ea4000c1e1900 */
[--C-:B-1----:R-:W-:Y:S01]  /*1220*/  IMAD.WIDE.U32 R12, R3, 0x4, R10.reuse ;  /* 0x00000004030c7825 */ /* 0x102fe200078e000a */
[C---:B------:R-:W-:Y:S01]  /*1230*/  LEA R3, R56.reuse, R3, 0x6 ;  /* 0x0000000338037211 */ /* 0x040fe200078e30ff */
[----:B------:R-:W3:Y:S02]  /*1240*/  LDG.E R14, desc[UR6][R14.64] ;  /* 0x000000060e0e7981 */ /* 0x000ee4000c1e1900 */
[----:B------:R-:W-:Y:S01]  /*1250*/  IMAD.WIDE.U32 R16, R17, 0x4, R10 ;  /* 0x0000000411107825 */ /* 0x000fe200078e000a */
[----:B------:R-:W-:Y:S01]  /*1260*/  LEA R23, R56, R3, 0x5 ;  /* 0x0000000338177211 */ /* 0x000fe200078e28ff */
[----:B------:R-:W4:Y:S02]  /*1270*/  LDG.E R13, desc[UR6][R12.64] ;  /* 0x000000060c0d7981 */ /* 0x000f24000c1e1900 */
[----:B------:R-:W-:-:S02]  /*1280*/  IMAD.WIDE.U32 R18, R3, 0x4, R4 ;  /* 0x0000000403127825 */ /* 0x000fc400078e0004 */
[----:B------:R-:W5:Y:S02]  /*1290*/  LDG.E R16, desc[UR6][R16.64] ;  /* 0x0000000610107981 */ /* 0x000f64000c1e1900 */
[----:B------:R-:W-:Y:S02]  /*12a0*/  IMAD.WIDE.U32 R20, R3, 0x4, R10 ;  /* 0x0000000403147825 */ /* 0x000fe400078e000a */
[----:B------:R-:W5:Y:S02]  /*12b0*/  LDG.E R18, desc[UR6][R18.64] ;  /* 0x0000000612127981 */ /* 0x000f64000c1e1900 */
[C---:B------:R-:W-:Y:S02]  /*12c0*/  IMAD.WIDE.U32 R4, R23.reuse, 0x4, R4 ;  /* 0x0000000417047825 */ /* 0x040fe400078e0004 */
[----:B------:R-:W5:Y:S02]  /*12d0*/  LDG.E R20, desc[UR6][R20.64] ;  /* 0x0000000614147981 */ /* 0x000f64000c1e1900 */
[----:B------:R-:W-:-:S02]  /*12e0*/  IMAD.WIDE.U32 R10, R23, 0x4, R10 ;  /* 0x00000004170a7825 */ /* 0x000fc400078e000a */
[----:B------:R-:W5:Y:S04]  /*12f0*/  LDG.E R4, desc[UR6][R4.64] ;  /* 0x0000000604047981 */ /* 0x000f68000c1e1900 */
[----:B------:R-:W5:Y:S01]  /*1300*/  LDG.E R10, desc[UR6][R10.64] ;  /* 0x000000060a0a7981 */ /* 0x000f62000c1e1900 */
[----:B------:R-:W-:Y:S01]  /*1310*/  IADD3 R0, PT, PT, R0, 0x80, RZ ;  /* 0x0000008000007810 */ /* 0x000fe20007ffe0ff */
[----:B--2---:R-:W-:-:S04]  /*1320*/  FADD.FTZ R7, R2, R7 ;  /* 0x0000000702077221 */ /* 0x004fc80000010000 */
[----:B---3--:R-:W-:Y:S01]  /*1330*/  FADD.FTZ R7, R7, R14 ;  /* 0x0000000e07077221 */ /* 0x008fe20000010000 */
[----:B----4-:R-:W-:-:S04]  /*1340*/  FADD.FTZ R13, R36, R13 ;  /* 0x0000000d240d7221 */ /* 0x010fc80000010000 */
[----:B-----5:R-:W-:Y:S01]  /*1350*/  FADD.FTZ R13, R13, R16 ;  /* 0x000000100d0d7221 */ /* 0x020fe20000010000 */
[----:B------:R-:W-:-:S03]  /*1360*/  FADD.FTZ R7, R7, R18 ;  /* 0x0000001207077221 */ /* 0x000fc60000010000 */
[----:B------:R-:W-:Y:S01]  /*1370*/  FADD.FTZ R13, R13, R20 ;  /* 0x000000140d0d7221 */ /* 0x000fe20000010000 */
[----:B------:R-:W-:-:S03]  /*1380*/  FADD.FTZ R2, R7, R4 ;  /* 0x0000000407027221 */ /* 0x000fc60000010000 */
[----:B------:R-:W-:-:S07]  /*1390*/  FADD.FTZ R36, R13, R10 ;  /* 0x0000000a0d247221 */ /* 0x000fce0000010000 */
.L_x_397:
[----:B------:R-:W-:Y:S05]  /*13a0*/  BSYNC.RECONVERGENT B1 ;  /* 0x0000000000017941 */ /* 0x000fea0003800200 */
.L_x_396:
[----:B------:R-:W-:Y:S05]  /*13b0*/  @!P1 BRA `(.L_x_390) ;  /* 0x0000000000409947 */ /* 0x000fea0003800000 */
[----:B------:R-:W0:Y:S01]  /*13c0*/  LDC.64 R10, c[0x0][0x440] ;  /* 0x00011000ff0a7b82 */ /* 0x000e220000000a00 */
[----:B------:R-:W-:Y:S01]  /*13d0*/  IMAD R59, R0, R56, R59 ;  /* 0x00000038003b7224 */ /* 0x000fe200078e023b */
[----:B------:R-:W-:Y:S02]  /*13e0*/  LOP3.LUT R8, R8, 0x1f, RZ, 0xc0, !PT ;  /* 0x0000001f08087812 */ /* 0x000fe400078ec0ff */
[----:B------:R-:W-:Y:S02]  /*13f0*/  IADD3 R9, PT, PT, -R9, RZ, RZ ;  /* 0x000000ff09097210 */ /* 0x000fe40007ffe1ff */
[----:B------:R-:W-:Y:S02]  /*1400*/  IADD3 R59, PT, PT, R8, R59, RZ ;  /* 0x0000003b083b7210 */ /* 0x000fe40007ffe0ff */
[----:B------:R-:W1:Y:S05]  /*1410*/  LDC.64 R12, c[0x0][0x448] ;  /* 0x00011200ff0c7b82 */ /* 0x000e6a0000000a00 */
.L_x_398:
[----:B0-----:R-:W-:-:S04]  /*1420*/  IMAD.WIDE.U32 R4, R59, 0x4, R10 ;  /* 0x000000043b047825 */ /* 0x001fc800078e000a */
[----:B-1----:R-:W-:Y:S02]  /*1430*/  IMAD.WIDE.U32 R6, R59, 0x4, R12 ;  /* 0x000000043b067825 */ /* 0x002fe400078e000c */
[----:B------:R-:W2:Y:S04]  /*1440*/  LDG.E R5, desc[UR6][R4.64] ;  /* 0x0000000604057981 */ /* 0x000ea8000c1e1900 */
[----:B------:R-:W3:Y:S01]  /*1450*/  LDG.E R7, desc[UR6][R6.64] ;  /* 0x0000000606077981 */ /* 0x000ee2000c1e1900 */
[----:B------:R-:W-:Y:S02]  /*1460*/  IADD3 R9, PT, PT, R9, 0x1, RZ ;  /* 0x0000000109097810 */ /* 0x000fe40007ffe0ff */
[----:B------:R-:W-:Y:S02]  /*1470*/  LEA R59, R56, R59, 0x5 ;  /* 0x0000003b383b7211 */ /* 0x000fe400078e28ff */
[----:B------:R-:W-:Y:S01]  /*1480*/  ISETP.NE.AND P0, PT, R9, RZ, PT ;  /* 0x000000ff0900720c */ /* 0x000fe20003f05270 */
[----:B--2---:R-:W-:Y:S01]  /*1490*/  FADD.FTZ R2, R5, R2 ;  /* 0x0000000205027221 */ /* 0x004fe20000010000 */
[----:B---3--:R-:W-:-:S11]  /*14a0*/  FADD.FTZ R36, R7, R36 ;  /* 0x0000002407247221 */ /* 0x008fd60000010000 */
[----:B------:R-:W-:Y:S05]  /*14b0*/  @P0 BRA `(.L_x_398) ;  /* 0xfffffffc00d80947 */ /* 0x000fea000383ffff */
.L_x_390:
[----:B------:R-:W-:Y:S05]  /*14c0*/  BSYNC.RECONVERGENT B0 ;  /* 0x0000000000007941 */ /* 0x000fea0003800200 */
.L_x_389:
[----:B------:R-:W0:Y:S01]  /*14d0*/  S2R R3, SR_TID.X ;  /* 0x0000000000037919 */ /* 0x000e220000002100 */
[----:B------:R-:W1:Y:S01]  /*14e0*/  S2UR UR5, SR_CgaCtaId ;  /* 0x00000000000579c3 */ /* 0x000e620000008800 */
[----:B------:R-:W-:Y:S02]  /*14f0*/  UMOV UR4, 0x400 ;  /* 0x0000040000047882 */ /* 0x000fe40000000000 */
[----:B-1----:R-:W-:Y:S01]  /*1500*/  ULEA UR4, UR5, UR4, 0x18 ;  /* 0x0000000405047291 */ /* 0x002fe2000f8ec0ff */
[--C-:B0-----:R-:W-:Y:S02]  /*1510*/  LOP3.LUT R0, R58, 0x1f, R3.reuse, 0x78, !PT ;  /* 0x0000001f3a007812 */ /* 0x101fe400078e7803 */
[----:B------:R-:W-:Y:S02]  /*1520*/  LOP3.LUT R11, R3, 0x1f, RZ, 0xc0, !PT ;  /* 0x0000001f030b7812 */ /* 0x000fe400078ec0ff */
[C---:B------:R-:W-:Y:S02]  /*1530*/  LOP3.LUT R3, R0.reuse, 0x3e0, R3, 0xf8, !PT ;  /* 0x000003e000037812 */ /* 0x040fe400078ef803 */
[----:B------:R-:W-:-:S02]  /*1540*/  SHF.L.U32 R0, R0, 0x2, RZ ;  /* 0x0000000200007819 */ /* 0x000fc400000006ff */
[----:B------:R-:W-:Y:S02]  /*1550*/  LEA R3, R3, UR4, 0x2 ;  /* 0x0000000403037c11 */ /* 0x000fe4000f8e10ff */
[C---:B------:R-:W-:Y:S02]  /*1560*/  SHF.L.U32 R5, R11.reuse, 0x7, RZ ;  /* 0x000000070b057819 */ /* 0x040fe400000006ff */
[----:B------:R-:W-:Y:S01]  /*1570*/  ISETP.NE.AND P0, PT, R11, RZ, PT ;  /* 0x000000ff0b00720c */ /* 0x000fe20003f05270 */
[----:B------:R-:W-:Y:S01]  /*1580*/  STS [R3], R36 ;  /* 0x0000002403007388 */ /* 0x000fe20000000800 */
[----:B------:R-:W-:-:S03]  /*1590*/  LOP3.LUT R0, R5, R0, RZ, 0xfc, !PT ;  /* 0x0000000005007212 */ /* 0x000fc600078efcff */
[----:B------:R-:W-:Y:S01]  /*15a0*/  STS [R3+0x1000], R2 ;  /* 0x0010000203007388 */ /* 0x000fe20000000800 */
[----:B------:R-:W-:Y:S06]  /*15b0*/  BAR.SYNC.DEFER_BLOCKING 0x0 ;  /* 0x0000000000007b1d */ /* 0x000fec0000010000 */
[----:B------:R-:W0:Y:S04]  /*15c0*/  LDS R4, [R0+UR4] ;  /* 0x0000000400047984 */ /* 0x000e280008000800 */
[----:B------:R-:W1:Y:S04]  /*15d0*/  LDS R5, [R0+UR4+0x1000] ;  /* 0x0010000400057984 */ /* 0x000e680008000800 */
[----:B0-----:R-:W0:Y:S04]  /*15e0*/  SHFL.BFLY PT, R7, R4, 0x1, 0x1f ;  /* 0x0c201f0004077f89 */ /* 0x001e2800000e0000 */
[----:B-1----:R-:W1:Y:S01]  /*15f0*/  SHFL.BFLY PT, R6, R5, 0x1, 0x1f ;  /* 0x0c201f0005067f89 */ /* 0x002e6200000e0000 */
[----:B0-----:R-:W-:Y:S01]  /*1600*/  FADD.FTZ R8, R4, R7 ;  /* 0x0000000704087221 */ /* 0x001fe20000010000 */
[----:B-1----:R-:W-:-:S04]  /*1610*/  FADD.FTZ R6, R5, R6 ;  /* 0x0000000605067221 */ /* 0x002fc80000010000 */
[----:B------:R-:W0:Y:S04]  /*1620*/  SHFL.BFLY PT, R9, R8, 0x2, 0x1f ;  /* 0x0c401f0008097f89 */ /* 0x000e2800000e0000 */
[----:B------:R-:W1:Y:S01]  /*1630*/  SHFL.BFLY PT, R7, R6, 0x2, 0x1f ;  /* 0x0c401f0006077f89 */ /* 0x000e6200000e0000 */
[----:B0-----:R-:W-:Y:S01]  /*1640*/  FADD.FTZ R9, R8, R9 ;  /* 0x0000000908097221 */ /* 0x001fe20000010000 */
[----:B-1----:R-:W-:-:S04]  /*1650*/  FADD.FTZ R7, R6, R7 ;  /* 0x0000000706077221 */ /* 0x002fc80000010000 */
[----:B------:R-:W0:Y:S04]  /*1660*/  SHFL.BFLY PT, R10, R9, 0x4, 0x1f ;  /* 0x0c801f00090a7f89 */ /* 0x000e2800000e0000 */
[----:B------:R-:W1:Y:S01]  /*1670*/  SHFL.BFLY PT, R2, R7, 0x4, 0x1f ;  /* 0x0c801f0007027f89 */ /* 0x000e6200000e0000 */
[----:B0-----:R-:W-:Y:S01]  /*1680*/  FADD.FTZ R10, R9, R10 ;  /* 0x0000000a090a7221 */ /* 0x001fe20000010000 */
[----:B------:R-:W-:Y:S01]  /*1690*/  SHF.L.U32 R9, R57, 0x1, RZ ;  /* 0x0000000139097819 */ /* 0x000fe200000006ff */
[----:B-1----:R-:W-:-:S03]  /*16a0*/  FADD.FTZ R2, R7, R2 ;  /* 0x0000000207027221 */ /* 0x002fc60000010000 */
[----:B------:R-:W0:Y:S01]  /*16b0*/  SHFL.BFLY PT, R5, R10, 0x8, 0x1f ;  /* 0x0d001f000a057f89 */ /* 0x000e2200000e0000 */
[----:B------:R-:W-:Y:S02]  /*16c0*/  @!P0 LEA R7, R58, UR4, 0x2 ;  /* 0x000000043a078c11 */ /* 0x000fe4000f8e10ff */
[----:B------:R-:W-:Y:S01]  /*16d0*/  ISETP.GE.U32.AND P1, PT, R9, R56, PT ;  /* 0x000000380900720c */ /* 0x000fe20003f26070 */
[----:B------:R-:W1:Y:S01]  /*16e0*/  SHFL.BFLY PT, R3, R2, 0x8, 0x1f ;  /* 0x0d001f0002037f89 */ /* 0x000e6200000e0000 */
[----:B0-----:R-:W-:Y:S01]  /*16f0*/  FADD.FTZ R5, R10, R5 ;  /* 0x000000050a057221 */ /* 0x001fe20000010000 */
[----:B-1----:R-:W-:-:S04]  /*1700*/  FADD.FTZ R3, R2, R3 ;  /* 0x0000000302037221 */ /* 0x002fc80000010000 */
[----:B------:R-:W0:Y:S04]  /*1710*/  SHFL.BFLY PT, R4, R5, 0x10, 0x1f ;  /* 0x0e001f0005047f89 */ /* 0x000e2800000e0000 */
[----:B------:R-:W1:Y:S01]  /*1720*/  SHFL.BFLY PT, R0, R3, 0x10, 0x1f ;  /* 0x0e001f0003007f89 */ /* 0x000e6200000e0000 */
[----:B0-----:R-:W-:Y:S01]  /*1730*/  FADD.FTZ R4, R5, R4 ;  /* 0x0000000405047221 */ /* 0x001fe20000010000 */
[----:B-1----:R-:W-:-:S04]  /*1740*/  FADD.FTZ R0, R3, R0 ;  /* 0x0000000003007221 */ /* 0x002fc80000010000 */
[----:B------:R0:W-:Y:S04]  /*1750*/  @!P0 STS [R7+0x2000], R4 ;  /* 0x0020000407008388 */ /* 0x0001e80000000800 */
[----:B------:R0:W-:Y:S01]  /*1760*/  @!P0 STS [R7+0x2080], R0 ;  /* 0x0020800007008388 */ /* 0x0001e20000000800 */
[----:B------:R-:W-:Y:S06]  /*1770*/  BAR.SYNC.DEFER_BLOCKING 0x0 ;  /* 0x0000000000007b1d */ /* 0x000fec0000010000 */
[----:B------:R-:W-:Y:S05]  /*1780*/  @P1 EXIT ;  /* 0x000000000000194d */ /* 0x000fea0003800000 */
[----:B------:R-:W-:-:S04]  /*1790*/  ISETP.GT.U32.AND P0, PT, R11, 0xf, PT ;  /* 0x0000000f0b00780c */ /* 0x000fc80003f04070 */
[----:B------:R-:W-:-:S13]  /*17a0*/  ISETP.NE.OR P0, PT, R58, 0x1f, P0 ;  /* 0x0000001f3a00780c */ /* 0x000fda0000705670 */
[----:B------:R-:W-:Y:S05]  /*17b0*/  @P0 EXIT ;  /* 0x000000000000094d */ /* 0x000fea0003800000 */
[----:B0-----:R-:W-:Y:S01]  /*17c0*/  LEA R0, R11, UR4, 0x3 ;  /* 0x000000040b007c11 */ /* 0x001fe2000f8e18ff */
[----:B------:R-:W0:Y:S04]  /*17d0*/  LDC.64 R2, c[0x0][0x488] ;  /* 0x00012200ff027b82 */ /* 0x000e280000000a00 */
[----:B------:R-:W1:Y:S04]  /*17e0*/  LDS.64 R6, [R0+0x2000] ;  /* 0x0020000000067984 */ /* 0x000e680000000a00 */
[----:B------:R-:W2:Y:S01]  /*17f0*/  LDS.64 R8, [R0+0x2080] ;  /* 0x0020800000087984 */ /* 0x000ea20000000a00 */
[----:B------:R-:W3:Y:S01]  /*1800*/  LDC.64 R4, c[0x0][0x480] ;  /* 0x00012000ff047b82 */ /* 0x000ee20000000a00 */
[----:B0-----:R-:W-:-:S04]  /*1810*/  IMAD.WIDE.U32 R2, R57, 0x4, R2 ;  /* 0x0000000439027825 */ /* 0x001fc800078e0002 */
[----:B---3--:R-:W-:Y:S01]  /*1820*/  IMAD.WIDE.U32 R4, R57, 0x4, R4 ;  /* 0x0000000439047825 */ /* 0x008fe200078e0004 */
[----:B-1----:R-:W-:Y:S02]  /*1830*/  F2FP.BF16.F32.PACK_AB R7, R7, R6 ;  /* 0x000000060707723e */ /* 0x002fe400000010ff */
[----:B--2---:R-:W-:-:S03]  /*1840*/  F2FP.BF16.F32.PACK_AB R9, R9, R8 ;  /* 0x000000080909723e */ /* 0x004fc600000010ff */
[----:B------:R-:W-:Y:S04]  /*1850*/  STG.E desc[UR6][R2.64], R7 ;  /* 0x0000000702007986 */ /* 0x000fe8000c101906 */
[----:B------:R-:W-:Y:S01]  /*1860*/  STG.E desc[UR6][R4.64], R9 ;  /* 0x0000000904007986 */ /* 0x000fe2000c101906 */
[----:B------:R-:W-:Y:S05]  /*1870*/  EXIT ;  /* 0x000000000000794d */ /* 0x000fea0003800000 */
.L_x_399:
        /* <DEDUP_REMOVED lines=16> */
.L_x_5378:


//--------------------- .text._ZN10layer_norm40ln_parallel_residual_bwd_finalize_kernelINS_22Kernel_traits_finalizeILj5120E13__nv_bfloat16S2_S2_S2_fjLb0ELj1024ELj4ENS_18Kernel_traits_baseILj5120ES2_S2_S2_S2_fjLj1024EEEEELb0EEEvNS_9BwdParamsE --------------------------
	.section	.text._ZN10layer_norm40ln_parallel_residual_bwd_finalize_kernelINS_22Kernel_traits_finalizeILj5120E13__nv_bfloat16S2_S2_S2_fjLb0ELj1024ELj4ENS_18Kernel_traits_baseILj5120ES2_S2_S2_S2_fjLj1024EEEEELb0EEEvNS_9BwdParamsE,"ax",@progbits
	.align	128
        .global         _ZN10layer_norm40ln_parallel_residual_bwd_finalize_kernelINS_22Kernel_traits_finalizeILj5120E13__nv_bfloat16S2_S2_S2_fjLb0ELj1024ELj4ENS_18Kernel_traits_baseILj5120ES2_S2_S2_S2_fjLj1024EEEEELb0EEEvNS_9BwdParamsE
        .type           _ZN10layer_norm40ln_parallel_residual_bwd_finalize_kernelINS_22Kernel_traits_finalizeILj5120E13__nv_bfloat16S2_S2_S2_fjLb0ELj1024ELj4ENS_18Kernel_traits_baseILj5120ES2_S2_S2_S2_fjLj1024EEEEELb0EEEvNS_9BwdParamsE,@function
        .size           _ZN10layer_norm40ln_parallel_residual_bwd_finalize_kernelINS_22Kernel_traits_finalizeILj5120E13__nv_bfloat16S2_S2_S2_fjLb0ELj1024ELj4ENS_18Kernel_traits_baseILj5120ES2_S2_S2_S2_fjLj1024EEEEELb0EEEvNS_9BwdParamsE,(.L_x_5379 - _ZN10layer_norm40ln_parallel_residual_bwd_finalize_kernelINS_22Kernel_traits_finalizeILj5120E13__nv_bfloat16S2_S2_S2_fjLb0ELj1024ELj4ENS_18Kernel_traits_baseILj5120ES2_S2_S2_S2_fjLj1024EEEEELb0EEEvNS_9BwdParamsE)
        .other          _ZN10layer_norm40ln_parallel_residual_bwd_finalize_kernelINS_22Kernel_traits_finalizeILj5120E13__nv_bfloat16S2_S2_S2_fjLb0ELj1024ELj4ENS_18Kernel_traits_baseILj5120ES2_S2_S2_S2_fjLj1024EEEEELb0EEEvNS_9BwdParamsE,@"STO_CUDA_ENTRY STV_DEFAULT"
_ZN10layer_norm40ln_parallel_residual_bwd_finalize_kernelINS_22Kernel_traits_finalizeILj5120E13__nv_bfloat16S2_S2_S2_fjLb0ELj1024ELj4ENS_18Kernel_traits_baseILj5120ES2_S2_S2_S2_fjLj1024EEEEELb0EEEvNS_9BwdParamsE:
.text._ZN10layer_norm40ln_parallel_residual_bwd_finalize_kernelINS_22Kernel_traits_finalizeILj5120E13__nv_bfloat16S2_S2_S2_fjLb0ELj1024ELj4ENS_18Kernel_traits_baseILj5120ES2_S2_S2_S2_fjLj1024EEEEELb0EEEvNS_9BwdParamsE:
        /* <DEDUP_REMOVED lines=16> */
[----:B------:R-:W-:-:S02]  /*0100*/  CS2R R24, SRZ ;  /* 0x0000000000187805 */ /* 0x000fc4000001ff00 */
[----:B------:R-:W-:Y:S02]  /*0110*/  MOV R6, RZ ;  /* 0x000000ff00067202 */ /* 0x000fe40000000f00 */
[----:B------:R-:W-:Y:S02]  /*0120*/  IADD3 R8, PT, PT, R4, R5, RZ ;  /* 0x0000000504087210 */ /* 0x000fe40007ffe0ff */
[----:B-1----:R-:W-:-:S04]  /*0130*/  ISETP.GE.U32.AND P0, PT, R3, UR8, PT ;  /* 0x0000000803007c0c */ /* 0x002fc8000bf06070 */
[----:B0-----:R-:W-:-:S13]  /*0140*/  ISETP.GE.U32.OR P0, PT, R0, R2, P0 ;  /* 0x000000020000720c */ /* 0x001fda0000706470 */
[----:B--2---:R-:W-:Y:S05]  /*0150*/  @P0 BRA `(.L_x_401) ;  /* 0x0000001000400947 */ /* 0x004fea0003800000 */
[----:B------:R-:W-:Y:S01]  /*0160*/  LOP3.LUT R10, R3, 0x20, RZ, 0xfc, !PT ;  /* 0x00000020030a7812 */ /* 0x000fe200078efcff */
[----:B------:R-:W-:Y:S01]  /*0170*/  BSSY.RECONVERGENT B1, `(.L_x_402) ;  /* 0x0000095000017945 */ /* 0x000fe20003800200 */
[-C--:B------:R-:W-:Y:S02]  /*0180*/  LOP3.LUT R6, RZ, R3.reuse, RZ, 0x33, !PT ;  /* 0x00000003ff067212 */ /* 0x080fe400078e33ff */
[----:B------:R-:W-:Y:S02]  /*0190*/  CS2R R24, SRZ ;  /* 0x0000000000187805 */ /* 0x000fe4000001ff00 */
[----:B------:R-:W-:Y:S02]  /*01a0*/  VIMNMX.U32 R9, PT, PT, R10, UR8, !PT ;  /* 0x000000080a097c48 */ /* 0x000fe4000ffe0000 */
[----:B------:R-:W-:Y:S02]  /*01b0*/  MOV R5, R3 ;  /* 0x0000000300057202 */ /* 0x000fe40000000f00 */
[----:B------:R-:W-:-:S02]  /*01c0*/  IADD3 R9, PT, PT, R9, R6, RZ ;  /* 0x0000000609097210 */ /* 0x000fc40007ffe0ff */
[----:B------:R-:W-:Y:S02]  /*01d0*/  MOV R6, RZ ;  /* 0x000000ff00067202 */ /* 0x000fe40000000f00 */
[C---:B------:R-:W-:Y:S02]  /*01e0*/  ISETP.GE.U32.AND P0, PT, R9.reuse, 0xe0, PT ;  /* 0x000000e00900780c */ /* 0x040fe40003f06070 */
[----:B------:R-:W-:Y:S02]  /*01f0*/  MOV R12, RZ ;  /* 0x000000ff000c7202 */ /* 0x000fe40000000f00 */
[----:B------:R-:W-:-:S09]  /*0200*/  LEA.HI R11, R9, 0x1, RZ, 0x1b ;  /* 0x00000001090b7811 */ /* 0x000fd200078fd8ff */
[----:B------:R-:W-:Y:S05]  /*0210*/  @!P0 BRA `(.L_x_403) ;  /* 0x0000000800288947 */ /* 0x000fea0003800000 */
[-CC-:B------:R-:W-:Y:S01]  /*0220*/  IMAD R27, R10, R2.reuse, R7.reuse ;  /* 0x000000020a1b7224 */ /* 0x180fe200078e0207 */
[C---:B------:R-:W-:Y:S01]  /*0230*/  LOP3.LUT R6, R3.reuse, 0xa0, RZ, 0xfc, !PT ;  /* 0x000000a003067812 */ /* 0x040fe200078efcff */
[CCC-:B------:R-:W-:Y:S01]  /*0240*/  IMAD R29, R3.reuse, R2.reuse, R7.reuse ;  /* 0x00000002031d7224 */ /* 0x1c0fe200078e0207 */
[C---:B------:R-:W-:Y:S02]  /*0250*/  LOP3.LUT R5, R3.reuse, 0x80, RZ, 0xfc, !PT ;  /* 0x0000008003057812 */ /* 0x040fe400078efcff */
[C---:B------:R-:W-:Y:S02]  /*0260*/  LOP3.LUT R10, R3.reuse, 0xc0, RZ, 0xfc, !PT ;  /* 0x000000c0030a7812 */ /* 0x040fe400078efcff */
[----:B------:R-:W-:Y:S01]  /*0270*/  LOP3.LUT R13, R3, 0xe0, RZ, 0xfc, !PT ;  /* 0x000000e0030d7812 */ /* 0x000fe200078efcff */
[-CC-:B------:R-:W-:Y:S01]  /*0280*/  IMAD R21, R5, R2.reuse, R7.reuse ;  /* 0x0000000205157224 */ /* 0x180fe200078e0207 */
[C---:B------:R-:W-:Y:S01]  /*0290*/  LOP3.LUT R14, R3.reuse, 0x40, RZ, 0xfc, !PT ;  /* 0x00000040030e7812 */ /* 0x040fe200078efcff */
[-CC-:B------:R-:W-:Y:S01]  /*02a0*/  IMAD R19, R10, R2.reuse, R7.reuse ;  /* 0x000000020a137224 */ /* 0x180fe200078e0207 */
[----:B------:R-:W-:Y:S01]  /*02b0*/  LOP3.LUT R16, R3, 0x60, RZ, 0xfc, !PT ;  /* 0x0000006003107812 */ /* 0x000fe200078efcff */
[-CC-:B------:R-:W-:Y:S01]  /*02c0*/  IMAD R15, R13, R2.reuse, R7.reuse ;  /* 0x000000020d0f7224 */ /* 0x180fe200078e0207 */
[----:B------:R-:W-:Y:S01]  /*02d0*/  LOP3.LUT R18, R11, 0xffffff8, RZ, 0xc0, !PT ;  /* 0x0ffffff80b127812 */ /* 0x000fe200078ec0ff */
[----:B------:R-:W-:-:S02]  /*02e0*/  IMAD R11, R6, R2, R7 ;  /* 0x00000002060b7224 */ /* 0x000fc400078e0207 */
[----:B------:R-:W-:Y:S02]  /*02f0*/  HFMA2 R6, -RZ, RZ, 0, 0 ;  /* 0x00000000ff067431 */ /* 0x000fe400000001ff */
[-CC-:B------:R-:W-:Y:S01]  /*0300*/  IMAD R17, R14, R2.reuse, R7.reuse ;  /* 0x000000020e117224 */ /* 0x180fe200078e0207 */
[----:B------:R-:W-:Y:S01]  /*0310*/  MOV R5, R3 ;  /* 0x0000000300057202 */ /* 0x000fe20000000f00 */
[----:B------:R-:W-:Y:S01]  /*0320*/  IMAD R23, R16, R2, R7 ;  /* 0x0000000210177224 */ /* 0x000fe200078e0207 */
[----:B------:R-:W-:Y:S02]  /*0330*/  IADD3 R7, PT, PT, -R18, RZ, RZ ;  /* 0x000000ff12077210 */ /* 0x000fe40007ffe1ff */
[C---:B------:R-:W-:Y:S02]  /*0340*/  IADD3 R18, PT, PT, R4.reuse, R11, RZ ;  /* 0x0000000b04127210 */ /* 0x040fe40007ffe0ff */
[C---:B------:R-:W-:Y:S02]  /*0350*/  IADD3 R13, PT, PT, R4.reuse, R27, RZ ;  /* 0x0000001b040d7210 */ /* 0x040fe40007ffe0ff */
[----:B------:R-:W-:-:S02]  /*0360*/  IADD3 R10, PT, PT, R4, R29, RZ ;  /* 0x0000001d040a7210 */ /* 0x000fc40007ffe0ff */
[C---:B------:R-:W-:Y:S02]  /*0370*/  IADD3 R21, PT, PT, R4.reuse, R21, RZ ;  /* 0x0000001504157210 */ /* 0x040fe40007ffe0ff */
[C---:B------:R-:W-:Y:S02]  /*0380*/  IADD3 R19, PT, PT, R4.reuse, R19, RZ ;  /* 0x0000001304137210 */ /* 0x040fe40007ffe0ff */
[C---:B------:R-:W-:Y:S02]  /*0390*/  IADD3 R20, PT, PT, R4.reuse, R15, RZ ;  /* 0x0000000f04147210 */ /* 0x040fe40007ffe0ff */
[C---:B------:R-:W-:Y:S02]  /*03a0*/  IADD3 R11, PT, PT, R4.reuse, R17, RZ ;  /* 0x00000011040b7210 */ /* 0x040fe40007ffe0ff */
[----:B------:R-:W-:-:S07]  /*03b0*/  IADD3 R22, PT, PT, R4, R23, RZ ;  /* 0x0000001704167210 */ /* 0x000fce0007ffe0ff */
.L_x_404:
[----:B------:R-:W0:Y:S02]  /*03c0*/  LDC.64 R14, c[0x0][0x440] ;  /* 0x00011000ff0e7b82 */ /* 0x000e240000000a00 */
[----:B0-----:R-:W-:-:S05]  /*03d0*/  IMAD.WIDE.U32 R16, R10, 0x4, R14 ;  /* 0x000000040a107825 */ /* 0x001fca00078e000e */
[----:B------:R0:W2:Y:S02]  /*03e0*/  LDG.E R27, desc[UR6][R16.64] ;  /* 0x00000006101b7981 */ /* 0x0000a4000c1e1900 */
[----:B0-----:R-:W-:-:S05]  /*03f0*/  IMAD.WIDE.U32 R16, R13, 0x4, R14 ;  /* 0x000000040d107825 */ /* 0x001fca00078e000e */
[----:B------:R0:W3:Y:S02]  /*0400*/  LDG.E R23, desc[UR6][R16.64] ;  /* 0x0000000610177981 */ /* 0x0000e4000c1e1900 */
[----:B0-----:R-:W-:-:S04]  /*0410*/  IMAD.WIDE.U32 R16, R11, 0x4, R14 ;  /* 0x000000040b107825 */ /* 0x001fc800078e000e */
[----:B--2---:R-:W-:Y:S02]  /*0420*/  FADD.FTZ R26, R27, R6 ;  /* 0x000000061b1a7221 */ /* 0x004fe40000010000 */
[----:B------:R0:W2:Y:S02]  /*0430*/  LDG.E R6, desc[UR6][R16.64] ;  /* 0x0000000610067981 */ /* 0x0000a4000c1e1900 */
[----:B0-----:R-:W-:-:S04]  /*0440*/  IMAD.WIDE.U32 R16, R22, 0x4, R14 ;  /* 0x0000000416107825 */ /* 0x001fc800078e000e */
[----:B---3--:R-:W-:Y:S01]  /*0450*/  FADD.FTZ R23, R26, R23 ;  /* 0x000000171a177221 */ /* 0x008fe20000010000 */
[----:B------:R0:W3:Y:S01]  /*0460*/  LDG.E R28, desc[UR6][R16.64] ;  /* 0x00000006101c7981 */ /* 0x0000e2000c1e1900 */
[----:B------:R-:W-:-:S06]  /*0470*/  IMAD.WIDE.U32 R26, R18, 0x4, R14 ;  /* 0x00000004121a7825 */ /* 0x000fcc00078e000e */
[----:B------:R-:W4:Y:S01]  /*0480*/  LDG.E R26, desc[UR6][R26.64] ;  /* 0x000000061a1a7981 */ /* 0x000f22000c1e1900 */
[----:B0-----:R-:W-:-:S04]  /*0490*/  IMAD.WIDE.U32 R16, R21, 0x4, R14 ;  /* 0x0000000415107825 */ /* 0x001fc800078e000e */
[----:B--2---:R-:W-:Y:S02]  /*04a0*/  FADD.FTZ R23, R23, R6 ;  /* 0x0000000617177221 */ /* 0x004fe40000010000 */
[----:B------:R0:W2:Y:S02]  /*04b0*/  LDG.E R6, desc[UR6][R16.64] ;  /* 0x0000000610067981 */ /* 0x0000a4000c1e1900 */
[----:B0-----:R-:W-:-:S04]  /*04c0*/  IMAD.WIDE.U32 R16, R19, 0x4, R14 ;  /* 0x0000000413107825 */ /* 0x001fc800078e000e */
[----:B---3--:R-:W-:Y:S01]  /*04d0*/  FADD.FTZ R23, R23, R28 ;  /* 0x0000001c17177221 */ /* 0x008fe20000010000 */
[----:B------:R-:W-:Y:S01]  /*04e0*/  IMAD.WIDE.U32 R14, R20, 0x4, R14 ;  /* 0x00000004140e7825 */ /* 0x000fe200078e000e */
[----:B------:R-:W3:Y:S04]  /*04f0*/  LDG.E R16, desc[UR6][R16.64] ;  /* 0x0000000610107981 */ /* 0x000ee8000c1e1900 */
[----:B------:R0:W5:Y:S02]  /*0500*/  LDG.E R17, desc[UR6][R14.64] ;  /* 0x000000060e117981 */ /* 0x000164000c1e1900 */
[----:B0-----:R-:W0:Y:S01]  /*0510*/  LDC.64 R14, c[0x0][0x448] ;  /* 0x00011200ff0e7b82 */ /* 0x001e220000000a00 */
[----:B--2---:R-:W-:-:S04]  /*0520*/  FADD.FTZ R23, R23, R6 ;  /* 0x0000000617177221 */ /* 0x004fc80000010000 */
[----:B----4-:R-:W-:Y:S01]  /*0530*/  FADD.FTZ R23, R23, R26 ;  /* 0x0000001a17177221 */ /* 0x010fe20000010000 */
[----:B0-----:R-:W-:-:S05]  /*0540*/  IMAD.WIDE.U32 R26, R10, 0x4, R14 ;  /* 0x000000040a1a7825 */ /* 0x001fca00078e000e */
[----:B------:R0:W2:Y:S01]  /*0550*/  LDG.E R28, desc[UR6][R26.64] ;  /* 0x000000061a1c7981 */ /* 0x0000a2000c1e1900 */
[----:B---3--:R-:W-:Y:S01]  /*0560*/  FADD.FTZ R6, R23, R16 ;  /* 0x0000001017067221 */ /* 0x008fe20000010000 */
[----:B0-----:R-:W-:-:S05]  /*0570*/  IMAD.WIDE.U32 R26, R13, 0x4, R14 ;  /* 0x000000040d1a7825 */ /* 0x001fca00078e000e */
[----:B------:R-:W3:Y:S01]  /*0580*/  LDG.E R23, desc[UR6][R26.64] ;  /* 0x000000061a177981 */ /* 0x000ee2000c1e1900 */
[----:B-----5:R-:W-:Y:S01]  /*0590*/  FADD.FTZ R6, R6, R17 ;  /* 0x0000001106067221 */ /* 0x020fe20000010000 */
[----:B------:R-:W-:-:S05]  /*05a0*/  IMAD.WIDE.U32 R16, R11, 0x4, R14 ;  /* 0x000000040b107825 */ /* 0x000fca00078e000e */
[----:B------:R0:W4:Y:S02]  /*05b0*/  LDG.E R29, desc[UR6][R16.64] ;  /* 0x00000006101d7981 */ /* 0x000124000c1e1900 */
[----:B0-----:R-:W-:-:S04]  /*05c0*/  IMAD.WIDE.U32 R16, R22, 0x4, R14 ;  /* 0x0000000416107825 */ /* 0x001fc800078e000e */
[----:B--2---:R-:W-:-:S04]  /*05d0*/  FADD.FTZ R28, R28, R25 ;  /* 0x000000191c1c7221 */ /* 0x004fc80000010000 */
[----:B---3--:R-:W-:Y:S02]  /*05e0*/  FADD.FTZ R25, R28, R23 ;  /* 0x000000171c197221 */ /* 0x008fe40000010000 */
[----:B------:R0:W2:Y:S02]  /*05f0*/  LDG.E R23, desc[UR6][R16.64] ;  /* 0x0000000610177981 */ /* 0x0000a4000c1e1900 */
[----:B0-----:R-:W-:-:S05]  /*0600*/  IMAD.WIDE.U32 R16, R21, 0x4, R14 ;  /* 0x0000000415107825 */ /* 0x001fca00078e000e */
[----:B------:R0:W3:Y:S01]  /*0610*/  LDG.E R28, desc[UR6][R16.64] ;  /* 0x00000006101c7981 */ /* 0x0000e2000c1e1900 */
[----:B----4-:R-:W-:Y:S01]  /*0620*/  FADD.FTZ R29, R25, R29 ;  /* 0x0000001d191d7221 */ /* 0x010fe20000010000 */
[----:B0-----:R-:W-:-:S05]  /*0630*/  IMAD.WIDE.U32 R16, R18, 0x4, R14 ;  /* 0x0000000412107825 */ /* 0x001fca00078e000e */
[----:B------:R0:W4:Y:S02]  /*0640*/  LDG.E R25, desc[UR6][R16.64] ;  /* 0x0000000610197981 */ /* 0x000124000c1e1900 */
[----:B0-----:R-:W-:-:S05]  /*0650*/  IMAD.WIDE.U32 R16, R19, 0x4, R14 ;  /* 0x0000000413107825 */ /* 0x001fca00078e000e */
[----:B------:R0:W5:Y:S02]  /*0660*/  LDG.E R27, desc[UR6][R16.64] ;  /* 0x00000006101b7981 */ /* 0x000164000c1e1900 */
[----:B0-----:R-:W0:Y:S01]  /*0670*/  LDC.64 R16, c[0x0][0x450] ;  /* 0x00011400ff107b82 */ /* 0x001e220000000a00 */
[----:B------:R-:W-:-:S05]  /*0680*/  IMAD.WIDE.U32 R14, R20, 0x4, R14 ;  /* 0x00000004140e7825 */ /* 0x000fca00078e000e */
[----:B------:R0:W5:Y:S02]  /*0690*/  LDG.E R26, desc[UR6][R14.64] ;  /* 0x000000060e1a7981 */ /* 0x000164000c1e1900 */
[----:B0-----:R-:W-:-:S04]  /*06a0*/  IMAD.WIDE.U32 R14, R10, 0x4, R16 ;  /* 0x000000040a0e7825 */ /* 0x001fc800078e0010 */
[----:B--2---:R-:W-:-:S04]  /*06b0*/  FADD.FTZ R23, R29, R23 ;  /* 0x000000171d177221 */ /* 0x004fc80000010000 */
[----:B---3--:R-:W-:-:S04]  /*06c0*/  FADD.FTZ R23, R23, R28 ;  /* 0x0000001c17177221 */ /* 0x008fc80000010000 */
[----:B----4-:R-:W-:Y:S02]  /*06d0*/  FADD.FTZ R28, R23, R25 ;  /* 0x00000019171c7221 */ /* 0x010fe40000010000 */
[----:B------:R0:W2:Y:S02]  /*06e0*/  LDG.E R23, desc[UR6][R14.64] ;  /* 0x000000060e177981 */ /* 0x0000a4000c1e1900 */
[----:B0-----:R-:W-:-:S04]  /*06f0*/  IMAD.WIDE.U32 R14, R13, 0x4, R16 ;  /* 0x000000040d0e7825 */ /* 0x001fc800078e0010 */
[----:B-----5:R-:W-:Y:S02]  /*0700*/  FADD.FTZ R25, R28, R27 ;  /* 0x0000001b1c197221 */ /* 0x020fe40000010000 */
[----:B------:R0:W3:Y:S02]  /*0710*/  LDG.E R28, desc[UR6][R14.64] ;  /* 0x000000060e1c7981 */ /* 0x0000e4000c1e1900 */
[----:B0-----:R-:W-:-:S04]  /*0720*/  IMAD.WIDE.U32 R14, R11, 0x4, R16 ;  /* 0x000000040b0e7825 */ /* 0x001fc800078e0010 */
[----:B--2---:R-:W-:Y:S02]  /*0730*/  FADD.FTZ R23, R23, R12 ;  /* 0x0000000c17177221 */ /* 0x004fe40000010000 */
[----:B------:R0:W2:Y:S02]  /*0740*/  LDG.E R12, desc[UR6][R14.64] ;  /* 0x000000060e0c7981 */ /* 0x0000a4000c1e1900 */
[----:B0-----:R-:W-:-:S05]  /*0750*/  IMAD.WIDE.U32 R14, R22, 0x4, R16 ;  /* 0x00000004160e7825 */ /* 0x001fca00078e0010 */
[----:B------:R0:W4:Y:S01]  /*0760*/  LDG.E R27, desc[UR6][R14.64] ;  /* 0x000000060e1b7981 */ /* 0x000122000c1e1900 */
[----:B---3--:R-:W-:Y:S01]  /*0770*/  FADD.FTZ R23, R23, R28 ;  /* 0x0000001c17177221 */ /* 0x008fe20000010000 */
[----:B0-----:R-:W-:-:S04]  /*0780*/  IMAD.WIDE.U32 R14, R21, 0x4, R16 ;  /* 0x00000004150e7825 */ /* 0x001fc800078e0010 */
[----:B--2---:R-:W-:Y:S02]  /*0790*/  FADD.FTZ R12, R23, R12 ;  /* 0x0000000c170c7221 */ /* 0x004fe40000010000 */
[----:B------:R0:W2:Y:S02]  /*07a0*/  LDG.E R23, desc[UR6][R14.64] ;  /* 0x000000060e177981 */ /* 0x0000a4000c1e1900 */
[----:B0-----:R-:W-:-:S04]  /*07b0*/  IMAD.WIDE.U32 R14, R18, 0x4, R16 ;  /* 0x00000004120e7825 */ /* 0x001fc800078e0010 */
[----:B----4-:R-:W-:Y:S02]  /*07c0*/  FADD.FTZ R12, R12, R27 ;  /* 0x0000001b0c0c7221 */ /* 0x010fe40000010000 */
[----:B------:R0:W3:Y:S02]  /*07d0*/  LDG.E R27, desc[UR6][R14.64] ;  /* 0x000000060e1b7981 */ /* 0x0000e4000c1e1900 */
[----:B0-----:R-:W-:-:S04]  /*07e0*/  IMAD.WIDE.U32 R14, R19, 0x4, R16 ;  /* 0x00000004130e7825 */ /* 0x001fc800078e0010 */
[----:B------:R-:W-:-:S04]  /*07f0*/  IMAD.WIDE.U32 R16, R20, 0x4, R16 ;  /* 0x0000000414107825 */ /* 0x000fc800078e0010 */
[----:B--2---:R-:W-:Y:S02]  /*0800*/  FADD.FTZ R12, R12, R23 ;  /* 0x000000170c0c7221 */ /* 0x004fe40000010000 */
[----:B------:R0:W2:Y:S02]  /*0810*/  LDG.E R23, desc[UR6][R14.64] ;  /* 0x000000060e177981 */ /* 0x0000a4000c1e1900 */
[----:B0-----:R-:W0:Y:S01]  /*0820*/  LDC.64 R14, c[0x0][0x458] ;  /* 0x00011600ff0e7b82 */ /* 0x001e220000000a00 */
[----:B---3--:R-:W-:Y:S02]  /*0830*/  FADD.FTZ R28, R12, R27 ;  /* 0x0000001b0c1c7221 */ /* 0x008fe40000010000 */
[----:B------:R0:W3:Y:S02]  /*0840*/  LDG.E R12, desc[UR6][R16.64] ;  /* 0x00000006100c7981 */ /* 0x0000e4000c1e1900 */
[----:B0-----:R-:W-:-:S05]  /*0850*/  IMAD.WIDE.U32 R16, R10, 0x4, R14 ;  /* 0x000000040a107825 */ /* 0x001fca00078e000e */
[----:B------:R0:W4:Y:S02]  /*0860*/  LDG.E R27, desc[UR6][R16.64] ;  /* 0x00000006101b7981 */ /* 0x000124000c1e1900 */
[----:B0-----:R-:W-:-:S04]  /*0870*/  IMAD.WIDE.U32 R16, R13, 0x4, R14 ;  /* 0x000000040d107825 */ /* 0x001fc800078e000e */
[----:B----4-:R-:W-:Y:S02]  /*0880*/  FADD.FTZ R27, R27, R24 ;  /* 0x000000181b1b7221 */ /* 0x010fe40000010000 */
        /* <DEDUP_REMOVED lines=14> */
[----:B------:R-:W-:-:S06]  /*0970*/  IMAD.WIDE.U32 R14, R20, 0x4, R14 ;  /* 0x00000004140e7825 */ /* 0x000fcc00078e000e */
[----:B------:R-:W5:Y:S01]  /*0980*/  LDG.E R15, desc[UR6][R14.64] ;  /* 0x000000060e0f7981 */ /* 0x000f62000c1e1900 */
[----:B----4-:R-:W-:-:S03]  /*0990*/  FADD.FTZ R24, R24, R27 ;  /* 0x0000001b18187221 */ /* 0x010fc60000010000 */
[----:B------:R-:W4:Y:S01]  /*09a0*/  LDG.E R27, desc[UR6][R16.64] ;  /* 0x00000006101b7981 */ /* 0x000f22000c1e1900 */
[----:B------:R-:W-:-:S04]  /*09b0*/  IADD3 R7, PT, PT, R7, 0x8, RZ ;  /* 0x0000000807077810 */ /* 0x000fc80007ffe0ff */
[----:B------:R-:W-:Y:S01]  /*09c0*/  ISETP.NE.AND P0, PT, R7, RZ, PT ;  /* 0x000000ff0700720c */ /* 0x000fe20003f05270 */
[----:B--2---:R-:W-:Y:S01]  /*09d0*/  FADD.FTZ R23, R28, R23 ;  /* 0x000000171c177221 */ /* 0x004fe20000010000 */
[----:B------:R-:W-:Y:S01]  /*09e0*/  FADD.FTZ R25, R25, R26 ;  /* 0x0000001a19197221 */ /* 0x000fe20000010000 */
[----:B------:R-:W-:Y:S02]  /*09f0*/  IADD3 R5, PT, PT, R5, 0x100, RZ ;  /* 0x0000010005057810 */ /* 0x000fe40007ffe0ff */
[----:B---3--:R-:W-:Y:S01]  /*0a00*/  FADD.FTZ R12, R23, R12 ;  /* 0x0000000c170c7221 */ /* 0x008fe20000010000 */
[C---:B------:R-:W-:Y:S02]  /*0a10*/  LEA R10, R2.reuse, R10, 0x8 ;  /* 0x0000000a020a7211 */ /* 0x040fe400078e40ff */
[C---:B------:R-:W-:Y:S02]  /*0a20*/  LEA R13, R2.reuse, R13, 0x8 ;  /* 0x0000000d020d7211 */ /* 0x040fe400078e40ff */
[----:B------:R-:W-:-:S02]  /*0a30*/  LEA R11, R2, R11, 0x8 ;  /* 0x0000000b020b7211 */ /* 0x000fc400078e40ff */
[C---:B------:R-:W-:Y:S02]  /*0a40*/  LEA R22, R2.reuse, R22, 0x8 ;  /* 0x0000001602167211 */ /* 0x040fe400078e40ff */
[C---:B------:R-:W-:Y:S02]  /*0a50*/  LEA R21, R2.reuse, R21, 0x8 ;  /* 0x0000001502157211 */ /* 0x040fe400078e40ff */
[C---:B------:R-:W-:Y:S02]  /*0a60*/  LEA R18, R2.reuse, R18, 0x8 ;  /* 0x0000001202127211 */ /* 0x040fe400078e40ff */
[C---:B------:R-:W-:Y:S02]  /*0a70*/  LEA R19, R2.reuse, R19, 0x8 ;  /* 0x0000001302137211 */ /* 0x040fe400078e40ff */
[----:B------:R-:W-:Y:S01]  /*0a80*/  LEA R20, R2, R20, 0x8 ;  /* 0x0000001402147211 */ /* 0x000fe200078e40ff */
[----:B----4-:R-:W-:-:S04]  /*0a90*/  FADD.FTZ R24, R24, R27 ;  /* 0x0000001b18187221 */ /* 0x010fc80000010000 */
[----:B-----5:R-:W-:Y:S01]  /*0aa0*/  FADD.FTZ R24, R24, R15 ;  /* 0x0000000f18187221 */ /* 0x020fe20000010000 */
[----:B------:R-:W-:Y:S06]  /*0ab0*/  @P0 BRA `(.L_x_404) ;  /* 0xfffffff800400947 */ /* 0x000fec000383ffff */
.L_x_403:
[----:B------:R-:W-:Y:S05]  /*0ac0*/  BSYNC.RECONVERGENT B1 ;  /* 0x0000000000017941 */ /* 0x000fea0003800200 */
.L_x_402:
[----:B------:R-:W-:-:S04]  /*0ad0*/  LEA.HI R7, R9, 0x1, RZ, 0x1b ;  /* 0x0000000109077811 */ /* 0x000fc800078fd8ff */
[----:B------:R-:W-:-:S04]  /*0ae0*/  LOP3.LUT R10, R7, 0x7, RZ, 0xc0, !PT ;  /* 0x00000007070a7812 */ /* 0x000fc800078ec0ff */
[----:B------:R-:W-:-:S13]  /*0af0*/  ISETP.NE.AND P0, PT, R10, RZ, PT ;  /* 0x000000ff0a00720c */ /* 0x000fda0003f05270 */
[----:B------:R-:W-:Y:S05]  /*0b00*/  @!P0 BRA `(.L_x_401) ;  /* 0x0000000400d48947 */ /* 0x000fea0003800000 */
[----:B------:R-:W-:Y:S01]  /*0b10*/  ISETP.GE.U32.AND P0, PT, R10, 0x4, PT ;  /* 0x000000040a00780c */ /* 0x000fe20003f06070 */
[----:B------:R-:W-:Y:S01]  /*0b20*/  BSSY.RECONVERGENT B1, `(.L_x_405) ;  /* 0x000003c000017945 */ /* 0x000fe20003800200 */
[----:B------:R-:W-:-:S11]  /*0b30*/  LOP3.LUT P1, R7, R7, 0x3, RZ, 0xc0, !PT ;  /* 0x0000000307077812 */ /* 0x000fd6000782c0ff */
[----:B------:R-:W-:Y:S05]  /*0b40*/  @!P0 BRA `(.L_x_406) ;  /* 0x0000000000e48947 */ /* 0x000fea0003800000 */
[----:B------:R-:W0:Y:S01]  /*0b50*/  LDC.64 R18, c[0x0][0x440] ;  /* 0x00011000ff127b82 */ /* 0x000e220000000a00 */
[----:B------:R-:W-:-:S07]  /*0b60*/  IMAD R27, R5, R2, R0 ;  /* 0x00000002051b7224 */ /* 0x000fce00078e0200 */
[----:B------:R-:W1:Y:S08]  /*0b70*/  LDC.64 R14, c[0x0][0x450] ;  /* 0x00011400ff0e7b82 */ /* 0x000e700000000a00 */
[----:B------:R-:W2:Y:S08]  /*0b80*/  LDC.64 R10, c[0x0][0x448] ;  /* 0x00011200ff0a7b82 */ /* 0x000eb00000000a00 */
[----:B------:R-:W3:Y:S01]  /*0b90*/  LDC.64 R16, c[0x0][0x458] ;  /* 0x00011600ff107b82 */ /* 0x000ee20000000a00 */
[----:B0-----:R-:W-:-:S05]  /*0ba0*/  IMAD.WIDE.U32 R20, R27, 0x4, R18 ;  /* 0x000000041b147825 */ /* 0x001fca00078e0012 */
[----:B------:R1:W4:Y:S02]  /*0bb0*/  LDG.E R13, desc[UR6][R20.64] ;  /* 0x00000006140d7981 */ /* 0x000324000c1e1900 */
[----:B-1----:R-:W-:-:S04]  /*0bc0*/  IMAD.WIDE.U32 R20, R27, 0x4, R14 ;  /* 0x000000041b147825 */ /* 0x002fc800078e000e */
[C---:B--2---:R-:W-:Y:S01]  /*0bd0*/  IMAD.WIDE.U32 R22, R27.reuse, 0x4, R10 ;  /* 0x000000041b167825 */ /* 0x044fe200078e000a */
[----:B------:R3:W2:Y:S05]  /*0be0*/  LDG.E R29, desc[UR6][R20.64] ;  /* 0x00000006141d7981 */ /* 0x0006aa000c1e1900 */
[----:B------:R-:W5:Y:S01]  /*0bf0*/  LDG.E R22, desc[UR6][R22.64] ;  /* 0x0000000616167981 */ /* 0x000f62000c1e1900 */
[----:B---3--:R-:W-:-:S05]  /*0c00*/  IMAD.WIDE.U32 R20, R27, 0x4, R16 ;  /* 0x000000041b147825 */ /* 0x008fca00078e0010 */
[----:B------:R4:W3:Y:S02]  /*0c10*/  LDG.E R26, desc[UR6][R20.64] ;  /* 0x00000006141a7981 */ /* 0x0008e4000c1e1900 */
[----:B----4-:R-:W-:Y:S01]  /*0c20*/  FADD.FTZ R20, R6, R13 ;  /* 0x0000000d06147221 */ /* 0x010fe20000010000 */
[----:B------:R-:W-:Y:S01]  /*0c30*/  LEA R13, R2, R27, 0x5 ;  /* 0x0000001b020d7211 */ /* 0x000fe200078e28ff */
[----:B--2---:R-:W-:-:S04]  /*0c40*/  FADD.FTZ R23, R12, R29 ;  /* 0x0000001d0c177221 */ /* 0x004fc80000010000 */
[----:B------:R-:W-:-:S04]  /*0c50*/  IMAD.WIDE.U32 R28, R13, 0x4, R10 ;  /* 0x000000040d1c7825 */ /* 0x000fc800078e000a */
[----:B-----5:R-:W-:Y:S01]  /*0c60*/  FADD.FTZ R6, R25, R22 ;  /* 0x0000001619067221 */ /* 0x020fe20000010000 */
[----:B---3--:R-:W-:Y:S01]  /*0c70*/  FADD.FTZ R22, R24, R26 ;  /* 0x0000001a18167221 */ /* 0x008fe20000010000 */
[----:B------:R-:W-:-:S06]  /*0c80*/  IMAD.WIDE.U32 R24, R13, 0x4, R18 ;  /* 0x000000040d187825 */ /* 0x000fcc00078e0012 */
[----:B------:R-:W2:Y:S04]  /*0c90*/  LDG.E R25, desc[UR6][R24.64] ;  /* 0x0000000618197981 */ /* 0x000ea8000c1e1900 */
[----:B------:R0:W3:Y:S02]  /*0ca0*/  LDG.E R24, desc[UR6][R28.64] ;  /* 0x000000061c187981 */ /* 0x0000e4000c1e1900 */
[----:B0-----:R-:W-:-:S04]  /*0cb0*/  IMAD.WIDE.U32 R28, R13, 0x4, R14 ;  /* 0x000000040d1c7825 */ /* 0x001fc800078e000e */
[----:B------:R-:W-:Y:S01]  /*0cc0*/  IMAD.WIDE.U32 R12, R13, 0x4, R16 ;  /* 0x000000040d0c7825 */ /* 0x000fe200078e0010 */
[----:B------:R0:W4:Y:S05]  /*0cd0*/  LDG.E R21, desc[UR6][R28.64] ;  /* 0x000000061c157981 */ /* 0x00012a000c1e1900 */
[----:B------:R-:W5:Y:S01]  /*0ce0*/  LDG.E R12, desc[UR6][R12.64] ;  /* 0x000000060c0c7981 */ /* 0x000f62000c1e1900 */
[----:B------:R-:W-:-:S04]  /*0cf0*/  LEA R27, R2, R27, 0x6 ;  /* 0x0000001b021b7211 */ /* 0x000fc800078e30ff */
[----:B------:R-:W-:Y:S01]  /*0d00*/  LEA R26, R2, R27, 0x5 ;  /* 0x0000001b021a7211 */ /* 0x000fe200078e28ff */
[----:B0-----:R-:W-:-:S04]  /*0d10*/  IMAD.WIDE.U32 R28, R27, 0x4, R18 ;  /* 0x000000041b1c7825 */ /* 0x001fc800078e0012 */
[----:B------:R-:W-:-:S06]  /*0d20*/  IMAD.WIDE.U32 R18, R26, 0x4, R18 ;  /* 0x000000041a127825 */ /* 0x000fcc00078e0012 */
[----:B------:R-:W5:Y:S01]  /*0d30*/  LDG.E R18, desc[UR6][R18.64] ;  /* 0x0000000612127981 */ /* 0x000f62000c1e1900 */
[----:B--2---:R-:W-:Y:S01]  /*0d40*/  FADD.FTZ R25, R20, R25 ;  /* 0x0000001914197221 */ /* 0x004fe20000010000 */
[----:B---3--:R-:W-:Y:S02]  /*0d50*/  FADD.FTZ R24, R6, R24 ;  /* 0x0000001806187221 */ /* 0x008fe40000010000 */
[----:B------:R-:W2:Y:S01]  /*0d60*/  LDG.E R6, desc[UR6][R28.64] ;  /* 0x000000061c067981 */ /* 0x000ea2000c1e1900 */
[----:B----4-:R-:W-:Y:S01]  /*0d70*/  FADD.FTZ R23, R23, R21 ;  /* 0x0000001517177221 */ /* 0x010fe20000010000 */
[----:B------:R-:W-:-:S04]  /*0d80*/  IMAD.WIDE.U32 R20, R27, 0x4, R10 ;  /* 0x000000041b147825 */ /* 0x000fc800078e000a */
[----:B-----5:R-:W-:Y:S01]  /*0d90*/  FADD.FTZ R22, R22, R12 ;  /* 0x0000000c16167221 */ /* 0x020fe20000010000 */
[----:B------:R-:W-:Y:S01]  /*0da0*/  IMAD.WIDE.U32 R12, R27, 0x4, R14 ;  /* 0x000000041b0c7825 */ /* 0x000fe200078e000e */
[----:B------:R-:W3:Y:S03]  /*0db0*/  LDG.E R21, desc[UR6][R20.64] ;  /* 0x0000000614157981 */ /* 0x000ee6000c1e1900 */
[----:B------:R-:W-:-:S04]  /*0dc0*/  IMAD.WIDE.U32 R10, R26, 0x4, R10 ;  /* 0x000000041a0a7825 */ /* 0x000fc800078e000a */
[----:B------:R-:W-:Y:S02]  /*0dd0*/  IMAD.WIDE.U32 R14, R26, 0x4, R14 ;  /* 0x000000041a0e7825 */ /* 0x000fe400078e000e */
[----:B------:R-:W4:Y:S04]  /*0de0*/  LDG.E R10, desc[UR6][R10.64] ;  /* 0x000000060a0a7981 */ /* 0x000f28000c1e1900 */
[----:B------:R0:W5:Y:S04]  /*0df0*/  LDG.E R20, desc[UR6][R12.64] ;  /* 0x000000060c147981 */ /* 0x000168000c1e1900 */
[----:B------:R-:W5:Y:S01]  /*0e00*/  LDG.E R15, desc[UR6][R14.64] ;  /* 0x000000060e0f7981 */ /* 0x000f62000c1e1900 */
[----:B0-----:R-:W-:-:S04]  /*0e10*/  IMAD.WIDE.U32 R12, R27, 0x4, R16 ;  /* 0x000000041b0c7825 */ /* 0x001fc800078e0010 */
[----:B------:R-:W-:Y:S01]  /*0e20*/  IMAD.WIDE.U32 R16, R26, 0x4, R16 ;  /* 0x000000041a107825 */ /* 0x000fe200078e0010 */
[----:B------:R0:W5:Y:S05]  /*0e30*/  LDG.E R27, desc[UR6][R12.64] ;  /* 0x000000060c1b7981 */ /* 0x00016a000c1e1900 */
[----:B------:R-:W5:Y:S01]  /*0e40*/  LDG.E R17, desc[UR6][R16.64] ;  /* 0x0000000610117981 */ /* 0x000f62000c1e1900 */
[----:B------:R-:W-:Y:S01]  /*0e50*/  IADD3 R5, PT, PT, R5, 0x80, RZ ;  /* 0x0000008005057810 */ /* 0x000fe20007ffe0ff */
[----:B--2---:R-:W-:-:S04]  /*0e60*/  FADD.FTZ R25, R25, R6 ;  /* 0x0000000619197221 */ /* 0x004fc80000010000 */
[----:B------:R-:W-:Y:S01]  /*0e70*/  FADD.FTZ R6, R25, R18 ;  /* 0x0000001219067221 */ /* 0x000fe20000010000 */
[----:B---3--:R-:W-:-:S04]  /*0e80*/  FADD.FTZ R21, R24, R21 ;  /* 0x0000001518157221 */ /* 0x008fc80000010000 */
[----:B----4-:R-:W-:Y:S01]  /*0e90*/  FADD.FTZ R25, R21, R10 ;  /* 0x0000000a15197221 */ /* 0x010fe20000010000 */
[----:B-----5:R-:W-:-:S04]  /*0ea0*/  FADD.FTZ R20, R23, R20 ;  /* 0x0000001417147221 */ /* 0x020fc80000010000 */
[----:B0-----:R-:W-:Y:S01]  /*0eb0*/  FADD.FTZ R12, R20, R15 ;  /* 0x0000000f140c7221 */ /* 0x001fe20000010000 */
[----:B------:R-:W-:-:S04]  /*0ec0*/  FADD.FTZ R22, R22, R27 ;  /* 0x0000001b16167221 */ /* 0x000fc80000010000 */
[----:B------:R-:W-:-:S07]  /*0ed0*/  FADD.FTZ R24, R22, R17 ;  /* 0x0000001116187221 */ /* 0x000fce0000010000 */
.L_x_406:
[----:B------:R-:W-:Y:S05]  /*0ee0*/  BSYNC.RECONVERGENT B1 ;  /* 0x0000000000017941 */ /* 0x000fea0003800200 */
.L_x_405:
[----:B------:R-:W-:Y:S05]  /*0ef0*/  @!P1 BRA `(.L_x_401) ;  /* 0x0000000000d89947 */ /* 0x000fea0003800000 */
[----:B------:R-:W-:Y:S01]  /*0f00*/  ISETP.NE.AND P1, PT, R7, 0x1, PT ;  /* 0x000000010700780c */ /* 0x000fe20003f25270 */
[----:B------:R-:W-:Y:S01]  /*0f10*/  BSSY.RECONVERGENT B1, `(.L_x_407) ;  /* 0x0000022000017945 */ /* 0x000fe20003800200 */
[----:B------:R-:W-:-:S11]  /*0f20*/  LOP3.LUT P0, RZ, R9, 0x20, RZ, 0xc0, !PT ;  /* 0x0000002009ff7812 */ /* 0x000fd6000780c0ff */
[----:B------:R-:W-:Y:S05]  /*0f30*/  @!P1 BRA `(.L_x_408) ;  /* 0x00000000007c9947 */ /* 0x000fea0003800000 */
[----:B------:R-:W0:Y:S01]  /*0f40*/  LDC.64 R16, c[0x0][0x448] ;  /* 0x00011200ff107b82 */ /* 0x000e220000000a00 */
[----:B------:R-:W-:-:S07]  /*0f50*/  IMAD R29, R5, R2, R0 ;  /* 0x00000002051d7224 */ /* 0x000fce00078e0200 */
[----:B------:R-:W1:Y:S08]  /*0f60*/  LDC.64 R18, c[0x0][0x450] ;  /* 0x00011400ff127b82 */ /* 0x000e700000000a00 */
[----:B------:R-:W2:Y:S08]  /*0f70*/  LDC.64 R14, c[0x0][0x440] ;  /* 0x00011000ff0e7b82 */ /* 0x000eb00000000a00 */
[----:B------:R-:W3:Y:S01]  /*0f80*/  LDC.64 R20, c[0x0][0x458] ;  /* 0x00011600ff147b82 */ /* 0x000ee20000000a00 */
[----:B0-----:R-:W-:Y:S01]  /*0f90*/  IMAD.WIDE.U32 R10, R29, 0x4, R16 ;  /* 0x000000041d0a7825 */ /* 0x001fe200078e0010 */
[----:B------:R-:W-:-:S04]  /*0fa0*/  LEA R9, R2, R29, 0x5 ;  /* 0x0000001d02097211 */ /* 0x000fc800078e28ff */
[----:B------:R3:W4:Y:S01]  /*0fb0*/  LDG.E R13, desc[UR6][R10.64] ;  /* 0x000000060a0d7981 */ /* 0x000722000c1e1900 */
[----:B-1----:R-:W-:-:S04]  /*0fc0*/  IMAD.WIDE.U32 R22, R29, 0x4, R18 ;  /* 0x000000041d167825 */ /* 0x002fc800078e0012 */
[----:B------:R-:W-:Y:S02]  /*0fd0*/  IMAD.WIDE.U32 R16, R9, 0x4, R16 ;  /* 0x0000000409107825 */ /* 0x000fe400078e0010 */
[----:B------:R-:W5:Y:S02]  /*0fe0*/  LDG.E R22, desc[UR6][R22.64] ;  /* 0x0000000616167981 */ /* 0x000f64000c1e1900 */
[--C-:B--2---:R-:W-:Y:S02]  /*0ff0*/  IMAD.WIDE.U32 R26, R29, 0x4, R14.reuse ;  /* 0x000000041d1a7825 */ /* 0x104fe400078e000e */
[----:B------:R-:W2:Y:S02]  /*1000*/  LDG.E R16, desc[UR6][R16.64] ;  /* 0x0000000610107981 */ /* 0x000ea4000c1e1900 */
[----:B------:R-:W-:Y:S02]  /*1010*/  IMAD.WIDE.U32 R14, R9, 0x4, R14 ;  /* 0x00000004090e7825 */ /* 0x000fe400078e000e */
[----:B------:R-:W2:Y:S02]  /*1020*/  LDG.E R7, desc[UR6][R26.64] ;  /* 0x000000061a077981 */ /* 0x000ea4000c1e1900 */
[----:B---3--:R-:W-:-:S02]  /*1030*/  IMAD.WIDE.U32 R10, R29, 0x4, R20 ;  /* 0x000000041d0a7825 */ /* 0x008fc400078e0014 */
[----:B------:R-:W3:Y:S02]  /*1040*/  LDG.E R15, desc[UR6][R14.64] ;  /* 0x000000060e0f7981 */ /* 0x000ee4000c1e1900 */
[----:B------:R-:W-:-:S04]  /*1050*/  IMAD.WIDE.U32 R18, R9, 0x4, R18 ;  /* 0x0000000409127825 */ /* 0x000fc800078e0012 */
[----:B------:R-:W-:Y:S02]  /*1060*/  IMAD.WIDE.U32 R20, R9, 0x4, R20 ;  /* 0x0000000409147825 */ /* 0x000fe400078e0014 */
[----:B------:R-:W3:Y:S04]  /*1070*/  LDG.E R9, desc[UR6][R10.64] ;  /* 0x000000060a097981 */ /* 0x000ee8000c1e1900 */
[----:B------:R-:W3:Y:S04]  /*1080*/  LDG.E R19, desc[UR6][R18.64] ;  /* 0x0000000612137981 */ /* 0x000ee8000c1e1900 */
[----:B------:R-:W3:Y:S01]  /*1090*/  LDG.E R20, desc[UR6][R20.64] ;  /* 0x0000000614147981 */ /* 0x000ee2000c1e1900 */
[----:B------:R-:W-:Y:S01]  /*10a0*/  IADD3 R5, PT, PT, R5, 0x40, RZ ;  /* 0x0000004005057810 */ /* 0x000fe20007ffe0ff */
[----:B----4-:R-:W-:Y:S01]  /*10b0*/  FADD.FTZ R13, R25, R13 ;  /* 0x0000000d190d7221 */ /* 0x010fe20000010000 */
[----:B-----5:R-:W-:-:S03]  /*10c0*/  FADD.FTZ R12, R12, R22 ;  /* 0x000000160c0c7221 */ /* 0x020fc60000010000 */
[----:B--2---:R-:W-:Y:S01]  /*10d0*/  FADD.FTZ R25, R13, R16 ;  /* 0x000000100d197221 */ /* 0x004fe20000010000 */
[----:B------:R-:W-:-:S04]  /*10e0*/  FADD.FTZ R6, R6, R7 ;  /* 0x0000000706067221 */ /* 0x000fc80000010000 */
[----:B---3--:R-:W-:Y:S01]  /*10f0*/  FADD.FTZ R6, R6, R15 ;  /* 0x0000000f06067221 */ /* 0x008fe20000010000 */
[----:B------:R-:W-:Y:S01]  /*1100*/  FADD.FTZ R9, R24, R9 ;  /* 0x0000000918097221 */ /* 0x000fe20000010000 */
[----:B------:R-:W-:-:S03]  /*1110*/  FADD.FTZ R12, R12, R19 ;  /* 0x000000130c0c7221 */ /* 0x000fc60000010000 */
[----:B------:R-:W-:-:S07]  /*1120*/  FADD.FTZ R24, R9, R20 ;  /* 0x0000001409187221 */ /* 0x000fce0000010000 */
.L_x_408:
[----:B------:R-:W-:Y:S05]  /*1130*/  BSYNC.RECONVERGENT B1 ;  /* 0x0000000000017941 */ /* 0x000fea0003800200 */
.L_x_407:
[----:B------:R-:W-:Y:S05]  /*1140*/  @P0 BRA `(.L_x_401) ;  /* 0x0000000000440947 */ /* 0x000fea0003800000 */
[----:B------:R-:W0:Y:S01]  /*1150*/  LDC.64 R18, c[0x0][0x440] ;  /* 0x00011000ff127b82 */ /* 0x000e220000000a00 */
[----:B------:R-:W-:-:S07]  /*1160*/  IMAD R5, R5, R2, R0 ;  /* 0x0000000205057224 */ /* 0x000fce00078e0200 */
[----:B------:R-:W1:Y:S08]  /*1170*/  LDC.64 R10, c[0x0][0x448] ;  /* 0x00011200ff0a7b82 */ /* 0x000e700000000a00 */
[----:B------:R-:W2:Y:S08]  /*1180*/  LDC.64 R14, c[0x0][0x450] ;  /* 0x00011400ff0e7b82 */ /* 0x000eb00000000a00 */
[----:B------:R-:W3:Y:S01]  /*1190*/  LDC.64 R16, c[0x0][0x458] ;  /* 0x00011600ff107b82 */ /* 0x000ee20000000a00 */
[----:B0-----:R-:W-:-:S06]  /*11a0*/  IMAD.WIDE.U32 R18, R5, 0x4, R18 ;  /* 0x0000000405127825 */ /* 0x001fcc00078e0012 */
[----:B------:R-:W4:Y:S01]  /*11b0*/  LDG.E R19, desc[UR6][R18.64] ;  /* 0x0000000612137981 */ /* 0x000f22000c1e1900 */
[----:B-1----:R-:W-:-:S06]  /*11c0*/  IMAD.WIDE.U32 R10, R5, 0x4, R10 ;  /* 0x00000004050a7825 */ /* 0x002fcc00078e000a */
[----:B------:R-:W5:Y:S01]  /*11d0*/  LDG.E R10, desc[UR6][R10.64] ;  /* 0x000000060a0a7981 */ /* 0x000f62000c1e1900 */
[----:B--2---:R-:W-:-:S06]  /*11e0*/  IMAD.WIDE.U32 R14, R5, 0x4, R14 ;  /* 0x00000004050e7825 */ /* 0x004fcc00078e000e */
[----:B------:R-:W2:Y:S01]  /*11f0*/  LDG.E R15, desc[UR6][R14.64] ;  /* 0x000000060e0f7981 */ /* 0x000ea2000c1e1900 */
[----:B---3--:R-:W-:-:S06]  /*1200*/  IMAD.WIDE.U32 R16, R5, 0x4, R16 ;  /* 0x0000000405107825 */ /* 0x008fcc00078e0010 */
[----:B------:R-:W3:Y:S01]  /*1210*/  LDG.E R17, desc[UR6][R16.64] ;  /* 0x0000000610117981 */ /* 0x000ee2000c1e1900 */
[----:B----4-:R-:W-:Y:S01]  /*1220*/  FADD.FTZ R6, R6, R19 ;  /* 0x0000001306067221 */ /* 0x010fe20000010000 */
[----:B-----5:R-:W-:Y:S01]  /*1230*/  FADD.FTZ R25, R25, R10 ;  /* 0x0000000a19197221 */ /* 0x020fe20000010000 */
[----:B--2---:R-:W-:Y:S01]  /*1240*/  FADD.FTZ R12, R12, R15 ;  /* 0x0000000f0c0c7221 */ /* 0x004fe20000010000 */
[----:B---3--:R-:W-:-:S07]  /*1250*/  FADD.FTZ R24, R24, R17 ;  /* 0x0000001118187221 */ /* 0x008fce0000010000 */
.L_x_401:
[----:B------:R-:W-:Y:S05]  /*1260*/  BSYNC.RECONVERGENT B0 ;  /* 0x0000000000007941 */ /* 0x000fea0003800200 */
.L_x_400:
[----:B------:R-:W0:Y:S01]  /*1270*/  S2R R5, SR_TID.X ;  /* 0x0000000000057919 */ /* 0x000e220000002100 */
[----:B------:R-:W1:Y:S01]  /*1280*/  S2UR UR5, SR_CgaCtaId ;  /* 0x00000000000579c3 */ /* 0x000e620000008800 */
[----:B------:R-:W-:Y:S01]  /*1290*/  UMOV UR4, 0x400 ;  /* 0x0000040000047882 */ /* 0x000fe20000000000 */
[C---:B------:R-:W-:Y:S02]  /*12a0*/  SHF.L.U32 R7, R4.reuse, 0x7, RZ ;  /* 0x0000000704077819 */ /* 0x040fe400000006ff */
[----:B------:R-:W-:Y:S01]  /*12b0*/  ISETP.NE.AND P0, PT, R4, RZ, PT ;  /* 0x000000ff0400720c */ /* 0x000fe20003f05270 */
[----:B-1----:R-:W-:Y:S01]  /*12c0*/  ULEA UR4, UR5, UR4, 0x18 ;  /* 0x0000000405047291 */ /* 0x002fe2000f8ec0ff */
[----:B0-----:R-:W-:-:S04]  /*12d0*/  LOP3.LUT R0, R3, 0x1f, R5, 0x78, !PT ;  /* 0x0000001f03007812 */ /* 0x001fc800078e7805 */
[C---:B------:R-:W-:Y:S02]  /*12e0*/  LOP3.LUT R5, R0.reuse, 0x3e0, R5, 0xf8, !PT ;  /* 0x000003e000057812 */ /* 0x040fe400078ef805 */
[----:B------:R-:W-:Y:S02]  /*12f0*/  SHF.L.U32 R0, R0, 0x2, RZ ;  /* 0x0000000200007819 */ /* 0x000fe400000006ff */
[----:B------:R-:W-:Y:S02]  /*1300*/  LEA R5, R5, UR4, 0x2 ;  /* 0x0000000405057c11 */ /* 0x000fe4000f8e10ff */
[----:B------:R-:W-:-:S03]  /*1310*/  LOP3.LUT R0, R7, R0, RZ, 0xfc, !PT ;  /* 0x0000000007007212 */ /* 0x000fc600078efcff */
[----:B------:R-:W-:Y:S04]  /*1320*/  STS [R5], R25 ;  /* 0x0000001905007388 */ /* 0x000fe80000000800 */
[----:B------:R-:W-:Y:S04]  /*1330*/  STS [R5+0x1000], R6 ;  /* 0x0010000605007388 */ /* 0x000fe80000000800 */
[----:B------:R-:W-:Y:S04]  /*1340*/  STS [R5+0x2000], R24 ;  /* 0x0020001805007388 */ /* 0x000fe80000000800 */
[----:B------:R-:W-:Y:S01]  /*1350*/  STS [R5+0x3000], R12 ;  /* 0x0030000c05007388 */ /* 0x000fe20000000800 */
[----:B------:R-:W-:Y:S06]  /*1360*/  BAR.SYNC.DEFER_BLOCKING 0x0 ;  /* 0x0000000000007b1d */ /* 0x000fec0000010000 */
[----:B------:R-:W0:Y:S04]  /*1370*/  LDS R11, [R0+UR4+0x1000] ;  /* 0x00100004000b7984 */ /* 0x000e280008000800 */
[----:B------:R-:W1:Y:S04]  /*1380*/  LDS R7, [R0+UR4] ;  /* 0x0000000400077984 */ /* 0x000e680008000800 */
[----:B------:R-:W2:Y:S04]  /*1390*/  LDS R10, [R0+UR4+0x2000] ;  /* 0x00200004000a7984 */ /* 0x000ea80008000800 */
[----:B------:R-:W3:Y:S04]  /*13a0*/  LDS R9, [R0+UR4+0x3000] ;  /* 0x0030000400097984 */ /* 0x000ee80008000800 */
[----:B0-----:R-:W0:Y:S04]  /*13b0*/  SHFL.BFLY PT, R14, R11, 0x1, 0x1f ;  /* 0x0c201f000b0e7f89 */ /* 0x001e2800000e0000 */
[----:B-1----:R-:W1:Y:S04]  /*13c0*/  SHFL.BFLY PT, R16, R7, 0x1, 0x1f ;  /* 0x0c201f0007107f89 */ /* 0x002e6800000e0000 */
[----:B--2---:R-:W2:Y:S04]  /*13d0*/  SHFL.BFLY PT, R13, R10, 0x1, 0x1f ;  /* 0x0c201f000a0d7f89 */ /* 0x004ea800000e0000 */
[----:B---3--:R-:W3:Y:S01]  /*13e0*/  SHFL.BFLY PT, R6, R9, 0x1, 0x1f ;  /* 0x0c201f0009067f89 */ /* 0x008ee200000e0000 */
[----:B0-----:R-:W-:Y:S01]  /*13f0*/  FADD.FTZ R14, R11, R14 ;  /* 0x0000000e0b0e7221 */ /* 0x001fe20000010000 */
[----:B-1----:R-:W-:-:S04]  /*1400*/  FADD.FTZ R16, R7, R16 ;  /* 0x0000001007107221 */ /* 0x002fc80000010000 */
[----:B------:R-:W0:Y:S01]  /*1410*/  SHFL.BFLY PT, R5, R14, 0x2, 0x1f ;  /* 0x0c401f000e057f89 */ /* 0x000e2200000e0000 */
[----:B--2---:R-:W-:-:S03]  /*1420*/  FADD.FTZ R15, R10, R13 ;  /* 0x0000000d0a0f7221 */ /* 0x004fc60000010000 */
[----:B------:R-:W1:Y:S01]  /*1430*/  SHFL.BFLY PT, R13, R16, 0x2, 0x1f ;  /* 0x0c401f00100d7f89 */ /* 0x000e6200000e0000 */
[----:B---3--:R-:W-:-:S03]  /*1440*/  FADD.FTZ R12, R9, R6 ;  /* 0x00000006090c7221 */ /* 0x008fc60000010000 */
[----:B------:R-:W2:Y:S04]  /*1450*/  SHFL.BFLY PT, R0, R15, 0x2, 0x1f ;  /* 0x0c401f000f007f89 */ /* 0x000ea800000e0000 */
[----:B------:R-:W3:Y:S01]  /*1460*/  SHFL.BFLY PT, R11, R12, 0x2, 0x1f ;  /* 0x0c401f000c0b7f89 */ /* 0x000ee200000e0000 */
[----:B0-----:R-:W-:Y:S01]  /*1470*/  FADD.FTZ R5, R14, R5 ;  /* 0x000000050e057221 */ /* 0x001fe20000010000 */
[----:B-1----:R-:W-:Y:S01]  /*1480*/  FADD.FTZ R13, R16, R13 ;  /* 0x0000000d100d7221 */ /* 0x002fe20000010000 */
[----:B--2---:R-:W-:-:S04]  /*1490*/  FADD.FTZ R17, R15, R0 ;  /* 0x000000000f117221 */ /* 0x004fc80000010000 */
[----:B------:R-:W0:Y:S01]  /*14a0*/  SHFL.BFLY PT, R6, R13, 0x4, 0x1f ;  /* 0x0c801f000d067f89 */ /* 0x000e2200000e0000 */
[----:B---3--:R-:W-:-:S03]  /*14b0*/  FADD.FTZ R11, R12, R11 ;  /* 0x0000000b0c0b7221 */ /* 0x008fc60000010000 */
[----:B------:R-:W1:Y:S04]  /*14c0*/  SHFL.BFLY PT, R0, R5, 0x4, 0x1f ;  /* 0x0c801f0005007f89 */ /* 0x000e6800000e0000 */
[----:B------:R-:W2:Y:S04]  /*14d0*/  SHFL.BFLY PT, R18, R17, 0x4, 0x1f ;  /* 0x0c801f0011127f89 */ /* 0x000ea800000e0000 */
[----:B------:R-:W3:Y:S01]  /*14e0*/  SHFL.BFLY PT, R10, R11, 0x4, 0x1f ;  /* 0x0c801f000b0a7f89 */ /* 0x000ee200000e0000 */
        /* <DEDUP_REMOVED lines=9> */
[----:B------:R-:W-:Y:S01]  /*1580*/  SHF.L.U32 R9, R8, 0x1, RZ ;  /* 0x0000000108097819 */ /* 0x000fe200000006ff */
[----:B-1----:R-:W-:-:S03]  /*1590*/  FADD.FTZ R7, R0, R7 ;  /* 0x0000000700077221 */ /* 0x002fc60000010000 */
[----:B------:R-:W0:Y:S01]  /*15a0*/  SHFL.BFLY PT, R10, R5, 0x10, 0x1f ;  /* 0x0e001f00050a7f89 */ /* 0x000e2200000e0000 */
[----:B------:R-:W-:Y:S01]  /*15b0*/  ISETP.GE.U32.AND P1, PT, R9, R2, PT ;  /* 0x000000020900720c */ /* 0x000fe20003f26070 */
[----:B--2---:R-:W-:Y:S02]  /*15c0*/  FADD.FTZ R19, R18, R19 ;  /* 0x0000001312137221 */ /* 0x004fe40000010000 */
[----:B------:R-:W1:Y:S01]  /*15d0*/  SHFL.BFLY PT, R6, R7, 0x10, 0x1f ;  /* 0x0e001f0007067f89 */ /* 0x000e6200000e0000 */
[----:B------:R-:W-:Y:S01]  /*15e0*/  @!P0 LEA R9, R3, UR4, 0x2 ;  /* 0x0000000403098c11 */ /* 0x000fe2000f8e10ff */
[----:B---3--:R-:W-:Y:S02]  /*15f0*/  FADD.FTZ R15, R12, R15 ;  /* 0x0000000f0c0f7221 */ /* 0x008fe40000010000 */
[----:B------:R-:W2:Y:S04]  /*1600*/  SHFL.BFLY PT, R14, R19, 0x10, 0x1f ;  /* 0x0e001f00130e7f89 */ /* 0x000ea800000e0000 */
[----:B------:R-:W3:Y:S01]  /*1610*/  SHFL.BFLY PT, R0, R15, 0x10, 0x1f ;  /* 0x0e001f000f007f89 */ /* 0x000ee200000e0000 */
[----:B0-----:R-:W-:Y:S01]  /*1620*/  FADD.FTZ R10, R5, R10 ;  /* 0x0000000a050a7221 */ /* 0x001fe20000010000 */
[----:B-1----:R-:W-:-:S04]  /*1630*/  FADD.FTZ R6, R7, R6 ;  /* 0x0000000607067221 */ /* 0x002fc80000010000 */
[----:B------:R0:W-:Y:S01]  /*1640*/  @!P0 STS [R9+0x4000], R10 ;  /* 0x0040000a09008388 */ /* 0x0001e20000000800 */
[----:B--2---:R-:W-:-:S03]  /*1650*/  FADD.FTZ R14, R19, R14 ;  /* 0x0000000e130e7221 */ /* 0x004fc60000010000 */
[----:B------:R0:W-:Y:S01]  /*1660*/  @!P0 STS [R9+0x4080], R6 ;  /* 0x0040800609008388 */ /* 0x0001e20000000800 */
[----:B---3--:R-:W-:-:S03]  /*1670*/  FADD.FTZ R0, R15, R0 ;  /* 0x000000000f007221 */ /* 0x008fc60000010000 */
        /* <DEDUP_REMOVED lines=11> */
[----:B------:R-:W3:Y:S03]  /*1730*/  LDC.64 R10, c[0x0][0x480] ;  /* 0x00012000ff0a7b82 */ /* 0x000ee60000000a00 */
[----:B------:R-:W4:Y:S04]  /*1740*/  LDS.64 R16, [R0+0x4100] ;  /* 0x0041000000107984 */ /* 0x000f280000000a00 */
[----:B------:R-:W5:Y:S01]  /*1750*/  LDS.64 R18, [R0+0x4180] ;  /* 0x0041800000127984 */ /* 0x000f620000000a00 */
[----:B------:R-:W1:Y:S01]  /*1760*/  LDC.64 R4, c[0x0][0x498] ;  /* 0x00012600ff047b82 */ /* 0x000e620000000a00 */
[----:B0-----:R-:W-:-:S07]  /*1770*/  IMAD.WIDE.U32 R6, R8, 0x4, R6 ;  /* 0x0000000408067825 */ /* 0x001fce00078e0006 */
[----:B------:R-:W0:Y:S01]  /*1780*/  LDC.64 R2, c[0x0][0x490] ;  /* 0x00012400ff027b82 */ /* 0x000e220000000a00 */
[----:B---3--:R-:W-:-:S04]  /*1790*/  IMAD.WIDE.U32 R10, R8, 0x4, R10 ;  /* 0x00000004080a7825 */ /* 0x008fc800078e000a */
[C---:B-1----:R-:W-:Y:S01]  /*17a0*/  IMAD.WIDE.U32 R4, R8.reuse, 0x4, R4 ;  /* 0x0000000408047825 */ /* 0x042fe200078e0004 */
[----:B------:R-:W-:Y:S02]  /*17b0*/  F2FP.BF16.F32.PACK_AB R13, R13, R12 ;  /* 0x0000000c0d0d723e */ /* 0x000fe400000010ff */
[----:B--2---:R-:W-:Y:S01]  /*17c0*/  F2FP.BF16.F32.PACK_AB R15, R15, R14 ;  /* 0x0000000e0f0f723e */ /* 0x004fe200000010ff */
[----:B0-----:R-:W-:Y:S02]  /*17d0*/  IMAD.WIDE.U32 R2, R8, 0x4, R2 ;  /* 0x0000000408027825 */ /* 0x001fe400078e0002 */
[----:B------:R-:W-:Y:S01]  /*17e0*/  STG.E desc[UR6][R6.64], R13 ;  /* 0x0000000d06007986 */ /* 0x000fe2000c101906 */
[----:B----4-:R-:W-:-:S03]  /*17f0*/  F2FP.BF16.F32.PACK_AB R17, R17, R16 ;  /* 0x000000101111723e */ /* 0x010fc600000010ff */
[----:B------:R-:W-:Y:S01]  /*1800*/  STG.E desc[UR6][R10.64], R15 ;  /* 0x0000000f0a007986 */ /* 0x000fe2000c101906 */
[----:B-----5:R-:W-:-:S03]  /*1810*/  F2FP.BF16.F32.PACK_AB R19, R19, R18 ;  /* 0x000000121313723e */ /* 0x020fc600000010ff */
[----:B------:R-:W-:Y:S04]  /*1820*/  STG.E desc[UR6][R4.64], R17 ;  /* 0x0000001104007986 */ /* 0x000fe8000c101906 */
[----:B------:R-:W-:Y:S01]  /*1830*/  STG.E desc[UR6][R2.64], R19 ;  /* 0x0000001302007986 */ /* 0x000fe2000c101906 */
[----:B------:R-:W-:Y:S05]  /*1840*/  EXIT ;  /* 0x000000000000794d */ /* 0x000fea0003800000 */
.L_x_409:
        /* <DEDUP_REMOVED lines=11> */
.L_x_5379:


//--------------------- .text._ZN10layer_norm31ln_parallel_residual_bwd_kernelINS_13Kernel_traitsI13__nv_bfloat16S2_S2_S2_fjLj5120ELj1ELj1ELj8ELj8ENS_18Kernel_traits_baseILj5120ES2_S2_S2_S2_fjLj256EEEEELb1ELb1ELb0EEEvNS_9BwdParamsE --------------------------
	.section	.text._ZN10layer_norm31ln_parallel_residual_bwd_kernelINS_13Kernel_traitsI13__nv_bfloat16S2_S2_S2_fjLj5120ELj1ELj1ELj8ELj8ENS_18Kernel_traits_baseILj5120ES2_S2_S2_S2_fjLj256EEEEELb1ELb1ELb0EEEvNS_9BwdParamsE,"ax",@progbits
	.align	128
        .global         _ZN10layer_norm31ln_parallel_residual_bwd_kernelINS_13Kernel_traitsI13__nv_bfloat16S2_S2_S2_fjLj5120ELj1ELj1ELj8ELj8ENS_18Kernel_traits_baseILj5120ES2_S2_S2_S2_fjLj256EEEEELb1ELb1ELb0EEEvNS_9BwdParamsE
        .type           _ZN10layer_norm31ln_parallel_residual_bwd_kernelINS_13Kernel_traitsI13__nv_bfloat16S2_S2_S2_fjLj5120ELj1ELj1ELj8ELj8ENS_18Kernel_traits_baseILj5120ES2_S2_S2_S2_fjLj256EEEEELb1ELb1ELb0EEEvNS_9BwdParamsE,@function
        .size           _ZN10layer_norm31ln_parallel_residual_bwd_kernelINS_13Kernel_traitsI13__nv_bfloat16S2_S2_S2_fjLj5120ELj1ELj1ELj8ELj8ENS_18Kernel_traits_baseILj5120ES2_S2_S2_S2_fjLj256EEEEELb1ELb1ELb0EEEvNS_9BwdParamsE,(.L_x_5380 - _ZN10layer_norm31ln_parallel_residual_bwd_kernelINS_13Kernel_traitsI13__nv_bfloat16S2_S2_S2_fjLj5120ELj1ELj1ELj8ELj8ENS_18Kernel_traits_baseILj5120ES2_S2_S2_S2_fjLj256EEEEELb1ELb1ELb0EEEvNS_9BwdParamsE)
        .other          _ZN10layer_norm31ln_parallel_residual_bwd_kernelINS_13Kernel_traitsI13__nv_bfloat16S2_S2_S2_fjLj5120ELj1ELj1ELj8ELj8ENS_18Kernel_traits_baseILj5120ES2_S2_S2_S2_fjLj256EEEEELb1ELb1ELb0EEEvNS_9BwdParamsE,@"STO_CUDA_ENTRY STV_DEFAULT"
_ZN10layer_norm31ln_parallel_residual_bwd_kernelINS_13Kernel_traitsI13__nv_bfloat16S2_S2_S2_fjLj5120ELj1ELj1ELj8ELj8ENS_18Kernel_traits_baseILj5120ES2_S2_S2_S2_fjLj256EEEEELb1ELb1ELb0EEEvNS_9BwdParamsE:
.text._ZN10layer_norm31ln_parallel_residual_bwd_kernelINS_13Kernel_traitsI13__nv_bfloat16S2_S2_S2_fjLj5120ELj1ELj1ELj8ELj8ENS_18Kernel_traits_baseILj5120ES2_S2_S2_S2_fjLj256EEEEELb1ELb1ELb0EEEvNS_9BwdParamsE:
[----:B------:R-:W-:Y:S01]  /*0000*/  LDC R1, c[0x0][0x37c] ;  /* 0x0000df00ff017b82 */ /* 0x000fe20000000800 */
[----:B------:R-:W0:Y:S01]  /*0010*/  S2R R149, SR_TID.X ;  /* 0x0000000000957919 */ /* 0x000e220000002100 */
[----:B------:R-:W1:Y:S01]  /*0020*/  LDCU UR4, c[0x0][0x388] ;  /* 0x00007100ff0477ac */ /* 0x000e620008000800 */
[----:B------:R-:W2:Y:S01]  /*0030*/  LDCU UR5, c[0x0][0x384] ;  /* 0x00007080ff0577ac */ /* 0x000ea20008000800 */
[----:B------:R-:W3:Y:S01]  /*0040*/  LDCU.64 UR10, c[0x0][0x358] ;  /* 0x00006b00ff0a77ac */ /* 0x000ee20008000a00 */
[----:B-1----:R-:W-:-:S05]  /*0050*/  IMAD.U32 R2, RZ, RZ, UR4 ;  /* 0x00000004ff027e24 */ /* 0x002fca000f8e00ff */
[----:B------:R-:W-:-:S04]  /*0060*/  SHF.R.S32.HI R3, RZ, 0x1f, R2 ;  /* 0x0000001fff037819 */ /* 0x000fc80000011402 */
[----:B------:R-:W-:Y:S02]  /*0070*/  LEA.HI R0, R3, R2, RZ, 0x2 ;  /* 0x0000000203007211 */ /* 0x000fe400078f10ff */
[----:B0-----:R-:W-:Y:S01]  /*0080*/  LOP3.LUT R5, R149, 0xff, RZ, 0x3c, !PT ;  /* 0x000000ff95057812 */ /* 0x001fe200078e3cff */
[----:B------:R-:W0:Y:S01]  /*0090*/  S2UR UR4, SR_CTAID.X ;  /* 0x00000000000479c3 */ /* 0x000e220000002500 */
[----:B------:R-:W-:Y:S02]  /*00a0*/  IMAD.MOV.U32 R3, RZ, RZ, R149 ;  /* 0x000000ffff037224 */ /* 0x000fe400078e0095 */
        /* <DEDUP_REMOVED lines=11> */
[----:B------:R-:W-:-:S03]  /*0160*/  @P0 LOP3.LUT R3, R3, 0x100, RZ, 0xfc, !PT ;  /* 0x0000010003030812 */ /* 0x000fc600078efcff */
[----:B0-----:R-:W-:Y:S01]  /*0170*/  IMAD.U32 R71, RZ, RZ, UR4 ;  /* 0x00000004ff477e24 */ /* 0x001fe2000f8e00ff */
[----:B---3--:R-:W5:Y:S02]  /*0180*/  @P0 LDG.E.64 R44, desc[UR10][R4.64] ;  /* 0x0000000a042c0981 */ /* 0x008f64000c1e1b00 */
[----:B------:R-:W0:Y:S01]  /*0190*/  @P4 LDC.64 R14, c[0x0][0x3d0] ;  /* 0x0000f400ff0e4b82 */ /* 0x000e220000000a00 */
[----:B----4-:R-:W-:-:S04]  /*01a0*/  @P1 IMAD.WIDE.U32 R8, R3, 0x8, R6 ;  /* 0x0000000803081825 */ /* 0x010fc800078e0006 */
[----:B------:R-:W-:Y:S01]  /*01b0*/  @P1 VIADD R3, R3, 0x100 ;  /* 0x0000010003031836 */ /* 0x000fe20000000000 */
[----:B--2---:R-:W-:Y:S01]  /*01c0*/  ISETP.GE.AND P5, PT, R71, UR5, PT ;  /* 0x0000000547007c0c */ /* 0x004fe2000bfa6270 */
[----:B------:R-:W5:Y:S02]  /*01d0*/  @P1 LDG.E.64 R46, desc[UR10][R8.64] ;  /* 0x0000000a082e1981 */ /* 0x000f64000c1e1b00 */
[----:B------:R-:W-:-:S04]  /*01e0*/  @P2 IMAD.WIDE.U32 R10, R3, 0x8, R10 ;  /* 0x00000008030a2825 */ /* 0x000fc800078e000a */
[----:B------:R-:W-:Y:S01]  /*01f0*/  @P2 VIADD R3, R3, 0x100 ;  /* 0x0000010003032836 */ /* 0x000fe20000000000 */
[----:B------:R-:W5:Y:S03]  /*0200*/  @P2 LDG.E.64 R48, desc[UR10][R10.64] ;  /* 0x0000000a0a302981 */ /* 0x000f66000c1e1b00 */
[----:B------:R-:W-:-:S04]  /*0210*/  @P3 IMAD.WIDE.U32 R12, R3, 0x8, R12 ;  /* 0x00000008030c3825 */ /* 0x000fc800078e000c */
[----:B------:R-:W-:Y:S01]  /*0220*/  @P3 VIADD R3, R3, 0x100 ;  /* 0x0000010003033836 */ /* 0x000fe20000000000 */
[----:B------:R1:W5:Y:S03]  /*0230*/  @P3 LDG.E.64 R50, desc[UR10][R12.64] ;  /* 0x0000000a0c323981 */ /* 0x000366000c1e1b00 */
[----:B0-----:R-:W-:Y:S01]  /*0240*/  @P4 IMAD.WIDE.U32 R6, R3, 0x8, R14 ;  /* 0x0000000803064825 */ /* 0x001fe200078e000e */
[----:B------:R-:W-:Y:S02]  /*0250*/  CS2R R40, SRZ ;  /* 0x0000000000287805 */ /* 0x000fe4000001ff00 */
[----:B------:R-:W-:Y:S02]  /*0260*/  CS2R R42, SRZ ;  /* 0x00000000002a7805 */ /* 0x000fe4000001ff00 */
[----:B------:R-:W-:Y:S02]  /*0270*/  CS2R R36, SRZ ;  /* 0x0000000000247805 */ /* 0x000fe4000001ff00 */
[----:B------:R-:W-:Y:S01]  /*0280*/  CS2R R38, SRZ ;  /* 0x0000000000267805 */ /* 0x000fe2000001ff00 */
[----:B------:R0:W5:Y:S01]  /*0290*/  @P4 LDG.E.64 R52, desc[UR10][R6.64] ;  /* 0x0000000a06344981 */ /* 0x000162000c1e1b00 */
        /* <DEDUP_REMOVED lines=10> */
[----:B-1----:R-:W-:Y:S02]  /*0340*/  CS2R R12, SRZ ;  /* 0x00000000000c7805 */ /* 0x002fe4000001ff00 */
[----:B------:R-:W-:Y:S02]  /*0350*/  CS2R R14, SRZ ;  /* 0x00000000000e7805 */ /* 0x000fe4000001ff00 */
[----:B------:R-:W-:-:S02]  /*0360*/  CS2R R8, SRZ ;  /* 0x0000000000087805 */ /* 0x000fc4000001ff00 */
[----:B------:R-:W-:Y:S02]  /*0370*/  CS2R R10, SRZ ;  /* 0x00000000000a7805 */ /* 0x000fe4000001ff00 */
[----:B------:R-:W-:Y:S02]  /*0380*/  CS2R R4, SRZ ;  /* 0x0000000000047805 */ /* 0x000fe4000001ff00 */
[----:B0-----:R-:W-:Y:S01]  /*0390*/  CS2R R6, SRZ ;  /* 0x0000000000067805 */ /* 0x001fe2000001ff00 */
[----:B------:R-:W-:Y:S06]  /*03a0*/  @P5 BRA `(.L_x_410) ;  /* 0x0000009c00e45947 */ /* 0x000fec0003800000 */
        /* <DEDUP_REMOVED lines=18> */
[----:B0-----:R-:W-:Y:S01]  /*04d0*/  UISETP.NE.AND UP0, UPT, UR4, URZ, UPT ;  /* 0x000000ff0400728c */ /* 0x001fe2000bf05270 */
[--C-:B------:R-:W-:Y:S01]  /*04e0*/  SHF.R.U64 R94, R52, 0x10, R53.reuse ;  /* 0x00000010345e7819 */ /* 0x100fe20000001235 */
[--C-:B------:R-:W-:Y:S01]  /*04f0*/  IMAD.MOV.U32 R95, RZ, RZ, R53.reuse ;  /* 0x000000ffff5f7224 */ /* 0x100fe200078e0035 */
[----:B------:R-:W-:-:S02]  /*0500*/  SHF.R.U32.HI R96, RZ, 0x10, R53 ;  /* 0x00000010ff607819 */ /* 0x000fc40000011635 */
        /* <DEDUP_REMOVED lines=27> */
.L_x_482:
[----:B0---4-:R-:W0:Y:S08]  /*06c0*/  LDC.64 R44, c[0x0][0x3c0] ;  /* 0x0000f000ff2c7b82 */ /* 0x011e300000000a00 */
[----:B-123--:R-:W1:Y:S08]  /*06d0*/  LDC.64 R48, c[0x0][0x3c8] ;  /* 0x0000f200ff307b82 */ /* 0x00ee700000000a00 */
[----:B------:R-:W2:Y:S01]  /*06e0*/  LDC R2, c[0x0][0x388] ;  /* 0x0000e200ff027b82 */ /* 0x000ea20000000800 */
[----:B0-----:R-:W-:-:S06]  /*06f0*/  IMAD.WIDE R44, R71, 0x4, R44 ;  /* 0x00000004472c7825 */ /* 0x001fcc00078e022c */
[----:B------:R0:W3:Y:S01]  /*0700*/  LDG.E R44, desc[UR10][R44.64] ;  /* 0x0000000a2c2c7981 */ /* 0x0000e2000c1e1900 */
[C---:B------:R-:W-:Y:S01]  /*0710*/  ISETP.GE.U32.AND P1, PT, R0.reuse, 0x200, PT ;  /* 0x000002000000780c */ /* 0x040fe20003f26070 */
[C---:B-1----:R-:W-:Y:S01]  /*0720*/  IMAD.WIDE R48, R71.reuse, 0x4, R48 ;  /* 0x0000000447307825 */ /* 0x042fe200078e0230 */
[C---:B------:R-:W-:Y:S02]  /*0730*/  ISETP.GE.U32.AND P2, PT, R0.reuse, 0x300, PT ;  /* 0x000003000000780c */ /* 0x040fe40003f46070 */
[C---:B------:R-:W-:Y:S02]  /*0740*/  ISETP.GE.U32.AND P3, PT, R0.reuse, 0x400, PT ;  /* 0x000004000000780c */ /* 0x040fe40003f66070 */
[----:B-----5:R1:W5:Y:S01]  /*0750*/  LDG.E R133, desc[UR10][R48.64] ;  /* 0x0000000a30857981 */ /* 0x020362000c1e1900 */
[----:B------:R-:W-:Y:S01]  /*0760*/  ISETP.GE.U32.AND P4, PT, R0, 0x500, PT ;  /* 0x000005000000780c */ /* 0x000fe20003f86070 */
[----:B--2---:R-:W-:-:S05]  /*0770*/  IMAD R46, R71, R2, RZ ;  /* 0x00000002472e7224 */ /* 0x004fca00078e02ff */
[----:B------:R-:W-:-:S04]  /*0780*/  SHF.R.S32.HI R47, RZ, 0x1f, R46 ;  /* 0x0000001fff2f7819 */ /* 0x000fc8000001142e */
[----:B------:R-:W-:Y:S01]  /*0790*/  LEA.HI R46, R47, R46, RZ, 0x2 ;  /* 0x0000002e2f2e7211 */ /* 0x000fe200078f10ff */
[----:B------:R-:W-:Y:S03]  /*07a0*/  BSSY.RECONVERGENT B0, `(.L_x_411) ;  /* 0x000004a000007945 */ /* 0x000fe60003800200 */
[----:B------:R-:W-:Y:S02]  /*07b0*/  LEA.HI.SX32 R123, R46, R149, 0x1e ;  /* 0x000000952e7b7211 */ /* 0x000fe400078ff2ff */
[----:B------:R-:W-:-:S03]  /*07c0*/  CS2R R46, SRZ ;  /* 0x00000000002e7805 */ /* 0x000fc6000001ff00 */
[----:B0-----:R-:W-:Y:S01]  /*07d0*/  IMAD.MOV.U32 R45, RZ, RZ, R123 ;  /* 0x000000ffff2d7224 */ /* 0x001fe200078e007b */
[----:B---3--:R-:W-:Y:S01]  /*07e0*/  FSEL R44, R44, RZ, !P5 ;  /* 0x000000ff2c2c7208 */ /* 0x008fe20006800000 */
[----:B-1----:R-:W-:Y:S06]  /*07f0*/  @!P0 BRA `(.L_x_412) ;  /* 0x0000000400108947 */ /* 0x002fec0003800000 */
[----:B------:R-:W0:Y:S08]  /*0800*/  LDC.64 R50, c[0x0][0x3a8] ;  /* 0x0000ea00ff327b82 */ /* 0x000e300000000a00 */
[----:B------:R-:W1:Y:S01]  /*0810*/  LDC.64 R46, c[0x0][0x428] ;  /* 0x00010a00ff2e7b82 */ /* 0x000e620000000a00 */
[----:B----4-:R-:W-:-:S04]  /*0820*/  ISETP.NE.U32.AND P5, PT, RZ, UR12, PT ;  /* 0x0000000cff007c0c */ /* 0x010fc8000bfa5070 */
[----:B------:R-:W-:Y:S02]  /*0830*/  ISETP.NE.AND.EX P5, PT, RZ, UR13, PT, P5 ;  /* 0x0000000dff007c0c */ /* 0x000fe4000bfa5350 */
[----:B------:R-:W-:Y:S01]  /*0840*/  ISETP.NE.U32.AND P0, PT, RZ, UR16, PT ;  /* 0x00000010ff007c0c */ /* 0x000fe2000bf05070 */
[----:B------:R-:W2:Y:S01]  /*0850*/  LDC.64 R134, c[0x0][0x3b0] ;  /* 0x0000ec00ff867b82 */ /* 0x000ea20000000a00 */
[----:B0-----:R-:W-:-:S09]  /*0860*/  IMAD.WIDE.U32 R50, R123, 0x8, R50 ;  /* 0x000000087b327825 */ /* 0x001fd200078e0032 */
[----:B------:R-:W0:Y:S01]  /*0870*/  @P5 LDC.64 R52, c[0x0][0x3b8] ;  /* 0x0000ee00ff345b82 */ /* 0x000e220000000a00 */
[----:B------:R-:W3:Y:S01]  /*0880*/  LDG.E.64 R50, desc[UR10][R50.64] ;  /* 0x0000000a32327981 */ /* 0x000ee2000c1e1b00 */
[----:B-1----:R-:W-:-:S06]  /*0890*/  IMAD.WIDE.U32 R46, R123, 0x8, R46 ;  /* 0x000000087b2e7825 */ /* 0x002fcc00078e002e */
[----:B------:R-:W4:Y:S01]  /*08a0*/  LDG.E.64 R46, desc[UR10][R46.64] ;  /* 0x0000000a2e2e7981 */ /* 0x000f22000c1e1b00 */
[----:B0-----:R-:W-:-:S05]  /*08b0*/  @P5 IMAD.WIDE.U32 R52, R123, 0x4, R52 ;  /* 0x000000047b345825 */ /* 0x001fca00078e0034 */
[----:B------:R-:W5:Y:S01]  /*08c0*/  @P5 LDG.E R70, desc[UR10][R52.64] ;  /* 0x0000000a34465981 */ /* 0x000f62000c1e1900 */
[----:B------:R-:W-:-:S13]  /*08d0*/  ISETP.NE.AND.EX P0, PT, RZ, UR17, PT, P0 ;  /* 0x00000011ff007c0c */ /* 0x000fda000bf05300 */
[----:B------:R-:W0:Y:S01]  /*08e0*/  @P0 LDC.64 R48, c[0x0][0x438] ;  /* 0x00010e00ff300b82 */ /* 0x000e220000000a00 */
[----:B------:R-:W-:Y:S02]  /*08f0*/  IMAD.U32 R136, R77, 0x10000, RZ ;  /* 0x000100004d887824 */ /* 0x000fe400078e00ff */
[----:B--2---:R-:W-:-:S06]  /*0900*/  IMAD.WIDE.U32 R134, R123, 0x4, R134 ;  /* 0x000000047b867825 */ /* 0x004fcc00078e0086 */
[----:B------:R1:W5:Y:S01]  /*0910*/  LDG.E R134, desc[UR10][R134.64] ;  /* 0x0000000a86867981 */ /* 0x000362000c1e1900 */
[----:B------:R-:W-:Y:S02]  /*0920*/  IMAD.U32 R140, R79, 0x10000, RZ ;  /* 0x000100004f8c7824 */ /* 0x000fe400078e00ff */
[----:B0-----:R-:W-:-:S05]  /*0930*/  @P0 IMAD.WIDE.U32 R48, R123, 0x8, R48 ;  /* 0x000000087b300825 */ /* 0x001fca00078e0030 */
[----:B------:R0:W5:Y:S01]  /*0940*/  @P0 LDG.E.64 R60, desc[UR10][R48.64] ;  /* 0x0000000a303c0981 */ /* 0x000162000c1e1b00 */
[----:B-1----:R-:W-:Y:S02]  /*0950*/  IMAD.U32 R135, R78, 0x10000, RZ ;  /* 0x000100004e877824 */ /* 0x002fe400078e00ff */
[----:B------:R-:W-:Y:S02]  /*0960*/  IMAD.U32 R139, R80, 0x10000, RZ ;  /* 0x00010000508b7824 */ /* 0x000fe400078e00ff */
[----:B---3--:R-:W-:-:S04]  /*0970*/  IMAD.MOV.U32 R3, RZ, RZ, R50 ;  /* 0x000000ffff037224 */ /* 0x008fc800078e0032 */
[----:B------:R-:W-:Y:S02]  /*0980*/  IMAD.U32 R3, R3, 0x10000, RZ ;  /* 0x0001000003037824 */ /* 0x000fe400078e00ff */
[----:B----4-:R-:W-:Y:S01]  /*0990*/  IMAD.MOV.U32 R45, RZ, RZ, R46 ;  /* 0x000000ffff2d7224 */ /* 0x010fe200078e002e */
[----:B------:R-:W-:Y:S01]  /*09a0*/  SHF.R.U64 R57, R46, 0x10, R47 ;  /* 0x000000102e397819 */ /* 0x000fe2000000122f */
[----:B------:R-:W-:Y:S01]  /*09b0*/  FADD.FTZ R46, -R44, R3 ;  /* 0x000000032c2e7221 */ /* 0x000fe20000010100 */
[--C-:B------:R-:W-:Y:S01]  /*09c0*/  IMAD.MOV.U32 R55, RZ, RZ, R47.reuse ;  /* 0x000000ffff377224 */ /* 0x100fe200078e002f */
[----:B------:R-:W-:Y:S01]  /*09d0*/  SHF.R.U32.HI R56, RZ, 0x10, R47 ;  /* 0x00000010ff387819 */ /* 0x000fe2000001162f */
[----:B------:R-:W-:Y:S02]  /*09e0*/  IMAD.U32 R45, R45, 0x10000, RZ ;  /* 0x000100002d2d7824 */ /* 0x000fe400078e00ff */
[----:B-----5:R-:W-:Y:S01]  /*09f0*/  FMUL.FTZ R3, R133, R46 ;  /* 0x0000002e85037220 */ /* 0x020fe20000410000 */
[--C-:B------:R-:W-:Y:S01]  /*0a00*/  IMAD.MOV.U32 R54, RZ, RZ, R51.reuse ;  /* 0x000000ffff367224 */ /* 0x100fe200078e0033 */
[----:B------:R-:W-:Y:S01]  /*0a10*/  SHF.R.U64 R47, R50, 0x10, R51 ;  /* 0x00000010322f7819 */ /* 0x000fe20000001233 */
[-C--:B------:R-:W-:Y:S01]  /*0a20*/  FMUL.FTZ R136, R136, R45.reuse ;  /* 0x0000002d88887220 */ /* 0x080fe20000410000 */
[----:B------:R-:W-:Y:S01]  /*0a30*/  FADD.FTZ R20, R20, R45 ;  /* 0x0000002d14147221 */ /* 0x000fe20000010000 */
[----:B------:R-:W-:Y:S01]  /*0a40*/  FFMA.FTZ R40, R3, R45, R40 ;  /* 0x0000002d03287223 */ /* 0x000fe20000010028 */
[----:B------:R-:W-:Y:S01]  /*0a50*/  IMAD.U32 R45, R54, 0x10000, RZ ;  /* 0x00010000362d7824 */ /* 0x000fe200078e00ff */
[----:B0-----:R-:W-:Y:S01]  /*0a60*/  SHF.R.U32.HI R49, RZ, 0x10, R51 ;  /* 0x00000010ff317819 */ /* 0x001fe20000011633 */
[----:B------:R-:W-:-:S02]  /*0a70*/  IMAD.U32 R47, R47, 0x10000, RZ ;  /* 0x000100002f2f7824 */ /* 0x000fc400078e00ff */
[C---:B------:R-:W-:Y:S01]  /*0a80*/  FADD.FTZ R46, -R44.reuse, R45 ;  /* 0x0000002d2c2e7221 */ /* 0x040fe20000010100 */
[----:B------:R-:W-:Y:S02]  /*0a90*/  IMAD.U32 R48, R57, 0x10000, RZ ;  /* 0x0001000039307824 */ /* 0x000fe400078e00ff */
[----:B------:R-:W-:Y:S01]  /*0aa0*/  FADD.FTZ R138, -R44, R47 ;  /* 0x0000002f2c8a7221 */ /* 0x000fe20000010100 */
[----:B------:R-:W-:Y:S02]  /*0ab0*/  IMAD.U32 R47, R49, 0x10000, RZ ;  /* 0x00010000312f7824 */ /* 0x000fe400078e00ff */
[----:B------:R-:W-:Y:S01]  /*0ac0*/  FMUL.FTZ R137, R133, R46 ;  /* 0x0000002e85897220 */ /* 0x000fe20000410000 */
[----:B------:R-:W-:Y:S01]  /*0ad0*/  FMUL.FTZ R135, R135, R48 ;  /* 0x0000003087877220 */ /* 0x000fe20000410000 */
[----:B------:R-:W-:Y:S01]  /*0ae0*/  FADD.FTZ R46, RZ, R136 ;  /* 0x00000088ff2e7221 */ /* 0x000fe20000010000 */
[----:B------:R-:W-:Y:S01]  /*0af0*/  FMUL.FTZ R138, R133, R138 ;  /* 0x0000008a858a7220 */ /* 0x000fe20000410000 */
[----:B------:R-:W-:-:S02]  /*0b00*/  IMAD.U32 R55, R55, 0x10000, RZ ;  /* 0x0001000037377824 */ /* 0x000fc400078e00ff */
[----:B------:R-:W-:Y:S01]  /*0b10*/  FFMA.FTZ R45, R3, R136, RZ ;  /* 0x00000088032d7223 */ /* 0x000fe200000100ff */
[----:B------:R-:W-:Y:S01]  /*0b20*/  FADD.FTZ R142, -R44, R47 ;  /* 0x0000002f2c8e7221 */ /* 0x000fe20000010100 */
[----:B------:R-:W-:Y:S01]  /*0b30*/  FADD.FTZ R47, R46, R135 ;  /* 0x000000872e2f7221 */ /* 0x000fe20000010000 */
[----:B------:R-:W-:Y:S02]  /*0b40*/  IMAD.U32 R50, R56, 0x10000, RZ ;  /* 0x0001000038327824 */ /* 0x000fe400078e00ff */
[----:B------:R-:W-:Y:S01]  /*0b50*/  FMUL.FTZ R140, R140, R55 ;  /* 0x000000378c8c7220 */ /* 0x000fe20000410000 */
[C---:B------:R-:W-:Y:S01]  /*0b60*/  FFMA.FTZ R46, R138.reuse, R135, R45 ;  /* 0x000000878a2e7223 */ /* 0x040fe2000001002d */
        /* <DEDUP_REMOVED lines=10> */
[----:B------:R-:W-:-:S02]  /*0c10*/  VIADD R45, R123, 0x100 ;  /* 0x000001007b2d7836 */ /* 0x000fc40000000000 */
[----:B------:R-:W-:Y:S01]  /*0c20*/  FADD.FTZ R47, R48, R139 ;  /* 0x0000008b302f7221 */ /* 0x000fe20000010000 */
[----:B------:R-:W-:-:S07]  /*0c30*/  FFMA.FTZ R46, R142, R139, R46 ;  /* 0x0000008b8e2e7223 */ /* 0x000fce000001002e */
.L_x_412:
[----:B----4-:R-:W-:Y:S05]  /*0c40*/  BSYNC.RECONVERGENT B0 ;  /* 0x0000000000007941 */ /* 0x010fea0003800200 */
.L_x_411:
[----:B------:R-:W-:Y:S04]  /*0c50*/  BSSY.RECONVERGENT B0, `(.L_x_413) ;  /* 0x0000046000007945 */ /* 0x000fe80003800200 */
[----:B------:R-:W-:Y:S05]  /*0c60*/  @!P1 BRA `(.L_x_414) ;  /* 0x0000000400109947 */ /* 0x000fea0003800000 */
[----:B------:R-:W0:Y:S08]  /*0c70*/  LDC.64 R48, c[0x0][0x428] ;  /* 0x00010a00ff307b82 */ /* 0x000e300000000a00 */
[----:B------:R-:W1:Y:S01]  /*0c80*/  LDC.64 R52, c[0x0][0x3a8] ;  /* 0x0000ea00ff347b82 */ /* 0x000e620000000a00 */
[----:B------:R-:W-:-:S04]  /*0c90*/  ISETP.NE.U32.AND P5, PT, RZ, UR12, PT ;  /* 0x0000000cff007c0c */ /* 0x000fc8000bfa5070 */
[----:B------:R-:W-:Y:S02]  /*0ca0*/  ISETP.NE.AND.EX P5, PT, RZ, UR13, PT, P5 ;  /* 0x0000000dff007c0c */ /* 0x000fe4000bfa5350 */
[----:B------:R-:W-:Y:S01]  /*0cb0*/  ISETP.NE.U32.AND P0, PT, RZ, UR16, PT ;  /* 0x00000010ff007c0c */ /* 0x000fe2000bf05070 */
[----:B------:R-:W2:Y:S01]  /*0cc0*/  LDC.64 R58, c[0x0][0x3b0] ;  /* 0x0000ec00ff3a7b82 */ /* 0x000ea20000000a00 */
[----:B0-----:R-:W-:-:S09]  /*0cd0*/  IMAD.WIDE.U32 R48, R45, 0x8, R48 ;  /* 0x000000082d307825 */ /* 0x001fd200078e0030 */
[----:B------:R-:W0:Y:S01]  /*0ce0*/  @P5 LDC.64 R54, c[0x0][0x3b8] ;  /* 0x0000ee00ff365b82 */ /* 0x000e220000000a00 */
[----:B------:R2:W3:Y:S01]  /*0cf0*/  LDG.E.64 R56, desc[UR10][R48.64] ;  /* 0x0000000a30387981 */ /* 0x0004e2000c1e1b00 */
[----:B-1----:R-:W-:-:S06]  /*0d00*/  IMAD.WIDE.U32 R52, R45, 0x8, R52 ;  /* 0x000000082d347825 */ /* 0x002fcc00078e0034 */
[----:B------:R-:W4:Y:S01]  /*0d10*/  LDG.E.64 R52, desc[UR10][R52.64] ;  /* 0x0000000a34347981 */ /* 0x000f22000c1e1b00 */
[----:B0-----:R-:W-:-:S05]  /*0d20*/  @P5 IMAD.WIDE.U32 R54, R45, 0x4, R54 ;  /* 0x000000042d365825 */ /* 0x001fca00078e0036 */
[----:B------:R-:W5:Y:S01]  /*0d30*/  @P5 LDG.E R99, desc[UR10][R54.64] ;  /* 0x0000000a36635981 */ /* 0x000f62000c1e1900 */
[----:B------:R-:W-:-:S13]  /*0d40*/  ISETP.NE.AND.EX P0, PT, RZ, UR17, PT, P0 ;  /* 0x00000011ff007c0c */ /* 0x000fda000bf05300 */
[----:B------:R-:W0:Y:S01]  /*0d50*/  @P0 LDC.64 R50, c[0x0][0x438] ;  /* 0x00010e00ff320b82 */ /* 0x000e220000000a00 */
[----:B--2---:R-:W-:-:S05]  /*0d60*/  IMAD.WIDE.U32 R48, R45, 0x4, R58 ;  /* 0x000000042d307825 */ /* 0x004fca00078e003a */
[----:B------:R1:W5:Y:S01]  /*0d70*/  LDG.E R124, desc[UR10][R48.64] ;  /* 0x0000000a307c7981 */ /* 0x000362000c1e1900 */
[----:B------:R-:W-:Y:S02]  /*0d80*/  IMAD.U32 R144, R81, 0x10000, RZ ;  /* 0x0001000051907824 */ /* 0x000fe400078e00ff */
[----:B0-----:R-:W-:-:S05]  /*0d90*/  @P0 IMAD.WIDE.U32 R50, R45, 0x8, R50 ;  /* 0x000000082d320825 */ /* 0x001fca00078e0032 */
[----:B------:R0:W5:Y:S01]  /*0da0*/  @P0 LDG.E.64 R62, desc[UR10][R50.64] ;  /* 0x0000000a323e0981 */ /* 0x000162000c1e1b00 */
[----:B------:R-:W-:Y:S02]  /*0db0*/  IMAD.U32 R148, R83, 0x10000, RZ ;  /* 0x0001000053947824 */ /* 0x000fe400078e00ff */
[----:B------:R-:W-:Y:S02]  /*0dc0*/  IMAD.U32 R147, R84, 0x10000, RZ ;  /* 0x0001000054937824 */ /* 0x000fe400078e00ff */
[----:B------:R-:W-:Y:S02]  /*0dd0*/  VIADD R45, R45, 0x100 ;  /* 0x000001002d2d7836 */ /* 0x000fe40000000000 */
[----:B---3--:R-:W-:Y:S01]  /*0de0*/  IMAD.MOV.U32 R58, RZ, RZ, R56 ;  /* 0x000000ffff3a7224 */ /* 0x008fe200078e0038 */
[--C-:B------:R-:W-:Y:S01]  /*0df0*/  SHF.R.U64 R141, R56, 0x10, R57.reuse ;  /* 0x00000010388d7819 */ /* 0x100fe20000001239 */
[--C-:B------:R-:W-:Y:S01]  /*0e00*/  IMAD.MOV.U32 R59, RZ, RZ, R57.reuse ;  /* 0x000000ffff3b7224 */ /* 0x100fe200078e0039 */
[----:B------:R-:W-:Y:S01]  /*0e10*/  SHF.R.U32.HI R145, RZ, 0x10, R57 ;  /* 0x00000010ff917819 */ /* 0x000fe20000011639 */
[----:B----4-:R-:W-:Y:S01]  /*0e20*/  IMAD.MOV.U32 R56, RZ, RZ, R52 ;  /* 0x000000ffff387224 */ /* 0x010fe200078e0034 */
[----:B------:R-:W-:-:S03]  /*0e30*/  SHF.R.U64 R143, R52, 0x10, R53 ;  /* 0x00000010348f7819 */ /* 0x000fc60000001235 */
[----:B------:R-:W-:-:S04]  /*0e40*/  IMAD.U32 R57, R56, 0x10000, RZ ;  /* 0x0001000038397824 */ /* 0x000fc800078e00ff */
[----:B-1----:R-:W-:Y:S01]  /*0e50*/  FADD.FTZ R48, -R44, R57 ;  /* 0x000000392c307221 */ /* 0x002fe20000010100 */
[----:B0-----:R-:W-:Y:S02]  /*0e60*/  IMAD.U32 R51, R143, 0x10000, RZ ;  /* 0x000100008f337824 */ /* 0x001fe400078e00ff */
[----:B------:R-:W-:Y:S02]  /*0e70*/  IMAD.U32 R50, R141, 0x10000, RZ ;  /* 0x000100008d327824 */ /* 0x000fe400078e00ff */
[----:B-----5:R-:W-:Y:S01]  /*0e80*/  FMUL.FTZ R141, R133, R48 ;  /* 0x00000030858d7220 */ /* 0x020fe20000410000 */
[----:B------:R-:W-:Y:S02]  /*0e90*/  IMAD.U32 R49, R58, 0x10000, RZ ;  /* 0x000100003a317824 */ /* 0x000fe400078e00ff */
[----:B------:R-:W-:Y:S02]  /*0ea0*/  IMAD.MOV.U32 R56, RZ, RZ, R53 ;  /* 0x000000ffff387224 */ /* 0x000fe400078e0035 */
[----:B------:R-:W-:Y:S01]  /*0eb0*/  FADD.FTZ R146, -R44, R51 ;  /* 0x000000332c927221 */ /* 0x000fe20000010100 */
[-C--:B------:R-:W-:Y:S01]  /*0ec0*/  FMUL.FTZ R144, R144, R49.reuse ;  /* 0x0000003190907220 */ /* 0x080fe20000410000 */
[----:B------:R-:W-:Y:S01]  /*0ed0*/  FADD.FTZ R16, R16, R49 ;  /* 0x0000003110107221 */ /* 0x000fe20000010000 */
[----:B------:R-:W-:Y:S01]  /*0ee0*/  FFMA.FTZ R36, R141, R49, R36 ;  /* 0x000000318d247223 */ /* 0x000fe20000010024 */
[----:B------:R-:W-:-:S02]  /*0ef0*/  IMAD.U32 R49, R56, 0x10000, RZ ;  /* 0x0001000038317824 */ /* 0x000fc400078e00ff */
[----:B------:R-:W-:Y:S01]  /*0f00*/  FMUL.FTZ R146, R133, R146 ;  /* 0x0000009285927220 */ /* 0x000fe20000410000 */
[----:B------:R-:W-:Y:S01]  /*0f10*/  IMAD.U32 R143, R82, 0x10000, RZ ;  /* 0x00010000528f7824 */ /* 0x000fe200078e00ff */
[----:B------:R-:W-:Y:S01]  /*0f20*/  SHF.R.U32.HI R52, RZ, 0x10, R53 ;  /* 0x00000010ff347819 */ /* 0x000fe20000011635 */
[----:B------:R-:W-:Y:S01]  /*0f30*/  FADD.FTZ R48, -R44, R49 ;  /* 0x000000312c307221 */ /* 0x000fe20000010100 */
[----:B------:R-:W-:Y:S01]  /*0f40*/  FADD.FTZ R17, R17, R50 ;  /* 0x0000003211117221 */ /* 0x000fe20000010000 */
[-C--:B------:R-:W-:Y:S01]  /*0f50*/  FMUL.FTZ R143, R143, R50.reuse ;  /* 0x000000328f8f7220 */ /* 0x080fe20000410000 */
[----:B------:R-:W-:Y:S01]  /*0f60*/  FFMA.FTZ R37, R146, R50, R37 ;  /* 0x0000003292257223 */ /* 0x000fe20000010025 */
[----:B------:R-:W-:Y:S02]  /*0f70*/  IMAD.U32 R50, R145, 0x10000, RZ ;  /* 0x0001000091327824 */ /* 0x000fe400078e00ff */
[----:B------:R-:W-:Y:S01]  /*0f80*/  FMUL.FTZ R145, R133, R48 ;  /* 0x0000003085917220 */ /* 0x000fe20000410000 */
[----:B------:R-:W-:-:S02]  /*0f90*/  IMAD.U32 R49, R52, 0x10000, RZ ;  /* 0x0001000034317824 */ /* 0x000fc400078e00ff */
[----:B------:R-:W-:Y:S01]  /*0fa0*/  FADD.FTZ R48, R47, R144 ;  /* 0x000000902f307221 */ /* 0x000fe20000010000 */
[----:B------:R-:W-:Y:S02]  /*0fb0*/  IMAD.U32 R59, R59, 0x10000, RZ ;  /* 0x000100003b3b7824 */ /* 0x000fe400078e00ff */
[----:B------:R-:W-:Y:S01]  /*0fc0*/  FFMA.FTZ R47, R141, R144, R46 ;  /* 0x000000908d2f7223 */ /* 0x000fe2000001002e */
[----:B------:R-:W-:Y:S01]  /*0fd0*/  FADD.FTZ R150, -R44, R49 ;  /* 0x000000312c967221 */ /* 0x000fe20000010100 */
[----:B------:R-:W-:Y:S01]  /*0fe0*/  FADD.FTZ R49, R48, R143 ;  /* 0x0000008f30317221 */ /* 0x000fe20000010000 */
[----:B------:R-:W-:Y:S01]  /*0ff0*/  FMUL.FTZ R148, R148, R59 ;  /* 0x0000003b94947220 */ /* 0x000fe20000410000 */
        /* <DEDUP_REMOVED lines=11> */
.L_x_414:
[----:B------:R-:W-:Y:S05]  /*10b0*/  BSYNC.RECONVERGENT B0 ;  /* 0x0000000000007941 */ /* 0x000fea0003800200 */
.L_x_413:
[----:B------:R-:W-:Y:S04]  /*10c0*/  BSSY.RECONVERGENT B0, `(.L_x_415) ;  /* 0x0000046000007945 */ /* 0x000fe80003800200 */
[----:B------:R-:W-:Y:S05]  /*10d0*/  @!P2 BRA `(.L_x_416) ;  /* 0x000000040010a947 */ /* 0x000fea0003800000 */
[----:B------:R-:W0:Y:S08]  /*10e0*/  LDC.64 R48, c[0x0][0x428] ;  /* 0x00010a00ff307b82 */ /* 0x000e300000000a00 */
[----:B------:R-:W1:Y:S01]  /*10f0*/  LDC.64 R50, c[0x0][0x3a8] ;  /* 0x0000ea00ff327b82 */ /* 0x000e620000000a00 */
[----:B------:R-:W-:-:S04]  /*1100*/  ISETP.NE.U32.AND P5, PT, RZ, UR12, PT ;  /* 0x0000000cff007c0c */ /* 0x000fc8000bfa5070 */
[----:B------:R-:W-:-:S03]  /*1110*/  ISETP.NE.AND.EX P5, PT, RZ, UR13, PT, P5 ;  /* 0x0000000dff007c0c */ /* 0x000fc6000bfa5350 */
[----:B------:R-:W2:Y:S01]  /*1120*/  LDC.64 R54, c[0x0][0x3b0] ;  /* 0x0000ec00ff367b82 */ /* 0x000ea20000000a00 */
[----:B0-----:R-:W-:-:S09]  /*1130*/  IMAD.WIDE.U32 R48, R45, 0x8, R48 ;  /* 0x000000082d307825 */ /* 0x001fd200078e0030 */
[----:B------:R-:W0:Y:S01]  /*1140*/  @P5 LDC.64 R56, c[0x0][0x3b8] ;  /* 0x0000ee00ff385b82 */ /* 0x000e220000000a00 */
[----:B------:R-:W3:Y:S01]  /*1150*/  LDG.E.64 R48, desc[UR10][R48.64] ;  /* 0x0000000a30307981 */ /* 0x000ee2000c1e1b00 */
[----:B-1----:R-:W-:-:S06]  /*1160*/  IMAD.WIDE.U32 R52, R45, 0x8, R50 ;  /* 0x000000082d347825 */ /* 0x002fcc00078e0032 */
[----:B------:R-:W4:Y:S01]  /*1170*/  LDG.E.64 R52, desc[UR10][R52.64] ;  /* 0x0000000a34347981 */ /* 0x000f22000c1e1b00 */
[----:B--2---:R-:W-:-:S05]  /*1180*/  IMAD.WIDE.U32 R54, R45, 0x4, R54 ;  /* 0x000000042d367825 */ /* 0x004fca00078e0036 */
[----:B------:R-:W5:Y:S01]  /*1190*/  LDG.E R102, desc[UR10][R54.64] ;  /* 0x0000000a36667981 */ /* 0x000f62000c1e1900 */
[----:B0-----:R-:W-:-:S05]  /*11a0*/  @P5 IMAD.WIDE.U32 R56, R45, 0x4, R56 ;  /* 0x000000042d385825 */ /* 0x001fca00078e0038 */
[----:B------:R-:W5:Y:S01]  /*11b0*/  @P5 LDG.E R101, desc[UR10][R56.64] ;  /* 0x0000000a38655981 */ /* 0x000f62000c1e1900 */
[----:B------:R-:W-:-:S04]  /*11c0*/  ISETP.NE.U32.AND P0, PT, RZ, UR16, PT ;  /* 0x00000010ff007c0c */ /* 0x000fc8000bf05070 */
[----:B------:R-:W-:-:S13]  /*11d0*/  ISETP.NE.AND.EX P0, PT, RZ, UR17, PT, P0 ;  /* 0x00000011ff007c0c */ /* 0x000fda000bf05300 */
[----:B------:R-:W0:Y:S01]  /*11e0*/  @P0 LDC.64 R50, c[0x0][0x438] ;  /* 0x00010e00ff320b82 */ /* 0x000e220000000a00 */
[----:B------:R-:W-:Y:S02]  /*11f0*/  IMAD.U32 R104, R85, 0x10000, RZ ;  /* 0x0001000055687824 */ /* 0x000fe400078e00ff */
[----:B------:R-:W-:Y:S02]  /*1200*/  IMAD.U32 R108, R87, 0x10000, RZ ;  /* 0x00010000576c7824 */ /* 0x000fe400078e00ff */
[----:B0-----:R-:W-:-:S05]  /*1210*/  @P0 IMAD.WIDE.U32 R50, R45, 0x8, R50 ;  /* 0x000000082d320825 */ /* 0x001fca00078e0032 */
[----:B------:R0:W5:Y:S01]  /*1220*/  @P0 LDG.E.64 R64, desc[UR10][R50.64] ;  /* 0x0000000a32400981 */ /* 0x000162000c1e1b00 */
[----:B------:R-:W-:Y:S02]  /*1230*/  IMAD.U32 R109, R88, 0x10000, RZ ;  /* 0x00010000586d7824 */ /* 0x000fe400078e00ff */
[----:B------:R-:W-:Y:S02]  /*1240*/  VIADD R45, R45, 0x100 ;  /* 0x000001002d2d7836 */ /* 0x000fe40000000000 */
[----:B---3--:R-:W-:Y:S01]  /*1250*/  IMAD.MOV.U32 R58, RZ, RZ, R48 ;  /* 0x000000ffff3a7224 */ /* 0x008fe200078e0030 */
[--C-:B------:R-:W-:Y:S01]  /*1260*/  SHF.R.U64 R103, R48, 0x10, R49.reuse ;  /* 0x0000001030677819 */ /* 0x100fe20000001231 */
[--C-:B------:R-:W-:Y:S01]  /*1270*/  IMAD.MOV.U32 R107, RZ, RZ, R49.reuse ;  /* 0x000000ffff6b7224 */ /* 0x100fe200078e0031 */
[----:B------:R-:W-:Y:S01]  /*1280*/  SHF.R.U32.HI R110, RZ, 0x10, R49 ;  /* 0x00000010ff6e7819 */ /* 0x000fe20000011631 */
[----:B----4-:R-:W-:Y:S01]  /*1290*/  IMAD.MOV.U32 R48, RZ, RZ, R52 ;  /* 0x000000ffff307224 */ /* 0x010fe200078e0034 */
[--C-:B------:R-:W-:Y:S01]  /*12a0*/  SHF.R.U64 R105, R52, 0x10, R53.reuse ;  /* 0x0000001034697819 */ /* 0x100fe20000001235 */
[----:B------:R-:W-:-:S02]  /*12b0*/  IMAD.MOV.U32 R59, RZ, RZ, R53 ;  /* 0x000000ffff3b7224 */ /* 0x000fc400078e0035 */
[----:B------:R-:W-:Y:S02]  /*12c0*/  IMAD.U32 R49, R48, 0x10000, RZ ;  /* 0x0001000030317824 */ /* 0x000fe400078e00ff */
[----:B0-----:R-:W-:Y:S02]  /*12d0*/  IMAD.U32 R51, R105, 0x10000, RZ ;  /* 0x0001000069337824 */ /* 0x001fe400078e00ff */
[----:B------:R-:W-:Y:S01]  /*12e0*/  FADD.FTZ R48, -R44, R49 ;  /* 0x000000312c307221 */ /* 0x000fe20000010100 */
[----:B------:R-:W-:Y:S02]  /*12f0*/  IMAD.U32 R59, R59, 0x10000, RZ ;  /* 0x000100003b3b7824 */ /* 0x000fe400078e00ff */
[----:B------:R-:W-:Y:S02]  /*1300*/  IMAD.U32 R49, R58, 0x10000, RZ ;  /* 0x000100003a317824 */ /* 0x000fe400078e00ff */
[----:B------:R-:W-:Y:S02]  /*1310*/  IMAD.U32 R50, R103, 0x10000, RZ ;  /* 0x0001000067327824 */ /* 0x000fe400078e00ff */
[----:B-----5:R-:W-:Y:S01]  /*1320*/  FMUL.FTZ R103, R133, R48 ;  /* 0x0000003085677220 */ /* 0x020fe20000410000 */
[C---:B------:R-:W-:Y:S01]  /*1330*/  FADD.FTZ R106, -R44.reuse, R51 ;  /* 0x000000332c6a7221 */ /* 0x040fe20000010100 */
[----:B------:R-:W-:Y:S01]  /*1340*/  FADD.FTZ R48, -R44, R59 ;  /* 0x0000003b2c307221 */ /* 0x000fe20000010100 */
[----:B------:R-:W-:Y:S01]  /*1350*/  SHF.R.U32.HI R52, RZ, 0x10, R53 ;  /* 0x00000010ff347819 */ /* 0x000fe20000011635 */
[----:B------:R-:W-:Y:S01]  /*1360*/  FMUL.FTZ R104, R104, R49 ;  /* 0x0000003168687220 */ /* 0x000fe20000410000 */
[----:B------:R-:W-:-:S02]  /*1370*/  IMAD.U32 R105, R86, 0x10000, RZ ;  /* 0x0001000056697824 */ /* 0x000fc400078e00ff */
[----:B------:R-:W-:Y:S01]  /*1380*/  FADD.FTZ R12, R12, R49 ;  /* 0x000000310c0c7221 */ /* 0x000fe20000010000 */
[----:B------:R-:W-:Y:S01]  /*1390*/  FFMA.FTZ R32, R103, R49, R32 ;  /* 0x0000003167207223 */ /* 0x000fe20000010020 */
[----:B------:R-:W-:Y:S02]  /*13a0*/  IMAD.U32 R49, R107, 0x10000, RZ ;  /* 0x000100006b317824 */ /* 0x000fe400078e00ff */
[C---:B------:R-:W-:Y:S01]  /*13b0*/  FMUL.FTZ R106, R133.reuse, R106 ;  /* 0x0000006a856a7220 */ /* 0x040fe20000410000 */
[----:B------:R-:W-:Y:S01]  /*13c0*/  FMUL.FTZ R107, R133, R48 ;  /* 0x00000030856b7220 */ /* 0x000fe20000410000 */
[----:B------:R-:W-:Y:S01]  /*13d0*/  FADD.FTZ R48, R47, R104 ;  /* 0x000000682f307221 */ /* 0x000fe20000010000 */
[----:B------:R-:W-:Y:S01]  /*13e0*/  FMUL.FTZ R105, R105, R50 ;  /* 0x0000003269697220 */ /* 0x000fe20000410000 */
[----:B------:R-:W-:Y:S02]  /*13f0*/  IMAD.U32 R51, R52, 0x10000, RZ ;  /* 0x0001000034337824 */ /* 0x000fe400078e00ff */
[----:B------:R-:W-:Y:S01]  /*1400*/  FFMA.FTZ R47, R103, R104, R46 ;  /* 0x00000068672f7223 */ /* 0x000fe2000001002e */
[----:B------:R-:W-:Y:S01]  /*1410*/  FADD.FTZ R13, R13, R50 ;  /* 0x000000320d0d7221 */ /* 0x000fe20000010000 */
[----:B------:R-:W-:Y:S01]  /*1420*/  FFMA.FTZ R33, R106, R50, R33 ;  /* 0x000000326a217223 */ /* 0x000fe20000010021 */
[----:B------:R-:W-:-:S02]  /*1430*/  IMAD.U32 R50, R110, 0x10000, RZ ;  /* 0x000100006e327824 */ /* 0x000fc400078e00ff */
[-C--:B------:R-:W-:Y:S01]  /*1440*/  FMUL.FTZ R108, R108, R49.reuse ;  /* 0x000000316c6c7220 */ /* 0x080fe20000410000 */
[----:B------:R-:W-:Y:S01]  /*1450*/  FADD.FTZ R14, R14, R49 ;  /* 0x000000310e0e7221 */ /* 0x000fe20000010000 */
[----:B------:R-:W-:Y:S01]  /*1460*/  FFMA.FTZ R34, R107, R49, R34 ;  /* 0x000000316b227223 */ /* 0x000fe20000010022 */
[----:B------:R-:W-:Y:S01]  /*1470*/  FADD.FTZ R110, -R44, R51 ;  /* 0x000000332c6e7221 */ /* 0x000fe20000010100 */
        /* <DEDUP_REMOVED lines=9> */
[----:B------:R-:W-:-:S07]  /*1510*/  FFMA.FTZ R46, R110, R109, R46 ;  /* 0x0000006d6e2e7223 */ /* 0x000fce000001002e */
.L_x_416:
[----:B------:R-:W-:Y:S05]  /*1520*/  BSYNC.RECONVERGENT B0 ;  /* 0x0000000000007941 */ /* 0x000fea0003800200 */
.L_x_415:
        /* <DEDUP_REMOVED lines=70> */
.L_x_418:
[----:B------:R-:W-:Y:S05]  /*1990*/  BSYNC.RECONVERGENT B0 ;  /* 0x0000000000007941 */ /* 0x000fea0003800200 */
.L_x_417:
[----:B------:R-:W-:Y:S04]  /*19a0*/  BSSY.RECONVERGENT B0, `(.L_x_419) ;  /* 0x0000045000007945 */ /* 0x000fe80003800200 */
[----:B------:R-:W-:Y:S05]  /*19b0*/  @!P4 BRA `(.L_x_420) ;  /* 0x00000004000cc947 */ /* 0x000fea0003800000 */
[----:B------:R-:W0:Y:S08]  /*19c0*/  LDC.64 R52, c[0x0][0x3a8] ;  /* 0x0000ea00ff347b82 */ /* 0x000e300000000a00 */
[----:B------:R-:W1:Y:S01]  /*19d0*/  LDC.64 R48, c[0x0][0x428] ;  /* 0x00010a00ff307b82 */ /* 0x000e620000000a00 */
[----:B------:R-:W-:Y:S02]  /*19e0*/  ISETP.NE.U32.AND P0, PT, RZ, UR16, PT ;  /* 0x00000010ff007c0c */ /* 0x000fe4000bf05070 */
[----:B------:R-:W-:-:S05]  /*19f0*/  ISETP.NE.U32.AND P5, PT, RZ, UR12, PT ;  /* 0x0000000cff007c0c */ /* 0x000fca000bfa5070 */
[----:B------:R-:W2:Y:S01]  /*1a00*/  LDC.64 R54, c[0x0][0x3b0] ;  /* 0x0000ec00ff367b82 */ /* 0x000ea20000000a00 */
[----:B0-----:R-:W-:-:S06]  /*1a10*/  IMAD.WIDE.U32 R52, R45, 0x8, R52 ;  /* 0x000000082d347825 */ /* 0x001fcc00078e0034 */
[----:B------:R-:W3:Y:S01]  /*1a20*/  LDG.E.64 R52, desc[UR10][R52.64] ;  /* 0x0000000a34347981 */ /* 0x000ee2000c1e1b00 */
[----:B-1----:R-:W-:-:S05]  /*1a30*/  IMAD.WIDE.U32 R48, R45, 0x8, R48 ;  /* 0x000000082d307825 */ /* 0x002fca00078e0030 */
[----:B------:R0:W4:Y:S01]  /*1a40*/  LDG.E.64 R56, desc[UR10][R48.64] ;  /* 0x0000000a30387981 */ /* 0x000122000c1e1b00 */
[----:B------:R-:W-:Y:S02]  /*1a50*/  ISETP.NE.AND.EX P0, PT, RZ, UR17, PT, P0 ;  /* 0x00000011ff007c0c */ /* 0x000fe4000bf05300 */
[----:B------:R-:W-:-:S11]  /*1a60*/  ISETP.NE.AND.EX P5, PT, RZ, UR13, PT, P5 ;  /* 0x0000000dff007c0c */ /* 0x000fd6000bfa5350 */
[----:B------:R-:W1:Y:S08]  /*1a70*/  @P0 LDC.64 R50, c[0x0][0x438] ;  /* 0x00010e00ff320b82 */ /* 0x000e700000000a00 */
[----:B------:R-:W0:Y:S01]  /*1a80*/  @P5 LDC.64 R58, c[0x0][0x3b8] ;  /* 0x0000ee00ff3a5b82 */ /* 0x000e220000000a00 */
[----:B--2---:R-:W-:-:S05]  /*1a90*/  IMAD.WIDE.U32 R54, R45, 0x4, R54 ;  /* 0x000000042d367825 */ /* 0x004fca00078e0036 */
[----:B------:R-:W5:Y:S01]  /*1aa0*/  LDG.E R122, desc[UR10][R54.64] ;  /* 0x0000000a367a7981 */ /* 0x000f62000c1e1900 */
[----:B-1----:R-:W-:-:S05]  /*1ab0*/  @P0 IMAD.WIDE.U32 R50, R45, 0x8, R50 ;  /* 0x000000082d320825 */ /* 0x002fca00078e0032 */
[----:B------:R1:W5:Y:S01]  /*1ac0*/  @P0 LDG.E.64 R68, desc[UR10][R50.64] ;  /* 0x0000000a32440981 */ /* 0x000362000c1e1b00 */
[----:B0-----:R-:W-:-:S04]  /*1ad0*/  @P5 IMAD.WIDE.U32 R48, R45, 0x4, R58 ;  /* 0x000000042d305825 */ /* 0x001fc800078e003a */
[----:B------:R-:W-:Y:S01]  /*1ae0*/  IMAD.U32 R126, R93, 0x10000, RZ ;  /* 0x000100005d7e7824 */ /* 0x000fe200078e00ff */
[----:B------:R0:W5:Y:S01]  /*1af0*/  @P5 LDG.E R121, desc[UR10][R48.64] ;  /* 0x0000000a30795981 */ /* 0x000162000c1e1900 */
[----:B------:R-:W-:Y:S02]  /*1b00*/  IMAD.U32 R127, R94, 0x10000, RZ ;  /* 0x000100005e7f7824 */ /* 0x000fe400078e00ff */
[----:B------:R-:W-:Y:S01]  /*1b10*/  IMAD.U32 R130, R96, 0x10000, RZ ;  /* 0x0001000060827824 */ /* 0x000fe200078e00ff */
[--C-:B---3--:R-:W-:Y:S01]  /*1b20*/  SHF.R.U64 R125, R52, 0x10, R53.reuse ;  /* 0x00000010347d7819 */ /* 0x108fe20000001235 */
[----:B------:R-:W-:Y:S01]  /*1b30*/  IMAD.MOV.U32 R45, RZ, RZ, R52 ;  /* 0x000000ffff2d7224 */ /* 0x000fe200078e0034 */
[----:B------:R-:W-:-:S03]  /*1b40*/  SHF.R.U32.HI R52, RZ, 0x10, R53 ;  /* 0x00000010ff347819 */ /* 0x000fc60000011635 */
[----:B-1----:R-:W-:Y:S02]  /*1b50*/  IMAD.U32 R51, R125, 0x10000, RZ ;  /* 0x000100007d337824 */ /* 0x002fe400078e00ff */
[----:B----4-:R-:W-:Y:S01]  /*1b60*/  IMAD.MOV.U32 R58, RZ, RZ, R56 ;  /* 0x000000ffff3a7224 */ /* 0x010fe200078e0038 */
[----:B------:R-:W-:Y:S01]  /*1b70*/  SHF.R.U64 R129, R56, 0x10, R57 ;  /* 0x0000001038817819 */ /* 0x000fe20000001239 */
[----:B------:R-:W-:Y:S02]  /*1b80*/  IMAD.MOV.U32 R56, RZ, RZ, R53 ;  /* 0x000000ffff387224 */ /* 0x000fe400078e0035 */
[----:B------:R-:W-:Y:S02]  /*1b90*/  IMAD.U32 R45, R45, 0x10000, RZ ;  /* 0x000100002d2d7824 */ /* 0x000fe400078e00ff */
[----:B------:R-:W-:Y:S01]  /*1ba0*/  FADD.FTZ R128, -R44, R51 ;  /* 0x000000332c807221 */ /* 0x000fe20000010100 */
[----:B------:R-:W-:Y:S02]  /*1bb0*/  IMAD.U32 R53, R56, 0x10000, RZ ;  /* 0x0001000038357824 */ /* 0x000fe400078e00ff */
[----:B------:R-:W-:-:S02]  /*1bc0*/  IMAD.U32 R55, R52, 0x10000, RZ ;  /* 0x0001000034377824 */ /* 0x000fc400078e00ff */
[----:B0-----:R-:W-:Y:S01]  /*1bd0*/  FADD.FTZ R48, -R44, R45 ;  /* 0x0000002d2c307221 */ /* 0x001fe20000010100 */
[----:B------:R-:W-:Y:S02]  /*1be0*/  IMAD.U32 R49, R58, 0x10000, RZ ;  /* 0x000100003a317824 */ /* 0x000fe400078e00ff */
[C---:B------:R-:W-:Y:S01]  /*1bf0*/  FADD.FTZ R50, -R44.reuse, R53 ;  /* 0x000000352c327221 */ /* 0x040fe20000010100 */
[----:B------:R-:W-:Y:S01]  /*1c00*/  FADD.FTZ R132, -R44, R55 ;  /* 0x000000372c847221 */ /* 0x000fe20000010100 */
[----:B------:R-:W-:Y:S02]  /*1c10*/  IMAD.U32 R44, R129, 0x10000, RZ ;  /* 0x00010000812c7824 */ /* 0x000fe400078e00ff */
[C---:B-----5:R-:W-:Y:S01]  /*1c20*/  FMUL.FTZ R128, R133.reuse, R128 ;  /* 0x0000008085807220 */ /* 0x060fe20000410000 */
[--C-:B------:R-:W-:Y:S02]  /*1c30*/  IMAD.MOV.U32 R59, RZ, RZ, R57.reuse ;  /* 0x000000ffff3b7224 */ /* 0x100fe400078e0039 */
[----:B------:R-:W-:Y:S01]  /*1c40*/  FMUL.FTZ R125, R133, R48 ;  /* 0x00000030857d7220 */ /* 0x000fe20000410000 */
[----:B------:R-:W-:Y:S01]  /*1c50*/  FMUL.FTZ R126, R126, R49 ;  /* 0x000000317e7e7220 */ /* 0x000fe20000410000 */
[----:B------:R-:W-:Y:S01]  /*1c60*/  SHF.R.U32.HI R57, RZ, 0x10, R57 ;  /* 0x00000010ff397819 */ /* 0x000fe20000011639 */
[-C--:B------:R-:W-:Y:S01]  /*1c70*/  FMUL.FTZ R127, R127, R44.reuse ;  /* 0x0000002c7f7f7220 */ /* 0x080fe20000410000 */
[----:B------:R-:W-:Y:S01]  /*1c80*/  FADD.FTZ R5, R5, R44 ;  /* 0x0000002c05057221 */ /* 0x000fe20000010000 */
[----:B------:R-:W-:Y:S01]  /*1c90*/  FFMA.FTZ R25, R128, R44, R25 ;  /* 0x0000002c80197223 */ /* 0x000fe20000010019 */
[----:B------:R-:W-:-:S02]  /*1ca0*/  IMAD.U32 R129, R95, 0x10000, RZ ;  /* 0x000100005f817824 */ /* 0x000fc400078e00ff */
[----:B------:R-:W-:Y:S01]  /*1cb0*/  FADD.FTZ R44, R47, R126 ;  /* 0x0000007e2f2c7221 */ /* 0x000fe20000010000 */
[----:B------:R-:W-:Y:S02]  /*1cc0*/  IMAD.U32 R59, R59, 0x10000, RZ ;  /* 0x000100003b3b7824 */ /* 0x000fe400078e00ff */
[----:B------:R-:W-:Y:S01]  /*1cd0*/  FFMA.FTZ R45, R125, R126, R46 ;  /* 0x0000007e7d2d7223 */ /* 0x000fe2000001002e */
[----:B------:R-:W-:Y:S02]  /*1ce0*/  IMAD.U32 R48, R57, 0x10000, RZ ;  /* 0x0001000039307824 */ /* 0x000fe400078e00ff */
[----:B------:R-:W-:Y:S01]  /*1cf0*/  FMUL.FTZ R131, R133, R50 ;  /* 0x0000003285837220 */ /* 0x000fe20000410000 */
[----:B------:R-:W-:Y:S01]  /*1d00*/  FMUL.FTZ R129, R129, R59 ;  /* 0x0000003b81817220 */ /* 0x000fe20000410000 */
        /* <DEDUP_REMOVED lines=13> */
[----:B------:R-:W-:-:S07]  /*1de0*/  FFMA.FTZ R46, R132, R130, R45 ;  /* 0x00000082842e7223 */ /* 0x000fce000001002d */
.L_x_420:
[----:B------:R-:W-:Y:S05]  /*1df0*/  BSYNC.RECONVERGENT B0 ;  /* 0x0000000000007941 */ /* 0x000fea0003800200 */
.L_x_419:
        /* <DEDUP_REMOVED lines=32> */
.L_x_422:
[----:B------:R-:W-:Y:S05]  /*2000*/  BSYNC.RECONVERGENT B0 ;  /* 0x0000000000007941 */ /* 0x000fea0003800200 */
.L_x_421:
[----:B------:R-:W1:Y:S08]  /*2010*/  S2UR UR5, SR_CgaCtaId ;  /* 0x00000000000579c3 */ /* 0x000e700000008800 */
[----:B------:R-:W-:Y:S06]  /*2020*/  BAR.SYNC.DEFER_BLOCKING 0x0 ;  /* 0x0000000000007b1d */ /* 0x000fec0000010000 */
[----:B------:R-:W-:Y:S01]  /*2030*/  UMOV UR4, 0x400 ;  /* 0x0000040000047882 */ /* 0x000fe20000000000 */
[----:B------:R-:W-:Y:S01]  /*2040*/  BSSY.RECONVERGENT B0, `(.L_x_423) ;  /* 0x00001ca000007945 */ /* 0x000fe20003800200 */
[----:B-1----:R-:W-:-:S04]  /*2050*/  ULEA UR4, UR5, UR4, 0x18 ;  /* 0x0000000405047291 */ /* 0x002fc8000f8ec0ff */
[----:B------:R-:W-:Y:S02]  /*2060*/  UIADD3 UR5, UPT, UPT, UR4, 0x5040, URZ ;  /* 0x0000504004057890 */ /* 0x000fe4000fffe0ff */
[----:B------:R-:W-:Y:S02]  /*2070*/  @!UP1 UIADD3 UR5, UPT, UPT, UR4, 0x5000, URZ ;  /* 0x0000500004059890 */ /* 0x000fe4000fffe0ff */
[----:B------:R-:W-:Y:S02]  /*2080*/  UIADD3 UR8, UPT, UPT, UR4, 0x5050, URZ ;  /* 0x0000505004087890 */ /* 0x000fe4000fffe0ff */
[----:B------:R-:W-:-:S05]  /*2090*/  @!UP1 UIADD3 UR8, UPT, UPT, UR4, 0x5010, URZ ;  /* 0x0000501004089890 */ /* 0x000fca000fffe0ff */
        /* <DEDUP_REMOVED lines=8> */
[----:B0-----:R-:W-:-:S04]  /*2120*/  FADD.FTZ R151, RZ, R44 ;  /* 0x0000002cff977221 */ /* 0x001fc80000010000 */
[----:B------:R-:W-:Y:S01]  /*2130*/  FADD.FTZ R151, R46, R151 ;  /* 0x000000972e977221 */ /* 0x000fe20000010000 */
[----:B------:R-:W-:Y:S02]  /*2140*/  FADD.FTZ R46, RZ, R45 ;  /* 0x0000002dff2e7221 */ /* 0x000fe40000010000 */
[----:B------:R-:W0:Y:S01]  /*2150*/  LDC.64 R44, c[0x0][0x380] ;  /* 0x0000e000ff2c7b82 */ /* 0x000e220000000a00 */
[----:B-1----:R-:W-:Y:S01]  /*2160*/  FADD.FTZ R151, R151, R48 ;  /* 0x0000003097977221 */ /* 0x002fe20000010000 */
[----:B------:R-:W-:-:S03]  /*2170*/  FADD.FTZ R46, R47, R46 ;  /* 0x0000002e2f2e7221 */ /* 0x000fc60000010000 */
[----:B------:R-:W-:Y:S01]  /*2180*/  FADD.FTZ R151, R50, R151 ;  /* 0x0000009732977221 */ /* 0x000fe20000010000 */
[----:B------:R-:W-:Y:S02]  /*2190*/  FADD.FTZ R46, R46, R49 ;  /* 0x000000312e2e7221 */ /* 0x000fe40000010000 */
[----:B------:R-:W1:Y:S01]  /*21a0*/  LDC.U8 R47, c[0x0][0x410] ;  /* 0x00010400ff2f7b82 */ /* 0x000e620000000000 */
[----:B--2---:R-:W-:Y:S01]  /*21b0*/  FADD.FTZ R151, R151, R52 ;  /* 0x0000003497977221 */ /* 0x004fe20000010000 */
[----:B------:R-:W-:-:S03]  /*21c0*/  FADD.FTZ R46, R51, R46 ;  /* 0x0000002e332e7221 */ /* 0x000fc60000010000 */
[----:B------:R-:W-:Y:S01]  /*21d0*/  FADD.FTZ R151, R54, R151 ;  /* 0x0000009736977221 */ /* 0x000fe20000010000 */
[----:B------:R-:W-:-:S03]  /*21e0*/  FADD.FTZ R46, R46, R53 ;  /* 0x000000352e2e7221 */ /* 0x000fc60000010000 */
[----:B---3--:R-:W-:Y:S01]  /*21f0*/  FADD.FTZ R151, R151, R56 ;  /* 0x0000003897977221 */ /* 0x008fe20000010000 */
[----:B------:R-:W-:-:S03]  /*2200*/  FADD.FTZ R46, R55, R46 ;  /* 0x0000002e372e7221 */ /* 0x000fc60000010000 */
[----:B------:R-:W-:Y:S01]  /*2210*/  FADD.FTZ R58, R58, R151 ;  /* 0x000000973a3a7221 */ /* 0x000fe20000010000 */
[----:B------:R-:W-:Y:S01]  /*2220*/  FADD.FTZ R46, R46, R57 ;  /* 0x000000392e2e7221 */ /* 0x000fe20000010000 */
[----:B0-----:R-:W-:-:S03]  /*2230*/  IMAD.IADD R71, R71, 0x1, R44 ;  /* 0x0000000147477824 */ /* 0x001fc600078e022c */
[----:B------:R-:W-:Y:S02]  /*2240*/  FADD.FTZ R44, R59, R46 ;  /* 0x0000002e3b2c7221 */ /* 0x000fe40000010000 */
[----:B------:R-:W-:Y:S01]  /*2250*/  ISETP.GE.AND P0, PT, R71, R45, PT ;  /* 0x0000002d4700720c */ /* 0x000fe20003f06270 */
[----:B------:R-:W-:Y:S01]  /*2260*/  FMUL.FTZ R45, R58, UR9 ;  /* 0x000000093a2d7c20 */ /* 0x000fe20008410000 */
[----:B------:R-:W-:Y:S01]  /*2270*/  FMUL.FTZ R44, R44, UR9 ;  /* 0x000000092c2c7c20 */ /* 0x000fe20008410000 */
[----:B-1----:R-:W-:Y:S02]  /*2280*/  ISETP.NE.AND P5, PT, R47, RZ, PT ;  /* 0x000000ff2f00720c */ /* 0x002fe40003fa5270 */
[----:B------:R-:W-:Y:S02]  /*2290*/  P2R R56, PR, RZ, 0x1 ;  /* 0x00000001ff387803 */ /* 0x000fe40000000000 */
[----:B------:R-:W-:Y:S02]  /*22a0*/  ISETP.GE.U32.AND P0, PT, R0, 0x100, PT ;  /* 0x000001000000780c */ /* 0x000fe40003f06070 */
[----:B------:R-:W-:-:S11]  /*22b0*/  FSEL R45, R45, RZ, !P5 ;  /* 0x000000ff2d2d7208 */ /* 0x000fd60006800000 */
[----:B------:R-:W-:Y:S05]  /*22c0*/  @!P0 BRA `(.L_x_424) ;  /* 0x0000001800848947 */ /* 0x000fea0003800000 */
        /* <DEDUP_REMOVED lines=39> */
[C---:B------:R-:W-:Y:S02]  /*2540*/  PRMT R53, R48.reuse, 0x7632, R53 ;  /* 0x0000763230357816 */ /* 0x040fe40000000035 */
[----:B------:R-:W-:Y:S01]  /*2550*/  PRMT R50, R48, 0x7610, R50 ;  /* 0x0000761030327816 */ /* 0x000fe20000000032 */
[----:B------:R-:W-:Y:S06]  /*2560*/  BRA `(.L_x_428) ;  /* 0x0000001400607947 */ /* 0x000fec0003800000 */
.L_x_427:
        /* <DEDUP_REMOVED lines=17> */
[C---:B------:R-:W-:Y:S02]  /*2680*/  LOP3.LUT P6, RZ, R134.reuse, 0xff00, RZ, 0xc0, !PT ;  /* 0x0000ff0086ff7812 */ /* 0x040fe400078cc0ff */
[----:B------:R-:W-:Y:S02]  /*2690*/  F2FP.BF16.F32.PACK_AB R47, R47, R46 ;  /* 0x0000002e2f2f723e */ /* 0x000fe400000010ff */
[----:B------:R-:W-:Y:S02]  /*26a0*/  FSEL R49, R49, RZ, P6 ;  /* 0x000000ff31317208 */ /* 0x000fe40003000000 */
[----:B------:R-:W-:Y:S02]  /*26b0*/  LOP3.LUT P6, RZ, R134, 0xff0000, RZ, 0xc0, !PT ;  /* 0x00ff000086ff7812 */ /* 0x000fe400078cc0ff */
[----:B------:R-:W-:-:S02]  /*26c0*/  F2FP.BF16.F32.PACK_AB R49, R49, R48 ;  /* 0x000000303131723e */ /* 0x000fc400000010ff */
[----:B------:R-:W-:Y:S01]  /*26d0*/  FSEL R53, R51, RZ, P6 ;  /* 0x000000ff33357208 */ /* 0x000fe20003000000 */
[----:B------:R-:W-:Y:S01]  /*26e0*/  FMUL.FTZ R51, R52, UR14 ;  /* 0x0000000e34337c20 */ /* 0x000fe20008410000 */
[----:B------:R-:W-:Y:S02]  /*26f0*/  ISETP.GE.U32.AND P6, PT, R134, 0x1000000, PT ;  /* 0x010000008600780c */ /* 0x000fe40003fc6070 */
        /* <DEDUP_REMOVED lines=10> */
[----:B------:R-:W-:Y:S01]  /*27a0*/  PRMT R100, R55, 0x7610, R100 ;  /* 0x0000761037647816 */ /* 0x000fe20000000064 */
[----:B------:R-:W-:Y:S06]  /*27b0*/  BRA `(.L_x_428) ;  /* 0x0000001000cc7947 */ /* 0x000fec0003800000 */
.L_x_426:
        /* <DEDUP_REMOVED lines=41> */
[C---:B------:R-:W-:Y:S02]  /*2a50*/  PRMT R53, R48.reuse, 0x7632, R53 ;  /* 0x0000763230357816 */ /* 0x040fe40000000035 */
[----:B------:R-:W-:Y:S01]  /*2a60*/  PRMT R50, R48, 0x7610, R50 ;  /* 0x0000761030327816 */ /* 0x000fe20000000032 */
[----:B------:R-:W-:Y:S06]  /*2a70*/  BRA `(.L_x_428) ;  /* 0x00000010001c7947 */ /* 0x000fec0003800000 */
.L_x_429:
[----:B------:R-:W-:Y:S02]  /*2a80*/  IMAD.MOV.U32 R46, RZ, RZ, R60 ;  /* 0x000000ffff2e7224 */ /* 0x000fe400078e003c */
[-C--:B------:R-:W-:Y:S01]  /*2a90*/  FFMA.FTZ R47, R3, R44.reuse, R45 ;  /* 0x0000002c032f7223 */ /* 0x080fe2000001002d */
[----:B------:R-:W-:Y:S01]  /*2aa0*/  SHF.R.U64 R49, R60, 0x10, R61 ;  /* 0x000000103c317819 */ /* 0x000fe2000000123d */
[----:B------:R-:W-:Y:S01]  /*2ab0*/  FFMA.FTZ R51, R137, R44, R45 ;  /* 0x0000002c89337223 */ /* 0x000fe2000001002d */
[----:B------:R-:W-:Y:S02]  /*2ac0*/  IMAD.U32 R48, R46, 0x10000, RZ ;  /* 0x000100002e307824 */ /* 0x000fe400078e00ff */
[----:B------:R-:W-:Y:S01]  /*2ad0*/  FADD.FTZ R46, R136, -R47 ;  /* 0x8000002f882e7221 */ /* 0x000fe20000010000 */
[----:B------:R-:W-:Y:S01]  /*2ae0*/  LOP3.LUT P6, RZ, R134, 0xff, RZ, 0xc0, !PT ;  /* 0x000000ff86ff7812 */ /* 0x000fe200078cc0ff */
[----:B------:R-:W-:Y:S02]  /*2af0*/  IMAD.U32 R50, R49, 0x10000, RZ ;  /* 0x0001000031327824 */ /* 0x000fe400078e00ff */
[----:B-----5:R-:W-:Y:S01]  /*2b00*/  FFMA.FTZ R46, R133, R46, R48 ;  /* 0x0000002e852e7223 */ /* 0x020fe20000010030 */
[----:B------:R-:W-:-:S03]  /*2b10*/  FFMA.FTZ R48, R138, R44, R45 ;  /* 0x0000002c8a307223 */ /* 0x000fc6000001002d */
[----:B------:R-:W-:Y:S01]  /*2b20*/  FMUL.FTZ R47, R46, UR14 ;  /* 0x0000000e2e2f7c20 */ /* 0x000fe20008410000 */
[----:B------:R-:W-:-:S04]  /*2b30*/  FADD.FTZ R48, R135, -R48 ;  /* 0x8000003087307221 */ /* 0x000fc80000010000 */
        /* <DEDUP_REMOVED lines=9> */
[----:B------:R-:W-:Y:S01]  /*2bd0*/  FSEL R49, R49, RZ, P6 ;  /* 0x000000ff31317208 */ /* 0x000fe20003000000 */
[----:B------:R-:W-:Y:S01]  /*2be0*/  FFMA.FTZ R52, R142, R44, R45 ;  /* 0x0000002c8e347223 */ /* 0x000fe2000001002d */
[----:B------:R-:W-:Y:S01]  /*2bf0*/  LOP3.LUT P6, RZ, R134, 0xff0000, RZ, 0xc0, !PT ;  /* 0x00ff000086ff7812 */ /* 0x000fe200078cc0ff */
[----:B------:R-:W-:Y:S01]  /*2c00*/  FMUL.FTZ R51, R50, UR14 ;  /* 0x0000000e32337c20 */ /* 0x000fe20008410000 */
[----:B------:R-:W-:Y:S01]  /*2c10*/  F2FP.BF16.F32.PACK_AB R49, R49, R48 ;  /* 0x000000303131723e */ /* 0x000fe200000010ff */
[----:B------:R-:W-:Y:S01]  /*2c20*/  FADD.FTZ R52, R139, -R52 ;  /* 0x800000348b347221 */ /* 0x000fe20000010000 */
[----:B------:R-:W-:-:S02]  /*2c30*/  PRMT R76, R47, 0x7610, R76 ;  /* 0x000076102f4c7816 */ /* 0x000fc4000000004c */
[----:B------:R-:W-:Y:S02]  /*2c40*/  FSEL R53, R51, RZ, P6 ;  /* 0x000000ff33357208 */ /* 0x000fe40003000000 */
[----:B------:R-:W-:Y:S02]  /*2c50*/  SHF.R.U32.HI R51, RZ, 0x10, R61 ;  /* 0x00000010ff337819 */ /* 0x000fe4000001163d */
[----:B------:R-:W-:Y:S02]  /*2c60*/  ISETP.GE.U32.AND P6, PT, R134, 0x1000000, PT ;  /* 0x010000008600780c */ /* 0x000fe40003fc6070 */
[----:B------:R-:W-:Y:S01]  /*2c70*/  F2FP.BF16.F32.PACK_AB R53, R53, R50 ;  /* 0x000000323535723e */ /* 0x000fe200000010ff */
[----:B------:R-:W-:Y:S01]  /*2c80*/  IMAD.U32 R54, R51, 0x10000, RZ ;  /* 0x0001000033367824 */ /* 0x000fe200078e00ff */
[----:B------:R-:W-:Y:S02]  /*2c90*/  PRMT R46, R49, 0x7632, R46 ;  /* 0x00007632312e7816 */ /* 0x000fe4000000002e */
[----:B------:R-:W-:Y:S01]  /*2ca0*/  PRMT R50, R53, 0x7632, R50 ;  /* 0x0000763235327816 */ /* 0x000fe20000000032 */
[----:B------:R-:W-:Y:S01]  /*2cb0*/  FFMA.FTZ R52, R133, R52, R54 ;  /* 0x0000003485347223 */ /* 0x000fe20000010036 */
[----:B------:R-:W-:-:S02]  /*2cc0*/  PRMT R97, R53, 0x7610, R97 ;  /* 0x0000761035617816 */ /* 0x000fc40000000061 */
[----:B------:R-:W-:Y:S01]  /*2cd0*/  PRMT R72, R49, 0x7610, R72 ;  /* 0x0000761031487816 */ /* 0x000fe20000000048 */
[----:B------:R-:W-:-:S05]  /*2ce0*/  FMUL.FTZ R51, R52, UR14 ;  /* 0x0000000e34337c20 */ /* 0x000fca0008410000 */
[----:B------:R-:W-:Y:S02]  /*2cf0*/  FSEL R55, R51, RZ, P6 ;  /* 0x000000ff33377208 */ /* 0x000fe40003000000 */
[----:B------:R-:W-:Y:S02]  /*2d00*/  PRMT R51, R47, 0x7632, R51 ;  /* 0x000076322f337816 */ /* 0x000fe40000000033 */
[----:B------:R-:W-:-:S04]  /*2d10*/  F2FP.BF16.F32.PACK_AB R55, R55, R52 ;  /* 0x000000343737723e */ /* 0x000fc800000010ff */
[C---:B------:R-:W-:Y:S02]  /*2d20*/  PRMT R53, R55.reuse, 0x7632, R53 ;  /* 0x0000763237357816 */ /* 0x040fe40000000035 */
[----:B------:R-:W-:Y:S01]  /*2d30*/  PRMT R100, R55, 0x7610, R100 ;  /* 0x0000761037647816 */ /* 0x000fe20000000064 */
[----:B------:R-:W-:Y:S06]  /*2d40*/  BRA `(.L_x_428) ;  /* 0x0000000c00687947 */ /* 0x000fec0003800000 */
.L_x_425:
        /* <DEDUP_REMOVED lines=11> */
[----:B------:R-:W-:Y:S01]  /*2e00*/  FFMA.FTZ R52, R142, R44, R45 ;  /* 0x0000002c8e347223 */ /* 0x000fe2000001002d */
[----:B------:R-:W-:-:S03]  /*2e10*/  FADD.FTZ R46, R135, -R46 ;  /* 0x8000002e872e7221 */ /* 0x000fc60000010000 */
[----:B------:R-:W-:Y:S01]  /*2e20*/  FADD.FTZ R52, R139, -R52 ;  /* 0x800000348b347221 */ /* 0x000fe20000010000 */
[----:B-----5:R-:W-:-:S03]  /*2e30*/  FMUL.FTZ R46, R133, R46 ;  /* 0x0000002e852e7220 */ /* 0x020fc60000410000 */
[----:B------:R-:W-:Y:S01]  /*2e40*/  FMUL.FTZ R52, R133, R52 ;  /* 0x0000003485347220 */ /* 0x000fe20000410000 */
[----:B------:R-:W-:-:S03]  /*2e50*/  FMUL.FTZ R46, R46, UR14 ;  /* 0x0000000e2e2e7c20 */ /* 0x000fc60008410000 */
[----:B------:R-:W-:Y:S02]  /*2e60*/  FMUL.FTZ R52, R52, UR14 ;  /* 0x0000000e34347c20 */ /* 0x000fe40008410000 */
[----:B------:R-:W-:Y:S02]  /*2e70*/  FSEL R50, R46, RZ, P6 ;  /* 0x000000ff2e327208 */ /* 0x000fe40003000000 */
[----:B------:R-:W-:-:S04]  /*2e80*/  LOP3.LUT P6, RZ, R70, 0xff00, RZ, 0xc0, !PT ;  /* 0x0000ff0046ff7812 */ /* 0x000fc800078cc0ff */
[----:B------:R-:W-:Y:S01]  /*2e90*/  FSEL R47, R46, RZ, P6 ;  /* 0x000000ff2e2f7208 */ /* 0x000fe20003000000 */
[----:B------:R-:W-:Y:S01]  /*2ea0*/  FADD.FTZ R46, R140, -R49 ;  /* 0x800000318c2e7221 */ /* 0x000fe20000010000 */
[----:B------:R-:W-:Y:S01]  /*2eb0*/  LOP3.LUT P6, RZ, R134, 0xff0000, RZ, 0xc0, !PT ;  /* 0x00ff000086ff7812 */ /* 0x000fe200078cc0ff */
[----:B------:R-:W-:Y:S01]  /*2ec0*/  FFMA.FTZ R49, R3, R44, R45 ;  /* 0x0000002c03317223 */ /* 0x000fe2000001002d */
        /* <DEDUP_REMOVED lines=12> */
[----:B------:R-:W-:Y:S01]  /*2f90*/  FMUL.FTZ R46, R46, UR14 ;  /* 0x0000000e2e2e7c20 */ /* 0x000fe20008410000 */
[----:B------:R-:W-:-:S04]  /*2fa0*/  PRMT R50, R48, 0x7610, R50 ;  /* 0x0000761030327816 */ /* 0x000fc80000000032 */
        /* <DEDUP_REMOVED lines=10> */
[----:B------:R-:W-:-:S04]  /*3050*/  F2FP.BF16.F32.PACK_AB R49, R49, R54 ;  /* 0x000000363131723e */ /* 0x000fc800000010ff */
[C---:B------:R-:W-:Y:S02]  /*3060*/  PRMT R98, R49.reuse, 0x7632, R98 ;  /* 0x0000763231627816 */ /* 0x040fe40000000062 */
[----:B------:R-:W-:Y:S01]  /*3070*/  PRMT R53, R49, 0x7610, R53 ;  /* 0x0000761031357816 */ /* 0x000fe20000000035 */
[----:B------:R-:W-:Y:S06]  /*3080*/  BRA `(.L_x_428) ;  /* 0x0000000800987947 */ /* 0x000fec0003800000 */
.L_x_431:
        /* <DEDUP_REMOVED lines=15> */
[----:B------:R-:W-:Y:S02]  /*3180*/  ISETP.GE.U32.AND P6, PT, R134, 0x1000000, PT ;  /* 0x010000008600780c */ /* 0x000fe40003fc6070 */
[----:B------:R-:W-:Y:S01]  /*3190*/  PRMT R97, R55, 0x7610, R97 ;  /* 0x0000761037617816 */ /* 0x000fe20000000061 */
[----:B------:R-:W-:-:S04]  /*31a0*/  FADD.FTZ R46, R139, -R46 ;  /* 0x8000002e8b2e7221 */ /* 0x000fc80000010000 */
[----:B------:R-:W-:-:S04]  /*31b0*/  FMUL.FTZ R58, R133, R46 ;  /* 0x0000002e853a7220 */ /* 0x000fc80000410000 */
[C---:B------:R-:W-:Y:S01]  /*31c0*/  FMUL.FTZ R46, R58.reuse, UR14 ;  /* 0x0000000e3a2e7c20 */ /* 0x040fe20008410000 */
[----:B------:R-:W-:-:S04]  /*31d0*/  F2FP.BF16.F32.PACK_AB R57, R58, R57 ;  /* 0x000000393a39723e */ /* 0x000fc800000010ff */
[----:B------:R-:W-:Y:S02]  /*31e0*/  FSEL R59, R46, RZ, P6 ;  /* 0x000000ff2e3b7208 */ /* 0x000fe40003000000 */
[----:B------:R-:W-:Y:S02]  /*31f0*/  ISETP.GE.U32.AND P6, PT, R70, 0x1000000, PT ;  /* 0x010000004600780c */ /* 0x000fe40003fc6070 */
[----:B------:R-:W-:Y:S02]  /*3200*/  PRMT R100, R57, 0x7632, R100 ;  /* 0x0000763239647816 */ /* 0x000fe40000000064 */
[----:B------:R-:W-:Y:S01]  /*3210*/  FSEL R98, R46, RZ, P6 ;  /* 0x000000ff2e627208 */ /* 0x000fe20003000000 */
[----:B------:R-:W-:Y:S01]  /*3220*/  FADD.FTZ R46, R136, -R47 ;  /* 0x8000002f882e7221 */ /* 0x000fe20000010000 */
[----:B------:R-:W-:Y:S02]  /*3230*/  LOP3.LUT P6, RZ, R134, 0xff, RZ, 0xc0, !PT ;  /* 0x000000ff86ff7812 */ /* 0x000fe400078cc0ff */
[----:B------:R-:W-:Y:S01]  /*3240*/  F2FP.BF16.F32.PACK_AB R59, R98, R59 ;  /* 0x0000003b623b723e */ /* 0x000fe200000010ff */
[----:B------:R-:W-:Y:S01]  /*3250*/  FMUL.FTZ R46, R133, R46 ;  /* 0x0000002e852e7220 */ /* 0x000fe20000410000 */
[----:B------:R-:W-:-:S02]  /*3260*/  PRMT R75, R57, 0x7610, R75 ;  /* 0x00007610394b7816 */ /* 0x000fc4000000004b */
[----:B------:R-:W-:Y:S01]  /*3270*/  PRMT R98, R59, 0x7632, R98 ;  /* 0x000076323b627816 */ /* 0x000fe20000000062 */
        /* <DEDUP_REMOVED lines=20> */
.L_x_430:
        /* <DEDUP_REMOVED lines=21> */
[----:B------:R-:W-:Y:S01]  /*3510*/  FFMA.FTZ R49, R3, R44, R45 ;  /* 0x0000002c03317223 */ /* 0x000fe2000001002d */
[----:B------:R-:W-:Y:S02]  /*3520*/  PRMT R74, R47, 0x7632, R74 ;  /* 0x000076322f4a7816 */ /* 0x000fe4000000004a */
        /* <DEDUP_REMOVED lines=34> */
.L_x_432:
[----:B------:R-:W-:Y:S02]  /*3750*/  IMAD.MOV.U32 R46, RZ, RZ, R61 ;  /* 0x000000ffff2e7224 */ /* 0x000fe400078e003d */
[----:B------:R-:W-:Y:S01]  /*3760*/  FFMA.FTZ R47, R137, R44, R45 ;  /* 0x0000002c892f7223 */ /* 0x000fe2000001002d */
[----:B------:R-:W-:Y:S01]  /*3770*/  LOP3.LUT P6, RZ, R134, 0xff0000, RZ, 0xc0, !PT ;  /* 0x00ff000086ff7812 */ /* 0x000fe200078cc0ff */
[----:B------:R-:W-:Y:S02]  /*3780*/  IMAD.U32 R48, R46, 0x10000, RZ ;  /* 0x000100002e307824 */ /* 0x000fe400078e00ff */
[----:B------:R-:W-:Y:S01]  /*3790*/  FADD.FTZ R46, R140, -R47 ;  /* 0x8000002f8c2e7221 */ /* 0x000fe20000010000 */
[--C-:B------:R-:W-:Y:S02]  /*37a0*/  SHF.R.U32.HI R47, RZ, 0x10, R61.reuse ;  /* 0x00000010ff2f7819 */ /* 0x100fe4000001163d */
[----:B------:R-:W-:Y:S01]  /*37b0*/  SHF.R.U64 R50, R60, 0x10, R61 ;  /* 0x000000103c327819 */ /* 0x000fe2000000123d */
[----:B-----5:R-:W-:-:S02]  /*37c0*/  FFMA.FTZ R54, R133, R46, R48 ;  /* 0x0000002e85367223 */ /* 0x020fc40000010030 */
[----:B------:R-:W-:Y:S02]  /*37d0*/  IMAD.U32 R48, R47, 0x10000, RZ ;  /* 0x000100002f307824 */ /* 0x000fe400078e00ff */
[----:B------:R-:W-:Y:S01]  /*37e0*/  FFMA.FTZ R47, R3, R44, R45 ;  /* 0x0000002c032f7223 */ /* 0x000fe2000001002d */
[----:B------:R-:W-:Y:S01]  /*37f0*/  FMUL.FTZ R46, R54, UR14 ;  /* 0x0000000e362e7c20 */ /* 0x000fe20008410000 */
[----:B------:R-:W-:-:S04]  /*3800*/  IMAD.U32 R50, R50, 0x10000, RZ ;  /* 0x0001000032327824 */ /* 0x000fc800078e00ff */
        /* <DEDUP_REMOVED lines=8> */
[----:B------:R-:W-:-:S04]  /*3890*/  FFMA.FTZ R58, R133, R46, R48 ;  /* 0x0000002e853a7223 */ /* 0x000fc80000010030 */
[C---:B------:R-:W-:Y:S01]  /*38a0*/  FMUL.FTZ R46, R58.reuse, UR14 ;  /* 0x0000000e3a2e7c20 */ /* 0x040fe20008410000 */
[----:B------:R-:W-:-:S04]  /*38b0*/  F2FP.BF16.F32.PACK_AB R57, R58, R57 ;  /* 0x000000393a39723e */ /* 0x000fc800000010ff */
[----:B------:R-:W-:Y:S02]  /*38c0*/  FSEL R59, R46, RZ, P6 ;  /* 0x000000ff2e3b7208 */ /* 0x000fe40003000000 */
[----:B------:R-:W-:Y:S02]  /*38d0*/  ISETP.GE.U32.AND P6, PT, R70, 0x1000000, PT ;  /* 0x010000004600780c */ /* 0x000fe40003fc6070 */
[----:B------:R-:W-:Y:S02]  /*38e0*/  PRMT R100, R57, 0x7632, R100 ;  /* 0x0000763239647816 */ /* 0x000fe40000000064 */
[----:B------:R-:W-:Y:S01]  /*38f0*/  FSEL R98, R46, RZ, P6 ;  /* 0x000000ff2e627208 */ /* 0x000fe20003000000 */
[----:B------:R-:W-:Y:S01]  /*3900*/  IMAD.MOV.U32 R46, RZ, RZ, R60 ;  /* 0x000000ffff2e7224 */ /* 0x000fe200078e003c */
[----:B------:R-:W-:Y:S02]  /*3910*/  LOP3.LUT P6, RZ, R134, 0xff, RZ, 0xc0, !PT ;  /* 0x000000ff86ff7812 */ /* 0x000fe400078cc0ff */
[----:B------:R-:W-:Y:S01]  /*3920*/  F2FP.BF16.F32.PACK_AB R59, R98, R59 ;  /* 0x0000003b623b723e */ /* 0x000fe200000010ff */
[----:B------:R-:W-:-:S02]  /*3930*/  IMAD.U32 R48, R46, 0x10000, RZ ;  /* 0x000100002e307824 */ /* 0x000fc400078e00ff */
[----:B------:R-:W-:Y:S01]  /*3940*/  FADD.FTZ R46, R136, -R47 ;  /* 0x8000002f882e7221 */ /* 0x000fe20000010000 */
[----:B------:R-:W-:Y:S02]  /*3950*/  PRMT R75, R57, 0x7610, R75 ;  /* 0x00007610394b7816 */ /* 0x000fe4000000004b */
[----:B------:R-:W-:Y:S01]  /*3960*/  PRMT R98, R59, 0x7632, R98 ;  /* 0x000076323b627816 */ /* 0x000fe20000000062 */
[----:B------:R-:W-:Y:S01]  /*3970*/  FFMA.FTZ R46, R133, R46, R48 ;  /* 0x0000002e852e7223 */ /* 0x000fe20000010030 */
[----:B------:R-:W-:-:S03]  /*3980*/  FFMA.FTZ R48, R138, R44, R45 ;  /* 0x0000002c8a307223 */ /* 0x000fc6000001002d */
[----:B------:R-:W-:Y:S01]  /*3990*/  FMUL.FTZ R47, R46, UR14 ;  /* 0x0000000e2e2f7c20 */ /* 0x000fe20008410000 */
[----:B------:R-:W-:-:S04]  /*39a0*/  FADD.FTZ R48, R135, -R48 ;  /* 0x8000003087307221 */ /* 0x000fc80000010000 */
[----:B------:R-:W-:Y:S01]  /*39b0*/  FSEL R49, R47, RZ, P6 ;  /* 0x000000ff2f317208 */ /* 0x000fe20003000000 */
[----:B------:R-:W-:Y:S01]  /*39c0*/  FFMA.FTZ R48, R133, R48, R50 ;  /* 0x0000003085307223 */ /* 0x000fe20000010032 */
[----:B------:R-:W-:Y:S02]  /*39d0*/  LOP3.LUT P6, RZ, R70, 0xff, RZ, 0xc0, !PT ;  /* 0x000000ff46ff7812 */ /* 0x000fe400078cc0ff */
[----:B------:R-:W-:Y:S01]  /*39e0*/  F2FP.BF16.F32.PACK_AB R49, R49, R46 ;  /* 0x0000002e3131723e */ /* 0x000fe200000010ff */
[----:B------:R-:W-:Y:S01]  /*39f0*/  FMUL.FTZ R50, R48, UR14 ;  /* 0x0000000e30327c20 */ /* 0x000fe20008410000 */
        /* <DEDUP_REMOVED lines=14> */
[----:B------:R-:W-:-:S07]  /*3ae0*/  PRMT R53, R59, 0x7610, R53 ;  /* 0x000076103b357816 */ /* 0x000fce0000000035 */
.L_x_428:
        /* <DEDUP_REMOVED lines=18> */
.L_x_433:
        /* <DEDUP_REMOVED lines=12> */
.L_x_434:
[----:B------:R-:W-:-:S07]  /*3cd0*/  VIADD R123, R123, 0x100 ;  /* 0x000001007b7b7836 */ /* 0x000fce0000000000 */
.L_x_424:
[----:B------:R-:W-:Y:S05]  /*3ce0*/  BSYNC.RECONVERGENT B0 ;  /* 0x0000000000007941 */ /* 0x000fea0003800200 */
.L_x_423:
        /* <DEDUP_REMOVED lines=11> */
[----:B01----:R-:W-:Y:S02]  /*3da0*/  IMAD.MOV.U32 R46, RZ, RZ, R63 ;  /* 0x000000ffff2e7224 */ /* 0x003fe400078e003f */
[-C--:B------:R-:W-:Y:S01]  /*3db0*/  FFMA.FTZ R47, R145, R44.reuse, R45 ;  /* 0x0000002c912f7223 */ /* 0x080fe2000001002d */
[----:B------:R-:W-:Y:S01]  /*3dc0*/  LOP3.LUT P6, RZ, R124, 0xff0000, RZ, 0xc0, !PT ;  /* 0x00ff00007cff7812 */ /* 0x000fe200078cc0ff */
[----:B------:R-:W-:Y:S02]  /*3dd0*/  IMAD.U32 R48, R46, 0x10000, RZ ;  /* 0x000100002e307824 */ /* 0x000fe400078e00ff */
[----:B------:R-:W-:Y:S01]  /*3de0*/  FADD.FTZ R46, R148, -R47 ;  /* 0x8000002f942e7221 */ /* 0x000fe20000010000 */
[----:B------:R-:W-:Y:S01]  /*3df0*/  FFMA.FTZ R47, R141, R44, R45 ;  /* 0x0000002c8d2f7223 */ /* 0x000fe2000001002d */
[--C-:B------:R-:W-:Y:S02]  /*3e00*/  SHF.R.U64 R50, R62, 0x10, R63.reuse ;  /* 0x000000103e327819 */ /* 0x100fe4000000123f */
[----:B-----5:R-:W-:Y:S01]  /*3e10*/  FFMA.FTZ R52, R133, R46, R48 ;  /* 0x0000002e85347223 */ /* 0x020fe20000010030 */
[----:B------:R-:W-:-:S02]  /*3e20*/  SHF.R.U32.HI R48, RZ, 0x10, R63 ;  /* 0x00000010ff307819 */ /* 0x000fc4000001163f */
[----:B------:R-:W-:Y:S02]  /*3e30*/  IMAD.U32 R50, R50, 0x10000, RZ ;  /* 0x0001000032327824 */ /* 0x000fe400078e00ff */
[----:B------:R-:W-:Y:S01]  /*3e40*/  FMUL.FTZ R46, R52, UR14 ;  /* 0x0000000e342e7c20 */ /* 0x000fe20008410000 */
[----:B------:R-:W-:-:S04]  /*3e50*/  IMAD.U32 R48, R48, 0x10000, RZ ;  /* 0x0001000030307824 */ /* 0x000fc800078e00ff */
[C---:B------:R-:W-:Y:S02]  /*3e60*/  FSEL R53, R46.reuse, RZ, P6 ;  /* 0x000000ff2e357208 */ /* 0x040fe40003000000 */
        /* <DEDUP_REMOVED lines=33> */
[C---:B------:R-:W-:Y:S02]  /*4080*/  FSEL R51, R50.reuse, RZ, P6 ;  /* 0x000000ff32337208 */ /* 0x040fe40003000000 */
[----:B------:R-:W-:Y:S02]  /*4090*/  LOP3.LUT P6, RZ, R99, 0xff00, RZ, 0xc0, !PT ;  /* 0x0000ff0063ff7812 */ /* 0x000fe400078cc0ff */
[C---:B------:R-:W-:Y:S02]  /*40a0*/  PRMT R59, R49.reuse, 0x7632, R59 ;  /* 0x00007632313b7816 */ /* 0x040fe4000000003b */
[----:B------:R-:W-:Y:S02]  /*40b0*/  FSEL R50, R50, RZ, P6 ;  /* 0x000000ff32327208 */ /* 0x000fe40003000000 */
[----:B------:R-:W-:Y:S02]  /*40c0*/  PRMT R76, R49, 0x7610, R76 ;  /* 0x00007610314c7816 */ /* 0x000fe4000000004c */
[----:B------:R-:W-:-:S02]  /*40d0*/  F2FP.BF16.F32.PACK_AB R50, R50, R51 ;  /* 0x000000333232723e */ /* 0x000fc400000010ff */
[C---:B------:R-:W-:Y:S02]  /*40e0*/  PRMT R72, R47.reuse, 0x7632, R72 ;  /* 0x000076322f487816 */ /* 0x040fe40000000048 */
[C---:B------:R-:W-:Y:S02]  /*40f0*/  PRMT R74, R50.reuse, 0x7632, R74 ;  /* 0x00007632324a7816 */ /* 0x040fe4000000004a */
[----:B------:R-:W-:Y:S02]  /*4100*/  PRMT R46, R50, 0x7610, R46 ;  /* 0x00007610322e7816 */ /* 0x000fe4000000002e */
[----:B------:R-:W-:Y:S02]  /*4110*/  PRMT R73, R47, 0x7610, R73 ;  /* 0x000076102f497816 */ /* 0x000fe40000000049 */
[----:B------:R-:W-:Y:S02]  /*4120*/  PRMT R50, R53, 0x7632, R50 ;  /* 0x0000763235327816 */ /* 0x000fe40000000032 */
[----:B------:R-:W-:Y:S01]  /*4130*/  PRMT R51, R57, 0x7610, R51 ;  /* 0x0000761039337816 */ /* 0x000fe20000000033 */
[----:B------:R-:W-:Y:S06]  /*4140*/  BRA `(.L_x_440) ;  /* 0x0000001000dc7947 */ /* 0x000fec0003800000 */
.L_x_439:
[----:B01----:R-:W-:Y:S01]  /*4150*/  SHF.R.U64 R47, R62, 0x10, R63 ;  /* 0x000000103e2f7819 */ /* 0x003fe2000000123f */
[-C--:B------:R-:W-:Y:S01]  /*4160*/  FFMA.FTZ R46, R146, R44.reuse, R45 ;  /* 0x0000002c922e7223 */ /* 0x080fe2000001002d */
[----:B------:R-:W-:Y:S02]  /*4170*/  LOP3.LUT P6, RZ, R124, 0xff00, RZ, 0xc0, !PT ;  /* 0x0000ff007cff7812 */ /* 0x000fe400078cc0ff */
[----:B------:R-:W-:Y:S01]  /*4180*/  SHF.R.U32.HI R53, RZ, 0x10, R63 ;  /* 0x00000010ff357819 */ /* 0x000fe2000001163f */
[----:B------:R-:W-:Y:S02]  /*4190*/  IMAD.U32 R48, R47, 0x10000, RZ ;  /* 0x000100002f307824 */ /* 0x000fe400078e00ff */
[----:B------:R-:W-:Y:S01]  /*41a0*/  FADD.FTZ R46, R143, -R46 ;  /* 0x8000002e8f2e7221 */ /* 0x000fe20000010000 */
[----:B------:R-:W-:Y:S01]  /*41b0*/  FFMA.FTZ R47, R145, R44, R45 ;  /* 0x0000002c912f7223 */ /* 0x000fe2000001002d */
[----:B------:R-:W-:Y:S02]  /*41c0*/  IMAD.U32 R54, R53, 0x10000, RZ ;  /* 0x0001000035367824 */ /* 0x000fe400078e00ff */
        /* <DEDUP_REMOVED lines=24> */
[----:B------:R-:W-:Y:S01]  /*4350*/  FFMA.FTZ R48, R150, R44, R45 ;  /* 0x0000002c96307223 */ /* 0x000fe2000001002d */
[----:B------:R-:W-:Y:S02]  /*4360*/  PRMT R50, R51, 0x7610, R50 ;  /* 0x0000761033327816 */ /* 0x000fe40000000032 */
        /* <DEDUP_REMOVED lines=19> */
.L_x_438:
[----:B------:R-:W-:-:S04]  /*44a0*/  UISETP.NE.U32.AND UP2, UPT, UR6, URZ, UPT ;  /* 0x000000ff0600728c */ /* 0x000fc8000bf45070 */
[----:B------:R-:W-:-:S09]  /*44b0*/  UISETP.NE.AND.EX UP2, UPT, UR7, URZ, UPT, UP2 ;  /* 0x000000ff0700728c */ /* 0x000fd2000bf45320 */
[----:B------:R-:W-:Y:S05]  /*44c0*/  BRA.U !UP2, `(.L_x_441) ;  /* 0x000000010acc7547 */ /* 0x000fea000b800000 */
[-CC-:B01----:R-:W-:Y:S01]  /*44d0*/  FFMA.FTZ R47, R145, R44.reuse, R45.reuse ;  /* 0x0000002c912f7223 */ /* 0x183fe2000001002d */
        /* <DEDUP_REMOVED lines=50> */
.L_x_441:
[-CC-:B01----:R-:W-:Y:S01]  /*4800*/  FFMA.FTZ R46, R146, R44.reuse, R45.reuse ;  /* 0x0000002c922e7223 */ /* 0x183fe2000001002d */
        /* <DEDUP_REMOVED lines=43> */
.L_x_437:
        /* <DEDUP_REMOVED lines=46> */
[C---:B------:R-:W-:Y:S02]  /*4da0*/  PRMT R46, R49.reuse, 0x7632, R46 ;  /* 0x00007632312e7816 */ /* 0x040fe4000000002e */
[----:B------:R-:W-:Y:S02]  /*4db0*/  PRMT R72, R49, 0x7610, R72 ;  /* 0x0000761031487816 */ /* 0x000fe40000000048 */
[C---:B------:R-:W-:Y:S02]  /*4dc0*/  PRMT R51, R53.reuse, 0x7632, R51 ;  /* 0x0000763235337816 */ /* 0x040fe40000000033 */
[----:B------:R-:W-:Y:S01]  /*4dd0*/  PRMT R100, R53, 0x7610, R100 ;  /* 0x0000761035647816 */ /* 0x000fe20000000064 */
[----:B------:R-:W-:Y:S06]  /*4de0*/  BRA `(.L_x_440) ;  /* 0x0000000400b47947 */ /* 0x000fec0003800000 */
.L_x_443:
        /* <DEDUP_REMOVED lines=26> */
[----:B------:R-:W-:Y:S01]  /*4f90*/  IMAD.U32 R52, R49, 0x10000, RZ ;  /* 0x0001000031347824 */ /* 0x000fe200078e00ff */
[----:B------:R-:W-:Y:S01]  /*4fa0*/  PRMT R59, R47, 0x7610, R59 ;  /* 0x000076102f3b7816 */ /* 0x000fe2000000003b */
[----:B------:R-:W-:Y:S01]  /*4fb0*/  FMUL.FTZ R48, R48, UR14 ;  /* 0x0000000e30307c20 */ /* 0x000fe20008410000 */
[----:B------:R-:W-:-:S04]  /*4fc0*/  FADD.FTZ R50, R147, -R50 ;  /* 0x8000003293327221 */ /* 0x000fc80000010000 */
[----:B------:R-:W-:Y:S01]  /*4fd0*/  FFMA.FTZ R50, R133, R50, R52 ;  /* 0x0000003285327223 */ /* 0x000fe20000010034 */
[----:B------:R-:W-:Y:S02]  /*4fe0*/  FSEL R48, R48, RZ, P6 ;  /* 0x000000ff30307208 */ /* 0x000fe40003000000 */
[----:B------:R-:W-:Y:S01]  /*4ff0*/  ISETP.GE.U32.AND P6, PT, R124, 0x1000000, PT ;  /* 0x010000007c00780c */ /* 0x000fe20003fc6070 */
[----:B------:R-:W-:-:S05]  /*5000*/  FMUL.FTZ R50, R50, UR14 ;  /* 0x0000000e32327c20 */ /* 0x000fca0008410000 */
[----:B------:R-:W-:-:S04]  /*5010*/  FSEL R49, R50, RZ, P6 ;  /* 0x000000ff32317208 */ /* 0x000fc80003000000 */
[----:B------:R-:W-:-:S04]  /*5020*/  F2FP.BF16.F32.PACK_AB R48, R49, R48 ;  /* 0x000000303130723e */ /* 0x000fc800000010ff */
[C---:B------:R-:W-:Y:S02]  /*5030*/  PRMT R51, R48.reuse, 0x7632, R51 ;  /* 0x0000763230337816 */ /* 0x040fe40000000033 */
[----:B------:R-:W-:Y:S01]  /*5040*/  PRMT R50, R48, 0x7610, R50 ;  /* 0x0000761030327816 */ /* 0x000fe20000000032 */
[----:B------:R-:W-:Y:S06]  /*5050*/  BRA `(.L_x_440) ;  /* 0x0000000400187947 */ /* 0x000fec0003800000 */
.L_x_442:
[----:B------:R-:W-:-:S04]  /*5060*/  UISETP.NE.U32.AND UP2, UPT, UR6, URZ, UPT ;  /* 0x000000ff0600728c */ /* 0x000fc8000bf45070 */
[----:B------:R-:W-:-:S09]  /*5070*/  UISETP.NE.AND.EX UP2, UPT, UR7, URZ, UPT, UP2 ;  /* 0x000000ff0700728c */ /* 0x000fd2000bf45320 */
[----:B------:R-:W-:Y:S05]  /*5080*/  BRA.U !UP2, `(.L_x_444) ;  /* 0x000000010a947547 */ /* 0x000fea000b800000 */
[-CC-:B01----:R-:W-:Y:S01]  /*5090*/  FFMA.FTZ R47, R141, R44.reuse, R45.reuse ;  /* 0x0000002c8d2f7223 */ /* 0x183fe2000001002d */
        /* <DEDUP_REMOVED lines=36> */
.L_x_444:
        /* <DEDUP_REMOVED lines=29> */
[----:B------:R-:W-:-:S07]  /*54b0*/  PRMT R50, R48, 0x7610, R50 ;  /* 0x0000761030327816 */ /* 0x000fce0000000032 */
.L_x_440:
        /* <DEDUP_REMOVED lines=16> */
.L_x_445:
        /* <DEDUP_REMOVED lines=10> */
.L_x_446:
[----:B------:R-:W-:-:S07]  /*5660*/  VIADD R123, R123, 0x100 ;  /* 0x000001007b7b7836 */ /* 0x000fce0000000000 */
.L_x_436:
[----:B------:R-:W-:Y:S05]  /*5670*/  BSYNC.RECONVERGENT B0 ;  /* 0x0000000000007941 */ /* 0x000fea0003800200 */
.L_x_435:
        /* <DEDUP_REMOVED lines=11> */
[----:B012---:R-:W-:Y:S02]  /*5730*/  IMAD.MOV.U32 R46, RZ, RZ, R65 ;  /* 0x000000ffff2e7224 */ /* 0x007fe400078e0041 */
        /* <DEDUP_REMOVED lines=58> */
.L_x_451:
[----:B012---:R-:W-:Y:S01]  /*5ae0*/  SHF.R.U64 R47, R64, 0x10, R65 ;  /* 0x00000010402f7819 */ /* 0x007fe20000001241 */
        /* <DEDUP_REMOVED lines=52> */
.L_x_450:
[----:B------:R-:W-:-:S04]  /*5e30*/  UISETP.NE.U32.AND UP2, UPT, UR6, URZ, UPT ;  /* 0x000000ff0600728c */ /* 0x000fc8000bf45070 */
[----:B------:R-:W-:-:S09]  /*5e40*/  UISETP.NE.AND.EX UP2, UPT, UR7, URZ, UPT, UP2 ;  /* 0x000000ff0700728c */ /* 0x000fd2000bf45320 */
[----:B------:R-:W-:Y:S05]  /*5e50*/  BRA.U !UP2, `(.L_x_453) ;  /* 0x000000010acc7547 */ /* 0x000fea000b800000 */
[-CC-:B012---:R-:W-:Y:S01]  /*5e60*/  FFMA.FTZ R47, R107, R44.reuse, R45.reuse ;  /* 0x0000002c6b2f7223 */ /* 0x187fe2000001002d */
        /* <DEDUP_REMOVED lines=50> */
.L_x_453:
[-CC-:B012---:R-:W-:Y:S01]  /*6190*/  FFMA.FTZ R46, R106, R44.reuse, R45.reuse ;  /* 0x0000002c6a2e7223 */ /* 0x187fe2000001002d */
        /* <DEDUP_REMOVED lines=43> */
.L_x_449:
        /* <DEDUP_REMOVED lines=51> */
.L_x_455:
        /* <DEDUP_REMOVED lines=39> */
.L_x_454:
[----:B------:R-:W-:-:S04]  /*69f0*/  UISETP.NE.U32.AND UP2, UPT, UR6, URZ, UPT ;  /* 0x000000ff0600728c */ /* 0x000fc8000bf45070 */
[----:B------:R-:W-:-:S09]  /*6a00*/  UISETP.NE.AND.EX UP2, UPT, UR7, URZ, UPT, UP2 ;  /* 0x000000ff0700728c */ /* 0x000fd2000bf45320 */
[----:B------:R-:W-:Y:S05]  /*6a10*/  BRA.U !UP2, `(.L_x_456) ;  /* 0x000000010a947547 */ /* 0x000fea000b800000 */
[-CC-:B012---:R-:W-:Y:S01]  /*6a20*/  FFMA.FTZ R47, R103, R44.reuse, R45.reuse ;  /* 0x0000002c672f7223 */ /* 0x187fe2000001002d */
        /* <DEDUP_REMOVED lines=36> */
.L_x_456:
        /* <DEDUP_REMOVED lines=30> */
.L_x_452:
        /* <DEDUP_REMOVED lines=16> */
.L_x_457:
        /* <DEDUP_REMOVED lines=10> */
.L_x_458:
[----:B------:R-:W-:-:S07]  /*6ff0*/  VIADD R123, R123, 0x100 ;  /* 0x000001007b7b7836 */ /* 0x000fce0000000000 */
.L_x_448:
[----:B------:R-:W-:Y:S05]  /*7000*/  BSYNC.RECONVERGENT B0 ;  /* 0x0000000000007941 */ /* 0x000fea0003800200 */
.L_x_447:
        /* <DEDUP_REMOVED lines=70> */
.L_x_463:
        /* <DEDUP_REMOVED lines=53> */
.L_x_462:
        /* <DEDUP_REMOVED lines=54> */
.L_x_465:
        /* <DEDUP_REMOVED lines=44> */
.L_x_461:
        /* <DEDUP_REMOVED lines=51> */
.L_x_467:
        /* <DEDUP_REMOVED lines=39> */
.L_x_466:
        /* <DEDUP_REMOVED lines=40> */
.L_x_468:
        /* <DEDUP_REMOVED lines=30> */
.L_x_464:
        /* <DEDUP_REMOVED lines=16> */
.L_x_469:
        /* <DEDUP_REMOVED lines=10> */
.L_x_470:
[----:B------:R-:W-:-:S07]  /*8980*/  VIADD R123, R123, 0x100 ;  /* 0x000001007b7b7836 */ /* 0x000fce0000000000 */
.L_x_460:
[----:B------:R-:W-:Y:S05]  /*8990*/  BSYNC.RECONVERGENT B0 ;  /* 0x0000000000007941 */ /* 0x000fea0003800200 */
.L_x_459:
        /* <DEDUP_REMOVED lines=12> */
[-CC-:B------:R-:W-:Y:S01]  /*8a60*/  FFMA.FTZ R46, R131, R44.reuse, R45.reuse ;  /* 0x0000002c832e7223 */ /* 0x180fe2000001002d */
[----:B------:R-:W-:Y:S01]  /*8a70*/  LOP3.LUT P6, RZ, R122, 0xff0000, RZ, 0xc0, !PT ;  /* 0x00ff00007aff7812 */ /* 0x000fe200078cc0ff */
[----:B------:R-:W-:Y:S02]  /*8a80*/  IMAD.U32 R48, R47, 0x10000, RZ ;  /* 0x000100002f307824 */ /* 0x000fe400078e00ff */
[----:B------:R-:W-:Y:S01]  /*8a90*/  FADD.FTZ R46, R129, -R46 ;  /* 0x8000002e812e7221 */ /* 0x000fe20000010000 */
[----:B------:R-:W-:-:S03]  /*8aa0*/  FFMA.FTZ R47, R132, R44, R45 ;  /* 0x0000002c842f7223 */ /* 0x000fc6000001002d */
[----:B-----5:R-:W-:Y:S01]  /*8ab0*/  FFMA.FTZ R50, R133, R46, R48 ;  /* 0x0000002e85327223 */ /* 0x020fe20000010030 */
[----:B------:R-:W-:-:S03]  /*8ac0*/  SHF.R.U32.HI R48, RZ, 0x10, R69 ;  /* 0x00000010ff307819 */ /* 0x000fc60000011645 */
[----:B------:R-:W-:Y:S02]  /*8ad0*/  FMUL.FTZ R46, R50, UR14 ;  /* 0x0000000e322e7c20 */ /* 0x000fe40008410000 */
[----:B------:R-:W-:-:S03]  /*8ae0*/  IMAD.U32 R48, R48, 0x10000, RZ ;  /* 0x0001000030307824 */ /* 0x000fc600078e00ff */
[C---:B------:R-:W-:Y:S02]  /*8af0*/  FSEL R51, R46.reuse, RZ, P6 ;  /* 0x000000ff2e337208 */ /* 0x040fe40003000000 */
[----:B------:R-:W-:Y:S02]  /*8b00*/  LOP3.LUT P6, RZ, R121, 0xff0000, RZ, 0xc0, !PT ;  /* 0x00ff000079ff7812 */ /* 0x000fe400078cc0ff */
[----:B------:R-:W-:Y:S02]  /*8b10*/  F2FP.BF16.F32.PACK_AB R51, R51, R50 ;  /* 0x000000323333723e */ /* 0x000fe400000010ff */
[----:B------:R-:W-:Y:S01]  /*8b20*/  FSEL R52, R46, RZ, P6 ;  /* 0x000000ff2e347208 */ /* 0x000fe20003000000 */
[----:B------:R-:W-:Y:S01]  /*8b30*/  FADD.FTZ R46, R130, -R47 ;  /* 0x8000002f822e7221 */ /* 0x000fe20000010000 */
[----:B------:R-:W-:Y:S01]  /*8b40*/  ISETP.GE.U32.AND P6, PT, R122, 0x1000000, PT ;  /* 0x010000007a00780c */ /* 0x000fe20003fc6070 */
[-CC-:B------:R-:W-:Y:S01]  /*8b50*/  FFMA.FTZ R47, R125, R44.reuse, R45.reuse ;  /* 0x0000002c7d2f7223 */ /* 0x180fe2000001002d */
[----:B------:R-:W-:Y:S01]  /*8b60*/  FFMA.FTZ R44, R128, R44, R45 ;  /* 0x0000002c802c7223 */ /* 0x000fe2000001002d */
[----:B------:R-:W-:Y:S01]  /*8b70*/  FFMA.FTZ R53, R133, R46, R48 ;  /* 0x0000002e85357223 */ /* 0x000fe20000010030 */
[----:B------:R-:W-:-:S02]  /*8b80*/  PRMT R97, R51, 0x7610, R97 ;  /* 0x0000761033617816 */ /* 0x000fc40000000061 */
[----:B------:R-:W-:Y:S01]  /*8b90*/  FADD.FTZ R44, R127, -R44 ;  /* 0x8000002c7f2c7221 */ /* 0x000fe20000010000 */
        /* <DEDUP_REMOVED lines=14> */
[----:B------:R-:W-:-:S03]  /*8c80*/  SHF.R.U64 R48, R68, 0x10, R69 ;  /* 0x0000001044307819 */ /* 0x000fc60000001245 */
[----:B------:R-:W-:Y:S02]  /*8c90*/  FMUL.FTZ R47, R46, UR14 ;  /* 0x0000000e2e2f7c20 */ /* 0x000fe40008410000 */
[----:B------:R-:W-:-:S03]  /*8ca0*/  IMAD.U32 R48, R48, 0x10000, RZ ;  /* 0x0001000030307824 */ /* 0x000fc600078e00ff */
        /* <DEDUP_REMOVED lines=10> */
[----:B------:R-:W-:Y:S02]  /*8d50*/  PRMT R57, R49, 0x7632, R57 ;  /* 0x0000763231397816 */ /* 0x000fe40000000039 */
        /* <DEDUP_REMOVED lines=10> */
.L_x_475:
[----:B012---:R-:W-:Y:S01]  /*8e00*/  SHF.R.U64 R47, R68, 0x10, R69 ;  /* 0x00000010442f7819 */ /* 0x007fe20000001245 */
[----:B------:R-:W-:Y:S01]  /*8e10*/  FFMA.FTZ R46, R128, R44, R45 ;  /* 0x0000002c802e7223 */ /* 0x000fe2000001002d */
[----:B------:R-:W-:-:S03]  /*8e20*/  LOP3.LUT P6, RZ, R122, 0xff00, RZ, 0xc0, !PT ;  /* 0x0000ff007aff7812 */ /* 0x000fc600078cc0ff */
[----:B------:R-:W-:Y:S02]  /*8e30*/  IMAD.U32 R48, R47, 0x10000, RZ ;  /* 0x000100002f307824 */ /* 0x000fe400078e00ff */
[----:B------:R-:W-:Y:S01]  /*8e40*/  FADD.FTZ R46, R127, -R46 ;  /* 0x8000002e7f2e7221 */ /* 0x000fe20000010000 */
[----:B------:R-:W-:-:S03]  /*8e50*/  IMAD.MOV.U32 R47, RZ, RZ, R69 ;  /* 0x000000ffff2f7224 */ /* 0x000fc600078e0045 */
[----:B-----5:R-:W-:Y:S01]  /*8e60*/  FFMA.FTZ R46, R133, R46, R48 ;  /* 0x0000002e852e7223 */ /* 0x020fe20000010030 */
[----:B------:R-:W-:Y:S02]  /*8e70*/  IMAD.U32 R48, R47, 0x10000, RZ ;  /* 0x000100002f307824 */ /* 0x000fe400078e00ff */
[----:B------:R-:W-:Y:S01]  /*8e80*/  FFMA.FTZ R47, R125, R44, R45 ;  /* 0x0000002c7d2f7223 */ /* 0x000fe2000001002d */
[----:B------:R-:W-:-:S05]  /*8e90*/  FMUL.FTZ R46, R46, UR14 ;  /* 0x0000000e2e2e7c20 */ /* 0x000fca0008410000 */
[----:B------:R-:W-:Y:S02]  /*8ea0*/  FSEL R49, R46, RZ, P6 ;  /* 0x000000ff2e317208 */ /* 0x000fe40003000000 */
[----:B------:R-:W-:-:S04]  /*8eb0*/  LOP3.LUT P6, RZ, R121, 0xff00, RZ, 0xc0, !PT ;  /* 0x0000ff0079ff7812 */ /* 0x000fc800078cc0ff */
[----:B------:R-:W-:Y:S01]  /*8ec0*/  FSEL R50, R46, RZ, P6 ;  /* 0x000000ff2e327208 */ /* 0x000fe20003000000 */
[-CC-:B------:R-:W-:Y:S01]  /*8ed0*/  FFMA.FTZ R46, R131, R44.reuse, R45.reuse ;  /* 0x0000002c832e7223 */ /* 0x180fe2000001002d */
[----:B------:R-:W-:Y:S01]  /*8ee0*/  LOP3.LUT P6, RZ, R122, 0xff0000, RZ, 0xc0, !PT ;  /* 0x00ff00007aff7812 */ /* 0x000fe200078cc0ff */
[----:B------:R-:W-:Y:S01]  /*8ef0*/  FFMA.FTZ R45, R132, R44, R45 ;  /* 0x0000002c842d7223 */ /* 0x000fe2000001002d */
[----:B------:R-:W-:Y:S01]  /*8f00*/  F2FP.BF16.F32.PACK_AB R49, R50, R49 ;  /* 0x000000313231723e */ /* 0x000fe200000010ff */
[----:B------:R-:W-:Y:S02]  /*8f10*/  FADD.FTZ R46, R129, -R46 ;  /* 0x8000002e812e7221 */ /* 0x000fe40000010000 */
[----:B------:R-:W-:Y:S01]  /*8f20*/  FADD.FTZ R44, R130, -R45 ;  /* 0x8000002d822c7221 */ /* 0x000fe20000010000 */
[----:B------:R-:W-:Y:S01]  /*8f30*/  PRMT R74, R49, 0x7632, R74 ;  /* 0x00007632314a7816 */ /* 0x000fe2000000004a */
        /* <DEDUP_REMOVED lines=12> */
[----:B------:R-:W-:-:S03]  /*9000*/  SHF.R.U32.HI R48, RZ, 0x10, R69 ;  /* 0x00000010ff307819 */ /* 0x000fc60000011645 */
[----:B------:R-:W-:Y:S02]  /*9010*/  FMUL.FTZ R46, R46, UR14 ;  /* 0x0000000e2e2e7c20 */ /* 0x000fe40008410000 */
[----:B------:R-:W-:-:S03]  /*9020*/  IMAD.U32 R48, R48, 0x10000, RZ ;  /* 0x0001000030307824 */ /* 0x000fc600078e00ff */
[----:B------:R-:W-:Y:S01]  /*9030*/  FSEL R47, R46, RZ, P6 ;  /* 0x000000ff2e2f7208 */ /* 0x000fe20003000000 */
[--C-:B------:R-:W-:Y:S01]  /*9040*/  FFMA.FTZ R44, R133, R44, R48.reuse ;  /* 0x0000002c852c7223 */ /* 0x100fe20000010030 */
[----:B------:R-:W-:Y:S02]  /*9050*/  LOP3.LUT P6, RZ, R121, 0xff, RZ, 0xc0, !PT ;  /* 0x000000ff79ff7812 */ /* 0x000fe400078cc0ff */
[----:B------:R-:W-:Y:S01]  /*9060*/  PRMT R48, R51, 0x7610, R48 ;  /* 0x0000761033307816 */ /* 0x000fe20000000030 */
[----:B------:R-:W-:Y:S01]  /*9070*/  FMUL.FTZ R44, R44, UR14 ;  /* 0x0000000e2c2c7c20 */ /* 0x000fe20008410000 */
[----:B------:R-:W-:Y:S02]  /*9080*/  FSEL R46, R46, RZ, P6 ;  /* 0x000000ff2e2e7208 */ /* 0x000fe40003000000 */
[----:B------:R-:W-:Y:S02]  /*9090*/  ISETP.GE.U32.AND P6, PT, R122, 0x1000000, PT ;  /* 0x010000007a00780c */ /* 0x000fe40003fc6070 */
[----:B------:R-:W-:-:S02]  /*90a0*/  F2FP.BF16.F32.PACK_AB R46, R46, R47 ;  /* 0x0000002f2e2e723e */ /* 0x000fc400000010ff */
[----:B------:R-:W-:Y:S02]  /*90b0*/  FSEL R45, R44, RZ, P6 ;  /* 0x000000ff2c2d7208 */ /* 0x000fe40003000000 */
[----:B------:R-:W-:Y:S02]  /*90c0*/  ISETP.GE.U32.AND P6, PT, R121, 0x1000000, PT ;  /* 0x010000007900780c */ /* 0x000fe40003fc6070 */
[----:B------:R-:W-:Y:S02]  /*90d0*/  PRMT R73, R46, 0x7632, R73 ;  /* 0x000076322e497816 */ /* 0x000fe40000000049 */
[----:B------:R-:W-:Y:S02]  /*90e0*/  FSEL R44, R44, RZ, P6 ;  /* 0x000000ff2c2c7208 */ /* 0x000fe40003000000 */
[----:B------:R-:W-:Y:S02]  /*90f0*/  PRMT R57, R46, 0x7610, R57 ;  /* 0x000076102e397816 */ /* 0x000fe40000000039 */
[----:B------:R-:W-:-:S02]  /*9100*/  F2FP.BF16.F32.PACK_AB R45, R44, R45 ;  /* 0x0000002d2c2d723e */ /* 0x000fc400000010ff */
[----:B------:R-:W-:Y:S02]  /*9110*/  PRMT R44, R49, 0x7610, R44 ;  /* 0x00007610312c7816 */ /* 0x000fe4000000002c */
[C---:B------:R-:W-:Y:S02]  /*9120*/  PRMT R98, R45.reuse, 0x7632, R98 ;  /* 0x000076322d627816 */ /* 0x040fe40000000062 */
[----:B------:R-:W-:Y:S01]  /*9130*/  PRMT R49, R45, 0x7610, R49 ;  /* 0x000076102d317816 */ /* 0x000fe20000000031 */
[----:B------:R-:W-:Y:S06]  /*9140*/  BRA `(.L_x_476) ;  /* 0x0000001000047947 */ /* 0x000fec0003800000 */
.L_x_474:
[----:B------:R-:W-:-:S04]  /*9150*/  UISETP.NE.U32.AND UP2, UPT, UR6, URZ, UPT ;  /* 0x000000ff0600728c */ /* 0x000fc8000bf45070 */
[----:B------:R-:W-:-:S09]  /*9160*/  UISETP.NE.AND.EX UP2, UPT, UR7, URZ, UPT, UP2 ;  /* 0x000000ff0700728c */ /* 0x000fd2000bf45320 */
[----:B------:R-:W-:Y:S05]  /*9170*/  BRA.U !UP2, `(.L_x_477) ;  /* 0x000000010acc7547 */ /* 0x000fea000b800000 */
[-CC-:B012---:R-:W-:Y:S01]  /*9180*/  FFMA.FTZ R46, R131, R44.reuse, R45.reuse ;  /* 0x0000002c832e7223 */ /* 0x187fe2000001002d */
[----:B------:R-:W-:Y:S01]  /*9190*/  LOP3.LUT P6, RZ, R122, 0xff0000, RZ, 0xc0, !PT ;  /* 0x00ff00007aff7812 */ /* 0x000fe200078cc0ff */
[----:B------:R-:W-:Y:S02]  /*91a0*/  FFMA.FTZ R47, R132, R44, R45 ;  /* 0x0000002c842f7223 */ /* 0x000fe4000001002d */
[----:B------:R-:W-:-:S04]  /*91b0*/  FADD.FTZ R46, R129, -R46 ;  /* 0x8000002e812e7221 */ /* 0x000fc80000010000 */
[----:B-----5:R-:W-:-:S04]  /*91c0*/  FMUL.FTZ R50, R133, R46 ;  /* 0x0000002e85327220 */ /* 0x020fc80000410000 */
[----:B------:R-:W-:-:S05]  /*91d0*/  FMUL.FTZ R46, R50, UR14 ;  /* 0x0000000e322e7c20 */ /* 0x000fca0008410000 */
        /* <DEDUP_REMOVED lines=8> */
[----:B------:R-:W-:Y:S01]  /*9260*/  FMUL.FTZ R53, R133, R46 ;  /* 0x0000002e85357220 */ /* 0x000fe20000410000 */
[----:B------:R-:W-:-:S02]  /*9270*/  PRMT R97, R51, 0x7610, R97 ;  /* 0x0000761033617816 */ /* 0x000fc40000000061 */
[----:B------:R-:W-:Y:S01]  /*9280*/  FADD.FTZ R44, R127, -R44 ;  /* 0x8000002c7f2c7221 */ /* 0x000fe20000010000 */
[C---:B------:R-:W-:Y:S01]  /*9290*/  FMUL.FTZ R46, R53.reuse, UR14 ;  /* 0x0000000e352e7c20 */ /* 0x040fe20008410000 */
[----:B------:R-:W-:Y:S02]  /*92a0*/  F2FP.BF16.F32.PACK_AB R52, R53, R52 ;  /* 0x000000343534723e */ /* 0x000fe400000010ff */
[----:B------:R-:W-:Y:S02]  /*92b0*/  FMUL.FTZ R44, R133, R44 ;  /* 0x0000002c852c7220 */ /* 0x000fe40000410000 */
[----:B------:R-:W-:Y:S02]  /*92c0*/  FSEL R54, R46, RZ, P6 ;  /* 0x000000ff2e367208 */ /* 0x000fe40003000000 */
[----:B------:R-:W-:Y:S01]  /*92d0*/  ISETP.GE.U32.AND P6, PT, R121, 0x1000000, PT ;  /* 0x010000007900780c */ /* 0x000fe20003fc6070 */
[----:B------:R-:W-:Y:S01]  /*92e0*/  FMUL.FTZ R45, R44, UR14 ;  /* 0x0000000e2c2d7c20 */ /* 0x000fe20008410000 */
[----:B------:R-:W-:-:S02]  /*92f0*/  PRMT R100, R52, 0x7632, R100 ;  /* 0x0000763234647816 */ /* 0x000fc40000000064 */
        /* <DEDUP_REMOVED lines=27> */
.L_x_477:
[-CC-:B012---:R-:W-:Y:S01]  /*94b0*/  FFMA.FTZ R46, R128, R44.reuse, R45.reuse ;  /* 0x0000002c802e7223 */ /* 0x187fe2000001002d */
[----:B------:R-:W-:Y:S01]  /*94c0*/  LOP3.LUT P6, RZ, R122, 0xff00, RZ, 0xc0, !PT ;  /* 0x0000ff007aff7812 */ /* 0x000fe200078cc0ff */
[----:B------:R-:W-:Y:S02]  /*94d0*/  FFMA.FTZ R47, R125, R44, R45 ;  /* 0x0000002c7d2f7223 */ /* 0x000fe4000001002d */
[----:B------:R-:W-:-:S04]  /*94e0*/  FADD.FTZ R46, R127, -R46 ;  /* 0x8000002e7f2e7221 */ /* 0x000fc80000010000 */
[----:B-----5:R-:W-:-:S04]  /*94f0*/  FMUL.FTZ R46, R133, R46 ;  /* 0x0000002e852e7220 */ /* 0x020fc80000410000 */
        /* <DEDUP_REMOVED lines=11> */
[C---:B------:R-:W-:Y:S02]  /*95b0*/  FMUL.FTZ R46, R133.reuse, R46 ;  /* 0x0000002e852e7220 */ /* 0x040fe40000410000 */
[----:B------:R-:W-:-:S02]  /*95c0*/  FMUL.FTZ R44, R133, R44 ;  /* 0x0000002c852c7220 */ /* 0x000fc40000410000 */
[----:B------:R-:W-:Y:S02]  /*95d0*/  FMUL.FTZ R46, R46, UR14 ;  /* 0x0000000e2e2e7c20 */ /* 0x000fe40008410000 */
[----:B------:R-:W-:-:S03]  /*95e0*/  FMUL.FTZ R44, R44, UR14 ;  /* 0x0000000e2c2c7c20 */ /* 0x000fc60008410000 */
        /* <DEDUP_REMOVED lines=25> */
.L_x_473:
[----:B------:R-:W-:-:S04]  /*9780*/  UISETP.NE.U32.AND UP2, UPT, UR16, URZ, UPT ;  /* 0x000000ff1000728c */ /* 0x000fc8000bf45070 */
[----:B------:R-:W-:-:S09]  /*9790*/  UISETP.NE.AND.EX UP2, UPT, UR17, URZ, UPT, UP2 ;  /* 0x000000ff1100728c */ /* 0x000fd2000bf45320 */
[----:B------:R-:W-:Y:S05]  /*97a0*/  BRA.U !UP2, `(.L_x_478) ;  /* 0x000000050a587547 */ /* 0x000fea000b800000 */
[----:B------:R-:W-:-:S04]  /*97b0*/  UISETP.NE.U32.AND UP2, UPT, UR6, URZ, UPT ;  /* 0x000000ff0600728c */ /* 0x000fc8000bf45070 */
[----:B------:R-:W-:-:S09]  /*97c0*/  UISETP.NE.AND.EX UP2, UPT, UR7, URZ, UPT, UP2 ;  /* 0x000000ff0700728c */ /* 0x000fd2000bf45320 */
[----:B------:R-:W-:Y:S05]  /*97d0*/  BRA.U !UP2, `(.L_x_479) ;  /* 0x000000010ab47547 */ /* 0x000fea000b800000 */
[----:B012---:R-:W-:Y:S02]  /*97e0*/  IMAD.MOV.U32 R46, RZ, RZ, R68 ;  /* 0x000000ffff2e7224 */ /* 0x007fe400078e0044 */
[----:B------:R-:W-:Y:S01]  /*97f0*/  FFMA.FTZ R47, R125, R44, R45 ;  /* 0x0000002c7d2f7223 */ /* 0x000fe2000001002d */
[--C-:B------:R-:W-:Y:S01]  /*9800*/  SHF.R.U64 R49, R68, 0x10, R69.reuse ;  /* 0x0000001044317819 */ /* 0x100fe20000001245 */
[----:B------:R-:W-:Y:S01]  /*9810*/  IMAD.MOV.U32 R51, RZ, RZ, R69 ;  /* 0x000000ffff337224 */ /* 0x000fe200078e0045 */
[----:B------:R-:W-:Y:S01]  /*9820*/  LOP3.LUT P6, RZ, R122, 0xff, RZ, 0xc0, !PT ;  /* 0x000000ff7aff7812 */ /* 0x000fe200078cc0ff */
[----:B------:R-:W-:Y:S02]  /*9830*/  IMAD.U32 R48, R46, 0x10000, RZ ;  /* 0x000100002e307824 */ /* 0x000fe400078e00ff */
[----:B------:R-:W-:Y:S01]  /*9840*/  FADD.FTZ R46, R126, -R47 ;  /* 0x8000002f7e2e7221 */ /* 0x000fe20000010000 */
[----:B------:R-:W-:Y:S02]  /*9850*/  IMAD.U32 R50, R49, 0x10000, RZ ;  /* 0x0001000031327824 */ /* 0x000fe400078e00ff */
[----:B------:R-:W-:-:S02]  /*9860*/  IMAD.U32 R52, R51, 0x10000, RZ ;  /* 0x0001000033347824 */ /* 0x000fc400078e00ff */
[----:B-----5:R-:W-:Y:S01]  /*9870*/  FFMA.FTZ R46, R133, R46, R48 ;  /* 0x0000002e852e7223 */ /* 0x020fe20000010030 */
[----:B------:R-:W-:-:S03]  /*9880*/  FFMA.FTZ R48, R128, R44, R45 ;  /* 0x0000002c80307223 */ /* 0x000fc6000001002d */
[----:B------:R-:W-:Y:S01]  /*9890*/  FMUL.FTZ R47, R46, UR14 ;  /* 0x0000000e2e2f7c20 */ /* 0x000fe20008410000 */
[----:B------:R-:W-:-:S04]  /*98a0*/  FADD.FTZ R48, R127, -R48 ;  /* 0x800000307f307221 */ /* 0x000fc80000010000 */
[----:B------:R-:W-:Y:S01]  /*98b0*/  FFMA.FTZ R48, R133, R48, R50 ;  /* 0x0000003085307223 */ /* 0x000fe20000010032 */
[-CC-:B------:R-:W-:Y:S01]  /*98c0*/  FFMA.FTZ R50, R131, R44.reuse, R45.reuse ;  /* 0x0000002c83327223 */ /* 0x180fe2000001002d */
[----:B------:R-:W-:Y:S01]  /*98d0*/  FFMA.FTZ R45, R132, R44, R45 ;  /* 0x0000002c842d7223 */ /* 0x000fe2000001002d */
[----:B------:R-:W-:Y:S01]  /*98e0*/  FSEL R47, R47, RZ, P6 ;  /* 0x000000ff2f2f7208 */ /* 0x000fe20003000000 */
[----:B------:R-:W-:Y:S01]  /*98f0*/  FMUL.FTZ R49, R48, UR14 ;  /* 0x0000000e30317c20 */ /* 0x000fe20008410000 */
[----:B------:R-:W-:Y:S01]  /*9900*/  FADD.FTZ R50, R129, -R50 ;  /* 0x8000003281327221 */ /* 0x000fe20000010000 */
[----:B------:R-:W-:Y:S01]  /*9910*/  LOP3.LUT P6, RZ, R122, 0xff00, RZ, 0xc0, !PT ;  /* 0x0000ff007aff7812 */ /* 0x000fe200078cc0ff */
[----:B------:R-:W-:Y:S01]  /*9920*/  FADD.FTZ R44, R130, -R45 ;  /* 0x8000002d822c7221 */ /* 0x000fe20000010000 */
        /* <DEDUP_REMOVED lines=18> */
[----:B------:R-:W-:Y:S02]  /*9a50*/  PRMT R44, R49, 0x7632, R44 ;  /* 0x00007632312c7816 */ /* 0x000fe4000000002c */
[----:B------:R-:W-:-:S02]  /*9a60*/  PRMT R48, R51, 0x7632, R48 ;  /* 0x0000763233307816 */ /* 0x000fc40000000030 */
[----:B------:R-:W-:Y:S02]  /*9a70*/  PRMT R97, R51, 0x7610, R97 ;  /* 0x0000761033617816 */ /* 0x000fe40000000061 */
[C---:B------:R-:W-:Y:S02]  /*9a80*/  PRMT R49, R45.reuse, 0x7632, R49 ;  /* 0x000076322d317816 */ /* 0x040fe40000000031 */
[----:B------:R-:W-:Y:S01]  /*9a90*/  PRMT R100, R45, 0x7610, R100 ;  /* 0x000076102d647816 */ /* 0x000fe20000000064 */
[----:B------:R-:W-:Y:S06]  /*9aa0*/  BRA `(.L_x_476) ;  /* 0x0000000400ac7947 */ /* 0x000fec0003800000 */
.L_x_479:
        /* <DEDUP_REMOVED lines=8> */
[-CC-:B------:R-:W-:Y:S01]  /*9b30*/  FFMA.FTZ R48, R128, R44.reuse, R45.reuse ;  /* 0x0000002c80307223 */ /* 0x180fe2000001002d */
[----:B------:R-:W-:Y:S02]  /*9b40*/  IMAD.U32 R50, R47, 0x10000, RZ ;  /* 0x000100002f327824 */ /* 0x000fe400078e00ff */
[----:B------:R-:W-:Y:S01]  /*9b50*/  FFMA.FTZ R44, R131, R44, R45 ;  /* 0x0000002c832c7223 */ /* 0x000fe2000001002d */
[----:B------:R-:W-:Y:S01]  /*9b60*/  FMUL.FTZ R46, R46, UR14 ;  /* 0x0000000e2e2e7c20 */ /* 0x000fe20008410000 */
[----:B------:R-:W-:Y:S02]  /*9b70*/  FADD.FTZ R48, R127, -R48 ;  /* 0x800000307f307221 */ /* 0x000fe40000010000 */
[----:B------:R-:W-:Y:S02]  /*9b80*/  FADD.FTZ R44, R129, -R44 ;  /* 0x8000002c812c7221 */ /* 0x000fe40000010000 */
[----:B------:R-:W-:Y:S01]  /*9b90*/  FFMA.FTZ R48, R133, R48, R50 ;  /* 0x0000003085307223 */ /* 0x000fe20000010032 */
[----:B------:R-:W-:-:S02]  /*9ba0*/  FSEL R46, R46, RZ, P6 ;  /* 0x000000ff2e2e7208 */ /* 0x000fc40003000000 */
[----:B------:R-:W-:Y:S01]  /*9bb0*/  LOP3.LUT P6, RZ, R122, 0xff00, RZ, 0xc0, !PT ;  /* 0x0000ff007aff7812 */ /* 0x000fe200078cc0ff */
[----:B------:R-:W-:-:S05]  /*9bc0*/  FMUL.FTZ R48, R48, UR14 ;  /* 0x0000000e30307c20 */ /* 0x000fca0008410000 */
[----:B------:R-:W-:Y:S02]  /*9bd0*/  FSEL R47, R48, RZ, P6 ;  /* 0x000000ff302f7208 */ /* 0x000fe40003000000 */
[----:B------:R-:W-:Y:S02]  /*9be0*/  SHF.R.U32.HI R48, RZ, 0x10, R69 ;  /* 0x00000010ff307819 */ /* 0x000fe40000011645 */
[----:B------:R-:W-:Y:S02]  /*9bf0*/  ISETP.GE.U32.AND P6, PT, R122, 0x1000000, PT ;  /* 0x010000007a00780c */ /* 0x000fe40003fc6070 */
[----:B------:R-:W-:Y:S01]  /*9c00*/  F2FP.BF16.F32.PACK_AB R46, R47, R46 ;  /* 0x0000002e2f2e723e */ /* 0x000fe200000010ff */
[----:B------:R-:W-:Y:S02]  /*9c10*/  IMAD.U32 R50, R48, 0x10000, RZ ;  /* 0x0001000030327824 */ /* 0x000fe400078e00ff */
[----:B------:R-:W-:Y:S01]  /*9c20*/  FADD.FTZ R48, R130, -R49 ;  /* 0x8000003182307221 */ /* 0x000fe20000010000 */
[----:B------:R-:W-:-:S03]  /*9c30*/  PRMT R57, R46, 0x7610, R57 ;  /* 0x000076102e397816 */ /* 0x000fc60000000039 */
[----:B------:R-:W-:-:S04]  /*9c40*/  FFMA.FTZ R48, R133, R48, R50 ;  /* 0x0000003085307223 */ /* 0x000fc80000010032 */
[----:B------:R-:W-:-:S05]  /*9c50*/  FMUL.FTZ R48, R48, UR14 ;  /* 0x0000000e30307c20 */ /* 0x000fca0008410000 */
[----:B------:R-:W-:Y:S01]  /*9c60*/  FSEL R49, R48, RZ, P6 ;  /* 0x000000ff30317208 */ /* 0x000fe20003000000 */
[----:B------:R-:W-:Y:S01]  /*9c70*/  IMAD.MOV.U32 R48, RZ, RZ, R69 ;  /* 0x000000ffff307224 */ /* 0x000fe200078e0045 */
[----:B------:R-:W-:-:S03]  /*9c80*/  LOP3.LUT P6, RZ, R122, 0xff0000, RZ, 0xc0, !PT ;  /* 0x00ff00007aff7812 */ /* 0x000fc600078cc0ff */
[----:B------:R-:W-:-:S04]  /*9c90*/  IMAD.U32 R48, R48, 0x10000, RZ ;  /* 0x0001000030307824 */ /* 0x000fc800078e00ff */
[----:B------:R-:W-:-:S04]  /*9ca0*/  FFMA.FTZ R44, R133, R44, R48 ;  /* 0x0000002c852c7223 */ /* 0x000fc80000010030 */
[----:B------:R-:W-:-:S05]  /*9cb0*/  FMUL.FTZ R44, R44, UR14 ;  /* 0x0000000e2c2c7c20 */ /* 0x000fca0008410000 */
[----:B------:R-:W-:-:S04]  /*9cc0*/  FSEL R44, R44, RZ, P6 ;  /* 0x000000ff2c2c7208 */ /* 0x000fc80003000000 */
[----:B------:R-:W-:Y:S02]  /*9cd0*/  F2FP.BF16.F32.PACK_AB R48, R49, R44 ;  /* 0x0000002c3130723e */ /* 0x000fe400000010ff */
[----:B------:R-:W-:Y:S02]  /*9ce0*/  PRMT R44, R46, 0x7632, R44 ;  /* 0x000076322e2c7816 */ /* 0x000fe4000000002c */
[----:B------:R-:W-:Y:S01]  /*9cf0*/  PRMT R49, R48, 0x7632, R49 ;  /* 0x0000763230317816 */ /* 0x000fe20000000031 */
[----:B------:R-:W-:Y:S06]  /*9d00*/  BRA `(.L_x_476) ;  /* 0x0000000400147947 */ /* 0x000fec0003800000 */
.L_x_478:
        /* <DEDUP_REMOVED lines=13> */
[C---:B------:R-:W-:Y:S01]  /*9de0*/  FMUL.FTZ R50, R133.reuse, R50 ;  /* 0x0000003285327220 */ /* 0x040fe20000410000 */
        /* <DEDUP_REMOVED lines=26> */
.L_x_480:
[-CC-:B012---:R-:W-:Y:S01]  /*9f90*/  FFMA.FTZ R47, R132, R44.reuse, R45.reuse ;  /* 0x0000002c842f7223 */ /* 0x187fe2000001002d */
[----:B------:R-:W-:Y:S01]  /*9fa0*/  ISETP.GE.U32.AND P6, PT, R122, 0x1000000, PT ;  /* 0x010000007a00780c */ /* 0x000fe20003fc6070 */
[-C--:B------:R-:W-:Y:S02]  /*9fb0*/  FFMA.FTZ R48, R128, R44.reuse, R45 ;  /* 0x0000002c80307223 */ /* 0x080fe4000001002d */
[----:B------:R-:W-:Y:S01]  /*9fc0*/  FADD.FTZ R46, R130, -R47 ;  /* 0x8000002f822e7221 */ /* 0x000fe20000010000 */
[-CC-:B------:R-:W-:Y:S01]  /*9fd0*/  FFMA.FTZ R47, R125, R44.reuse, R45.reuse ;  /* 0x0000002c7d2f7223 */ /* 0x180fe2000001002d */
[----:B------:R-:W-:Y:S01]  /*9fe0*/  FADD.FTZ R48, R127, -R48 ;  /* 0x800000307f307221 */ /* 0x000fe20000010000 */
[----:B------:R-:W-:Y:S01]  /*9ff0*/  FFMA.FTZ R44, R131, R44, R45 ;  /* 0x0000002c832c7223 */ /* 0x000fe2000001002d */
[C---:B-----5:R-:W-:Y:S02]  /*a000*/  FMUL.FTZ R46, R133.reuse, R46 ;  /* 0x0000002e852e7220 */ /* 0x060fe40000410000 */
[----:B------:R-:W-:Y:S01]  /*a010*/  FMUL.FTZ R48, R133, R48 ;  /* 0x0000003085307220 */ /* 0x000fe20000410000 */
[----:B------:R-:W-:Y:S01]  /*a020*/  FADD.FTZ R44, R129, -R44 ;  /* 0x8000002c812c7221 */ /* 0x000fe20000010000 */
[----:B------:R-:W-:-:S02]  /*a030*/  FMUL.FTZ R46, R46, UR14 ;  /* 0x0000000e2e2e7c20 */ /* 0x000fc40008410000 */
[----:B------:R-:W-:Y:S01]  /*a040*/  FMUL.FTZ R48, R48, UR14 ;  /* 0x0000000e30307c20 */ /* 0x000fe20008410000 */
[C---:B------:R-:W-:Y:S02]  /*a050*/  FMUL.FTZ R44, R133.reuse, R44 ;  /* 0x0000002c852c7220 */ /* 0x040fe40000410000 */
[----:B------:R-:W-:Y:S01]  /*a060*/  FSEL R49, R46, RZ, P6 ;  /* 0x000000ff2e317208 */ /* 0x000fe20003000000 */
[----:B------:R-:W-:Y:S01]  /*a070*/  FADD.FTZ R46, R126, -R47 ;  /* 0x8000002f7e2e7221 */ /* 0x000fe20000010000 */
[----:B------:R-:W-:Y:S01]  /*a080*/  LOP3.LUT P6, RZ, R122, 0xff, RZ, 0xc0, !PT ;  /* 0x000000ff7aff7812 */ /* 0x000fe200078cc0ff */
[----:B------:R-:W-:Y:S02]  /*a090*/  FMUL.FTZ R44, R44, UR14 ;  /* 0x0000000e2c2c7c20 */ /* 0x000fe40008410000 */
[----:B------:R-:W-:-:S04]  /*a0a0*/  FMUL.FTZ R46, R133, R46 ;  /* 0x0000002e852e7220 */ /* 0x000fc80000410000 */
[----:B------:R-:W-:-:S05]  /*a0b0*/  FMUL.FTZ R46, R46, UR14 ;  /* 0x0000000e2e2e7c20 */ /* 0x000fca0008410000 */
[----:B------:R-:W-:Y:S02]  /*a0c0*/  FSEL R46, R46, RZ, P6 ;  /* 0x000000ff2e2e7208 */ /* 0x000fe40003000000 */
[----:B------:R-:W-:-:S04]  /*a0d0*/  LOP3.LUT P6, RZ, R122, 0xff00, RZ, 0xc0, !PT ;  /* 0x0000ff007aff7812 */ /* 0x000fc800078cc0ff */
[----:B------:R-:W-:Y:S02]  /*a0e0*/  FSEL R47, R48, RZ, P6 ;  /* 0x000000ff302f7208 */ /* 0x000fe40003000000 */
[----:B------:R-:W-:Y:S02]  /*a0f0*/  LOP3.LUT P6, RZ, R122, 0xff0000, RZ, 0xc0, !PT ;  /* 0x00ff00007aff7812 */ /* 0x000fe400078cc0ff */
[----:B------:R-:W-:Y:S02]  /*a100*/  F2FP.BF16.F32.PACK_AB R46, R47, R46 ;  /* 0x0000002e2f2e723e */ /* 0x000fe400000010ff */
[----:B------:R-:W-:Y:S02]  /*a110*/  FSEL R44, R44, RZ, P6 ;  /* 0x000000ff2c2c7208 */ /* 0x000fe40003000000 */
[----:B------:R-:W-:Y:S02]  /*a120*/  PRMT R57, R46, 0x7610, R57 ;  /* 0x000076102e397816 */ /* 0x000fe40000000039 */
[----:B------:R-:W-:-:S02]  /*a130*/  F2FP.BF16.F32.PACK_AB R48, R49, R44 ;  /* 0x0000002c3130723e */ /* 0x000fc400000010ff */
[----:B------:R-:W-:Y:S02]  /*a140*/  PRMT R44, R46, 0x7632, R44 ;  /* 0x000076322e2c7816 */ /* 0x000fe4000000002c */
[----:B------:R-:W-:-:S07]  /*a150*/  PRMT R49, R48, 0x7632, R49 ;  /* 0x0000763230317816 */ /* 0x000fce0000000031 */
.L_x_476:
        /* <DEDUP_REMOVED lines=16> */
.L_x_481:
        /* <DEDUP_REMOVED lines=10> */
.L_x_472:
[----:B------:R-:W-:Y:S05]  /*a300*/  BSYNC.RECONVERGENT B0 ;  /* 0x0000000000007941 */ /* 0x000fea0003800200 */
.L_x_471:
[----:B------:R-:W-:Y:S01]  /*a310*/  ISETP.NE.AND P6, PT, R56, RZ, PT ;  /* 0x000000ff3800720c */ /* 0x000fe20003fc5270 */
[----:B------:R-:W-:-:S12]  /*a320*/  UPLOP3.LUT UP1, UPT, UPT, UPT, UP1, 0x40, 0x4 ;  /* 0x000000000004789c */ /* 0x000fd80003f2e810 */
[----:B------:R-:W-:Y:S05]  /*a330*/  @!P6 BRA `(.L_x_482) ;  /* 0xffffff6000e0e947 */ /* 0x000fea000383ffff */
.L_x_410:
[----:B------:R-:W1:Y:S08]  /*a340*/  S2UR UR4, SR_CTAID.X ;  /* 0x00000000000479c3 */ /* 0x000e700000002500 */
[----:B0---45:R-:W0:Y:S08]  /*a350*/  LDC.64 R44, c[0x0][0x440] ;  /* 0x00011000ff2c7b82 */ /* 0x031e300000000a00 */
[----:B-123--:R-:W1:Y:S08]  /*a360*/  LDC.64 R46, c[0x0][0x448] ;  /* 0x00011200ff2e7b82 */ /* 0x00ee700000000a00 */
[----:B------:R-:W2:Y:S01]  /*a370*/  LDC.64 R48, c[0x0][0x440] ;  /* 0x00011000ff307b82 */ /* 0x000ea20000000a00 */
[----:B------:R-:W-:-:S05]  /*a380*/  IMAD R2, R2, UR4, RZ ;  /* 0x0000000402027c24 */ /* 0x000fca000f8e02ff */
[----:B------:R-:W-:Y:S02]  /*a390*/  LEA.HI R149, R2, R149, RZ, 0x1e ;  /* 0x0000009502957211 */ /* 0x000fe400078ff0ff */
[----:B------:R-:W3:Y:S03]  /*a3a0*/  LDC.64 R50, c[0x0][0x448] ;  /* 0x00011200ff327b82 */ /* 0x000ee60000000a00 */
[----:B0-----:R-:W-:-:S05]  /*a3b0*/  @P0 IMAD.WIDE.U32 R2, R149, 0x10, R44 ;  /* 0x0000001095020825 */ /* 0x001fca00078e002c */
[----:B------:R-:W0:Y:S01]  /*a3c0*/  LDC.64 R52, c[0x0][0x440] ;  /* 0x00011000ff347b82 */ /* 0x000e220000000a00 */
[C---:B-1----:R-:W-:Y:S01]  /*a3d0*/  @P0 IMAD.WIDE.U32 R44, R149.reuse, 0x10, R46 ;  /* 0x00000010952c0825 */ /* 0x042fe200078e002e */
[----:B------:R1:W-:Y:S03]  /*a3e0*/  @P0 STG.E.128 desc[UR10][R2.64], R20 ;  /* 0x0000001402000986 */ /* 0x0003e6000c101d0a */
[----:B------:R-:W-:Y:S01]  /*a3f0*/  @P0 VIADD R149, R149, 0x100 ;  /* 0x0000010095950836 */ /* 0x000fe20000000000 */
[----:B------:R1:W-:Y:S02]  /*a400*/  @P0 STG.E.128 desc[UR10][R44.64], R40 ;  /* 0x000000282c000986 */ /* 0x0003e4000c101d0a */
[----:B------:R-:W4:Y:S01]  /*a410*/  LDC.64 R54, c[0x0][0x448] ;  /* 0x00011200ff367b82 */ /* 0x000f220000000a00 */
[----:B--2---:R-:W-:-:S05]  /*a420*/  @P1 IMAD.WIDE.U32 R48, R149, 0x10, R48 ;  /* 0x0000001095301825 */ /* 0x004fca00078e0030 */
[----:B------:R1:W-:Y:S02]  /*a430*/  @P1 STG.E.128 desc[UR10][R48.64], R16 ;  /* 0x0000001030001986 */ /* 0x0003e4000c101d0a */
[----:B------:R-:W2:Y:S01]  /*a440*/  LDC.64 R56, c[0x0][0x440] ;  /* 0x00011000ff387b82 */ /* 0x000ea20000000a00 */
[----:B---3--:R-:W-:-:S04]  /*a450*/  @P1 IMAD.WIDE.U32 R50, R149, 0x10, R50 ;  /* 0x0000001095321825 */ /* 0x008fc800078e0032 */
[----:B------:R-:W-:Y:S01]  /*a460*/  @P1 VIADD R149, R149, 0x100 ;  /* 0x0000010095951836 */ /* 0x000fe20000000000 */
[----:B------:R1:W-:Y:S02]  /*a470*/  @P1 STG.E.128 desc[UR10][R50.64], R36 ;  /* 0x0000002432001986 */ /* 0x0003e4000c101d0a */
[----:B------:R-:W3:Y:S01]  /*a480*/  LDC.64 R58, c[0x0][0x448] ;  /* 0x00011200ff3a7b82 */ /* 0x000ee20000000a00 */
[----:B0-----:R-:W-:-:S05]  /*a490*/  @P2 IMAD.WIDE.U32 R52, R149, 0x10, R52 ;  /* 0x0000001095342825 */ /* 0x001fca00078e0034 */
[----:B------:R1:W-:Y:S01]  /*a4a0*/  @P2 STG.E.128 desc[UR10][R52.64], R12 ;  /* 0x0000000c34002986 */ /* 0x0003e2000c101d0a */
[----:B----4-:R-:W-:-:S04]  /*a4b0*/  @P2 IMAD.WIDE.U32 R54, R149, 0x10, R54 ;  /* 0x0000001095362825 */ /* 0x010fc800078e0036 */
[----:B------:R-:W-:Y:S01]  /*a4c0*/  @P2 VIADD R149, R149, 0x100 ;  /* 0x0000010095952836 */ /* 0x000fe20000000000 */
[----:B------:R1:W-:Y:S03]  /*a4d0*/  @P2 STG.E.128 desc[UR10][R54.64], R32 ;  /* 0x0000002036002986 */ /* 0x0003e6000c101d0a */
[----:B--2---:R-:W-:-:S05]  /*a4e0*/  @P3 IMAD.WIDE.U32 R56, R149, 0x10, R56 ;  /* 0x0000001095383825 */ /* 0x004fca00078e0038 */
[----:B------:R1:W-:Y:S01]  /*a4f0*/  @P3 STG.E.128 desc[UR10][R56.64], R8 ;  /* 0x0000000838003986 */ /* 0x0003e2000c101d0a */
[----:B---3--:R-:W-:-:S05]  /*a500*/  @P3 IMAD.WIDE.U32 R58, R149, 0x10, R58 ;  /* 0x00000010953a3825 */ /* 0x008fca00078e003a */
[----:B------:R1:W-:Y:S01]  /*a510*/  @P3 STG.E.128 desc[UR10][R58.64], R28 ;  /* 0x0000001c3a003986 */ /* 0x0003e2000c101d0a */
[----:B------:R-:W-:Y:S05]  /*a520*/  @!P4 EXIT ;  /* 0x000000000000c94d */ /* 0x000fea0003800000 */
[----:B-1----:R-:W0:Y:S01]  /*a530*/  LDC.64 R2, c[0x0][0x440] ;  /* 0x00011000ff027b82 */ /* 0x002e220000000a00 */
[----:B------:R-:W-:-:S07]  /*a540*/  @P3 VIADD R149, R149, 0x100 ;  /* 0x0000010095953836 */ /* 0x000fce0000000000 */
[----:B------:R-:W1:Y:S01]  /*a550*/  LDC.64 R8, c[0x0][0x448] ;  /* 0x00011200ff087b82 */ /* 0x000e620000000a00 */
[----:B0-----:R-:W-:-:S05]  /*a560*/  IMAD.WIDE.U32 R2, R149, 0x10, R2 ;  /* 0x0000001095027825 */ /* 0x001fca00078e0002 */
[----:B------:R-:W-:Y:S01]  /*a570*/  STG.E.128 desc[UR10][R2.64], R4 ;  /* 0x0000000402007986 */ /* 0x000fe2000c101d0a */
[----:B-1----:R-:W-:-:S05]  /*a580*/  IMAD.WIDE.U32 R8, R149, 0x10, R8 ;  /* 0x0000001095087825 */ /* 0x002fca00078e0008 */
[----:B------:R-:W-:Y:S01]  /*a590*/  STG.E.128 desc[UR10][R8.64], R24 ;  /* 0x0000001808007986 */ /* 0x000fe2000c101d0a */
[----:B------:R-:W-:Y:S05]  /*a5a0*/  EXIT ;  /* 0x000000000000794d */ /* 0x000fea0003800000 */
.L_x_483:
        /* <DEDUP_REMOVED lines=13> */
.L_x_5380:


//--------------------- .text._ZN10layer_norm22ln_bwd_finalize_kernelINS_22Kernel_traits_finalizeILj5120E13__nv_bfloat16S2_S2_S2_fjLb0ELj1024ELj4ENS_18Kernel_traits_baseILj5120ES2_S2_S2_S2_fjLj1024EEEEELb0ELb1EEEvNS_9BwdParamsE --------------------------
	.section	.text._ZN10layer_norm22ln_bwd_finalize_kernelINS_22Kernel_traits_finalizeILj5120E13__nv_bfloat16S2_S2_S2_fjLb0ELj1024ELj4ENS_18Kernel_traits_baseILj5120ES2_S2_S2_S2_fjLj1024EEEEELb0ELb1EEEvNS_9BwdParamsE,"ax",@progbits
	.align	128
        .global         _ZN10layer_norm22ln_bwd_finalize_kernelINS_22Kernel_traits_finalizeILj5120E13__nv_bfloat16S2_S2_S2_fjLb0ELj1024ELj4ENS_18Kernel_traits_baseILj5120ES2_S2_S2_S2_fjLj1024EEEEELb0ELb1EEEvNS_9BwdParamsE
        .type           _ZN10layer_norm22ln_bwd_finalize_kernelINS_22Kernel_traits_finalizeILj5120E13__nv_bfloat16S2_S2_S2_fjLb0ELj1024ELj4ENS_18Kernel_traits_baseILj5120ES2_S2_S2_S2_fjLj1024EEEEELb0ELb1EEEvNS_9BwdParamsE,@function
        .size           _ZN10layer_norm22ln_bwd_finalize_kernelINS_22Kernel_traits_finalizeILj5120E13__nv_bfloat16S2_S2_S2_fjLb0ELj1024ELj4ENS_18Kernel_traits_baseILj5120ES2_S2_S2_S2_fjLj1024EEEEELb0ELb1EEEvNS_9BwdParamsE,(.L_x_5381 - _ZN10layer_norm22ln_bwd_finalize_kernelINS_22Kernel_traits_finalizeILj5120E13__nv_bfloat16S2_S2_S2_fjLb0ELj1024ELj4ENS_18Kernel_traits_baseILj5120ES2_S2_S2_S2_fjLj1024EEEEELb0ELb1EEEvNS_9BwdParamsE)
        .other          _ZN10layer_norm22ln_bwd_finalize_kernelINS_22Kernel_traits_finalizeILj5120E13__nv_bfloat16S2_S2_S2_fjLb0ELj1024ELj4ENS_18Kernel_traits_baseILj5120ES2_S2_S2_S2_fjLj1024EEEEELb0ELb1EEEvNS_9BwdParamsE,@"STO_CUDA_ENTRY STV_DEFAULT"
_ZN10layer_norm22ln_bwd_finalize_kernelINS_22Kernel_traits_finalizeILj5120E13__nv_bfloat16S2_S2_S2_fjLb0ELj1024ELj4ENS_18Kernel_traits_baseILj5120ES2_S2_S2_S2_fjLj1024EEEEELb0ELb1EEEvNS_9BwdParamsE:
.text._ZN10layer_norm22ln_bwd_finalize_kernelINS_22Kernel_traits_finalizeILj5120E13__nv_bfloat16S2_S2_S2_fjLb0ELj1024ELj4ENS_18Kernel_traits_baseILj5120ES2_S2_S2_S2_fjLj1024EEEEELb0ELb1EEEvNS_9BwdParamsE:
[----:B------:R-:W-:Y:S08]  /*0000*/  LDC R1, c[0x0][0x37c] ;  /* 0x0000df00ff017b82 */ /* 0x000ff00000000800 */
[----:B------:R-:W0:Y:S01]  /*0010*/  S2UR UR4, SR_CTAID.X ;  /* 0x00000000000479c3 */ /* 0x000e220000002500 */
[----:B------:R-:W1:Y:S01]  /*0020*/  S2R R4, SR_TID.X ;  /* 0x0000000000047919 */ /* 0x000e620000002100 */
[----:B0-----:R-:W-:-:S06]  /*0030*/  USHF.L.U32 UR7, UR4, 0x5, URZ ;  /* 0x0000000504077899 */ /* 0x001fcc00080006ff */
[----:B------:R-:W-:-:S04]  /*0040*/  MOV R3, UR7 ;  /* 0x0000000700037c02 */ /* 0x000fc80008000f00 */
[----:B-1----:R-:W-:-:S04]  /*0050*/  LOP3.LUT R0, R3, 0x1f, R4, 0xf8, !PT ;  /* 0x0000001f03007812 */ /* 0x002fc800078ef804 */
[----:B------:R-:W-:-:S13]  /*0060*/  ISETP.GT.U32.AND P0, PT, R0, 0x13ff, PT ;  /* 0x000013ff0000780c */ /* 0x000fda0003f04070 */
[----:B------:R-:W-:Y:S05]  /*0070*/  @P0 EXIT ;  /* 0x000000000000094d */ /* 0x000fea0003800000 */
[----:B------:R-:W0:Y:S01]  /*0080*/  LDCU UR10, c[0x0][0x380] ;  /* 0x00007000ff0a77ac */ /* 0x000e220008000800 */
[----:B------:R-:W-:Y:S01]  /*0090*/  SHF.R.U32.HI R0, RZ, 0x5, R4 ;  /* 0x00000005ff007819 */ /* 0x000fe20000011604 */
[----:B------:R-:W-:Y:S01]  /*00a0*/  BSSY.RECONVERGENT B0, `(.L_x_484) ;  /* 0x0000145000007945 */ /* 0x000fe20003800200 */
[----:B------:R-:W-:Y:S01]  /*00b0*/  HFMA2 R3, -RZ, RZ, 0, 0 ;  /* 0x00000000ff037431 */ /* 0x000fe200000001ff */
[----:B------:R-:W-:Y:S01]  /*00c0*/  USHF.L.U32 UR4, UR4, 0x4, URZ ;  /* 0x0000000404047899 */ /* 0x000fe200080006ff */
[----:B------:R-:W-:Y:S01]  /*00d0*/  LOP3.LUT R4, R4, 0x1f, RZ, 0xc0, !PT ;  /* 0x0000001f04047812 */ /* 0x000fe200078ec0ff */
[----:B------:R-:W1:Y:S01]  /*00e0*/  LDCU.64 UR8, c[0x0][0x358] ;  /* 0x00006b00ff0877ac */ /* 0x000e620008000a00 */
[----:B------:R-:W-:Y:S01]  /*00f0*/  MOV R26, RZ ;  /* 0x000000ff001a7202 */ /* 0x000fe20000000f00 */
[----:B------:R-:W-:Y:S01]  /*0100*/  ULOP3.LUT UR4, UR4, 0x7ffffff0, URZ, 0xc0, !UPT ;  /* 0x7ffffff004047892 */ /* 0x000fe2000f8ec0ff */
[----:B0-----:R-:W-:-:S13]  /*0110*/  ISETP.GE.U32.AND P0, PT, R0, UR10, PT ;  /* 0x0000000a00007c0c */ /* 0x001fda000bf06070 */
[----:B-1----:R-:W-:Y:S05]  /*0120*/  @P0 BRA `(.L_x_485) ;  /* 0x0000001000f00947 */ /* 0x002fea0003800000 */
        /* <DEDUP_REMOVED lines=11> */
[----:B------:R-:W0:Y:S01]  /*01e0*/  LDC R5, c[0x0][0x388] ;  /* 0x0000e200ff057b82 */ /* 0x000e220000000800 */
[C---:B------:R-:W-:Y:S02]  /*01f0*/  LOP3.LUT R10, R0.reuse, 0x100, RZ, 0xfc, !PT ;  /* 0x00000100000a7812 */ /* 0x040fe400078efcff */
[C---:B------:R-:W-:Y:S02]  /*0200*/  LOP3.LUT R12, R0.reuse, 0x120, RZ, 0xfc, !PT ;  /* 0x00000120000c7812 */ /* 0x040fe400078efcff */
[C---:B------:R-:W-:Y:S02]  /*0210*/  LOP3.LUT R14, R0.reuse, 0x140, RZ, 0xfc, !PT ;  /* 0x00000140000e7812 */ /* 0x040fe400078efcff */
[C---:B------:R-:W-:Y:S02]  /*0220*/  LOP3.LUT R22, R0.reuse, 0x160, RZ, 0xfc, !PT ;  /* 0x0000016000167812 */ /* 0x040fe400078efcff */
[C---:B------:R-:W-:Y:S02]  /*0230*/  LOP3.LUT R26, R0.reuse, 0x180, RZ, 0xfc, !PT ;  /* 0x00000180001a7812 */ /* 0x040fe400078efcff */
[----:B------:R-:W-:-:S02]  /*0240*/  LOP3.LUT R28, R0, 0x1a0, RZ, 0xfc, !PT ;  /* 0x000001a0001c7812 */ /* 0x000fc400078efcff */
[C---:B------:R-:W-:Y:S02]  /*0250*/  LOP3.LUT R27, R0.reuse, 0x1c0, RZ, 0xfc, !PT ;  /* 0x000001c0001b7812 */ /* 0x040fe400078efcff */
[C---:B------:R-:W-:Y:S02]  /*0260*/  LOP3.LUT R7, R0.reuse, 0x1e0, RZ, 0xfc, !PT ;  /* 0x000001e000077812 */ /* 0x040fe400078efcff */
[C---:B------:R-:W-:Y:S02]  /*0270*/  LOP3.LUT R19, R0.reuse, 0x80, RZ, 0xfc, !PT ;  /* 0x0000008000137812 */ /* 0x040fe400078efcff */
[C---:B------:R-:W-:Y:S02]  /*0280*/  LOP3.LUT R20, R0.reuse, 0xa0, RZ, 0xfc, !PT ;  /* 0x000000a000147812 */ /* 0x040fe400078efcff */
[C---:B------:R-:W-:Y:S02]  /*0290*/  LOP3.LUT R18, R0.reuse, 0xc0, RZ, 0xfc, !PT ;  /* 0x000000c000127812 */ /* 0x040fe400078efcff */
[----:B------:R-:W-:Y:S01]  /*02a0*/  LOP3.LUT R16, R0, 0xe0, RZ, 0xfc, !PT ;  /* 0x000000e000107812 */ /* 0x000fe200078efcff */
[-C--:B0-----:R-:W-:Y:S01]  /*02b0*/  IMAD R25, R8, R5.reuse, UR7 ;  /* 0x0000000708197e24 */ /* 0x081fe2000f8e0205 */
[----:B------:R-:W-:Y:S01]  /*02c0*/  LOP3.LUT R6, R0, 0x40, RZ, 0xfc, !PT ;  /* 0x0000004000067812 */ /* 0x000fe200078efcff */
[-C--:B------:R-:W-:Y:S01]  /*02d0*/  IMAD R15, R10, R5.reuse, UR7 ;  /* 0x000000070a0f7e24 */ /* 0x080fe2000f8e0205 */
[----:B------:R-:W-:Y:S01]  /*02e0*/  LOP3.LUT R2, R0, 0x60, RZ, 0xfc, !PT ;  /* 0x0000006000027812 */ /* 0x000fe200078efcff */
[-C--:B------:R-:W-:Y:S01]  /*02f0*/  IMAD R8, R12, R5.reuse, UR7 ;  /* 0x000000070c087e24 */ /* 0x080fe2000f8e0205 */
[----:B------:R-:W-:Y:S01]  /*0300*/  LOP3.LUT R24, R24, 0xffffff0, RZ, 0xc0, !PT ;  /* 0x0ffffff018187812 */ /* 0x000fe200078ec0ff */
[----:B------:R-:W-:Y:S01]  /*0310*/  IMAD R10, R14, R5, UR7 ;  /* 0x000000070e0a7e24 */ /* 0x000fe2000f8e0205 */
[----:B------:R-:W-:Y:S01]  /*0320*/  IADD3 R25, PT, PT, R4, R25, RZ ;  /* 0x0000001904197210 */ /* 0x000fe20007ffe0ff */
[----:B------:R-:W-:Y:S01]  /*0330*/  IMAD R12, R22, R5, UR7 ;  /* 0x00000007160c7e24 */ /* 0x000fe2000f8e0205 */
[----:B------:R-:W-:Y:S01]  /*0340*/  IADD3 R15, PT, PT, R4, R15, RZ ;  /* 0x0000000f040f7210 */ /* 0x000fe20007ffe0ff */
[----:B------:R-:W-:-:S02]  /*0350*/  IMAD R14, R26, R5, UR7 ;  /* 0x000000071a0e7e24 */ /* 0x000fc4000f8e0205 */
[----:B------:R-:W-:Y:S02]  /*0360*/  HFMA2 R26, -RZ, RZ, 0, 0 ;  /* 0x00000000ff1a7431 */ /* 0x000fe400000001ff */
[-C--:B------:R-:W-:Y:S01]  /*0370*/  IMAD R29, R28, R5.reuse, UR7 ;  /* 0x000000071c1d7e24 */ /* 0x080fe2000f8e0205 */
[C---:B------:R-:W-:Y:S01]  /*0380*/  IADD3 R8, PT, PT, R4.reuse, R8, RZ ;  /* 0x0000000804087210 */ /* 0x040fe20007ffe0ff */
[-C--:B------:R-:W-:Y:S01]  /*0390*/  IMAD R27, R27, R5.reuse, UR7 ;  /* 0x000000071b1b7e24 */ /* 0x080fe2000f8e0205 */
[C---:B------:R-:W-:Y:S01]  /*03a0*/  IADD3 R10, PT, PT, R4.reuse, R10, RZ ;  /* 0x0000000a040a7210 */ /* 0x040fe20007ffe0ff */
[-C--:B------:R-:W-:Y:S01]  /*03b0*/  IMAD R7, R7, R5.reuse, UR7 ;  /* 0x0000000707077e24 */ /* 0x080fe2000f8e0205 */
[C---:B------:R-:W-:Y:S01]  /*03c0*/  IADD3 R12, PT, PT, R4.reuse, R12, RZ ;  /* 0x0000000c040c7210 */ /* 0x040fe20007ffe0ff */
[-C--:B------:R-:W-:Y:S01]  /*03d0*/  IMAD R19, R19, R5.reuse, UR7 ;  /* 0x0000000713137e24 */ /* 0x080fe2000f8e0205 */
[----:B------:R-:W-:Y:S01]  /*03e0*/  IADD3 R14, PT, PT, R4, R14, RZ ;  /* 0x0000000e040e7210 */ /* 0x000fe20007ffe0ff */
[----:B------:R-:W-:Y:S01]  /*03f0*/  IMAD R9, R20, R5, UR7 ;  /* 0x0000000714097e24 */ /* 0x000fe2000f8e0205 */
        /* <DEDUP_REMOVED lines=10> */
[----:B------:R-:W-:-:S02]  /*04a0*/  IADD3 R11, PT, PT, R4, R11, RZ ;  /* 0x0000000b040b7210 */ /* 0x000fc40007ffe0ff */
[C---:B------:R-:W-:Y:S02]  /*04b0*/  IADD3 R13, PT, PT, R4.reuse, R13, RZ ;  /* 0x0000000d040d7210 */ /* 0x040fe40007ffe0ff */
[C---:B------:R-:W-:Y:S02]  /*04c0*/  IADD3 R6, PT, PT, R4.reuse, R23, RZ ;  /* 0x0000001704067210 */ /* 0x040fe40007ffe0ff */
[C---:B------:R-:W-:Y:S02]  /*04d0*/  IADD3 R17, PT, PT, R4.reuse, R17, RZ ;  /* 0x0000001104117210 */ /* 0x040fe40007ffe0ff */
[----:B------:R-:W-:Y:S02]  /*04e0*/  IADD3 R4, PT, PT, R4, R21, RZ ;  /* 0x0000001504047210 */ /* 0x000fe40007ffe0ff */
[----:B------:R-:W-:Y:S02]  /*04f0*/  MOV R2, R0 ;  /* 0x0000000000027202 */ /* 0x000fe40000000f00 */
[----:B------:R-:W-:-:S07]  /*0500*/  IADD3 R24, PT, PT, -R24, RZ, RZ ;  /* 0x000000ff18187210 */ /* 0x000fce0007ffe1ff */
.L_x_488:
[----:B------:R-:W0:Y:S02]  /*0510*/  LDC.64 R20, c[0x0][0x440] ;  /* 0x00011000ff147b82 */ /* 0x000e240000000a00 */
[----:B0-----:R-:W-:-:S06]  /*0520*/  IMAD.WIDE.U32 R22, R4, 0x4, R20 ;  /* 0x0000000404167825 */ /* 0x001fcc00078e0014 */
[----:B------:R-:W2:Y:S02]  /*0530*/  LDG.E R23, desc[UR8][R22.64] ;  /* 0x0000000816177981 */ /* 0x000ea4000c1e1900 */
[----:B--2---:R-:W-:Y:S01]  /*0540*/  FADD.FTZ R28, R23, R26 ;  /* 0x0000001a171c7221 */ /* 0x004fe20000010000 */
[----:B------:R-:W-:-:S06]  /*0550*/  IMAD.WIDE.U32 R26, R25, 0x4, R20 ;  /* 0x00000004191a7825 */ /* 0x000fcc00078e0014 */
[----:B------:R-:W2:Y:S02]  /*0560*/  LDG.E R27, desc[UR8][R26.64] ;  /* 0x000000081a1b7981 */ /* 0x000ea4000c1e1900 */
[----:B--2---:R-:W-:Y:S01]  /*0570*/  FADD.FTZ R27, R28, R27 ;  /* 0x0000001b1c1b7221 */ /* 0x004fe20000010000 */
[----:B------:R-:W-:-:S06]  /*0580*/  IMAD.WIDE.U32 R28, R6, 0x4, R20 ;  /* 0x00000004061c7825 */ /* 0x000fcc00078e0014 */
[----:B------:R-:W2:Y:S01]  /*0590*/  LDG.E R28, desc[UR8][R28.64] ;  /* 0x000000081c1c7981 */ /* 0x000ea2000c1e1900 */
[----:B------:R-:W-:-:S06]  /*05a0*/  IMAD.WIDE.U32 R22, R19, 0x4, R20 ;  /* 0x0000000413167825 */ /* 0x000fcc00078e0014 */
[----:B------:R-:W3:Y:S01]  /*05b0*/  LDG.E R23, desc[UR8][R22.64] ;  /* 0x0000000816177981 */ /* 0x000ee2000c1e1900 */
[----:B--2---:R-:W-:Y:S01]  /*05c0*/  FADD.FTZ R28, R27, R28 ;  /* 0x0000001c1b1c7221 */ /* 0x004fe20000010000 */
[----:B------:R-:W-:-:S06]  /*05d0*/  IMAD.WIDE.U32 R26, R17, 0x4, R20 ;  /* 0x00000004111a7825 */ /* 0x000fcc00078e0014 */
[----:B------:R-:W2:Y:S02]  /*05e0*/  LDG.E R27, desc[UR8][R26.64] ;  /* 0x000000081a1b7981 */ /* 0x000ea4000c1e1900 */
[----:B--2---:R-:W-:-:S04]  /*05f0*/  FADD.FTZ R28, R28, R27 ;  /* 0x0000001b1c1c7221 */ /* 0x004fc80000010000 */
[----:B---3--:R-:W-:Y:S01]  /*0600*/  FADD.FTZ R28, R28, R23 ;  /* 0x000000171c1c7221 */ /* 0x008fe20000010000 */
        /* <DEDUP_REMOVED lines=12> */
[----:B------:R-:W-:-:S04]  /*06d0*/  IMAD.WIDE.U32 R22, R8, 0x4, R20 ;  /* 0x0000000408167825 */ /* 0x000fc800078e0014 */
[----:B------:R-:W-:Y:S02]  /*06e0*/  IMAD.WIDE.U32 R28, R10, 0x4, R20 ;  /* 0x000000040a1c7825 */ /* 0x000fe400078e0014 */
[----:B------:R-:W2:Y:S04]  /*06f0*/  LDG.E R23, desc[UR8][R22.64] ;  /* 0x0000000816177981 */ /* 0x000ea8000c1e1900 */
[----:B------:R-:W3:Y:S01]  /*0700*/  LDG.E R29, desc[UR8][R28.64] ;  /* 0x000000081c1d7981 */ /* 0x000ee2000c1e1900 */
        /* <DEDUP_REMOVED lines=8> */
[----:B------:R-:W-:-:S06]  /*0790*/  IMAD.WIDE.U32 R26, R16, 0x4, R20 ;  /* 0x00000004101a7825 */ /* 0x000fcc00078e0014 */
[----:B------:R-:W2:Y:S02]  /*07a0*/  LDG.E R27, desc[UR8][R26.64] ;  /* 0x000000081a1b7981 */ /* 0x000ea4000c1e1900 */
[----:B--2---:R-:W-:Y:S01]  /*07b0*/  FADD.FTZ R22, R28, R27 ;  /* 0x0000001b1c167221 */ /* 0x004fe20000010000 */
[----:B------:R-:W-:-:S04]  /*07c0*/  IMAD.WIDE.U32 R28, R18, 0x4, R20 ;  /* 0x00000004121c7825 */ /* 0x000fc800078e0014 */
[----:B------:R-:W-:Y:S02]  /*07d0*/  IMAD.WIDE.U32 R20, R7, 0x4, R20 ;  /* 0x0000000407147825 */ /* 0x000fe400078e0014 */
[----:B------:R-:W2:Y:S04]  /*07e0*/  LDG.E R29, desc[UR8][R28.64] ;  /* 0x000000081c1d7981 */ /* 0x000ea8000c1e1900 */
[----:B------:R0:W3:Y:S02]  /*07f0*/  LDG.E R23, desc[UR8][R20.64] ;  /* 0x0000000814177981 */ /* 0x0000e4000c1e1900 */
[----:B0-----:R-:W0:Y:S01]  /*0800*/  LDC.64 R20, c[0x0][0x448] ;  /* 0x00011200ff147b82 */ /* 0x001e220000000a00 */
[----:B--2---:R-:W-:-:S04]  /*0810*/  FADD.FTZ R22, R22, R29 ;  /* 0x0000001d16167221 */ /* 0x004fc80000010000 */
[----:B---3--:R-:W-:Y:S01]  /*0820*/  FADD.FTZ R26, R22, R23 ;  /* 0x00000017161a7221 */ /* 0x008fe20000010000 */
[----:B0-----:R-:W-:-:S04]  /*0830*/  IMAD.WIDE.U32 R22, R4, 0x4, R20 ;  /* 0x0000000404167825 */ /* 0x001fc800078e0014 */
[----:B------:R-:W-:Y:S02]  /*0840*/  IMAD.WIDE.U32 R28, R25, 0x4, R20 ;  /* 0x00000004191c7825 */ /* 0x000fe400078e0014 */
[----:B------:R-:W2:Y:S04]  /*0850*/  LDG.E R22, desc[UR8][R22.64] ;  /* 0x0000000816167981 */ /* 0x000ea8000c1e1900 */
[----:B------:R-:W3:Y:S01]  /*0860*/  LDG.E R27, desc[UR8][R28.64] ;  /* 0x000000081c1b7981 */ /* 0x000ee2000c1e1900 */
[----:B--2---:R-:W-:Y:S01]  /*0870*/  FADD.FTZ R3, R22, R3 ;  /* 0x0000000316037221 */ /* 0x004fe20000010000 */
[----:B------:R-:W-:-:S04]  /*0880*/  IMAD.WIDE.U32 R22, R6, 0x4, R20 ;  /* 0x0000000406167825 */ /* 0x000fc800078e0014 */
[----:B---3--:R-:W-:Y:S02]  /*0890*/  FADD.FTZ R3, R3, R27 ;  /* 0x0000001b03037221 */ /* 0x008fe40000010000 */
[----:B------:R-:W2:Y:S01]  /*08a0*/  LDG.E R27, desc[UR8][R22.64] ;  /* 0x00000008161b7981 */ /* 0x000ea2000c1e1900 */
[----:B------:R-:W-:-:S04]  /*08b0*/  IMAD.WIDE.U32 R28, R17, 0x4, R20 ;  /* 0x00000004111c7825 */ /* 0x000fc800078e0014 */
[----:B--2---:R-:W-:Y:S02]  /*08c0*/  FADD.FTZ R3, R3, R27 ;  /* 0x0000001b03037221 */ /* 0x004fe40000010000 */
        /* <DEDUP_REMOVED lines=32> */
[----:B------:R-:W-:-:S06]  /*0ad0*/  IMAD.WIDE.U32 R20, R7, 0x4, R20 ;  /* 0x0000000407147825 */ /* 0x000fcc00078e0014 */
[----:B------:R-:W3:Y:S01]  /*0ae0*/  LDG.E R20, desc[UR8][R20.64] ;  /* 0x0000000814147981 */ /* 0x000ee2000c1e1900 */
[----:B------:R-:W-:Y:S01]  /*0af0*/  IADD3 R24, PT, PT, R24, 0x10, RZ ;  /* 0x0000001018187810 */ /* 0x000fe20007ffe0ff */
[----:B--2---:R-:W-:Y:S02]  /*0b00*/  FADD.FTZ R3, R3, R27 ;  /* 0x0000001b03037221 */ /* 0x004fe40000010000 */
[----:B------:R-:W2:Y:S01]  /*0b10*/  LDG.E R27, desc[UR8][R22.64] ;  /* 0x00000008161b7981 */ /* 0x000ea2000c1e1900 */
[----:B------:R-:W-:Y:S02]  /*0b20*/  ISETP.NE.AND P0, PT, R24, RZ, PT ;  /* 0x000000ff1800720c */ /* 0x000fe40003f05270 */
[----:B------:R-:W-:Y:S02]  /*0b30*/  IADD3 R2, PT, PT, R2, 0x200, RZ ;  /* 0x0000020002027810 */ /* 0x000fe40007ffe0ff */
        /* <DEDUP_REMOVED lines=15> */
[----:B------:R-:W-:Y:S01]  /*0c30*/  LEA R7, R5, R7, 0x9 ;  /* 0x0000000705077211 */ /* 0x000fe200078e48ff */
[----:B--2---:R-:W-:-:S04]  /*0c40*/  FADD.FTZ R3, R3, R27 ;  /* 0x0000001b03037221 */ /* 0x004fc80000010000 */
[----:B---3--:R-:W-:Y:S01]  /*0c50*/  FADD.FTZ R3, R3, R20 ;  /* 0x0000001403037221 */ /* 0x008fe20000010000 */
[----:B------:R-:W-:Y:S06]  /*0c60*/  @P0 BRA `(.L_x_488) ;  /* 0xfffffff800280947 */ /* 0x000fec000383ffff */
.L_x_487:
[----:B------:R-:W-:Y:S05]  /*0c70*/  BSYNC.RECONVERGENT B1 ;  /* 0x0000000000017941 */ /* 0x000fea0003800200 */
.L_x_486:
        /* <DEDUP_REMOVED lines=12> */
[----:B------:R-:W-:Y:S02]  /*0d40*/  LOP3.LUT R7, R4, 0x7, RZ, 0xc0, !PT ;  /* 0x0000000704077812 */ /* 0x000fe400078ec0ff */
[----:B------:R-:W-:Y:S02]  /*0d50*/  MOV R5, UR7 ;  /* 0x0000000700057c02 */ /* 0x000fe40008000f00 */
[----:B------:R-:W-:Y:S02]  /*0d60*/  ISETP.NE.AND P1, PT, R7, RZ, PT ;  /* 0x000000ff0700720c */ /* 0x000fe40003f25270 */
[----:B0-----:R-:W-:-:S05]  /*0d70*/  LOP3.LUT R5, R5, 0x1f, R6, 0xf8, !PT ;  /* 0x0000001f05057812 */ /* 0x001fca00078ef806 */
[----:B------:R-:W-:Y:S06]  /*0d80*/  @!P0 BRA `(.L_x_490) ;  /* 0x0000000000f08947 */ /* 0x000fec0003800000 */
[----:B------:R-:W0:Y:S08]  /*0d90*/  LDC R18, c[0x0][0x388] ;  /* 0x0000e200ff127b82 */ /* 0x000e300000000800 */
[----:B------:R-:W1:Y:S08]  /*0da0*/  LDC.64 R10, c[0x0][0x440] ;  /* 0x00011000ff0a7b82 */ /* 0x000e700000000a00 */
[----:B------:R-:W2:Y:S01]  /*0db0*/  LDC.64 R14, c[0x0][0x448] ;  /* 0x00011200ff0e7b82 */ /* 0x000ea20000000a00 */
[----:B0-----:R-:W-:-:S05]  /*0dc0*/  IMAD R19, R2, R18, R5 ;  /* 0x0000001202137224 */ /* 0x001fca00078e0205 */
[----:B------:R-:W-:Y:S01]  /*0dd0*/  LEA R25, R18, R19, 0x5 ;  /* 0x0000001312197211 */ /* 0x000fe200078e28ff */
[----:B-1----:R-:W-:-:S04]  /*0de0*/  IMAD.WIDE.U32 R8, R19, 0x4, R10 ;  /* 0x0000000413087825 */ /* 0x002fc800078e000a */
[----:B------:R-:W-:Y:S01]  /*0df0*/  IMAD.WIDE.U32 R22, R25, 0x4, R10 ;  /* 0x0000000419167825 */ /* 0x000fe200078e000a */
[----:B------:R-:W3:Y:S03]  /*0e00*/  LDG.E R21, desc[UR8][R8.64] ;  /* 0x0000000808157981 */ /* 0x000ee6000c1e1900 */
[----:B--2---:R-:W-:Y:S02]  /*0e10*/  IMAD.WIDE.U32 R12, R19, 0x4, R14 ;  /* 0x00000004130c7825 */ /* 0x004fe400078e000e */
[----:B------:R-:W2:Y:S04]  /*0e20*/  LDG.E R22, desc[UR8][R22.64] ;  /* 0x0000000816167981 */ /* 0x000ea8000c1e1900 */
[----:B------:R0:W4:Y:S01]  /*0e30*/  LDG.E R20, desc[UR8][R12.64] ;  /* 0x000000080c147981 */ /* 0x000122000c1e1900 */
[----:B------:R-:W-:-:S04]  /*0e40*/  LEA R17, R18, R19, 0x6 ;  /* 0x0000001312117211 */ /* 0x000fc800078e30ff */
[C---:B------:R-:W-:Y:S01]  /*0e50*/  LEA R27, R18.reuse, R17, 0x5 ;  /* 0x00000011121b7211 */ /* 0x040fe200078e28ff */
[----:B------:R-:W-:Y:S01]  /*0e60*/  IMAD.WIDE.U32 R24, R25, 0x4, R14 ;  /* 0x0000000419187825 */ /* 0x000fe200078e000e */
[----:B------:R-:W-:-:S03]  /*0e70*/  LEA R19, R18, R19, 0x7 ;  /* 0x0000001312137211 */ /* 0x000fc600078e38ff */
[----:B0-----:R-:W-:-:S04]  /*0e80*/  IMAD.WIDE.U32 R12, R27, 0x4, R10 ;  /* 0x000000041b0c7825 */ /* 0x001fc800078e000a */
[C---:B------:R-:W-:Y:S02]  /*0e90*/  IMAD.WIDE.U32 R8, R17.reuse, 0x4, R10 ;  /* 0x0000000411087825 */ /* 0x040fe400078e000a */
[----:B------:R-:W5:Y:S02]  /*0ea0*/  LDG.E R13, desc[UR8][R12.64] ;  /* 0x000000080c0d7981 */ /* 0x000f64000c1e1900 */
[----:B------:R-:W-:Y:S02]  /*0eb0*/  IMAD.WIDE.U32 R16, R17, 0x4, R14 ;  /* 0x0000000411107825 */ /* 0x000fe400078e000e */
[----:B------:R-:W5:Y:S02]  /*0ec0*/  LDG.E R9, desc[UR8][R8.64] ;  /* 0x0000000808097981 */ /* 0x000f64000c1e1900 */
[C---:B------:R-:W-:Y:S02]  /*0ed0*/  IMAD.WIDE.U32 R28, R19.reuse, 0x4, R10 ;  /* 0x00000004131c7825 */ /* 0x040fe400078e000a */
[----:B------:R-:W5:Y:S04]  /*0ee0*/  LDG.E R16, desc[UR8][R16.64] ;  /* 0x0000000810107981 */ /* 0x000f68000c1e1900 */
[----:B------:R-:W5:Y:S04]  /*0ef0*/  LDG.E R12, desc[UR8][R24.64] ;  /* 0x00000008180c7981 */ /* 0x000f68000c1e1900 */
[----:B------:R0:W5:Y:S02]  /*0f00*/  LDG.E R8, desc[UR8][R28.64] ;  /* 0x000000081c087981 */ /* 0x000164000c1e1900 */
[----:B0-----:R-:W-:-:S05]  /*0f10*/  IMAD.WIDE.U32 R28, R19, 0x4, R14 ;  /* 0x00000004131c7825 */ /* 0x001fca00078e000e */
[----:B------:R0:W5:Y:S01]  /*0f20*/  LDG.E R17, desc[UR8][R28.64] ;  /* 0x000000081c117981 */ /* 0x000162000c1e1900 */
[----:B---3--:R-:W-:Y:S01]  /*0f30*/  FADD.FTZ R26, R26, R21 ;  /* 0x000000151a1a7221 */ /* 0x008fe20000010000 */
[----:B------:R-:W-:-:S03]  /*0f40*/  LEA R21, R18, R19, 0x5 ;  /* 0x0000001312157211 */ /* 0x000fc600078e28ff */
[----:B--2---:R-:W-:Y:S01]  /*0f50*/  FADD.FTZ R22, R26, R22 ;  /* 0x000000161a167221 */ /* 0x004fe20000010000 */
[----:B------:R-:W-:Y:S01]  /*0f60*/  IMAD.WIDE.U32 R26, R27, 0x4, R14 ;  /* 0x000000041b1a7825 */ /* 0x000fe200078e000e */
[----:B------:R-:W-:-:S03]  /*0f70*/  LEA R19, R18, R19, 0x6 ;  /* 0x0000001312137211 */ /* 0x000fc600078e30ff */
[----:B------:R-:W-:-:S04]  /*0f80*/  IMAD.WIDE.U32 R24, R21, 0x4, R10 ;  /* 0x0000000415187825 */ /* 0x000fc800078e000a */
[----:B----4-:R-:W-:Y:S01]  /*0f90*/  FADD.FTZ R23, R3, R20 ;  /* 0x0000001403177221 */ /* 0x010fe20000010000 */
[----:B------:R-:W2:Y:S01]  /*0fa0*/  LDG.E R26, desc[UR8][R26.64] ;  /* 0x000000081a1a7981 */ /* 0x000ea2000c1e1900 */
[----:B------:R-:W-:-:S03]  /*0fb0*/  IMAD.WIDE.U32 R20, R21, 0x4, R14 ;  /* 0x0000000415147825 */ /* 0x000fc600078e000e */
[----:B------:R1:W3:Y:S01]  /*0fc0*/  LDG.E R3, desc[UR8][R24.64] ;  /* 0x0000000818037981 */ /* 0x0002e2000c1e1900 */
[----:B0-----:R-:W-:-:S03]  /*0fd0*/  IMAD.WIDE.U32 R28, R19, 0x4, R10 ;  /* 0x00000004131c7825 */ /* 0x001fc600078e000a */
[----:B------:R-:W4:Y:S01]  /*0fe0*/  LDG.E R20, desc[UR8][R20.64] ;  /* 0x0000000814147981 */ /* 0x000f22000c1e1900 */
[----:B-1----:R-:W-:Y:S01]  /*0ff0*/  LEA R25, R18, R19, 0x5 ;  /* 0x0000001312197211 */ /* 0x002fe200078e28ff */
[----:B------:R-:W-:Y:S02]  /*1000*/  IMAD.WIDE.U32 R18, R19, 0x4, R14 ;  /* 0x0000000413127825 */ /* 0x000fe400078e000e */
[----:B------:R-:W4:Y:S02]  /*1010*/  LDG.E R24, desc[UR8][R28.64] ;  /* 0x000000081c187981 */ /* 0x000f24000c1e1900 */
[C---:B------:R-:W-:Y:S02]  /*1020*/  IMAD.WIDE.U32 R10, R25.reuse, 0x4, R10 ;  /* 0x00000004190a7825 */ /* 0x040fe400078e000a */
[----:B------:R-:W4:Y:S02]  /*1030*/  LDG.E R18, desc[UR8][R18.64] ;  /* 0x0000000812127981 */ /* 0x000f24000c1e1900 */
[----:B------:R-:W-:-:S02]  /*1040*/  IMAD.WIDE.U32 R14, R25, 0x4, R14 ;  /* 0x00000004190e7825 */ /* 0x000fc400078e000e */
[----:B------:R-:W4:Y:S04]  /*1050*/  LDG.E R10, desc[UR8][R10.64] ;  /* 0x000000080a0a7981 */ /* 0x000f28000c1e1900 */
[----:B------:R-:W4:Y:S01]  /*1060*/  LDG.E R14, desc[UR8][R14.64] ;  /* 0x000000080e0e7981 */ /* 0x000f22000c1e1900 */
[----:B-----5:R-:W-:Y:S01]  /*1070*/  FADD.FTZ R23, R23, R12 ;  /* 0x0000000c17177221 */ /* 0x020fe20000010000 */
[----:B------:R-:W-:-:S03]  /*1080*/  FADD.FTZ R22, R22, R9 ;  /* 0x0000000916167221 */ /* 0x000fc60000010000 */
[----:B------:R-:W-:Y:S01]  /*1090*/  FADD.FTZ R23, R23, R16 ;  /* 0x0000001017177221 */ /* 0x000fe20000010000 */
[----:B------:R-:W-:-:S04]  /*10a0*/  FADD.FTZ R13, R22, R13 ;  /* 0x0000000d160d7221 */ /* 0x000fc80000010000 */
[----:B------:R-:W-:Y:S01]  /*10b0*/  FADD.FTZ R8, R13, R8 ;  /* 0x000000080d087221 */ /* 0x000fe20000010000 */
[----:B------:R-:W-:Y:S01]  /*10c0*/  IADD3 R2, PT, PT, R2, 0x100, RZ ;  /* 0x0000010002027810 */ /* 0x000fe20007ffe0ff */
[----:B--2---:R-:W-:-:S04]  /*10d0*/  FADD.FTZ R26, R23, R26 ;  /* 0x0000001a171a7221 */ /* 0x004fc80000010000 */
[----:B------:R-:W-:Y:S01]  /*10e0*/  FADD.FTZ R17, R26, R17 ;  /* 0x000000111a117221 */ /* 0x000fe20000010000 */
[----:B---3--:R-:W-:-:S03]  /*10f0*/  FADD.FTZ R3, R8, R3 ;  /* 0x0000000308037221 */ /* 0x008fc60000010000 */
[----:B----4-:R-:W-:Y:S01]  /*1100*/  FADD.FTZ R17, R17, R20 ;  /* 0x0000001411117221 */ /* 0x010fe20000010000 */
[----:B------:R-:W-:-:S03]  /*1110*/  FADD.FTZ R3, R3, R24 ;  /* 0x0000001803037221 */ /* 0x000fc60000010000 */
[----:B------:R-:W-:Y:S01]  /*1120*/  FADD.FTZ R17, R17, R18 ;  /* 0x0000001211117221 */ /* 0x000fe20000010000 */
[----:B------:R-:W-:-:S03]  /*1130*/  FADD.FTZ R26, R3, R10 ;  /* 0x0000000a031a7221 */ /* 0x000fc60000010000 */
[----:B------:R-:W-:-:S07]  /*1140*/  FADD.FTZ R3, R17, R14 ;  /* 0x0000000e11037221 */ /* 0x000fce0000010000 */
.L_x_490:
[----:B------:R-:W-:Y:S05]  /*1150*/  BSYNC.RECONVERGENT B1 ;  /* 0x0000000000017941 */ /* 0x000fea0003800200 */
.L_x_489:
[----:B------:R-:W-:Y:S05]  /*1160*/  @!P1 BRA `(.L_x_485) ;  /* 0x0000000000e09947 */ /* 0x000fea0003800000 */
[----:B------:R-:W-:Y:S01]  /*1170*/  ISETP.GE.U32.AND P0, PT, R7, 0x4, PT ;  /* 0x000000040700780c */ /* 0x000fe20003f06070 */
[----:B------:R-:W-:Y:S01]  /*1180*/  BSSY.RECONVERGENT B1, `(.L_x_491) ;  /* 0x0000024000017945 */ /* 0x000fe20003800200 */
[----:B------:R-:W-:-:S04]  /*1190*/  LOP3.LUT R4, R4, 0x3, RZ, 0xc0, !PT ;  /* 0x0000000304047812 */ /* 0x000fc800078ec0ff */
[----:B------:R-:W-:-:S07]  /*11a0*/  ISETP.NE.AND P1, PT, R4, RZ, PT ;  /* 0x000000ff0400720c */ /* 0x000fce0003f25270 */
[----:B------:R-:W-:Y:S06]  /*11b0*/  @!P0 BRA `(.L_x_492) ;  /* 0x0000000000808947 */ /* 0x000fec0003800000 */
[----:B------:R-:W0:Y:S08]  /*11c0*/  LDC R7, c[0x0][0x388] ;  /* 0x0000e200ff077b82 */ /* 0x000e300000000800 */
[----:B------:R-:W1:Y:S08]  /*11d0*/  LDC.64 R8, c[0x0][0x448] ;  /* 0x00011200ff087b82 */ /* 0x000e700000000a00 */
[----:B------:R-:W2:Y:S01]  /*11e0*/  LDC.64 R10, c[0x0][0x440] ;  /* 0x00011000ff0a7b82 */ /* 0x000ea20000000a00 */
[----:B0-----:R-:W-:-:S05]  /*11f0*/  IMAD R12, R2, R7, R5 ;  /* 0x00000007020c7224 */ /* 0x001fca00078e0205 */
[CC--:B------:R-:W-:Y:S01]  /*1200*/  LEA R17, R7.reuse, R12.reuse, 0x5 ;  /* 0x0000000c07117211 */ /* 0x0c0fe200078e28ff */
[----:B-1----:R-:W-:Y:S01]  /*1210*/  IMAD.WIDE.U32 R20, R12, 0x4, R8 ;  /* 0x000000040c147825 */ /* 0x002fe200078e0008 */
[----:B------:R-:W-:-:S03]  /*1220*/  LEA R15, R7, R12, 0x6 ;  /* 0x0000000c070f7211 */ /* 0x000fc600078e30ff */
[--C-:B--2---:R-:W-:Y:S02]  /*1230*/  IMAD.WIDE.U32 R22, R12, 0x4, R10.reuse ;  /* 0x000000040c167825 */ /* 0x104fe400078e000a */
[----:B------:R-:W2:Y:S02]  /*1240*/  LDG.E R20, desc[UR8][R20.64] ;  /* 0x0000000814147981 */ /* 0x000ea4000c1e1900 */
[C---:B------:R-:W-:Y:S02]  /*1250*/  IMAD.WIDE.U32 R18, R17.reuse, 0x4, R10 ;  /* 0x0000000411127825 */ /* 0x040fe400078e000a */
        /* <DEDUP_REMOVED lines=14> */
[----:B--2---:R-:W-:Y:S01]  /*1340*/  FADD.FTZ R3, R3, R20 ;  /* 0x0000001403037221 */ /* 0x004fe20000010000 */
[----:B---3--:R-:W-:-:S04]  /*1350*/  FADD.FTZ R5, R26, R5 ;  /* 0x000000051a057221 */ /* 0x008fc80000010000 */
[----:B----4-:R-:W-:Y:S01]  /*1360*/  FADD.FTZ R5, R5, R18 ;  /* 0x0000001205057221 */ /* 0x010fe20000010000 */
[----:B-----5:R-:W-:-:S03]  /*1370*/  FADD.FTZ R3, R3, R16 ;  /* 0x0000001003037221 */ /* 0x020fc60000010000 */
[----:B------:R-:W-:Y:S01]  /*1380*/  FADD.FTZ R5, R5, R12 ;  /* 0x0000000c05057221 */ /* 0x000fe20000010000 */
[----:B------:R-:W-:-:S03]  /*1390*/  FADD.FTZ R3, R3, R14 ;  /* 0x0000000e03037221 */ /* 0x000fc60000010000 */
[----:B------:R-:W-:Y:S01]  /*13a0*/  FADD.FTZ R26, R5, R10 ;  /* 0x0000000a051a7221 */ /* 0x000fe20000010000 */
[----:B------:R-:W-:-:S07]  /*13b0*/  FADD.FTZ R3, R3, R8 ;  /* 0x0000000803037221 */ /* 0x000fce0000010000 */
.L_x_492:
[----:B------:R-:W-:Y:S05]  /*13c0*/  BSYNC.RECONVERGENT B1 ;  /* 0x0000000000017941 */ /* 0x000fea0003800200 */
.L_x_491:
[----:B------:R-:W-:Y:S05]  /*13d0*/  @!P1 BRA `(.L_x_485) ;  /* 0x0000000000449947 */ /* 0x000fea0003800000 */
[----:B------:R-:W0:Y:S01]  /*13e0*/  LDC R12, c[0x0][0x388] ;  /* 0x0000e200ff0c7b82 */ /* 0x000e220000000800 */
[----:B------:R-:W-:-:S07]  /*13f0*/  LOP3.LUT R13, R6, 0x1f, RZ, 0xc0, !PT ;  /* 0x0000001f060d7812 */ /* 0x000fce00078ec0ff */
[----:B------:R-:W1:Y:S08]  /*1400*/  LDC.64 R8, c[0x0][0x440] ;  /* 0x00011000ff087b82 */ /* 0x000e700000000a00 */
[----:B------:R-:W2:Y:S01]  /*1410*/  LDC.64 R10, c[0x0][0x448] ;  /* 0x00011200ff0a7b82 */ /* 0x000ea20000000a00 */
[----:B0-----:R-:W-:-:S05]  /*1420*/  IMAD R2, R2, R12, UR7 ;  /* 0x0000000702027e24 */ /* 0x001fca000f8e020c */
[----:B------:R-:W-:Y:S02]  /*1430*/  IADD3 R13, PT, PT, R13, R2, RZ ;  /* 0x000000020d0d7210 */ /* 0x000fe40007ffe0ff */
[----:B------:R-:W-:-:S07]  /*1440*/  IADD3 R2, PT, PT, -R4, RZ, RZ ;  /* 0x000000ff04027210 */ /* 0x000fce0007ffe1ff */
.L_x_493:
[----:B-1----:R-:W-:-:S04]  /*1450*/  IMAD.WIDE.U32 R4, R13, 0x4, R8 ;  /* 0x000000040d047825 */ /* 0x002fc800078e0008 */
[----:B--2---:R-:W-:Y:S02]  /*1460*/  IMAD.WIDE.U32 R6, R13, 0x4, R10 ;  /* 0x000000040d067825 */ /* 0x004fe400078e000a */
        /* <DEDUP_REMOVED lines=8> */
.L_x_485:
[----:B------:R-:W-:Y:S05]  /*14f0*/  BSYNC.RECONVERGENT B0 ;  /* 0x0000000000007941 */ /* 0x000fea0003800200 */
.L_x_484:
        /* <DEDUP_REMOVED lines=10> */
[C---:B------:R-:W-:Y:S01]  /*15a0*/  ISETP.NE.AND P1, PT, R2.reuse, RZ, PT ;  /* 0x000000ff0200720c */ /* 0x040fe20003f25270 */
[----:B------:R-:W-:Y:S01]  /*15b0*/  STS [R5], R3 ;  /* 0x0000000305007388 */ /* 0x000fe20000000800 */
[----:B------:R-:W-:Y:S02]  /*15c0*/  LOP3.LUT R4, R7, R4, RZ, 0xfc, !PT ;  /* 0x0000000407047212 */ /* 0x000fe400078efcff */
[----:B------:R-:W-:Y:S01]  /*15d0*/  ISETP.GT.U32.AND P0, PT, R2, 0xf, PT ;  /* 0x0000000f0200780c */ /* 0x000fe20003f04070 */
[----:B------:R-:W-:Y:S01]  /*15e0*/  STS [R5+0x1000], R26 ;  /* 0x0010001a05007388 */ /* 0x000fe20000000800 */
[----:B------:R-:W-:Y:S02]  /*15f0*/  BAR.SYNC.DEFER_BLOCKING 0x0 ;  /* 0x0000000000007b1d */ /* 0x000fe40000010000 */
[----:B------:R-:W-:-:S04]  /*1600*/  ISETP.NE.OR P0, PT, R0, 0x1f, P0 ;  /* 0x0000001f0000780c */ /* 0x000fc80000705670 */
        /* <DEDUP_REMOVED lines=10> */
[----:B------:R-:W0:Y:S01]  /*16b0*/  SHFL.BFLY PT, R3, R12, 0x4, 0x1f ;  /* 0x0c801f000c037f89 */ /* 0x000e2200000e0000 */
[----:B------:R-:W-:-:S03]  /*16c0*/  @!P1 LEA R8, R0, UR5, 0x2 ;  /* 0x0000000500089c11 */ /* 0x000fc6000f8e10ff */
[----:B------:R-:W1:Y:S01]  /*16d0*/  SHFL.BFLY PT, R10, R9, 0x4, 0x1f ;  /* 0x0c801f00090a7f89 */ /* 0x000e6200000e0000 */
        /* <DEDUP_REMOVED lines=14> */
[C---:B------:R-:W-:Y:S01]  /*17c0*/  LEA R0, R2.reuse, UR5, 0x3 ;  /* 0x0000000502007c11 */ /* 0x040fe2000f8e18ff */
[----:B0-----:R-:W0:Y:S01]  /*17d0*/  LDC.64 R4, c[0x0][0x488] ;  /* 0x00012200ff047b82 */ /* 0x001e220000000a00 */
[----:B------:R-:W-:-:S03]  /*17e0*/  IADD3 R9, PT, PT, R2, UR4, RZ ;  /* 0x0000000402097c10 */ /* 0x000fc6000fffe0ff */
        /* <DEDUP_REMOVED lines=10> */
.L_x_494:
        /* <DEDUP_REMOVED lines=15> */
.L_x_5381:


//--------------------- .text._ZN10layer_norm40ln_parallel_residual_bwd_finalize_kernelINS_22Kernel_traits_finalizeILj5120E13__nv_bfloat16S2_S2_S2_fjLb0ELj1024ELj4ENS_18Kernel_traits_baseILj5120ES2_S2_S2_S2_fjLj1024EEEEELb1EEEvNS_9BwdParamsE --------------------------
	.section	.text._ZN10layer_norm40ln_parallel_residual_bwd_finalize_kernelINS_22Kernel_traits_finalizeILj5120E13__nv_bfloat16S2_S2_S2_fjLb0ELj1024ELj4ENS_18Kernel_traits_baseILj5120ES2_S2_S2_S2_fjLj1024EEEEELb1EEEvNS_9BwdParamsE,"ax",@progbits
	.align	128
        .global         _ZN10layer_norm40ln_parallel_residual_bwd_finalize_kernelINS_22Kernel_traits_finalizeILj5120E13__nv_bfloat16S2_S2_S2_fjLb0ELj1024ELj4ENS_18Kernel_traits_baseILj5120ES2_S2_S2_S2_fjLj1024EEEEELb1EEEvNS_9BwdParamsE
        .type           _ZN10layer_norm40ln_parallel_residual_bwd_finalize_kernelINS_22Kernel_traits_finalizeILj5120E13__nv_bfloat16S2_S2_S2_fjLb0ELj1024ELj4ENS_18Kernel_traits_baseILj5120ES2_S2_S2_S2_fjLj1024EEEEELb1EEEvNS_9BwdParamsE,@function
        .size           _ZN10layer_norm40ln_parallel_residual_bwd_finalize_kernelINS_22Kernel_traits_finalizeILj5120E13__nv_bfloat16S2_S2_S2_fjLb0ELj1024ELj4ENS_18Kernel_traits_baseILj5120ES2_S2_S2_S2_fjLj1024EEEEELb1EEEvNS_9BwdParamsE,(.L_x_5382 - _ZN10layer_norm40ln_parallel_residual_bwd_finalize_kernelINS_22Kernel_traits_finalizeILj5120E13__nv_bfloat16S2_S2_S2_fjLb0ELj1024ELj4ENS_18Kernel_traits_baseILj5120ES2_S2_S2_S2_fjLj1024EEEEELb1EEEvNS_9BwdParamsE)
        .other          _ZN10layer_norm40ln_parallel_residual_bwd_finalize_kernelINS_22Kernel_traits_finalizeILj5120E13__nv_bfloat16S2_S2_S2_fjLb0ELj1024ELj4ENS_18Kernel_traits_baseILj5120ES2_S2_S2_S2_fjLj1024EEEEELb1EEEvNS_9BwdParamsE,@"STO_CUDA_ENTRY STV_DEFAULT"
_ZN10layer_norm40ln_parallel_residual_bwd_finalize_kernelINS_22Kernel_traits_finalizeILj5120E13__nv_bfloat16S2_S2_S2_fjLb0ELj1024ELj4ENS_18Kernel_traits_baseILj5120ES2_S2_S2_S2_fjLj1024EEEEELb1EEEvNS_9BwdParamsE:
.text._ZN10layer_norm40ln_parallel_residual_bwd_finalize_kernelINS_22Kernel_traits_finalizeILj5120E13__nv_bfloat16S2_S2_S2_fjLb0ELj1024ELj4ENS_18Kernel_traits_baseILj5120ES2_S2_S2_S2_fjLj1024EEEEELb1EEEvNS_9BwdParamsE:
[----:B------:R-:W-:Y:S01]  /*0000*/  LDC R1, c[0x0][0x37c] ;  /* 0x0000df00ff017b82 */ /* 0x000fe20000000800 */
[----:B------:R-:W0:Y:S01]  /*0010*/  S2R R8, SR_CTAID.X ;  /* 0x0000000000087919 */ /* 0x000e220000002500 */
[----:B------:R-:W1:Y:S01]  /*0020*/  S2R R4, SR_TID.X ;  /* 0x0000000000047919 */ /* 0x000e620000002100 */
[----:B0-----:R-:W-:-:S04]  /*0030*/  SHF.L.U32 R9, R8, 0x5, RZ ;  /* 0x0000000508097819 */ /* 0x001fc800000006ff */
[----:B-1----:R-:W-:-:S04]  /*0040*/  LOP3.LUT R0, R9, 0x1f, R4, 0xf8, !PT ;  /* 0x0000001f09007812 */ /* 0x002fc800078ef804 */
[----:B------:R-:W-:-:S13]  /*0050*/  ISETP.GT.U32.AND P0, PT, R0, 0x13ff, PT ;  /* 0x000013ff0000780c */ /* 0x000fda0003f04070 */
[----:B------:R-:W-:Y:S05]  /*0060*/  @P0 EXIT ;  /* 0x000000000000094d */ /* 0x000fea0003800000 */
[----:B------:R-:W0:Y:S01]  /*0070*/  LDCU UR8, c[0x0][0x380] ;  /* 0x00007000ff0877ac */ /* 0x000e220008000800 */
[----:B------:R-:W-:Y:S01]  /*0080*/  SHF.R.U32.HI R2, RZ, 0x5, R4 ;  /* 0x00000005ff027819 */ /* 0x000fe20000011604 */
[----:B------:R-:W-:Y:S01]  /*0090*/  BSSY.RECONVERGENT B0, `(.L_x_495) ;  /* 0x0000120000007945 */ /* 0x000fe20003800200 */
[----:B------:R-:W-:Y:S01]  /*00a0*/  SHF.L.U32 R8, R8, 0x4, RZ ;  /* 0x0000000408087819 */ /* 0x000fe200000006ff */
[----:B------:R-:W1:Y:S01]  /*00b0*/  LDCU.64 UR6, c[0x0][0x358] ;  /* 0x00006b00ff0677ac */ /* 0x000e620008000a00 */
[----:B------:R-:W-:Y:S01]  /*00c0*/  HFMA2 R18, -RZ, RZ, 0, 0 ;  /* 0x00000000ff127431 */ /* 0x000fe200000001ff */
[----:B------:R-:W-:Y:S01]  /*00d0*/  LOP3.LUT R3, R4, 0x1f, RZ, 0xc0, !PT ;  /* 0x0000001f04037812 */ /* 0x000fe200078ec0ff */
[----:B------:R-:W-:Y:S01]  /*00e0*/  HFMA2 R20, -RZ, RZ, 0, 0 ;  /* 0x00000000ff147431 */ /* 0x000fe200000001ff */
[----:B------:R-:W-:Y:S02]  /*00f0*/  MOV R11, RZ ;  /* 0x000000ff000b7202 */ /* 0x000fe40000000f00 */
[----:B------:R-:W-:-:S02]  /*0100*/  MOV R4, RZ ;  /* 0x000000ff00047202 */ /* 0x000fc40000000f00 */
[----:B------:R-:W-:Y:S02]  /*0110*/  LOP3.LUT R8, R8, 0x7ffffff0, RZ, 0xc0, !PT ;  /* 0x7ffffff008087812 */ /* 0x000fe400078ec0ff */
[----:B0-----:R-:W-:-:S13]  /*0120*/  ISETP.GE.U32.AND P0, PT, R2, UR8, PT ;  /* 0x0000000802007c0c */ /* 0x001fda000bf06070 */
[----:B-1----:R-:W-:Y:S05]  /*0130*/  @P0 BRA `(.L_x_496) ;  /* 0x0000001000540947 */ /* 0x002fea0003800000 */
[----:B------:R-:W-:Y:S01]  /*0140*/  LOP3.LUT R12, R2, 0x20, RZ, 0xfc, !PT ;  /* 0x00000020020c7812 */ /* 0x000fe200078efcff */
[----:B------:R-:W-:Y:S01]  /*0150*/  BSSY.RECONVERGENT B1, `(.L_x_497) ;  /* 0x0000097000017945 */ /* 0x000fe20003800200 */
[-C--:B------:R-:W-:Y:S02]  /*0160*/  LOP3.LUT R4, RZ, R2.reuse, RZ, 0x33, !PT ;  /* 0x00000002ff047212 */ /* 0x080fe400078e33ff */
[----:B------:R-:W-:Y:S02]  /*0170*/  VIMNMX.U32 R7, PT, PT, R12, UR8, !PT ;  /* 0x000000080c077c48 */ /* 0x000fe4000ffe0000 */
[----:B------:R-:W-:Y:S02]  /*0180*/  MOV R5, R2 ;  /* 0x0000000200057202 */ /* 0x000fe40000000f00 */
[----:B------:R-:W-:Y:S02]  /*0190*/  IADD3 R7, PT, PT, R7, R4, RZ ;  /* 0x0000000407077210 */ /* 0x000fe40007ffe0ff */
[----:B------:R-:W-:-:S02]  /*01a0*/  MOV R4, RZ ;  /* 0x000000ff00047202 */ /* 0x000fc40000000f00 */
[C---:B------:R-:W-:Y:S02]  /*01b0*/  ISETP.GE.U32.AND P0, PT, R7.reuse, 0xe0, PT ;  /* 0x000000e00700780c */ /* 0x040fe40003f06070 */
[----:B------:R-:W-:Y:S02]  /*01c0*/  MOV R20, RZ ;  /* 0x000000ff00147202 */ /* 0x000fe40000000f00 */
[----:B------:R-:W-:Y:S02]  /*01d0*/  MOV R11, RZ ;  /* 0x000000ff000b7202 */ /* 0x000fe40000000f00 */
[----:B------:R-:W-:Y:S02]  /*01e0*/  MOV R18, RZ ;  /* 0x000000ff00127202 */ /* 0x000fe40000000f00 */
[----:B------:R-:W-:-:S05]  /*01f0*/  LEA.HI R6, R7, 0x1, RZ, 0x1b ;  /* 0x0000000107067811 */ /* 0x000fca00078fd8ff */
[----:B------:R-:W-:Y:S05]  /*0200*/  @!P0 BRA `(.L_x_498) ;  /* 0x00000008002c8947 */ /* 0x000fea0003800000 */
[----:B------:R-:W0:Y:S01]  /*0210*/  LDC R10, c[0x0][0x388] ;  /* 0x0000e200ff0a7b82 */ /* 0x000e220000000800 */
[C---:B------:R-:W-:Y:S01]  /*0220*/  LOP3.LUT R13, R2.reuse, 0x80, RZ, 0xfc, !PT ;  /* 0x00000080020d7812 */ /* 0x040fe200078efcff */
[----:B------:R-:W-:Y:S01]  /*0230*/  HFMA2 R4, -RZ, RZ, 0, 0 ;  /* 0x00000000ff047431 */ /* 0x000fe200000001ff */
[C---:B------:R-:W-:Y:S02]  /*0240*/  LOP3.LUT R14, R2.reuse, 0xa0, RZ, 0xfc, !PT ;  /* 0x000000a0020e7812 */ /* 0x040fe400078efcff */
[C---:B------:R-:W-:Y:S02]  /*0250*/  LOP3.LUT R15, R2.reuse, 0xc0, RZ, 0xfc, !PT ;  /* 0x000000c0020f7812 */ /* 0x040fe400078efcff */
[C---:B------:R-:W-:Y:S02]  /*0260*/  LOP3.LUT R17, R2.reuse, 0xe0, RZ, 0xfc, !PT ;  /* 0x000000e002117812 */ /* 0x040fe400078efcff */
[C---:B------:R-:W-:Y:S02]  /*0270*/  LOP3.LUT R19, R2.reuse, 0x40, RZ, 0xfc, !PT ;  /* 0x0000004002137812 */ /* 0x040fe400078efcff */
[----:B------:R-:W-:-:S02]  /*0280*/  LOP3.LUT R21, R2, 0x60, RZ, 0xfc, !PT ;  /* 0x0000006002157812 */ /* 0x000fc400078efcff */
[----:B------:R-:W-:Y:S02]  /*0290*/  LOP3.LUT R6, R6, 0xffffff8, RZ, 0xc0, !PT ;  /* 0x0ffffff806067812 */ /* 0x000fe400078ec0ff */
[----:B------:R-:W-:Y:S02]  /*02a0*/  MOV R5, R2 ;  /* 0x0000000200057202 */ /* 0x000fe40000000f00 */
[----:B------:R-:W-:Y:S01]  /*02b0*/  IADD3 R6, PT, PT, -R6, RZ, RZ ;  /* 0x000000ff06067210 */ /* 0x000fe20007ffe1ff */
[-CC-:B0-----:R-:W-:Y:S02]  /*02c0*/  IMAD R28, R12, R10.reuse, R9.reuse ;  /* 0x0000000a0c1c7224 */ /* 0x181fe400078e0209 */
[-CC-:B------:R-:W-:Y:S02]  /*02d0*/  IMAD R12, R13, R10.reuse, R9.reuse ;  /* 0x0000000a0d0c7224 */ /* 0x180fe400078e0209 */
[--C-:B------:R-:W-:Y:S01]  /*02e0*/  IMAD R14, R14, R10, R9.reuse ;  /* 0x0000000a0e0e7224 */ /* 0x100fe200078e0209 */
[----:B------:R-:W-:Y:S01]  /*02f0*/  IADD3 R25, PT, PT, R3, R28, RZ ;  /* 0x0000001c03197210 */ /* 0x000fe20007ffe0ff */
[--C-:B------:R-:W-:Y:S01]  /*0300*/  IMAD R16, R15, R10, R9.reuse ;  /* 0x0000000a0f107224 */ /* 0x100fe200078e0209 */
[----:B------:R-:W-:Y:S01]  /*0310*/  IADD3 R29, PT, PT, R3, R12, RZ ;  /* 0x0000000c031d7210 */ /* 0x000fe20007ffe0ff */
[----:B------:R-:W-:-:S02]  /*0320*/  IMAD R22, R17, R10, R9 ;  /* 0x0000000a11167224 */ /* 0x000fc400078e0209 */
[--C-:B------:R-:W-:Y:S01]  /*0330*/  IMAD R24, R19, R10, R9.reuse ;  /* 0x0000000a13187224 */ /* 0x100fe200078e0209 */
[----:B------:R-:W-:Y:S01]  /*0340*/  IADD3 R19, PT, PT, R3, R14, RZ ;  /* 0x0000000e03137210 */ /* 0x000fe20007ffe0ff */
[--C-:B------:R-:W-:Y:S01]  /*0350*/  IMAD R26, R21, R10, R9.reuse ;  /* 0x0000000a151a7224 */ /* 0x100fe200078e0209 */
[C---:B------:R-:W-:Y:S01]  /*0360*/  IADD3 R21, PT, PT, R3.reuse, R16, RZ ;  /* 0x0000001003157210 */ /* 0x040fe20007ffe0ff */
[----:B------:R-:W-:Y:S01]  /*0370*/  IMAD R9, R2, R10, R9 ;  /* 0x0000000a02097224 */ /* 0x000fe200078e0209 */
[C---:B------:R-:W-:Y:S02]  /*0380*/  IADD3 R23, PT, PT, R3.reuse, R22, RZ ;  /* 0x0000001603177210 */ /* 0x040fe40007ffe0ff */
[C---:B------:R-:W-:Y:S02]  /*0390*/  IADD3 R13, PT, PT, R3.reuse, R24, RZ ;  /* 0x00000018030d7210 */ /* 0x040fe40007ffe0ff */
[C---:B------:R-:W-:Y:S02]  /*03a0*/  IADD3 R27, PT, PT, R3.reuse, R26, RZ ;  /* 0x0000001a031b7210 */ /* 0x040fe40007ffe0ff */
[----:B------:R-:W-:-:S07]  /*03b0*/  IADD3 R9, PT, PT, R3, R9, RZ ;  /* 0x0000000903097210 */ /* 0x000fce0007ffe0ff */
.L_x_499:
        /* <DEDUP_REMOVED lines=17> */
[----:B0-----:R-:W-:-:S05]  /*04d0*/  IMAD.WIDE.U32 R16, R21, 0x4, R14 ;  /* 0x0000000415107825 */ /* 0x001fca00078e000e */
[----:B------:R-:W4:Y:S01]  /*04e0*/  LDG.E R24, desc[UR6][R16.64] ;  /* 0x0000000610187981 */ /* 0x000f22000c1e1900 */
[----:B------:R-:W-:-:S05]  /*04f0*/  IMAD.WIDE.U32 R14, R23, 0x4, R14 ;  /* 0x00000004170e7825 */ /* 0x000fca00078e000e */
[----:B------:R0:W5:Y:S02]  /*0500*/  LDG.E R26, desc[UR6][R14.64] ;  /* 0x000000060e1a7981 */ /* 0x000164000c1e1900 */
[----:B0-----:R-:W0:Y:S02]  /*0510*/  LDC.64 R14, c[0x0][0x448] ;  /* 0x00011200ff0e7b82 */ /* 0x001e240000000a00 */
[----:B0-----:R-:W-:-:S04]  /*0520*/  IMAD.WIDE.U32 R16, R9, 0x4, R14 ;  /* 0x0000000409107825 */ /* 0x001fc800078e000e */
[----:B--2---:R-:W-:-:S04]  /*0530*/  FADD.FTZ R4, R12, R4 ;  /* 0x000000040c047221 */ /* 0x004fc80000010000 */
[----:B---3--:R-:W-:Y:S02]  /*0540*/  FADD.FTZ R4, R4, R22 ;  /* 0x0000001604047221 */ /* 0x008fe40000010000 */
[----:B------:R0:W2:Y:S02]  /*0550*/  LDG.E R22, desc[UR6][R16.64] ;  /* 0x0000000610167981 */ /* 0x0000a4000c1e1900 */
[----:B0-----:R-:W-:-:S04]  /*0560*/  IMAD.WIDE.U32 R16, R25, 0x4, R14 ;  /* 0x0000000419107825 */ /* 0x001fc800078e000e */
[----:B----4-:R-:W-:Y:S01]  /*0570*/  FADD.FTZ R4, R4, R24 ;  /* 0x0000001804047221 */ /* 0x010fe20000010000 */
[----:B------:R0:W3:Y:S02]  /*0580*/  LDG.E R12, desc[UR6][R16.64] ;  /* 0x00000006100c7981 */ /* 0x0000e4000c1e1900 */
[----:B0-----:R-:W-:-:S05]  /*0590*/  IMAD.WIDE.U32 R16, R13, 0x4, R14 ;  /* 0x000000040d107825 */ /* 0x001fca00078e000e */
        /* <DEDUP_REMOVED lines=10> */
[----:B0-----:R-:W-:-:S04]  /*0640*/  IMAD.WIDE.U32 R16, R21, 0x4, R14 ;  /* 0x0000000415107825 */ /* 0x001fc800078e000e */
[----:B------:R-:W-:-:S04]  /*0650*/  IMAD.WIDE.U32 R14, R23, 0x4, R14 ;  /* 0x00000004170e7825 */ /* 0x000fc800078e000e */
[----:B--2---:R-:W-:Y:S02]  /*0660*/  FADD.FTZ R12, R24, R12 ;  /* 0x0000000c180c7221 */ /* 0x004fe40000010000 */
[----:B------:R0:W2:Y:S02]  /*0670*/  LDG.E R24, desc[UR6][R16.64] ;  /* 0x0000000610187981 */ /* 0x0000a4000c1e1900 */
[----:B0-----:R-:W0:Y:S01]  /*0680*/  LDC.64 R16, c[0x0][0x450] ;  /* 0x00011400ff107b82 */ /* 0x001e220000000a00 */
[----:B---3--:R-:W-:Y:S02]  /*0690*/  FADD.FTZ R12, R12, R22 ;  /* 0x000000160c0c7221 */ /* 0x008fe40000010000 */
[----:B------:R0:W3:Y:S02]  /*06a0*/  LDG.E R22, desc[UR6][R14.64] ;  /* 0x000000060e167981 */ /* 0x0000e4000c1e1900 */
[----:B----4-:R-:W-:Y:S01]  /*06b0*/  FADD.FTZ R20, R12, R20 ;  /* 0x000000140c147221 */ /* 0x010fe20000010000 */
[----:B0-----:R-:W-:-:S05]  /*06c0*/  IMAD.WIDE.U32 R14, R9, 0x4, R16 ;  /* 0x00000004090e7825 */ /* 0x001fca00078e0010 */
[----:B------:R0:W4:Y:S02]  /*06d0*/  LDG.E R12, desc[UR6][R14.64] ;  /* 0x000000060e0c7981 */ /* 0x000124000c1e1900 */
[----:B0-----:R-:W-:-:S04]  /*06e0*/  IMAD.WIDE.U32 R14, R25, 0x4, R16 ;  /* 0x00000004190e7825 */ /* 0x001fc800078e0010 */
[----:B--2---:R-:W-:Y:S02]  /*06f0*/  FADD.FTZ R20, R20, R24 ;  /* 0x0000001814147221 */ /* 0x004fe40000010000 */
[----:B------:R0:W2:Y:S02]  /*0700*/  LDG.E R24, desc[UR6][R14.64] ;  /* 0x000000060e187981 */ /* 0x0000a4000c1e1900 */
[----:B0-----:R-:W-:-:S04]  /*0710*/  IMAD.WIDE.U32 R14, R13, 0x4, R16 ;  /* 0x000000040d0e7825 */ /* 0x001fc800078e0010 */
[----:B----4-:R-:W-:Y:S02]  /*0720*/  FADD.FTZ R12, R12, R11 ;  /* 0x0000000b0c0c7221 */ /* 0x010fe40000010000 */
        /* <DEDUP_REMOVED lines=13> */
[----:B0-----:R-:W0:Y:S01]  /*0800*/  LDC.64 R14, c[0x0][0x458] ;  /* 0x00011600ff0e7b82 */ /* 0x001e220000000a00 */
[----:B------:R-:W-:-:S04]  /*0810*/  IMAD.WIDE.U32 R16, R23, 0x4, R16 ;  /* 0x0000000417107825 */ /* 0x000fc800078e0010 */
[----:B--2---:R-:W-:Y:S02]  /*0820*/  FADD.FTZ R24, R11, R24 ;  /* 0x000000180b187221 */ /* 0x004fe40000010000 */
[----:B------:R0:W2:Y:S02]  /*0830*/  LDG.E R11, desc[UR6][R16.64] ;  /* 0x00000006100b7981 */ /* 0x0000a4000c1e1900 */
        /* <DEDUP_REMOVED lines=20> */
[----:B------:R-:W2:Y:S01]  /*0980*/  LDG.E R15, desc[UR6][R14.64] ;  /* 0x000000060e0f7981 */ /* 0x000ea2000c1e1900 */
[----:B----4-:R-:W-:-:S03]  /*0990*/  FADD.FTZ R18, R18, R24 ;  /* 0x0000001812127221 */ /* 0x010fc60000010000 */
[----:B------:R-:W4:Y:S01]  /*09a0*/  LDG.E R24, desc[UR6][R16.64] ;  /* 0x0000000610187981 */ /* 0x000f22000c1e1900 */
[----:B------:R-:W-:-:S04]  /*09b0*/  IADD3 R6, PT, PT, R6, 0x8, RZ ;  /* 0x0000000806067810 */ /* 0x000fc80007ffe0ff */
[----:B------:R-:W-:Y:S01]  /*09c0*/  ISETP.NE.AND P0, PT, R6, RZ, PT ;  /* 0x000000ff0600720c */ /* 0x000fe20003f05270 */
[----:B-----5:R-:W-:Y:S01]  /*09d0*/  FADD.FTZ R4, R4, R26 ;  /* 0x0000001a04047221 */ /* 0x020fe20000010000 */
[----:B---3--:R-:W-:Y:S01]  /*09e0*/  FADD.FTZ R20, R20, R22 ;  /* 0x0000001614147221 */ /* 0x008fe20000010000 */
[----:B--2---:R-:W-:Y:S01]  /*09f0*/  FADD.FTZ R11, R12, R11 ;  /* 0x0000000b0c0b7221 */ /* 0x004fe20000010000 */
[----:B------:R-:W-:Y:S02]  /*0a00*/  IADD3 R5, PT, PT, R5, 0x100, RZ ;  /* 0x0000010005057810 */ /* 0x000fe40007ffe0ff */
        /* <DEDUP_REMOVED lines=9> */
[----:B------:R-:W-:Y:S01]  /*0aa0*/  FADD.FTZ R18, R18, R15 ;  /* 0x0000000f12127221 */ /* 0x000fe20000010000 */
[----:B------:R-:W-:Y:S06]  /*0ab0*/  @P0 BRA `(.L_x_499) ;  /* 0xfffffff800400947 */ /* 0x000fec000383ffff */
.L_x_498:
[----:B------:R-:W-:Y:S05]  /*0ac0*/  BSYNC.RECONVERGENT B1 ;  /* 0x0000000000017941 */ /* 0x000fea0003800200 */
.L_x_497:
        /* <DEDUP_REMOVED lines=8> */
[----:B------:R-:W0:Y:S08]  /*0b50*/  LDC R9, c[0x0][0x388] ;  /* 0x0000e200ff097b82 */ /* 0x000e300000000800 */
[----:B------:R-:W1:Y:S08]  /*0b60*/  LDC.64 R12, c[0x0][0x440] ;  /* 0x00011000ff0c7b82 */ /* 0x000e700000000a00 */
[----:B------:R-:W2:Y:S08]  /*0b70*/  LDC.64 R16, c[0x0][0x450] ;  /* 0x00011400ff107b82 */ /* 0x000eb00000000a00 */
[----:B------:R-:W3:Y:S01]  /*0b80*/  LDC.64 R14, c[0x0][0x448] ;  /* 0x00011200ff0e7b82 */ /* 0x000ee20000000a00 */
[----:B0-----:R-:W-:-:S07]  /*0b90*/  IMAD R19, R5, R9, R0 ;  /* 0x0000000905137224 */ /* 0x001fce00078e0200 */
[----:B------:R-:W0:Y:S01]  /*0ba0*/  LDC.64 R22, c[0x0][0x458] ;  /* 0x00011600ff167b82 */ /* 0x000e220000000a00 */
[----:B-1----:R-:W-:-:S05]  /*0bb0*/  IMAD.WIDE.U32 R26, R19, 0x4, R12 ;  /* 0x00000004131a7825 */ /* 0x002fca00078e000c */
[----:B------:R2:W4:Y:S02]  /*0bc0*/  LDG.E R21, desc[UR6][R26.64] ;  /* 0x000000061a157981 */ /* 0x000524000c1e1900 */
[----:B--2---:R-:W-:-:S04]  /*0bd0*/  IMAD.WIDE.U32 R26, R19, 0x4, R16 ;  /* 0x00000004131a7825 */ /* 0x004fc800078e0010 */
[C---:B---3--:R-:W-:Y:S01]  /*0be0*/  IMAD.WIDE.U32 R28, R19.reuse, 0x4, R14 ;  /* 0x00000004131c7825 */ /* 0x048fe200078e000e */
[----:B------:R-:W2:Y:S03]  /*0bf0*/  LDG.E R10, desc[UR6][R26.64] ;  /* 0x000000061a0a7981 */ /* 0x000ea6000c1e1900 */
[----:B0-----:R-:W-:Y:S02]  /*0c00*/  IMAD.WIDE.U32 R24, R19, 0x4, R22 ;  /* 0x0000000413187825 */ /* 0x001fe400078e0016 */
[----:B------:R-:W3:Y:S04]  /*0c10*/  LDG.E R29, desc[UR6][R28.64] ;  /* 0x000000061c1d7981 */ /* 0x000ee8000c1e1900 */
[----:B------:R2:W5:Y:S01]  /*0c20*/  LDG.E R28, desc[UR6][R24.64] ;  /* 0x00000006181c7981 */ /* 0x000562000c1e1900 */
[----:B----4-:R-:W-:Y:S01]  /*0c30*/  FADD.FTZ R4, R4, R21 ;  /* 0x0000001504047221 */ /* 0x010fe20000010000 */
[----:B------:R-:W-:Y:S01]  /*0c40*/  LEA R21, R9, R19, 0x5 ;  /* 0x0000001309157211 */ /* 0x000fe200078e28ff */
[----:B--2---:R-:W-:-:S04]  /*0c50*/  FADD.FTZ R25, R11, R10 ;  /* 0x0000000a0b197221 */ /* 0x004fc80000010000 */
[----:B------:R-:W-:-:S04]  /*0c60*/  IMAD.WIDE.U32 R10, R21, 0x4, R14 ;  /* 0x00000004150a7825 */ /* 0x000fc800078e000e */
[----:B---3--:R-:W-:Y:S01]  /*0c70*/  FADD.FTZ R24, R20, R29 ;  /* 0x0000001d14187221 */ /* 0x008fe20000010000 */
[----:B------:R0:W2:Y:S01]  /*0c80*/  LDG.E R27, desc[UR6][R10.64] ;  /* 0x000000060a1b7981 */ /* 0x0000a2000c1e1900 */
[----:B-----5:R-:W-:Y:S01]  /*0c90*/  FADD.FTZ R26, R18, R28 ;  /* 0x0000001c121a7221 */ /* 0x020fe20000010000 */
[----:B------:R-:W-:-:S04]  /*0ca0*/  IMAD.WIDE.U32 R28, R21, 0x4, R12 ;  /* 0x00000004151c7825 */ /* 0x000fc800078e000c */
[C---:B0-----:R-:W-:Y:S02]  /*0cb0*/  IMAD.WIDE.U32 R10, R21.reuse, 0x4, R16 ;  /* 0x00000004150a7825 */ /* 0x041fe400078e0010 */
[----:B------:R0:W3:Y:S02]  /*0cc0*/  LDG.E R29, desc[UR6][R28.64] ;  /* 0x000000061c1d7981 */ /* 0x0000e4000c1e1900 */
[----:B------:R-:W-:Y:S02]  /*0cd0*/  IMAD.WIDE.U32 R20, R21, 0x4, R22 ;  /* 0x0000000415147825 */ /* 0x000fe400078e0016 */
[----:B------:R-:W4:Y:S04]  /*0ce0*/  LDG.E R10, desc[UR6][R10.64] ;  /* 0x000000060a0a7981 */ /* 0x000f28000c1e1900 */
[----:B------:R-:W5:Y:S01]  /*0cf0*/  LDG.E R21, desc[UR6][R20.64] ;  /* 0x0000000614157981 */ /* 0x000f62000c1e1900 */
[----:B0-----:R-:W-:-:S05]  /*0d00*/  LEA R28, R9, R19, 0x6 ;  /* 0x00000013091c7211 */ /* 0x001fca00078e30ff */
[----:B------:R-:W-:-:S06]  /*0d10*/  IMAD.WIDE.U32 R18, R28, 0x4, R12 ;  /* 0x000000041c127825 */ /* 0x000fcc00078e000c */
[----:B------:R-:W5:Y:S01]  /*0d20*/  LDG.E R19, desc[UR6][R18.64] ;  /* 0x0000000612137981 */ /* 0x000f62000c1e1900 */
[----:B--2---:R-:W-:Y:S01]  /*0d30*/  FADD.FTZ R24, R24, R27 ;  /* 0x0000001b18187221 */ /* 0x004fe20000010000 */
[----:B------:R-:W-:-:S05]  /*0d40*/  LEA R27, R9, R28, 0x5 ;  /* 0x0000001c091b7211 */ /* 0x000fca00078e28ff */
[----:B------:R-:W-:-:S06]  /*0d50*/  IMAD.WIDE.U32 R12, R27, 0x4, R12 ;  /* 0x000000041b0c7825 */ /* 0x000fcc00078e000c */
[----:B------:R-:W2:Y:S01]  /*0d60*/  LDG.E R13, desc[UR6][R12.64] ;  /* 0x000000060c0d7981 */ /* 0x000ea2000c1e1900 */
[----:B---3--:R-:W-:Y:S01]  /*0d70*/  FADD.FTZ R4, R4, R29 ;  /* 0x0000001d04047221 */ /* 0x008fe20000010000 */
[----:B----4-:R-:W-:Y:S01]  /*0d80*/  FADD.FTZ R25, R25, R10 ;  /* 0x0000000a19197221 */ /* 0x010fe20000010000 */
[----:B------:R-:W-:-:S04]  /*0d90*/  IMAD.WIDE.U32 R10, R28, 0x4, R16 ;  /* 0x000000041c0a7825 */ /* 0x000fc800078e0010 */
[----:B-----5:R-:W-:Y:S01]  /*0da0*/  FADD.FTZ R26, R26, R21 ;  /* 0x000000151a1a7221 */ /* 0x020fe20000010000 */
[C---:B------:R-:W-:Y:S01]  /*0db0*/  IMAD.WIDE.U32 R20, R28.reuse, 0x4, R14 ;  /* 0x000000041c147825 */ /* 0x040fe200078e000e */
[----:B------:R-:W3:Y:S03]  /*0dc0*/  LDG.E R10, desc[UR6][R10.64] ;  /* 0x000000060a0a7981 */ /* 0x000ee6000c1e1900 */
[----:B------:R-:W-:Y:S01]  /*0dd0*/  IMAD.WIDE.U32 R28, R28, 0x4, R22 ;  /* 0x000000041c1c7825 */ /* 0x000fe200078e0016 */
[----:B------:R-:W4:Y:S03]  /*0de0*/  LDG.E R9, desc[UR6][R20.64] ;  /* 0x0000000614097981 */ /* 0x000f26000c1e1900 */
[C---:B------:R-:W-:Y:S02]  /*0df0*/  IMAD.WIDE.U32 R14, R27.reuse, 0x4, R14 ;  /* 0x000000041b0e7825 */ /* 0x040fe400078e000e */
[----:B------:R-:W5:Y:S02]  /*0e00*/  LDG.E R29, desc[UR6][R28.64] ;  /* 0x000000061c1d7981 */ /* 0x000f64000c1e1900 */
[----:B------:R-:W-:-:S02]  /*0e10*/  IMAD.WIDE.U32 R16, R27, 0x4, R16 ;  /* 0x000000041b107825 */ /* 0x000fc400078e0010 */
[----:B------:R-:W5:Y:S02]  /*0e20*/  LDG.E R14, desc[UR6][R14.64] ;  /* 0x000000060e0e7981 */ /* 0x000f64000c1e1900 */
[----:B------:R-:W-:Y:S02]  /*0e30*/  IMAD.WIDE.U32 R22, R27, 0x4, R22 ;  /* 0x000000041b167825 */ /* 0x000fe400078e0016 */
[----:B------:R-:W5:Y:S04]  /*0e40*/  LDG.E R17, desc[UR6][R16.64] ;  /* 0x0000000610117981 */ /* 0x000f68000c1e1900 */
[----:B------:R-:W5:Y:S01]  /*0e50*/  LDG.E R23, desc[UR6][R22.64] ;  /* 0x0000000616177981 */ /* 0x000f62000c1e1900 */
[----:B------:R-:W-:Y:S01]  /*0e60*/  FADD.FTZ R4, R4, R19 ;  /* 0x0000001304047221 */ /* 0x000fe20000010000 */
[----:B------:R-:W-:-:S03]  /*0e70*/  IADD3 R5, PT, PT, R5, 0x80, RZ ;  /* 0x0000008005057810 */ /* 0x000fc60007ffe0ff */
[----:B--2---:R-:W-:Y:S01]  /*0e80*/  FADD.FTZ R4, R4, R13 ;  /* 0x0000000d04047221 */ /* 0x004fe20000010000 */
[----:B---3--:R-:W-:Y:S01]  /*0e90*/  FADD.FTZ R10, R25, R10 ;  /* 0x0000000a190a7221 */ /* 0x008fe20000010000 */
[----:B----4-:R-:W-:Y:S01]  /*0ea0*/  FADD.FTZ R9, R24, R9 ;  /* 0x0000000918097221 */ /* 0x010fe20000010000 */
[----:B-----5:R-:W-:-:S03]  /*0eb0*/  FADD.FTZ R26, R26, R29 ;  /* 0x0000001d1a1a7221 */ /* 0x020fc60000010000 */
[----:B------:R-:W-:Y:S01]  /*0ec0*/  FADD.FTZ R20, R9, R14 ;  /* 0x0000000e09147221 */ /* 0x000fe20000010000 */
[----:B------:R-:W-:Y:S01]  /*0ed0*/  FADD.FTZ R11, R10, R17 ;  /* 0x000000110a0b7221 */ /* 0x000fe20000010000 */
[----:B------:R-:W-:-:S07]  /*0ee0*/  FADD.FTZ R18, R26, R23 ;  /* 0x000000171a127221 */ /* 0x000fce0000010000 */
.L_x_501:
[----:B------:R-:W-:Y:S05]  /*0ef0*/  BSYNC.RECONVERGENT B1 ;  /* 0x0000000000017941 */ /* 0x000fea0003800200 */
.L_x_500:
[----:B------:R-:W-:Y:S05]  /*0f00*/  @!P1 BRA `(.L_x_496) ;  /* 0x0000000000e09947 */ /* 0x000fea0003800000 */
[----:B------:R-:W-:Y:S01]  /*0f10*/  ISETP.NE.AND P1, PT, R6, 0x1, PT ;  /* 0x000000010600780c */ /* 0x000fe20003f25270 */
[----:B------:R-:W-:Y:S01]  /*0f20*/  BSSY.RECONVERGENT B1, `(.L_x_502) ;  /* 0x0000023000017945 */ /* 0x000fe20003800200 */
[----:B------:R-:W-:-:S11]  /*0f30*/  LOP3.LUT P0, RZ, R7, 0x20, RZ, 0xc0, !PT ;  /* 0x0000002007ff7812 */ /* 0x000fd6000780c0ff */
[----:B------:R-:W-:Y:S05]  /*0f40*/  @!P1 BRA `(.L_x_503) ;  /* 0x0000000000809947 */ /* 0x000fea0003800000 */
[----:B------:R-:W0:Y:S08]  /*0f50*/  LDC R21, c[0x0][0x388] ;  /* 0x0000e200ff157b82 */ /* 0x000e300000000800 */
[----:B------:R-:W1:Y:S08]  /*0f60*/  LDC.64 R14, c[0x0][0x440] ;  /* 0x00011000ff0e7b82 */ /* 0x000e700000000a00 */
[----:B------:R-:W2:Y:S08]  /*0f70*/  LDC.64 R12, c[0x0][0x448] ;  /* 0x00011200ff0c7b82 */ /* 0x000eb00000000a00 */
[----:B------:R-:W3:Y:S01]  /*0f80*/  LDC.64 R22, c[0x0][0x450] ;  /* 0x00011400ff167b82 */ /* 0x000ee20000000a00 */
[----:B0-----:R-:W-:-:S05]  /*0f90*/  IMAD R7, R5, R21, R0 ;  /* 0x0000001505077224 */ /* 0x001fca00078e0200 */
[----:B------:R-:W-:Y:S02]  /*0fa0*/  LEA R21, R21, R7, 0x5 ;  /* 0x0000000715157211 */ /* 0x000fe400078e28ff */
[----:B------:R-:W0:Y:S01]  /*0fb0*/  LDC.64 R16, c[0x0][0x458] ;  /* 0x00011600ff107b82 */ /* 0x000e220000000a00 */
[----:B-1----:R-:W-:-:S04]  /*0fc0*/  IMAD.WIDE.U32 R28, R7, 0x4, R14 ;  /* 0x00000004071c7825 */ /* 0x002fc800078e000e */
[C---:B--2---:R-:W-:Y:S01]  /*0fd0*/  IMAD.WIDE.U32 R26, R7.reuse, 0x4, R12 ;  /* 0x00000004071a7825 */ /* 0x044fe200078e000c */
[----:B------:R-:W2:Y:S03]  /*0fe0*/  LDG.E R9, desc[UR6][R28.64] ;  /* 0x000000061c097981 */ /* 0x000ea6000c1e1900 */
[----:B---3--:R-:W-:Y:S01]  /*0ff0*/  IMAD.WIDE.U32 R24, R7, 0x4, R22 ;  /* 0x0000000407187825 */ /* 0x008fe200078e0016 */
[----:B------:R-:W3:Y:S03]  /*1000*/  LDG.E R19, desc[UR6][R26.64] ;  /* 0x000000061a137981 */ /* 0x000ee6000c1e1900 */
[----:B------:R-:W-:Y:S01]  /*1010*/  IMAD.WIDE.U32 R14, R21, 0x4, R14 ;  /* 0x00000004150e7825 */ /* 0x000fe200078e000e */
[----:B------:R-:W4:Y:S03]  /*1020*/  LDG.E R10, desc[UR6][R24.64] ;  /* 0x00000006180a7981 */ /* 0x000f26000c1e1900 */
[----:B0-----:R-:W-:-:S02]  /*1030*/  IMAD.WIDE.U32 R6, R7, 0x4, R16 ;  /* 0x0000000407067825 */ /* 0x001fc400078e0010 */
[----:B------:R-:W5:Y:S02]  /*1040*/  LDG.E R15, desc[UR6][R14.64] ;  /* 0x000000060e0f7981 */ /* 0x000f64000c1e1900 */
[C---:B------:R-:W-:Y:S02]  /*1050*/  IMAD.WIDE.U32 R12, R21.reuse, 0x4, R12 ;  /* 0x00000004150c7825 */ /* 0x040fe400078e000c */
        /* <DEDUP_REMOVED lines=8> */
[----:B---3--:R-:W-:Y:S01]  /*10e0*/  FADD.FTZ R19, R20, R19 ;  /* 0x0000001314137221 */ /* 0x008fe20000010000 */
[----:B----4-:R-:W-:Y:S02]  /*10f0*/  FADD.FTZ R10, R11, R10 ;  /* 0x0000000a0b0a7221 */ /* 0x010fe40000010000 */
[----:B-----5:R-:W-:Y:S01]  /*1100*/  FADD.FTZ R4, R4, R15 ;  /* 0x0000000f04047221 */ /* 0x020fe20000010000 */
[----:B------:R-:W-:Y:S01]  /*1110*/  FADD.FTZ R18, R18, R7 ;  /* 0x0000000712127221 */ /* 0x000fe20000010000 */
[----:B------:R-:W-:Y:S01]  /*1120*/  FADD.FTZ R20, R19, R12 ;  /* 0x0000000c13147221 */ /* 0x000fe20000010000 */
[----:B------:R-:W-:-:S02]  /*1130*/  FADD.FTZ R11, R10, R23 ;  /* 0x000000170a0b7221 */ /* 0x000fc40000010000 */
[----:B------:R-:W-:-:S07]  /*1140*/  FADD.FTZ R18, R18, R17 ;  /* 0x0000001112127221 */ /* 0x000fce0000010000 */
.L_x_503:
[----:B------:R-:W-:Y:S05]  /*1150*/  BSYNC.RECONVERGENT B1 ;  /* 0x0000000000017941 */ /* 0x000fea0003800200 */
.L_x_502:
[----:B------:R-:W-:Y:S05]  /*1160*/  @P0 BRA `(.L_x_496) ;  /* 0x0000000000480947 */ /* 0x000fea0003800000 */
[----:B------:R-:W0:Y:S01]  /*1170*/  LDC.64 R16, c[0x0][0x440] ;  /* 0x00011000ff107b82 */ /* 0x000e220000000a00 */
[----:B------:R-:W1:Y:S07]  /*1180*/  LDCU UR4, c[0x0][0x388] ;  /* 0x00007100ff0477ac */ /* 0x000e6e0008000800 */
[----:B------:R-:W2:Y:S08]  /*1190*/  LDC.64 R14, c[0x0][0x448] ;  /* 0x00011200ff0e7b82 */ /* 0x000eb00000000a00 */
[----:B------:R-:W3:Y:S01]  /*11a0*/  LDC.64 R12, c[0x0][0x450] ;  /* 0x00011400ff0c7b82 */ /* 0x000ee20000000a00 */
[----:B-1----:R-:W-:-:S07]  /*11b0*/  IMAD R5, R5, UR4, R0 ;  /* 0x0000000405057c24 */ /* 0x002fce000f8e0200 */
[----:B------:R-:W1:Y:S01]  /*11c0*/  LDC.64 R6, c[0x0][0x458] ;  /* 0x00011600ff067b82 */ /* 0x000e620000000a00 */
[----:B0-----:R-:W-:-:S06]  /*11d0*/  IMAD.WIDE.U32 R16, R5, 0x4, R16 ;  /* 0x0000000405107825 */ /* 0x001fcc00078e0010 */
[----:B------:R-:W4:Y:S01]  /*11e0*/  LDG.E R17, desc[UR6][R16.64] ;  /* 0x0000000610117981 */ /* 0x000f22000c1e1900 */
[----:B--2---:R-:W-:-:S06]  /*11f0*/  IMAD.WIDE.U32 R14, R5, 0x4, R14 ;  /* 0x00000004050e7825 */ /* 0x004fcc00078e000e */
[----:B------:R-:W2:Y:S01]  /*1200*/  LDG.E R15, desc[UR6][R14.64] ;  /* 0x000000060e0f7981 */ /* 0x000ea2000c1e1900 */
[----:B---3--:R-:W-:-:S06]  /*1210*/  IMAD.WIDE.U32 R12, R5, 0x4, R12 ;  /* 0x00000004050c7825 */ /* 0x008fcc00078e000c */
[----:B------:R-:W3:Y:S01]  /*1220*/  LDG.E R12, desc[UR6][R12.64] ;  /* 0x000000060c0c7981 */ /* 0x000ee2000c1e1900 */
[----:B-1----:R-:W-:-:S06]  /*1230*/  IMAD.WIDE.U32 R6, R5, 0x4, R6 ;  /* 0x0000000405067825 */ /* 0x002fcc00078e0006 */
[----:B------:R-:W5:Y:S01]  /*1240*/  LDG.E R7, desc[UR6][R6.64] ;  /* 0x0000000606077981 */ /* 0x000f62000c1e1900 */
[----:B----4-:R-:W-:Y:S01]  /*1250*/  FADD.FTZ R4, R4, R17 ;  /* 0x0000001104047221 */ /* 0x010fe20000010000 */
[----:B--2---:R-:W-:Y:S01]  /*1260*/  FADD.FTZ R20, R20, R15 ;  /* 0x0000000f14147221 */ /* 0x004fe20000010000 */
[----:B---3--:R-:W-:Y:S01]  /*1270*/  FADD.FTZ R11, R11, R12 ;  /* 0x0000000c0b0b7221 */ /* 0x008fe20000010000 */
[----:B-----5:R-:W-:-:S07]  /*1280*/  FADD.FTZ R18, R18, R7 ;  /* 0x0000000712127221 */ /* 0x020fce0000010000 */
.L_x_496:
[----:B------:R-:W-:Y:S05]  /*1290*/  BSYNC.RECONVERGENT B0 ;  /* 0x0000000000007941 */ /* 0x000fea0003800200 */
.L_x_495:
[----:B------:R-:W0:Y:S01]  /*12a0*/  S2R R5, SR_TID.X ;  /* 0x0000000000057919 */ /* 0x000e220000002100 */
[----:B------:R-:W1:Y:S01]  /*12b0*/  S2UR UR5, SR_CgaCtaId ;  /* 0x00000000000579c3 */ /* 0x000e620000008800 */
[----:B------:R-:W-:Y:S01]  /*12c0*/  UMOV UR4, 0x400 ;  /* 0x0000040000047882 */ /* 0x000fe20000000000 */
[C---:B------:R-:W-:Y:S02]  /*12d0*/  SHF.L.U32 R7, R3.reuse, 0x7, RZ ;  /* 0x0000000703077819 */ /* 0x040fe400000006ff */
[C---:B------:R-:W-:Y:S02]  /*12e0*/  ISETP.NE.AND P1, PT, R3.reuse, RZ, PT ;  /* 0x000000ff0300720c */ /* 0x040fe40003f25270 */
[----:B------:R-:W-:-:S04]  /*12f0*/  ISETP.GT.U32.AND P0, PT, R3, 0xf, PT ;  /* 0x0000000f0300780c */ /* 0x000fc80003f04070 */
[C---:B------:R-:W-:Y:S01]  /*1300*/  ISETP.NE.OR P0, PT, R2.reuse, 0x1f, P0 ;  /* 0x0000001f0200780c */ /* 0x040fe20000705670 */
[----:B-1----:R-:W-:Y:S01]  /*1310*/  ULEA UR4, UR5, UR4, 0x18 ;  /* 0x0000000405047291 */ /* 0x002fe2000f8ec0ff */
[----:B0-----:R-:W-:-:S05]  /*1320*/  LOP3.LUT R0, R2, 0x1f, R5, 0x78, !PT ;  /* 0x0000001f02007812 */ /* 0x001fca00078e7805 */
[----:B------:R-:W-:Y:S02]  /*1330*/  @!P1 LEA R2, R2, UR4, 0x2 ;  /* 0x0000000402029c11 */ /* 0x000fe4000f8e10ff */
        /* <DEDUP_REMOVED lines=28> */
[----:B--2---:R-:W-:Y:S01]  /*1500*/  FADD.FTZ R9, R11, R0 ;  /* 0x000000000b097221 */ /* 0x004fe20000010000 */
[----:B---3--:R-:W-:-:S04]  /*1510*/  FADD.FTZ R16, R14, R5 ;  /* 0x000000050e107221 */ /* 0x008fc80000010000 */
[----:B------:R-:W1:Y:S04]  /*1520*/  SHFL.BFLY PT, R0, R9, 0x4, 0x1f ;  /* 0x0c801f0009007f89 */ /* 0x000e6800000e0000 */
[----:B------:R-:W2:Y:S04]  /*1530*/  SHFL.BFLY PT, R5, R4, 0x4, 0x1f ;  /* 0x0c801f0004057f89 */ /* 0x000ea800000e0000 */
[----:B------:R-:W3:Y:S01]  /*1540*/  SHFL.BFLY PT, R13, R16, 0x4, 0x1f ;  /* 0x0c801f00100d7f89 */ /* 0x000ee200000e0000 */
[----:B0-----:R-:W-:-:S05]  /*1550*/  FADD.FTZ R6, R12, R7 ;  /* 0x000000070c067221 */ /* 0x001fca0000010000 */
[----:B------:R-:W0:Y:S01]  /*1560*/  SHFL.BFLY PT, R7, R6, 0x8, 0x1f ;  /* 0x0d001f0006077f89 */ /* 0x000e2200000e0000 */
[----:B-1----:R-:W-:Y:S01]  /*1570*/  FADD.FTZ R10, R9, R0 ;  /* 0x00000000090a7221 */ /* 0x002fe20000010000 */
[----:B--2---:R-:W-:-:S04]  /*1580*/  FADD.FTZ R5, R4, R5 ;  /* 0x0000000504057221 */ /* 0x004fc80000010000 */
[----:B------:R-:W1:Y:S01]  /*1590*/  SHFL.BFLY PT, R11, R10, 0x8, 0x1f ;  /* 0x0d001f000a0b7f89 */ /* 0x000e6200000e0000 */
[----:B---3--:R-:W-:-:S03]  /*15a0*/  FADD.FTZ R13, R16, R13 ;  /* 0x0000000d100d7221 */ /* 0x008fc60000010000 */
        /* <DEDUP_REMOVED lines=11> */
[----:B------:R0:W-:Y:S01]  /*1660*/  @!P1 STS [R2+0x4000], R9 ;  /* 0x0040000902009388 */ /* 0x0001e20000000800 */
[----:B-1----:R-:W-:Y:S01]  /*1670*/  FADD.FTZ R12, R11, R12 ;  /* 0x0000000c0b0c7221 */ /* 0x002fe20000010000 */
[----:B--2---:R-:W-:-:S04]  /*1680*/  FADD.FTZ R7, R0, R7 ;  /* 0x0000000700077221 */ /* 0x004fc80000010000 */
[----:B------:R0:W-:Y:S01]  /*1690*/  @!P1 STS [R2+0x4180], R12 ;  /* 0x0041800c02009388 */ /* 0x0001e20000000800 */
[----:B---3--:R-:W-:-:S03]  /*16a0*/  FADD.FTZ R15, R14, R15 ;  /* 0x0000000f0e0f7221 */ /* 0x008fc60000010000 */
[----:B------:R0:W-:Y:S04]  /*16b0*/  @!P1 STS [R2+0x4080], R7 ;  /* 0x0040800702009388 */ /* 0x0001e80000000800 */
[----:B------:R0:W-:Y:S01]  /*16c0*/  @!P1 STS [R2+0x4100], R15 ;  /* 0x0041000f02009388 */ /* 0x0001e20000000800 */
[----:B------:R-:W-:Y:S06]  /*16d0*/  BAR.SYNC.DEFER_BLOCKING 0x0 ;  /* 0x0000000000007b1d */ /* 0x000fec0000010000 */
[----:B------:R-:W-:Y:S05]  /*16e0*/  @P0 EXIT ;  /* 0x000000000000094d */ /* 0x000fea0003800000 */
[C---:B------:R-:W-:Y:S01]  /*16f0*/  LEA R0, R3.reuse, UR4, 0x3 ;  /* 0x0000000403007c11 */ /* 0x040fe2000f8e18ff */
[----:B0-----:R-:W0:Y:S01]  /*1700*/  LDC.64 R12, c[0x0][0x488] ;  /* 0x00012200ff0c7b82 */ /* 0x001e220000000a00 */
[----:B------:R-:W-:-:S03]  /*1710*/  IADD3 R3, PT, PT, R3, R8, RZ ;  /* 0x0000000803037210 */ /* 0x000fc60007ffe0ff */
        /* <DEDUP_REMOVED lines=9> */
[----:B-1----:R-:W-:Y:S01]  /*17b0*/  IMAD.WIDE.U32 R6, R3, 0x4, R6 ;  /* 0x0000000403067825 */ /* 0x002fe200078e0006 */
        /* <DEDUP_REMOVED lines=10> */
.L_x_504:
        /* <DEDUP_REMOVED lines=10> */
.L_x_5382:


//--------------------- .text._ZN10layer_norm31ln_parallel_residual_bwd_kernelINS_13Kernel_traitsI13__nv_bfloat16S2_S2_S2_fjLj5120ELj1ELj1ELj8ELj8ENS_18Kernel_traits_baseILj5120ES2_S2_S2_S2_fjLj256EEEEELb1ELb1ELb1EEEvNS_9BwdParamsE --------------------------
	.section	.text._ZN10layer_norm31ln_parallel_residual_bwd_kernelINS_13Kernel_traitsI13__nv_bfloat16S2_S2_S2_fjLj5120ELj1ELj1ELj8ELj8ENS_18Kernel_traits_baseILj5120ES2_S2_S2_S2_fjLj256EEEEELb1ELb1ELb1EEEvNS_9BwdParamsE,"ax",@progbits
	.align	128
        .global         _ZN10layer_norm31ln_parallel_residual_bwd_kernelINS_13Kernel_traitsI13__nv_bfloat16S2_S2_S2_fjLj5120ELj1ELj1ELj8ELj8ENS_18Kernel_traits_baseILj5120ES2_S2_S2_S2_fjLj256EEEEELb1ELb1ELb1EEEvNS_9BwdParamsE
        .type           _ZN10layer_norm31ln_parallel_residual_bwd_kernelINS_13Kernel_traitsI13__nv_bfloat16S2_S2_S2_fjLj5120ELj1ELj1ELj8ELj8ENS_18Kernel_traits_baseILj5120ES2_S2_S2_S2_fjLj256EEEEELb1ELb1ELb1EEEvNS_9BwdParamsE,@function
        .size           _ZN10layer_norm31ln_parallel_residual_bwd_kernelINS_13Kernel_traitsI13__nv_bfloat16S2_S2_S2_fjLj5120ELj1ELj1ELj8ELj8ENS_18Kernel_traits_baseILj5120ES2_S2_S2_S2_fjLj256EEEEELb1ELb1ELb1EEEvNS_9BwdParamsE,(.L_x_5383 - _ZN10layer_norm31ln_parallel_residual_bwd_kernelINS_13Kernel_traitsI13__nv_bfloat16S2_S2_S2_fjLj5120ELj1ELj1ELj8ELj8ENS_18Kernel_traits_baseILj5120ES2_S2_S2_S2_fjLj256EEEEELb1ELb1ELb1EEEvNS_9BwdParamsE)
        .other          _ZN10layer_norm31ln_parallel_residual_bwd_kernelINS_13Kernel_traitsI13__nv_bfloat16S2_S2_S2_fjLj5120ELj1ELj1ELj8ELj8ENS_18Kernel_traits_baseILj5120ES2_S2_S2_S2_fjLj256EEEEELb1ELb1ELb1EEEvNS_9BwdParamsE,@"STO_CUDA_ENTRY STV_DEFAULT"
_ZN10layer_norm31ln_parallel_residual_bwd_kernelINS_13Kernel_traitsI13__nv_bfloat16S2_S2_S2_fjLj5120ELj1ELj1ELj8ELj8ENS_18Kernel_traits_baseILj5120ES2_S2_S2_S2_fjLj256EEEEELb1ELb1ELb1EEEvNS_9BwdParamsE:
.text._ZN10layer_norm31ln_parallel_residual_bwd_kernelINS_13Kernel_traitsI13__nv_bfloat16S2_S2_S2_fjLj5120ELj1ELj1ELj8ELj8ENS_18Kernel_traits_baseILj5120ES2_S2_S2_S2_fjLj256EEEEELb1ELb1ELb1EEEvNS_9BwdParamsE:
        /* <DEDUP_REMOVED lines=24> */
[----:B------:R-:W2:Y:S01]  /*0180*/  LDCU.64 UR12, c[0x0][0x358] ;  /* 0x00006b00ff0c77ac */ /* 0x000ea20008000a00 */
[----:B0-----:R-:W-:-:S09]  /*0190*/  UISETP.GE.AND UP0, UPT, UR4, UR5, UPT ;  /* 0x000000050400728c */ /* 0x001fd2000bf06270 */
[----:B-1----:R-:W-:Y:S05]  /*01a0*/  BRA.U UP0, `(.L_x_505) ;  /* 0x0000009500f87547 */ /* 0x002fea000b800000 */
[----:B------:R-:W0:Y:S01]  /*01b0*/  LDC.64 R2, c[0x0][0x3d0] ;  /* 0x0000f400ff027b82 */ /* 0x000e220000000a00 */
[----:B------:R-:W1:Y:S01]  /*01c0*/  LDCU.64 UR6, c[0x0][0x438] ;  /* 0x00008700ff0677ac */ /* 0x000e620008000a00 */
[----:B------:R-:W3:Y:S01]  /*01d0*/  LDCU.U8 UR5, c[0x0][0x410] ;  /* 0x00008200ff0577ac */ /* 0x000ee20008000000 */
[----:B------:R-:W-:Y:S01]  /*01e0*/  IMAD.U32 R41, RZ, RZ, UR4 ;  /* 0x00000004ff297e24 */ /* 0x000fe2000f8e00ff */
        /* <DEDUP_REMOVED lines=9> */
[----:B------:R-:W-:Y:S01]  /*0280*/  CS2R R60, SRZ ;  /* 0x00000000003c7805 */ /* 0x000fe2000001ff00 */
[----:B------:R-:W-:Y:S01]  /*0290*/  IMAD.MOV.U32 R30, RZ, RZ, RZ ;  /* 0x000000ffff1e7224 */ /* 0x000fe200078e00ff */
[----:B------:R-:W-:-:S02]  /*02a0*/  CS2R R62, SRZ ;  /* 0x00000000003e7805 */ /* 0x000fc4000001ff00 */
[----:B------:R-:W-:Y:S02]  /*02b0*/  CS2R R64, SRZ ;  /* 0x0000000000407805 */ /* 0x000fe4000001ff00 */
[----:B------:R-:W-:Y:S02]  /*02c0*/  CS2R R66, SRZ ;  /* 0x0000000000427805 */ /* 0x000fe4000001ff00 */
[----:B------:R-:W-:Y:S02]  /*02d0*/  CS2R R68, SRZ ;  /* 0x0000000000447805 */ /* 0x000fe4000001ff00 */
[----:B------:R-:W-:Y:S02]  /*02e0*/  CS2R R70, SRZ ;  /* 0x0000000000467805 */ /* 0x000fe4000001ff00 */
[----:B------:R-:W-:Y:S01]  /*02f0*/  CS2R R72, SRZ ;  /* 0x0000000000487805 */ /* 0x000fe2000001ff00 */
[----:B0-----:R-:W-:Y:S01]  /*0300*/  IMAD.WIDE.U32 R2, R110, 0x8, R2 ;  /* 0x000000086e027825 */ /* 0x001fe200078e0002 */
[----:B------:R-:W-:-:S02]  /*0310*/  CS2R R74, SRZ ;  /* 0x00000000004a7805 */ /* 0x000fc4000001ff00 */
[----:B------:R-:W-:Y:S02]  /*0320*/  CS2R R76, SRZ ;  /* 0x00000000004c7805 */ /* 0x000fe4000001ff00 */
[----:B------:R-:W-:Y:S01]  /*0330*/  CS2R R78, SRZ ;  /* 0x00000000004e7805 */ /* 0x000fe2000001ff00 */
[----:B------:R-:W-:Y:S01]  /*0340*/  IMAD.MOV.U32 R80, RZ, RZ, RZ ;  /* 0x000000ffff507224 */ /* 0x000fe200078e00ff */
[----:B--2---:R-:W2:Y:S01]  /*0350*/  LDG.E.64 R4, desc[UR12][R2.64+0x2000] ;  /* 0x0020000c02047981 */ /* 0x004ea2000c1e1b00 */
[----:B------:R-:W-:Y:S01]  /*0360*/  UPLOP3.LUT UP1, UPT, UPT, UPT, UPT, 0x40, 0x4 ;  /* 0x000000000004789c */ /* 0x000fe20003f2e870 */
[----:B------:R-:W0:Y:S02]  /*0370*/  LDCU UR11, c[0x0][0x388] ;  /* 0x00007100ff0b77ac */ /* 0x000e240008000800 */
[----:B------:R-:W4:Y:S01]  /*0380*/  LDG.E.64 R6, desc[UR12][R2.64+0x1800] ;  /* 0x0018000c02067981 */ /* 0x000f22000c1e1b00 */
[----:B------:R-:W0:Y:S03]  /*0390*/  LDCU UR16, c[0x0][0x400] ;  /* 0x00008000ff1077ac */ /* 0x000e260008000800 */
[----:B------:R-:W5:Y:S01]  /*03a0*/  LDG.E.64 R8, desc[UR12][R2.64+0x1000] ;  /* 0x0010000c02087981 */ /* 0x000f62000c1e1b00 */
[----:B------:R-:W0:Y:S03]  /*03b0*/  LDCU.64 UR8, c[0x0][0x478] ;  /* 0x00008f00ff0877ac */ /* 0x000e260008000a00 */
[----:B------:R-:W5:Y:S01]  /*03c0*/  LDG.E.64 R10, desc[UR12][R2.64+0x800] ;  /* 0x0008000c020a7981 */ /* 0x000f62000c1e1b00 */
[----:B------:R-:W0:Y:S03]  /*03d0*/  LDCU.64 UR14, c[0x0][0x470] ;  /* 0x00008e00ff0e77ac */ /* 0x000e260008000a00 */
[----:B------:R-:W5:Y:S01]  /*03e0*/  LDG.E.64 R12, desc[UR12][R2.64] ;  /* 0x0000000c020c7981 */ /* 0x000f62000c1e1b00 */
[----:B-1----:R-:W-:-:S02]  /*03f0*/  UISETP.NE.U32.AND UP0, UPT, UR6, URZ, UPT ;  /* 0x000000ff0600728c */ /* 0x002fc4000bf05070 */
[----:B---3--:R-:W-:Y:S02]  /*0400*/  UISETP.NE.AND UP2, UPT, UR5, URZ, UPT ;  /* 0x000000ff0500728c */ /* 0x008fe4000bf45270 */
[----:B------:R-:W-:Y:S01]  /*0410*/  UISETP.NE.AND.EX UP0, UPT, UR7, URZ, UPT, UP0 ;  /* 0x000000ff0700728c */ /* 0x000fe2000bf05300 */
[----:B------:R-:W1:Y:S03]  /*0420*/  LDCU UR6, c[0x0][0x408] ;  /* 0x00008100ff0677ac */ /* 0x000e660008000800 */
[----:B------:R-:W-:Y:S02]  /*0430*/  PLOP3.LUT P3, PT, PT, PT, UP2, 0x80, 0x8 ;  /* 0x000000000008781c */ /* 0x000fe40003f6f028 */
[----:B------:R-:W-:Y:S02]  /*0440*/  PLOP3.LUT P0, PT, PT, PT, UP0, 0x80, 0x8 ;  /* 0x000000000008781c */ /* 0x000fe40003f0f008 */
[C-C-:B--2---:R-:W-:Y:S01]  /*0450*/  SHF.R.U64 R81, R4.reuse, 0x10, R5.reuse ;  /* 0x0000001004517819 */ /* 0x144fe20000001205 */
[----:B------:R-:W-:Y:S01]  /*0460*/  IMAD.U32 R31, R4, 0x10000, RZ ;  /* 0x00010000041f7824 */ /* 0x000fe200078e00ff */
[----:B------:R-:W-:Y:S01]  /*0470*/  SHF.R.U32.HI R82, RZ, 0x10, R5 ;  /* 0x00000010ff527819 */ /* 0x000fe20000011605 */
[----:B------:R-:W-:Y:S01]  /*0480*/  IMAD.U32 R32, R5, 0x10000, RZ ;  /* 0x0001000005207824 */ /* 0x000fe200078e00ff */
[C-C-:B----4-:R-:W-:Y:S01]  /*0490*/  SHF.R.U64 R83, R6.reuse, 0x10, R7.reuse ;  /* 0x0000001006537819 */ /* 0x150fe20000001207 */
[----:B------:R-:W-:Y:S01]  /*04a0*/  IMAD.U32 R33, R6, 0x10000, RZ ;  /* 0x0001000006217824 */ /* 0x000fe200078e00ff */
[----:B------:R-:W-:Y:S01]  /*04b0*/  SHF.R.U32.HI R84, RZ, 0x10, R7 ;  /* 0x00000010ff547819 */ /* 0x000fe20000011607 */
[----:B------:R-:W-:Y:S01]  /*04c0*/  IMAD.U32 R34, R7, 0x10000, RZ ;  /* 0x0001000007227824 */ /* 0x000fe200078e00ff */
[C-C-:B-----5:R-:W-:Y:S01]  /*04d0*/  SHF.R.U64 R85, R8.reuse, 0x10, R9.reuse ;  /* 0x0000001008557819 */ /* 0x160fe20000001209 */
[----:B------:R-:W-:Y:S01]  /*04e0*/  IMAD.U32 R35, R8, 0x10000, RZ ;  /* 0x0001000008237824 */ /* 0x000fe200078e00ff */
[----:B------:R-:W-:Y:S01]  /*04f0*/  SHF.R.U32.HI R86, RZ, 0x10, R9 ;  /* 0x00000010ff567819 */ /* 0x000fe20000011609 */
[----:B------:R-:W-:Y:S01]  /*0500*/  IMAD.U32 R36, R9, 0x10000, RZ ;  /* 0x0001000009247824 */ /* 0x000fe200078e00ff */
[C-C-:B------:R-:W-:Y:S01]  /*0510*/  SHF.R.U64 R87, R10.reuse, 0x10, R11.reuse ;  /* 0x000000100a577819 */ /* 0x140fe2000000120b */
[----:B------:R-:W-:Y:S01]  /*0520*/  IMAD.U32 R37, R10, 0x10000, RZ ;  /* 0x000100000a257824 */ /* 0x000fe200078e00ff */
[----:B------:R-:W-:Y:S01]  /*0530*/  SHF.R.U32.HI R88, RZ, 0x10, R11 ;  /* 0x00000010ff587819 */ /* 0x000fe2000001160b */
[----:B------:R-:W-:Y:S01]  /*0540*/  IMAD.U32 R38, R11, 0x10000, RZ ;  /* 0x000100000b267824 */ /* 0x000fe200078e00ff */
[C-C-:B------:R-:W-:Y:S01]  /*0550*/  SHF.R.U64 R89, R12.reuse, 0x10, R13.reuse ;  /* 0x000000100c597819 */ /* 0x140fe2000000120d */
[----:B------:R-:W-:Y:S01]  /*0560*/  IMAD.U32 R39, R12, 0x10000, RZ ;  /* 0x000100000c277824 */ /* 0x000fe200078e00ff */
[----:B------:R-:W-:Y:S01]  /*0570*/  SHF.R.U32.HI R90, RZ, 0x10, R13 ;  /* 0x00000010ff5a7819 */ /* 0x000fe2000001160d */
        /* <DEDUP_REMOVED lines=10> */
[----:B01----:R-:W-:-:S07]  /*0620*/  IMAD.U32 R90, R90, 0x10000, RZ ;  /* 0x000100005a5a7824 */ /* 0x003fce00078e00ff */
.L_x_558:
[----:B0-----:R-:W0:Y:S01]  /*0630*/  LDC.64 R114, c[0x0][0x3a8] ;  /* 0x0000ea00ff727b82 */ /* 0x001e220000000a00 */
[----:B------:R-:W-:-:S05]  /*0640*/  IMAD R0, R41, UR11, RZ ;  /* 0x0000000b29007c24 */ /* 0x000fca000f8e02ff */
[----:B--2---:R-:W-:Y:S02]  /*0650*/  SHF.R.S32.HI R5, RZ, 0x1f, R0 ;  /* 0x0000001fff057819 */ /* 0x004fe40000011400 */
[----:B-1----:R-:W1:Y:S02]  /*0660*/  LDC.64 R118, c[0x0][0x428] ;  /* 0x00010a00ff767b82 */ /* 0x002e640000000a00 */
[----:B------:R-:W-:-:S04]  /*0670*/  LEA.HI R5, R5, R0, RZ, 0x2 ;  /* 0x0000000005057211 */ /* 0x000fc800078f10ff */
[----:B------:R-:W-:Y:S02]  /*0680*/  LEA.HI.SX32 R109, R5, R110, 0x1e ;  /* 0x0000006e056d7211 */ /* 0x000fe400078ff2ff */
[----:B------:R-:W2:Y:S03]  /*0690*/  LDC.64 R4, c[0x0][0x3c0] ;  /* 0x0000f000ff047b82 */ /* 0x000ea60000000a00 */
[C---:B------:R-:W-:Y:S02]  /*06a0*/  VIADD R93, R109.reuse, 0x200 ;  /* 0x000002006d5d7836 */ /* 0x040fe40000000000 */
[----:B------:R-:W-:Y:S02]  /*06b0*/  VIADD R91, R109, 0x100 ;  /* 0x000001006d5b7836 */ /* 0x000fe40000000000 */
[--C-:B0-----:R-:W-:Y:S01]  /*06c0*/  IMAD.WIDE.U32 R18, R93, 0x8, R114.reuse ;  /* 0x000000085d127825 */ /* 0x101fe200078e0072 */
[----:B------:R-:W0:Y:S03]  /*06d0*/  LDC.64 R112, c[0x0][0x3c8] ;  /* 0x0000f200ff707b82 */ /* 0x000e260000000a00 */
[----:B------:R-:W-:-:S02]  /*06e0*/  IMAD.WIDE.U32 R14, R109, 0x8, R114 ;  /* 0x000000086d0e7825 */ /* 0x000fc400078e0072 */
[----:B------:R-:W3:Y:S02]  /*06f0*/  LDG.E.64 R18, desc[UR12][R18.64] ;  /* 0x0000000c12127981 */ /* 0x000ee4000c1e1b00 */
[----:B------:R-:W-:Y:S01]  /*0700*/  IMAD.WIDE.U32 R16, R91, 0x8, R114 ;  /* 0x000000085b107825 */ /* 0x000fe200078e0072 */
[----:B------:R-:W4:Y:S01]  /*0710*/  @P0 LDC.64 R116, c[0x0][0x438] ;  /* 0x00010e00ff740b82 */ /* 0x000f220000000a00 */
[----:B------:R-:W3:Y:S02]  /*0720*/  LDG.E.64 R14, desc[UR12][R14.64] ;  /* 0x0000000c0e0e7981 */ /* 0x000ee4000c1e1b00 */
[C---:B------:R-:W-:Y:S02]  /*0730*/  VIADD R105, R109.reuse, 0x300 ;  /* 0x000003006d697836 */ /* 0x040fe40000000000 */
[----:B------:R-:W3:Y:S01]  /*0740*/  LDG.E.64 R16, desc[UR12][R16.64] ;  /* 0x0000000c10107981 */ /* 0x000ee2000c1e1b00 */
[----:B------:R-:W-:Y:S02]  /*0750*/  VIADD R107, R109, 0x400 ;  /* 0x000004006d6b7836 */ /* 0x000fe40000000000 */
[----:B--2---:R-:W-:Y:S01]  /*0760*/  IMAD.WIDE R4, R41, 0x4, R4 ;  /* 0x0000000429047825 */ /* 0x004fe200078e0204 */
[----:B------:R-:W2:Y:S03]  /*0770*/  LDC.64 R28, c[0x0][0x438] ;  /* 0x00010e00ff1c7b82 */ /* 0x000ea60000000a00 */
[----:B------:R-:W-:Y:S01]  /*0780*/  IMAD.WIDE.U32 R110, R105, 0x8, R114 ;  /* 0x00000008696e7825 */ /* 0x000fe200078e0072 */
[----:B------:R-:W3:Y:S03]  /*0790*/  LDG.E R0, desc[UR12][R4.64] ;  /* 0x0000000c04007981 */ /* 0x000ee6000c1e1900 */
[--C-:B-1----:R-:W-:Y:S01]  /*07a0*/  IMAD.WIDE.U32 R6, R109, 0x8, R118.reuse ;  /* 0x000000086d067825 */ /* 0x102fe200078e0076 */
[----:B------:R-:W-:Y:S01]  /*07b0*/  ISETP.NE.U32.AND P1, PT, RZ, UR14, PT ;  /* 0x0000000eff007c0c */ /* 0x000fe2000bf25070 */
[----:B------:R-:W3:Y:S01]  /*07c0*/  LDG.E.64 R110, desc[UR12][R110.64] ;  /* 0x0000000c6e6e7981 */ /* 0x000ee2000c1e1b00 */
[----:B------:R-:W1:Y:S01]  /*07d0*/  LDC.64 R130, c[0x0][0x380] ;  /* 0x0000e000ff827b82 */ /* 0x000e620000000a00 */
[----:B------:R-:W-:-:S02]  /*07e0*/  IMAD.WIDE.U32 R12, R105, 0x8, R118 ;  /* 0x00000008690c7825 */ /* 0x000fc400078e0076 */
[----:B------:R-:W3:Y:S02]  /*07f0*/  LDG.E.64 R6, desc[UR12][R6.64] ;  /* 0x0000000c06067981 */ /* 0x000ee4000c1e1b00 */
[----:B------:R-:W-:Y:S02]  /*0800*/  IMAD.WIDE.U32 R114, R107, 0x8, R114 ;  /* 0x000000086b727825 */ /* 0x000fe400078e0072 */
[----:B------:R-:W3:Y:S02]  /*0810*/  LDG.E.64 R12, desc[UR12][R12.64] ;  /* 0x0000000c0c0c7981 */ /* 0x000ee4000c1e1b00 */
[--C-:B------:R-:W-:Y:S02]  /*0820*/  IMAD.WIDE.U32 R8, R91, 0x8, R118.reuse ;  /* 0x000000085b087825 */ /* 0x100fe400078e0076 */
[----:B------:R-:W3:Y:S02]  /*0830*/  LDG.E.64 R114, desc[UR12][R114.64] ;  /* 0x0000000c72727981 */ /* 0x000ee4000c1e1b00 */
[----:B------:R-:W-:-:S02]  /*0840*/  IMAD.WIDE.U32 R10, R93, 0x8, R118 ;  /* 0x000000085d0a7825 */ /* 0x000fc400078e0076 */
[----:B------:R-:W3:Y:S02]  /*0850*/  LDG.E.64 R8, desc[UR12][R8.64] ;  /* 0x0000000c08087981 */ /* 0x000ee4000c1e1b00 */
[----:B------:R-:W-:Y:S02]  /*0860*/  IMAD.WIDE.U32 R118, R107, 0x8, R118 ;  /* 0x000000086b767825 */ /* 0x000fe400078e0076 */
[----:B------:R-:W3:Y:S04]  /*0870*/  LDG.E.64 R10, desc[UR12][R10.64] ;  /* 0x0000000c0a0a7981 */ /* 0x000ee8000c1e1b00 */
[----:B------:R1:W3:Y:S01]  /*0880*/  LDG.E.64 R4, desc[UR12][R118.64] ;  /* 0x0000000c76047981 */ /* 0x0002e2000c1e1b00 */
[----:B0-----:R-:W-:-:S05]  /*0890*/  IMAD.WIDE R112, R41, 0x4, R112 ;  /* 0x0000000429707825 */ /* 0x001fca00078e0270 */
[----:B------:R-:W3:Y:S01]  /*08a0*/  LDG.E R106, desc[UR12][R112.64] ;  /* 0x0000000c706a7981 */ /* 0x000ee2000c1e1900 */
[----:B----4-:R-:W-:Y:S01]  /*08b0*/  @P0 IMAD.WIDE.U32 R116, R109, 0x8, R116 ;  /* 0x000000086d740825 */ /* 0x010fe200078e0074 */
[----:B--2---:R-:W-:-:S04]  /*08c0*/  ISETP.NE.U32.AND P2, PT, R28, RZ, PT ;  /* 0x000000ff1c00720c */ /* 0x004fc80003f45070 */
[----:B------:R0:W5:Y:S01]  /*08d0*/  @P0 LDG.E.64 R24, desc[UR12][R116.64] ;  /* 0x0000000c74180981 */ /* 0x000162000c1e1b00 */
[----:B------:R-:W-:Y:S02]  /*08e0*/  ISETP.NE.AND.EX P0, PT, R29, RZ, PT, P2 ;  /* 0x000000ff1d00720c */ /* 0x000fe40003f05320 */
[----:B------:R-:W-:-:S11]  /*08f0*/  ISETP.NE.AND.EX P1, PT, RZ, UR15, PT, P1 ;  /* 0x0000000fff007c0c */ /* 0x000fd6000bf25310 */
[----:B------:R-:W0:Y:S08]  /*0900*/  @P0 LDC.64 R120, c[0x0][0x438] ;  /* 0x00010e00ff780b82 */ /* 0x000e300000000a00 */
[----:B------:R-:W2:Y:S08]  /*0910*/  @P0 LDC.64 R124, c[0x0][0x438] ;  /* 0x00010e00ff7c0b82 */ /* 0x000eb00000000a00 */
[----:B-1----:R-:W1:Y:S08]  /*0920*/  @P1 LDC.64 R118, c[0x0][0x3b8] ;  /* 0x0000ee00ff761b82 */ /* 0x002e700000000a00 */
[----:B------:R-:W4:Y:S01]  /*0930*/  @P1 LDC.64 R122, c[0x0][0x3b8] ;  /* 0x0000ee00ff7a1b82 */ /* 0x000f220000000a00 */
[----:B0-----:R-:W-:-:S04]  /*0940*/  @P0 IMAD.WIDE.U32 R116, R91, 0x8, R120 ;  /* 0x000000085b740825 */ /* 0x001fc800078e0078 */
[----:B------:R-:W-:Y:S01]  /*0950*/  IMAD.IADD R41, R41, 0x1, R130 ;  /* 0x0000000129297824 */ /* 0x000fe200078e0282 */
[----:B------:R-:W5:Y:S02]  /*0960*/  @P0 LDG.E.64 R22, desc[UR12][R116.64] ;  /* 0x0000000c74160981 */ /* 0x000f64000c1e1b00 */
[----:B------:R-:W0:Y:S01]  /*0970*/  @P0 LDC.64 R128, c[0x0][0x438] ;  /* 0x00010e00ff800b82 */ /* 0x000e220000000a00 */
[----:B--2---:R-:W-:-:S05]  /*0980*/  @P0 IMAD.WIDE.U32 R120, R93, 0x8, R124 ;  /* 0x000000085d780825 */ /* 0x004fca00078e007c */
[----:B------:R-:W5:Y:S02]  /*0990*/  @P0 LDG.E.64 R20, desc[UR12][R120.64] ;  /* 0x0000000c78140981 */ /* 0x000f64000c1e1b00 */
[----:B------:R-:W2:Y:S01]  /*09a0*/  @P1 LDC.64 R126, c[0x0][0x3b8] ;  /* 0x0000ee00ff7e1b82 */ /* 0x000ea20000000a00 */
[----:B-1----:R-:W-:-:S05]  /*09b0*/  @P1 IMAD.WIDE.U32 R112, R109, 0x4, R118 ;  /* 0x000000046d701825 */ /* 0x002fca00078e0076 */
[----:B------:R1:W5:Y:S01]  /*09c0*/  @P1 LDG.E R162, desc[UR12][R112.64] ;  /* 0x0000000c70a21981 */ /* 0x000362000c1e1900 */
[----:B----4-:R-:W-:-:S05]  /*09d0*/  @P1 IMAD.WIDE.U32 R118, R91, 0x4, R122 ;  /* 0x000000045b761825 */ /* 0x010fca00078e007a */
[----:B------:R4:W5:Y:S01]  /*09e0*/  @P1 LDG.E R94, desc[UR12][R118.64] ;  /* 0x0000000c765e1981 */ /* 0x000962000c1e1900 */
[----:B-1----:R-:W1:Y:S01]  /*09f0*/  LDC.64 R112, c[0x0][0x3b0] ;  /* 0x0000ec00ff707b82 */ /* 0x002e620000000a00 */
[----:B0-----:R-:W-:Y:S01]  /*0a00*/  @P0 IMAD.WIDE.U32 R124, R105, 0x8, R128 ;  /* 0x00000008697c0825 */ /* 0x001fe200078e0080 */
[----:B------:R-:W-:-:S04]  /*0a10*/  ISETP.GE.AND P4, PT, R41, R131, PT ;  /* 0x000000832900720c */ /* 0x000fc80003f86270 */
[----:B------:R-:W5:Y:S01]  /*0a20*/  @P0 LDG.E.64 R2, desc[UR12][R124.64] ;  /* 0x0000000c7c020981 */ /* 0x000f62000c1e1b00 */
[----:B--2---:R-:W-:-:S05]  /*0a30*/  @P1 IMAD.WIDE.U32 R122, R93, 0x4, R126 ;  /* 0x000000045d7a1825 */ /* 0x004fca00078e007e */
[----:B------:R0:W5:Y:S01]  /*0a40*/  @P1 LDG.E R96, desc[UR12][R122.64] ;  /* 0x0000000c7a601981 */ /* 0x000162000c1e1900 */
[----:B-1----:R-:W-:-:S04]  /*0a50*/  IMAD.WIDE.U32 R116, R109, 0x4, R112 ;  /* 0x000000046d747825 */ /* 0x002fc800078e0070 */
[----:B---3--:R-:W-:Y:S01]  /*0a60*/  IMAD.MOV.U32 R120, RZ, RZ, R18 ;  /* 0x000000ffff787224 */ /* 0x008fe200078e0012 */
[--C-:B------:R-:W-:Y:S01]  /*0a70*/  SHF.R.U64 R132, R18, 0x10, R19.reuse ;  /* 0x0000001012847819 */ /* 0x100fe20000001213 */
[--C-:B------:R-:W-:Y:S01]  /*0a80*/  IMAD.MOV.U32 R121, RZ, RZ, R19.reuse ;  /* 0x000000ffff797224 */ /* 0x100fe200078e0013 */
[----:B------:R-:W-:Y:S02]  /*0a90*/  SHF.R.U32.HI R147, RZ, 0x10, R19 ;  /* 0x00000010ff937819 */ /* 0x000fe40000011613 */
[----:B------:R-:W1:Y:S01]  /*0aa0*/  @P0 LDC.64 R18, c[0x0][0x438] ;  /* 0x00010e00ff120b82 */ /* 0x000e620000000a00 */
[----:B------:R-:W-:Y:S01]  /*0ab0*/  SHF.R.U64 R136, R14, 0x10, R15 ;  /* 0x000000100e887819 */ /* 0x000fe2000000120f */
[----:B------:R-:W-:Y:S01]  /*0ac0*/  IMAD.MOV.U32 R128, RZ, RZ, R16 ;  /* 0x000000ffff807224 */ /* 0x000fe200078e0010 */
[--C-:B------:R-:W-:Y:S01]  /*0ad0*/  SHF.R.U64 R134, R16, 0x10, R17.reuse ;  /* 0x0000001010867819 */ /* 0x100fe20000001211 */
[--C-:B----4-:R-:W-:Y:S01]  /*0ae0*/  IMAD.MOV.U32 R119, RZ, RZ, R17.reuse ;  /* 0x000000ffff777224 */ /* 0x110fe200078e0011 */
[----:B------:R-:W-:-:S03]  /*0af0*/  SHF.R.U32.HI R133, RZ, 0x10, R17 ;  /* 0x00000010ff857819 */ /* 0x000fc60000011611 */
[----:B------:R-:W2:Y:S01]  /*0b00*/  @P1 LDC.64 R16, c[0x0][0x3b8] ;  /* 0x0000ee00ff101b82 */ /* 0x000ea20000000a00 */
[----:B------:R-:W-:Y:S01]  /*0b10*/  FSEL R137, R0, RZ, !P3 ;  /* 0x000000ff00897208 */ /* 0x000fe20005800000 */
[----:B------:R-:W-:Y:S01]  /*0b20*/  IMAD.U32 R0, R136, 0x10000, RZ ;  /* 0x0001000088007824 */ /* 0x000fe200078e00ff */
[--C-:B------:R-:W-:Y:S01]  /*0b30*/  SHF.R.U32.HI R127, RZ, 0x10, R15.reuse ;  /* 0x00000010ff7f7819 */ /* 0x100fe2000001160f */
[----:B------:R-:W-:Y:S02]  /*0b40*/  IMAD.MOV.U32 R108, RZ, RZ, R14 ;  /* 0x000000ffff6c7224 */ /* 0x000fe400078e000e */
[C---:B------:R-:W-:Y:S01]  /*0b50*/  FADD.FTZ R159, -R137.reuse, R0 ;  /* 0x00000000899f7221 */ /* 0x040fe20000010100 */
[----:B------:R-:W-:Y:S02]  /*0b60*/  IMAD.U32 R0, R134, 0x10000, RZ ;  /* 0x0001000086007824 */ /* 0x000fe400078e00ff */
[----:B------:R-:W-:Y:S02]  /*0b70*/  IMAD.MOV.U32 R126, RZ, RZ, R15 ;  /* 0x000000ffff7e7224 */ /* 0x000fe400078e000f */
[----:B------:R-:W3:Y:S01]  /*0b80*/  @P1 LDC.64 R14, c[0x0][0x3b8] ;  /* 0x0000ee00ff0e1b82 */ /* 0x000ee20000000a00 */
[----:B------:R-:W-:Y:S01]  /*0b90*/  FADD.FTZ R151, -R137, R0 ;  /* 0x0000000089977221 */ /* 0x000fe20000010100 */
[----:B-1----:R-:W-:Y:S01]  /*0ba0*/  @P0 IMAD.WIDE.U32 R18, R107, 0x8, R18 ;  /* 0x000000086b120825 */ /* 0x002fe200078e0012 */
[----:B------:R-:W-:-:S02]  /*0bb0*/  SHF.R.U64 R129, R110, 0x10, R111 ;  /* 0x000000106e817819 */ /* 0x000fc4000000126f */
[--C-:B------:R-:W-:Y:S01]  /*0bc0*/  SHF.R.U32.HI R135, RZ, 0x10, R111.reuse ;  /* 0x00000010ff877819 */ /* 0x100fe2000001166f */
[----:B0-----:R-:W-:Y:S01]  /*0bd0*/  IMAD.MOV.U32 R122, RZ, RZ, R110 ;  /* 0x000000ffff7a7224 */ /* 0x001fe200078e006e */
[----:B------:R0:W5:Y:S01]  /*0be0*/  @P0 LDG.E.64 R26, desc[UR12][R18.64] ;  /* 0x0000000c121a0981 */ /* 0x000162000c1e1b00 */
[----:B------:R-:W-:Y:S02]  /*0bf0*/  IMAD.MOV.U32 R123, RZ, RZ, R111 ;  /* 0x000000ffff7b7224 */ /* 0x000fe400078e006f */
[----:B------:R-:W-:Y:S02]  /*0c00*/  IMAD.MOV.U32 R0, RZ, RZ, R6 ;  /* 0x000000ffff007224 */ /* 0x000fe400078e0006 */
[----:B------:R-:W-:Y:S01]  /*0c10*/  IMAD.WIDE.U32 R110, R93, 0x4, R112 ;  /* 0x000000045d6e7825 */ /* 0x000fe200078e0070 */
[----:B------:R-:W-:Y:S02]  /*0c20*/  SHF.R.U64 R6, R6, 0x10, R7 ;  /* 0x0000001006067819 */ /* 0x000fe40000001207 */
[----:B------:R-:W-:Y:S01]  /*0c30*/  SHF.R.U32.HI R131, RZ, 0x10, R115 ;  /* 0x00000010ff837819 */ /* 0x000fe20000011673 */
[----:B------:R-:W-:Y:S01]  /*0c40*/  IMAD.U32 R126, R126, 0x10000, RZ ;  /* 0x000100007e7e7824 */ /* 0x000fe200078e00ff */
[----:B0-----:R-:W-:Y:S01]  /*0c50*/  SHF.R.U64 R19, R12, 0x10, R13 ;  /* 0x000000100c137819 */ /* 0x001fe2000000120d */
[----:B------:R-:W-:Y:S01]  /*0c60*/  IMAD.MOV.U32 R18, RZ, RZ, R12 ;  /* 0x000000ffff127224 */ /* 0x000fe200078e000c */
[----:B------:R0:W5:Y:S01]  /*0c70*/  LDG.E R111, desc[UR12][R110.64] ;  /* 0x0000000c6e6f7981 */ /* 0x000162000c1e1900 */
[----:B------:R-:W-:-:S02]  /*0c80*/  IMAD.U32 R12, R0, 0x10000, RZ ;  /* 0x00010000000c7824 */ /* 0x000fc400078e00ff */
[----:B------:R-:W-:Y:S02]  /*0c90*/  IMAD.U32 R120, R120, 0x10000, RZ ;  /* 0x0001000078787824 */ /* 0x000fe400078e00ff */
[----:B------:R-:W-:Y:S02]  /*0ca0*/  IMAD.U32 R121, R121, 0x10000, RZ ;  /* 0x0001000079797824 */ /* 0x000fe400078e00ff */
[----:B------:R-:W-:Y:S02]  /*0cb0*/  IMAD.U32 R122, R122, 0x10000, RZ ;  /* 0x000100007a7a7824 */ /* 0x000fe400078e00ff */
[----:B------:R-:W-:Y:S02]  /*0cc0*/  IMAD.U32 R123, R123, 0x10000, RZ ;  /* 0x000100007b7b7824 */ /* 0x000fe400078e00ff */
[----:B------:R-:W-:Y:S01]  /*0cd0*/  FMUL.FTZ R149, R39, R12 ;  /* 0x0000000c27957220 */ /* 0x000fe20000410000 */
[----:B------:R-:W-:Y:S02]  /*0ce0*/  IMAD.U32 R118, R127, 0x10000, RZ ;  /* 0x000100007f767824 */ /* 0x000fe400078e00ff */
[----:B------:R-:W-:Y:S01]  /*0cf0*/  FADD.FTZ R127, -R137, R126 ;  /* 0x0000007e897f7221 */ /* 0x000fe20000010100 */
[----:B------:R-:W-:Y:S01]  /*0d00*/  IMAD.MOV.U32 R124, RZ, RZ, R114 ;  /* 0x000000ffff7c7224 */ /* 0x000fe200078e0072 */
[----:B------:R-:W-:Y:S01]  /*0d10*/  SHF.R.U64 R143, R114, 0x10, R115 ;  /* 0x00000010728f7819 */ /* 0x000fe20000001273 */
[----:B0-----:R-:W-:-:S02]  /*0d20*/  IMAD.MOV.U32 R110, RZ, RZ, R7 ;  /* 0x000000ffff6e7224 */ /* 0x001fc400078e0007 */
[C---:B------:R-:W-:Y:S01]  /*0d30*/  FADD.FTZ R169, -R137.reuse, R120 ;  /* 0x0000007889a97221 */ /* 0x040fe20000010100 */
[----:B------:R-:W-:Y:S02]  /*0d40*/  IMAD.U32 R6, R6, 0x10000, RZ ;  /* 0x0001000006067824 */ /* 0x000fe400078e00ff */
[C---:B------:R-:W-:Y:S01]  /*0d50*/  FADD.FTZ R173, -R137.reuse, R121 ;  /* 0x0000007989ad7221 */ /* 0x040fe20000010100 */
[----:B------:R-:W-:Y:S02]  /*0d60*/  IMAD.MOV.U32 R130, RZ, RZ, R115 ;  /* 0x000000ffff827224 */ /* 0x000fe400078e0073 */
[----:B------:R-:W-:Y:S01]  /*0d70*/  FADD.FTZ R167, -R137, R122 ;  /* 0x0000007a89a77221 */ /* 0x000fe20000010100 */
[----:B------:R-:W-:Y:S02]  /*0d80*/  IMAD.U32 R126, R131, 0x10000, RZ ;  /* 0x00010000837e7824 */ /* 0x000fe400078e00ff */
[----:B------:R-:W-:Y:S01]  /*0d90*/  FADD.FTZ R165, -R137, R123 ;  /* 0x0000007b89a57221 */ /* 0x000fe20000010100 */
[----:B------:R-:W-:Y:S01]  /*0da0*/  IMAD.WIDE.U32 R114, R91, 0x4, R112 ;  /* 0x000000045b727825 */ /* 0x000fe200078e0070 */
[----:B------:R0:W5:Y:S01]  /*0db0*/  LDG.E R131, desc[UR12][R116.64] ;  /* 0x0000000c74837981 */ /* 0x000162000c1e1900 */
[----:B------:R-:W-:-:S02]  /*0dc0*/  SHF.R.U32.HI R7, RZ, 0x10, R7 ;  /* 0x00000010ff077819 */ /* 0x000fc40000011607 */
[----:B------:R-:W-:Y:S01]  /*0dd0*/  IMAD.WIDE.U32 R120, R105, 0x4, R112 ;  /* 0x0000000469787825 */ /* 0x000fe200078e0070 */
[----:B------:R-:W-:-:S03]  /*0de0*/  SHF.R.U64 R157, R4, 0x10, R5 ;  /* 0x00000010049d7819 */ /* 0x000fc60000001205 */
[----:B------:R-:W-:Y:S01]  /*0df0*/  FMUL.FTZ R146, R89, R6 ;  /* 0x0000000659927220 */ /* 0x000fe20000410000 */
[----:B------:R-:W-:Y:S01]  /*0e00*/  SHF.R.U32.HI R163, RZ, 0x10, R5 ;  /* 0x00000010ffa37819 */ /* 0x000fe20000011605 */
[----:B------:R-:W-:-:S04]  /*0e10*/  IMAD.WIDE.U32 R122, R107, 0x4, R112 ;  /* 0x000000046b7a7825 */ /* 0x000fc800078e0070 */
[----:B------:R-:W-:Y:S01]  /*0e20*/  IMAD.MOV.U32 R160, RZ, RZ, R5 ;  /* 0x000000ffffa07224 */ /* 0x000fe200078e0005 */
[----:B0-----:R-:W-:Y:S01]  /*0e30*/  SHF.R.U64 R117, R8, 0x10, R9 ;  /* 0x0000001008757819 */ /* 0x001fe20000001209 */
[----:B------:R-:W-:Y:S02]  /*0e40*/  IMAD.MOV.U32 R113, RZ, RZ, R8 ;  /* 0x000000ffff717224 */ /* 0x000fe400078e0008 */
[----:B------:R-:W-:Y:S01]  /*0e50*/  FADD.FTZ R5, RZ, R149 ;  /* 0x00000095ff057221 */ /* 0x000fe20000010000 */
[----:B------:R-:W-:Y:S02]  /*0e60*/  IMAD.U32 R124, R124, 0x10000, RZ ;  /* 0x000100007c7c7824 */ /* 0x000fe400078e00ff */
[----:B--2---:R-:W-:Y:S01]  /*0e70*/  @P1 IMAD.WIDE.U32 R16, R105, 0x4, R16 ;  /* 0x0000000469101825 */ /* 0x004fe200078e0010 */
[----:B------:R-:W-:-:S03]  /*0e80*/  SHF.R.U32.HI R116, RZ, 0x10, R9 ;  /* 0x00000010ff747819 */ /* 0x000fc60000011609 */
[----:B---3--:R-:W-:-:S04]  /*0e90*/  @P1 IMAD.WIDE.U32 R14, R107, 0x4, R14 ;  /* 0x000000046b0e1825 */ /* 0x008fc800078e000e */
[----:B------:R-:W-:Y:S02]  /*0ea0*/  IMAD.U32 R108, R108, 0x10000, RZ ;  /* 0x000100006c6c7824 */ /* 0x000fe400078e00ff */
[----:B------:R-:W-:Y:S01]  /*0eb0*/  FADD.FTZ R161, -R137, R118 ;  /* 0x0000007689a17221 */ /* 0x000fe20000010100 */
[----:B------:R-:W-:Y:S02]  /*0ec0*/  IMAD.U32 R8, R110, 0x10000, RZ ;  /* 0x000100006e087824 */ /* 0x000fe400078e00ff */
[----:B------:R-:W-:Y:S01]  /*0ed0*/  FADD.FTZ R5, R146, R5 ;  /* 0x0000000592057221 */ /* 0x000fe20000010000 */
[----:B------:R-:W-:Y:S02]  /*0ee0*/  IMAD.U32 R7, R7, 0x10000, RZ ;  /* 0x0001000007077824 */ /* 0x000fe400078e00ff */
[----:B------:R-:W-:Y:S01]  /*0ef0*/  FADD.FTZ R141, -R137, R124 ;  /* 0x0000007c898d7221 */ /* 0x000fe20000010100 */
[----:B------:R-:W-:Y:S01]  /*0f00*/  FMUL.FTZ R148, R40, R8 ;  /* 0x0000000828947220 */ /* 0x000fe20000410000 */
[----:B------:R0:W5:Y:S01]  /*0f10*/  LDG.E R124, desc[UR12][R114.64] ;  /* 0x0000000c727c7981 */ /* 0x000162000c1e1900 */
[----:B------:R-:W-:-:S03]  /*0f20*/  FMUL.FTZ R150, R90, R7 ;  /* 0x000000075a967220 */ /* 0x000fc60000410000 */
[----:B------:R1:W5:Y:S01]  /*0f30*/  @P1 LDG.E R98, desc[UR12][R16.64] ;  /* 0x0000000c10621981 */ /* 0x000362000c1e1900 */
[----:B------:R-:W-:Y:S01]  /*0f40*/  FADD.FTZ R5, R148, R5 ;  /* 0x0000000594057221 */ /* 0x000fe20000010000 */
[----:B------:R-:W-:Y:S01]  /*0f50*/  IMAD.U32 R119, R119, 0x10000, RZ ;  /* 0x0001000077777824 */ /* 0x000fe200078e00ff */
[----:B------:R-:W-:Y:S01]  /*0f60*/  SHF.L.U32 R147, R147, 0x10, RZ ;  /* 0x0000001093937819 */ /* 0x000fe200000006ff */
[----:B------:R2:W5:Y:S01]  /*0f70*/  @P1 LDG.E R99, desc[UR12][R14.64] ;  /* 0x0000000c0e631981 */ /* 0x000562000c1e1900 */
[----:B0-----:R-:W-:Y:S01]  /*0f80*/  SHF.R.U64 R115, R10, 0x10, R11 ;  /* 0x000000100a737819 */ /* 0x001fe2000000120b */
[----:B------:R-:W-:Y:S02]  /*0f90*/  IMAD.U32 R128, R128, 0x10000, RZ ;  /* 0x0001000080807824 */ /* 0x000fe400078e00ff */
[----:B------:R-:W-:Y:S02]  /*0fa0*/  IMAD.U32 R129, R129, 0x10000, RZ ;  /* 0x0001000081817824 */ /* 0x000fe400078e00ff */
[----:B------:R-:W-:Y:S01]  /*0fb0*/  IMAD.U32 R135, R135, 0x10000, RZ ;  /* 0x0001000087877824 */ /* 0x000fe200078e00ff */
[----:B------:R-:W-:Y:S01]  /*0fc0*/  SHF.R.U32.HI R155, RZ, 0x10, R13 ;  /* 0x00000010ff9b7819 */ /* 0x000fe2000001160d */
[----:B-1----:R-:W-:-:S02]  /*0fd0*/  IMAD.MOV.U32 R16, RZ, RZ, R10 ;  /* 0x000000ffff107224 */ /* 0x002fc400078e000a */
[----:B------:R-:W-:Y:S02]  /*0fe0*/  IMAD.MOV.U32 R154, RZ, RZ, R13 ;  /* 0x000000ffff9a7224 */ /* 0x000fe400078e000d */
[----:B------:R-:W-:Y:S01]  /*0ff0*/  FMUL.FTZ R159, R106, R159 ;  /* 0x0000009f6a9f7220 */ /* 0x000fe20000410000 */
[----:B------:R-:W-:Y:S02]  /*1000*/  IMAD.U32 R10, R113, 0x10000, RZ ;  /* 0x00010000710a7824 */ /* 0x000fe400078e00ff */
[----:B------:R-:W-:Y:S01]  /*1010*/  FADD.FTZ R5, R150, R5 ;  /* 0x0000000596057221 */ /* 0x000fe20000010000 */
[----:B------:R-:W-:Y:S02]  /*1020*/  IMAD.MOV.U32 R114, RZ, RZ, R9 ;  /* 0x000000ffff727224 */ /* 0x000fe400078e0009 */
[----:B------:R-:W-:Y:S02]  /*1030*/  IMAD.MOV.U32 R156, RZ, RZ, R4 ;  /* 0x000000ffff9c7224 */ /* 0x000fe400078e0004 */
[----:B------:R-:W-:Y:S01]  /*1040*/  FMUL.FTZ R134, R37, R10 ;  /* 0x0000000a25867220 */ /* 0x000fe20000410000 */
[----:B------:R-:W-:-:S02]  /*1050*/  IMAD.U32 R9, R117, 0x10000, RZ ;  /* 0x0001000075097824 */ /* 0x000fc400078e00ff */
[----:B------:R-:W-:Y:S01]  /*1060*/  FADD.FTZ R125, -R137, R108 ;  /* 0x0000006c897d7221 */ /* 0x000fe20000010100 */
[----:B------:R-:W-:Y:S01]  /*1070*/  IMAD.U32 R108, R133, 0x10000, RZ ;  /* 0x00010000856c7824 */ /* 0x000fe200078e00ff */
[----:B------:R-:W-:Y:S01]  /*1080*/  SHF.R.U32.HI R17, RZ, 0x10, R11 ;  /* 0x00000010ff117819 */ /* 0x000fe2000001160b */
[----:B------:R-:W-:Y:S02]  /*1090*/  IMAD.U32 R118, R132, 0x10000, RZ ;  /* 0x0001000084767824 */ /* 0x000fe400078e00ff */
[----:B------:R-:W-:Y:S01]  /*10a0*/  FMUL.FTZ R136, R87, R9 ;  /* 0x0000000957887220 */ /* 0x000fe20000410000 */
[----:B------:R-:W-:Y:S02]  /*10b0*/  IMAD.U32 R143, R143, 0x10000, RZ ;  /* 0x000100008f8f7824 */ /* 0x000fe400078e00ff */
[----:B------:R-:W-:Y:S01]  /*10c0*/  FADD.FTZ R5, R134, R5 ;  /* 0x0000000586057221 */ /* 0x000fe20000010000 */
[----:B------:R-:W-:Y:S02]  /*10d0*/  IMAD.U32 R130, R130, 0x10000, RZ ;  /* 0x0001000082827824 */ /* 0x000fe400078e00ff */
[----:B------:R-:W-:Y:S01]  /*10e0*/  FMUL.FTZ R158, R106, R127 ;  /* 0x0000007f6a9e7220 */ /* 0x000fe20000410000 */
[----:B--2---:R-:W-:-:S02]  /*10f0*/  IMAD.MOV.U32 R15, RZ, RZ, R11 ;  /* 0x000000ffff0f7224 */ /* 0x004fc400078e000b */
[----:B------:R-:W-:Y:S01]  /*1100*/  FMUL.FTZ R151, R106, R151 ;  /* 0x000000976a977220 */ /* 0x000fe20000410000 */
[----:B------:R-:W-:Y:S02]  /*1110*/  IMAD.U32 R11, R114, 0x10000, RZ ;  /* 0x00010000720b7824 */ /* 0x000fe400078e00ff */
        /* <DEDUP_REMOVED lines=10> */
[----:B------:R-:W-:-:S02]  /*11c0*/  IMAD.U32 R13, R116, 0x10000, RZ ;  /* 0x00010000740d7824 */ /* 0x000fc400078e00ff */
[----:B------:R-:W-:Y:S01]  /*11d0*/  FMUL.FTZ R137, R38, R11 ;  /* 0x0000000b26897220 */ /* 0x000fe20000410000 */
[----:B------:R-:W-:Y:S01]  /*11e0*/  FADD.FTZ R110, R136, R5 ;  /* 0x00000005886e7221 */ /* 0x000fe20000010000 */
[----:B------:R-:W-:Y:S01]  /*11f0*/  FMUL.FTZ R0, R106, R125 ;  /* 0x0000007d6a007220 */ /* 0x000fe20000410000 */
[----:B------:R-:W-:Y:S02]  /*1200*/  IMAD.U32 R16, R16, 0x10000, RZ ;  /* 0x0001000010107824 */ /* 0x000fe400078e00ff */
[----:B------:R-:W-:Y:S01]  /*1210*/  FMUL.FTZ R140, R88, R13 ;  /* 0x0000000d588c7220 */ /* 0x000fe20000410000 */
[----:B------:R-:W-:Y:S01]  /*1220*/  FADD.FTZ R113, R137, R110 ;  /* 0x0000006e89717221 */ /* 0x000fe20000010000 */
[----:B------:R-:W-:Y:S01]  /*1230*/  FFMA.FTZ R4, R0, R149, RZ ;  /* 0x0000009500047223 */ /* 0x000fe200000100ff */
[----:B------:R-:W-:Y:S02]  /*1240*/  IMAD.U32 R14, R115, 0x10000, RZ ;  /* 0x00010000730e7824 */ /* 0x000fe400078e00ff */
[----:B------:R-:W-:Y:S01]  /*1250*/  FMUL.FTZ R127, R35, R16 ;  /* 0x00000010237f7220 */ /* 0x000fe20000410000 */
[----:B------:R-:W-:Y:S01]  /*1260*/  FADD.FTZ R110, R140, R113 ;  /* 0x000000718c6e7221 */ /* 0x000fe20000010000 */
[----:B------:R-:W-:Y:S01]  /*1270*/  FFMA.FTZ R5, R159, R146, R4 ;  /* 0x000000929f057223 */ /* 0x000fe20000010004 */
[----:B------:R-:W-:-:S02]  /*1280*/  IMAD.U32 R15, R15, 0x10000, RZ ;  /* 0x000100000f0f7824 */ /* 0x000fc400078e00ff */
[----:B------:R-:W-:Y:S01]  /*1290*/  FMUL.FTZ R128, R85, R14 ;  /* 0x0000000e55807220 */ /* 0x000fe20000410000 */
[----:B------:R-:W-:Y:S01]  /*12a0*/  FADD.FTZ R113, R127, R110 ;  /* 0x0000006e7f717221 */ /* 0x000fe20000010000 */
[----:B------:R-:W-:Y:S01]  /*12b0*/  FMUL.FTZ R161, R106, R161 ;  /* 0x000000a16aa17220 */ /* 0x000fe20000410000 */
[----:B------:R-:W-:Y:S01]  /*12c0*/  FFMA.FTZ R4, R158, R148, R5 ;  /* 0x000000949e047223 */ /* 0x000fe20000010005 */
[----:B------:R-:W-:Y:S02]  /*12d0*/  IMAD.U32 R17, R17, 0x10000, RZ ;  /* 0x0001000011117824 */ /* 0x000fe400078e00ff */
[----:B------:R-:W-:Y:S01]  /*12e0*/  FADD.FTZ R113, R128, R113 ;  /* 0x0000007180717221 */ /* 0x000fe20000010000 */
[----:B------:R-:W-:Y:S01]  /*12f0*/  FMUL.FTZ R132, R36, R15 ;  /* 0x0000000f24847220 */ /* 0x000fe20000410000 */
[----:B------:R-:W-:Y:S01]  /*1300*/  FMUL.FTZ R144, R106, R133 ;  /* 0x000000856a907220 */ /* 0x000fe20000410000 */
[----:B------:R-:W-:Y:S01]  /*1310*/  FFMA.FTZ R5, R161, R150, R4 ;  /* 0x00000096a1057223 */ /* 0x000fe20000010004 */
[----:B------:R-:W-:-:S02]  /*1320*/  IMAD.U32 R18, R18, 0x10000, RZ ;  /* 0x0001000012127824 */ /* 0x000fc400078e00ff */
[----:B------:R-:W-:Y:S01]  /*1330*/  FADD.FTZ R110, R132, R113 ;  /* 0x00000071846e7221 */ /* 0x000fe20000010000 */
[----:B------:R-:W-:Y:S01]  /*1340*/  FMUL.FTZ R133, R86, R17 ;  /* 0x0000001156857220 */ /* 0x000fe20000410000 */
[----:B------:R-:W-:Y:S01]  /*1350*/  FFMA.FTZ R4, R144, R134, R5 ;  /* 0x0000008690047223 */ /* 0x000fe20000010005 */
[----:B------:R0:W5:Y:S01]  /*1360*/  LDG.E R112, desc[UR12][R120.64] ;  /* 0x0000000c78707981 */ /* 0x000162000c1e1900 */
[----:B------:R-:W-:Y:S02]  /*1370*/  IMAD.U32 R19, R19, 0x10000, RZ ;  /* 0x0001000013137824 */ /* 0x000fe400078e00ff */
[----:B------:R-:W-:Y:S01]  /*1380*/  FADD.FTZ R110, R133, R110 ;  /* 0x0000006e856e7221 */ /* 0x000fe20000010000 */
[----:B------:R-:W-:Y:S01]  /*1390*/  FMUL.FTZ R152, R106, R145 ;  /* 0x000000916a987220 */ /* 0x000fe20000410000 */
[----:B------:R-:W-:Y:S01]  /*13a0*/  FFMA.FTZ R5, R151, R136, R4 ;  /* 0x0000008897057223 */ /* 0x000fe20000010004 */
[----:B------:R1:W5:Y:S01]  /*13b0*/  LDG.E R108, desc[UR12][R122.64] ;  /* 0x0000000c7a6c7981 */ /* 0x000362000c1e1900 */
[----:B------:R-:W-:-:S02]  /*13c0*/  IMAD.U32 R154, R154, 0x10000, RZ ;  /* 0x000100009a9a7824 */ /* 0x000fc400078e00ff */
[----:B0-----:R-:W-:Y:S01]  /*13d0*/  FMUL.FTZ R121, R33, R18 ;  /* 0x0000001221797220 */ /* 0x001fe20000410000 */
[----:B------:R-:W-:Y:S01]  /*13e0*/  FMUL.FTZ R153, R106, R153 ;  /* 0x000000996a997220 */ /* 0x000fe20000410000 */
[----:B------:R-:W-:Y:S02]  /*13f0*/  FFMA.FTZ R4, R152, R137, R5 ;  /* 0x0000008998047223 */ /* 0x000fe40000010005 */
[----:B------:R-:W-:Y:S01]  /*1400*/  FADD.FTZ R113, R121, R110 ;  /* 0x0000006e79717221 */ /* 0x000fe20000010000 */
[----:B-1----:R-:W-:Y:S01]  /*1410*/  FMUL.FTZ R122, R83, R19 ;  /* 0x00000013537a7220 */ /* 0x002fe20000410000 */
[----:B------:R-:W-:Y:S02]  /*1420*/  IMAD.U32 R155, R155, 0x10000, RZ ;  /* 0x000100009b9b7824 */ /* 0x000fe400078e00ff */
[----:B------:R-:W-:Y:S01]  /*1430*/  FMUL.FTZ R123, R34, R154 ;  /* 0x0000009a227b7220 */ /* 0x000fe20000410000 */
[----:B------:R-:W-:Y:S01]  /*1440*/  FADD.FTZ R110, R122, R113 ;  /* 0x000000717a6e7221 */ /* 0x000fe20000010000 */
[----:B------:R-:W-:Y:S01]  /*1450*/  FMUL.FTZ R138, R106, R169 ;  /* 0x000000a96a8a7220 */ /* 0x000fe20000410000 */
[----:B------:R-:W-:Y:S01]  /*1460*/  FFMA.FTZ R5, R153, R140, R4 ;  /* 0x0000008c99057223 */ /* 0x000fe20000010004 */
[----:B------:R-:W-:-:S02]  /*1470*/  IMAD.U32 R156, R156, 0x10000, RZ ;  /* 0x000100009c9c7824 */ /* 0x000fc400078e00ff */
[----:B------:R-:W-:Y:S01]  /*1480*/  FADD.FTZ R110, R123, R110 ;  /* 0x0000006e7b6e7221 */ /* 0x000fe20000010000 */
[----:B------:R-:W-:Y:S01]  /*1490*/  FMUL.FTZ R125, R84, R155 ;  /* 0x0000009b547d7220 */ /* 0x000fe20000410000 */
[----:B------:R-:W-:Y:S01]  /*14a0*/  FMUL.FTZ R145, R106, R171 ;  /* 0x000000ab6a917220 */ /* 0x000fe20000410000 */
[----:B------:R-:W-:Y:S01]  /*14b0*/  FFMA.FTZ R4, R138, R127, R5 ;  /* 0x0000007f8a047223 */ /* 0x000fe20000010005 */
[----:B------:R-:W-:Y:S02]  /*14c0*/  IMAD.U32 R157, R157, 0x10000, RZ ;  /* 0x000100009d9d7824 */ /* 0x000fe400078e00ff */
[----:B------:R-:W-:Y:S01]  /*14d0*/  FADD.FTZ R110, R125, R110 ;  /* 0x0000006e7d6e7221 */ /* 0x000fe20000010000 */
[----:B------:R-:W-:Y:S01]  /*14e0*/  FMUL.FTZ R113, R31, R156 ;  /* 0x0000009c1f717220 */ /* 0x000fe20000410000 */
[----:B------:R-:W-:Y:S01]  /*14f0*/  FMUL.FTZ R142, R106, R173 ;  /* 0x000000ad6a8e7220 */ /* 0x000fe20000410000 */
        /* <DEDUP_REMOVED lines=8> */
[----:B------:R-:W-:Y:S01]  /*1580*/  FMUL.FTZ R115, R32, R160 ;  /* 0x000000a020737220 */ /* 0x000fe20000410000 */
[----:B------:R-:W-:Y:S01]  /*1590*/  FMUL.FTZ R126, R106, R167 ;  /* 0x000000a76a7e7220 */ /* 0x000fe20000410000 */
[----:B------:R-:W-:Y:S01]  /*15a0*/  FFMA.FTZ R5, R147, R133, R4 ;  /* 0x0000008593057223 */ /* 0x000fe20000010004 */
[----:B------:R-:W-:Y:S01]  /*15b0*/  FMUL.FTZ R116, R82, R163 ;  /* 0x000000a352747220 */ /* 0x000fe20000410000 */
[----:B------:R-:W-:Y:S01]  /*15c0*/  FADD.FTZ R117, R110, R115 ;  /* 0x000000736e757221 */ /* 0x000fe20000010000 */
[----:B------:R-:W-:Y:S01]  /*15d0*/  FMUL.FTZ R129, R106, R129 ;  /* 0x000000816a817220 */ /* 0x000fe20000410000 */
[----:B------:R-:W-:Y:S01]  /*15e0*/  FFMA.FTZ R4, R126, R121, R5 ;  /* 0x000000797e047223 */ /* 0x000fe20000010005 */
[----:B------:R-:W-:Y:S01]  /*15f0*/  FMUL.FTZ R130, R106, R165 ;  /* 0x000000a56a827220 */ /* 0x000fe20000410000 */
[----:B------:R-:W-:-:S02]  /*1600*/  FADD.FTZ R110, R117, R116 ;  /* 0x00000074756e7221 */ /* 0x000fc40000010000 */
[----:B------:R-:W-:Y:S01]  /*1610*/  FFMA.FTZ R5, R129, R122, R4 ;  /* 0x0000007a81057223 */ /* 0x000fe20000010004 */
[----:B------:R-:W-:Y:S02]  /*1620*/  FMUL.FTZ R135, R106, R135 ;  /* 0x000000876a877220 */ /* 0x000fe40000410000 */
[----:B------:R-:W0:Y:S01]  /*1630*/  SHFL.DOWN PT, R165, R110, 0x10, 0x1f ;  /* 0x0a001f006ea57f89 */ /* 0x000e2200000e0000 */
[----:B------:R-:W-:Y:S01]  /*1640*/  FFMA.FTZ R4, R130, R123, R5 ;  /* 0x0000007b82047223 */ /* 0x000fe20000010005 */
[----:B------:R-:W-:-:S03]  /*1650*/  FMUL.FTZ R118, R106, R141 ;  /* 0x0000008d6a767220 */ /* 0x000fc60000410000 */
[----:B------:R-:W-:Y:S01]  /*1660*/  FFMA.FTZ R5, R135, R125, R4 ;  /* 0x0000007d87057223 */ /* 0x000fe20000010004 */
[----:B------:R-:W-:-:S03]  /*1670*/  FMUL.FTZ R117, R106, R143 ;  /* 0x0000008f6a757220 */ /* 0x000fc60000410000 */
[----:B------:R-:W-:Y:S01]  /*1680*/  FFMA.FTZ R4, R118, R113, R5 ;  /* 0x0000007176047223 */ /* 0x000fe20000010005 */
[----:B------:R-:W-:-:S03]  /*1690*/  FMUL.FTZ R120, R106, R139 ;  /* 0x0000008b6a787220 */ /* 0x000fc60000410000 */
[----:B------:R-:W-:Y:S01]  /*16a0*/  FFMA.FTZ R5, R117, R114, R4 ;  /* 0x0000007275057223 */ /* 0x000fe20000010004 */
[----:B------:R-:W-:-:S03]  /*16b0*/  FMUL.FTZ R119, R106, R119 ;  /* 0x000000776a777220 */ /* 0x000fc60000410000 */
[----:B------:R-:W-:-:S04]  /*16c0*/  FFMA.FTZ R4, R120, R115, R5 ;  /* 0x0000007378047223 */ /* 0x000fc80000010005 */
[----:B------:R-:W-:Y:S01]  /*16d0*/  FFMA.FTZ R4, R119, R116, R4 ;  /* 0x0000007477047223 */ /* 0x000fe20000010004 */
[----:B0-----:R-:W-:-:S04]  /*16e0*/  FADD.FTZ R165, R110, R165 ;  /* 0x000000a56ea57221 */ /* 0x001fc80000010000 */
[----:B------:R-:W0:Y:S04]  /*16f0*/  SHFL.DOWN PT, R5, R4, 0x10, 0x1f ;  /* 0x0a001f0004057f89 */ /* 0x000e2800000e0000 */
[----:B------:R-:W1:Y:S01]  /*1700*/  SHFL.DOWN PT, R110, R165, 0x8, 0x1f ;  /* 0x09001f00a56e7f89 */ /* 0x000e6200000e0000 */
[----:B0-----:R-:W-:Y:S01]  /*1710*/  FADD.FTZ R5, R4, R5 ;  /* 0x0000000504057221 */ /* 0x001fe20000010000 */
[----:B-1----:R-:W-:-:S04]  /*1720*/  FADD.FTZ R139, R165, R110 ;  /* 0x0000006ea58b7221 */ /* 0x002fc80000010000 */
[----:B------:R-:W0:Y:S02]  /*1730*/  SHFL.DOWN PT, R110, R5, 0x8, 0x1f ;  /* 0x09001f00056e7f89 */ /* 0x000e2400000e0000 */
[----:B0-----:R-:W-:Y:S02]  /*1740*/  FADD.FTZ R141, R5, R110 ;  /* 0x0000006e058d7221 */ /* 0x001fe40000010000 */
[----:B------:R-:W0:Y:S02]  /*1750*/  SHFL.DOWN PT, R110, R139, 0x4, 0x1f ;  /* 0x08801f008b6e7f89 */ /* 0x000e2400000e0000 */
[----:B0-----:R-:W-:Y:S02]  /*1760*/  FADD.FTZ R143, R139, R110 ;  /* 0x0000006e8b8f7221 */ /* 0x001fe40000010000 */
[----:B------:R-:W0:Y:S02]  /*1770*/  SHFL.DOWN PT, R110, R141, 0x4, 0x1f ;  /* 0x08801f008d6e7f89 */ /* 0x000e2400000e0000 */
[----:B0-----:R-:W-:-:S02]  /*1780*/  FADD.FTZ R164, R141, R110 ;  /* 0x0000006e8da47221 */ /* 0x001fc40000010000 */
[----:B------:R-:W0:Y:S04]  /*1790*/  SHFL.DOWN PT, R110, R143, 0x2, 0x1f ;  /* 0x08401f008f6e7f89 */ /* 0x000e2800000e0000 */
[----:B------:R-:W1:Y:S01]  /*17a0*/  SHFL.DOWN PT, R167, R164, 0x2, 0x1f ;  /* 0x08401f00a4a77f89 */ /* 0x000e6200000e0000 */
[----:B0-----:R-:W-:Y:S02]  /*17b0*/  FADD.FTZ R166, R143, R110 ;  /* 0x0000006e8fa67221 */ /* 0x001fe40000010000 */
[----:B------:R-:W0:Y:S01]  /*17c0*/  S2R R110, SR_TID.X ;  /* 0x00000000006e7919 */ /* 0x000e220000002100 */
[----:B-1----:R-:W-:Y:S01]  /*17d0*/  FADD.FTZ R167, R164, R167 ;  /* 0x000000a7a4a77221 */ /* 0x002fe20000010000 */
[----:B------:R-:W-:Y:S01]  /*17e0*/  FADD.FTZ R30, R12, R30 ;  /* 0x0000001e0c1e7221 */ /* 0x000fe20000010000 */
[----:B------:R-:W-:Y:S01]  /*17f0*/  FFMA.FTZ R61, R0, R12, R61 ;  /* 0x0000000c003d7223 */ /* 0x000fe2000001003d */
[----:B------:R-:W1:Y:S04]  /*1800*/  SHFL.DOWN PT, R5, R166, 0x1, 0x1f ;  /* 0x08201f00a6057f89 */ /* 0x000e6800000e0000 */
[----:B------:R-:W2:Y:S01]  /*1810*/  SHFL.DOWN PT, R12, R167, 0x1, 0x1f ;  /* 0x08201f00a70c7f89 */ /* 0x000ea200000e0000 */
[----:B------:R-:W-:Y:S01]  /*1820*/  BSSY.RECONVERGENT B0, `(.L_x_506) ;  /* 0x000000d000007945 */ /* 0x000fe20003800200 */
[----:B0-----:R-:W-:Y:S01]  /*1830*/  LOP3.LUT P2, RZ, R110, 0x1f, RZ, 0xc0, !PT ;  /* 0x0000001f6eff7812 */ /* 0x001fe2000784c0ff */
[----:B-1----:R-:W-:Y:S01]  /*1840*/  FADD.FTZ R4, R166, R5 ;  /* 0x00000005a6047221 */ /* 0x002fe20000010000 */
[----:B--2---:R-:W-:-:S11]  /*1850*/  FADD.FTZ R5, R167, R12 ;  /* 0x0000000ca7057221 */ /* 0x004fd60000010000 */
        /* <DEDUP_REMOVED lines=9> */
.L_x_507:
[----:B------:R-:W-:Y:S05]  /*18f0*/  BSYNC.RECONVERGENT B0 ;  /* 0x0000000000007941 */ /* 0x000fea0003800200 */
.L_x_506:
        /* <DEDUP_REMOVED lines=39> */
[----:B0-----:R-:W0:Y:S01]  /*1b70*/  LDS.128 R4, [UR5] ;  /* 0x00000005ff047984 */ /* 0x001e220008000c00 */
[----:B------:R-:W-:Y:S01]  /*1b80*/  UIADD3 UR5, UPT, UPT, UR4, 0x5060, URZ ;  /* 0x0000506004057890 */ /* 0x000fe2000fffe0ff */
[----:B------:R-:W-:Y:S01]  /*1b90*/  FFMA.FTZ R66, R135, R155, R66 ;  /* 0x0000009b87427223 */ /* 0x000fe20000010042 */
[----:B------:R-:W-:Y:S01]  /*1ba0*/  @!UP1 UIADD3 UR5, UPT, UPT, UR4, 0x5020, URZ ;  /* 0x0000502004059890 */ /* 0x000fe2000fffe0ff */
[----:B------:R-:W1:Y:S01]  /*1bb0*/  LDS.128 R8, [UR7] ;  /* 0x00000007ff087984 */ /* 0x000e620008000c00 */
[----:B------:R-:W-:Y:S01]  /*1bc0*/  UISETP.NE.U32.AND UP0, UPT, UR14, URZ, UPT ;  /* 0x000000ff0e00728c */ /* 0x000fe2000bf05070 */
[----:B------:R-:W-:Y:S01]  /*1bd0*/  FADD.FTZ R45, R156, R45 ;  /* 0x0000002d9c2d7221 */ /* 0x000fe20000010000 */
[----:B------:R-:W-:Y:S01]  /*1be0*/  FFMA.FTZ R65, R118, R156, R65 ;  /* 0x0000009c76417223 */ /* 0x000fe20000010041 */
[----:B------:R-:W-:Y:S01]  /*1bf0*/  LDS.128 R16, [UR10] ;  /* 0x0000000aff107984 */ /* 0x000fe20008000c00 */
[----:B------:R-:W-:Y:S01]  /*1c00*/  UISETP.NE.AND.EX UP0, UPT, UR15, URZ, UPT, UP0 ;  /* 0x000000ff0f00728c */ /* 0x000fe2000bf05300 */
[----:B------:R-:W-:Y:S01]  /*1c10*/  FADD.FTZ R44, R157, R44 ;  /* 0x0000002c9d2c7221 */ /* 0x000fe20000010000 */
[----:B------:R-:W-:Y:S01]  /*1c20*/  FFMA.FTZ R64, R117, R157, R64 ;  /* 0x0000009d75407223 */ /* 0x000fe20000010040 */
[----:B------:R-:W2:Y:S01]  /*1c30*/  LDS.128 R12, [UR5] ;  /* 0x00000005ff0c7984 */ /* 0x000ea20008000c00 */
[----:B------:R-:W-:Y:S01]  /*1c40*/  FADD.FTZ R43, R160, R43 ;  /* 0x0000002ba02b7221 */ /* 0x000fe20000010000 */
[----:B------:R-:W-:Y:S01]  /*1c50*/  FFMA.FTZ R63, R120, R160, R63 ;  /* 0x000000a0783f7223 */ /* 0x000fe2000001003f */
[----:B------:R-:W-:Y:S01]  /*1c60*/  FADD.FTZ R42, R163, R42 ;  /* 0x0000002aa32a7221 */ /* 0x000fe20000010000 */
[----:B------:R-:W-:Y:S01]  /*1c70*/  FFMA.FTZ R62, R119, R163, R62 ;  /* 0x000000a3773e7223 */ /* 0x000fe2000001003e */
        /* <DEDUP_REMOVED lines=13> */
[----:B------:R-:W-:Y:S01]  /*1d50*/  FADD.FTZ R139, R139, R16 ;  /* 0x000000108b8b7221 */ /* 0x000fe20000010000 */
        /* <DEDUP_REMOVED lines=8> */
[----:B------:R-:W-:-:S04]  /*1de0*/  ISETP.NE.U32.AND P2, PT, R28, RZ, PT ;  /* 0x000000ff1c00720c */ /* 0x000fc80003f45070 */
[----:B------:R-:W-:-:S13]  /*1df0*/  ISETP.NE.AND.EX P2, PT, R29, RZ, PT, P2 ;  /* 0x000000ff1d00720c */ /* 0x000fda0003f45320 */
[----:B------:R-:W-:Y:S05]  /*1e00*/  @P2 BRA `(.L_x_509) ;  /* 0x00000004001c2947 */ /* 0x000fea0003800000 */
        /* <DEDUP_REMOVED lines=26> */
[----:B------:R-:W-:Y:S02]  /*1fb0*/  FSEL R0, R159, RZ, P5 ;  /* 0x000000ff9f007208 */ /* 0x000fe40002800000 */
[----:B------:R-:W-:Y:S02]  /*1fc0*/  FSEL R5, R5, RZ, P2 ;  /* 0x000000ff05057208 */ /* 0x000fe40001000000 */
[----:B------:R-:W-:Y:S02]  /*1fd0*/  FSEL R4, R161, RZ, P6 ;  /* 0x000000ffa1047208 */ /* 0x000fe40003000000 */
[----:B------:R-:W-:-:S02]  /*1fe0*/  F2FP.BF16.F32.PACK_AB R149, R0, R149 ;  /* 0x000000950095723e */ /* 0x000fc400000010ff */
[----:B------:R-:W-:Y:S02]  /*1ff0*/  F2FP.BF16.F32.PACK_AB R4, R4, R5 ;  /* 0x000000050404723e */ /* 0x000fe400000010ff */
[C---:B------:R-:W-:Y:S02]  /*2000*/  PRMT R0, R149.reuse, 0x7632, R0 ;  /* 0x0000763295007816 */ /* 0x040fe40000000000 */
[----:B------:R-:W-:Y:S02]  /*2010*/  PRMT R9, R149, 0x7610, R9 ;  /* 0x0000761095097816 */ /* 0x000fe40000000009 */
[C---:B------:R-:W-:Y:S02]  /*2020*/  PRMT R11, R4.reuse, 0x7632, R11 ;  /* 0x00007632040b7816 */ /* 0x040fe4000000000b */
[----:B------:R-:W-:Y:S01]  /*2030*/  PRMT R8, R4, 0x7610, R8 ;  /* 0x0000761004087816 */ /* 0x000fe20000000008 */
[----:B------:R-:W-:Y:S06]  /*2040*/  BRA `(.L_x_511) ;  /* 0x00000014004c7947 */ /* 0x000fec0003800000 */
.L_x_510:
        /* <DEDUP_REMOVED lines=31> */
[C---:B------:R-:W-:Y:S02]  /*2240*/  PRMT R8, R6.reuse, 0x7632, R8 ;  /* 0x0000763206087816 */ /* 0x040fe40000000008 */
[----:B------:R-:W-:Y:S02]  /*2250*/  PRMT R102, R6, 0x7610, R102 ;  /* 0x0000761006667816 */ /* 0x000fe40000000066 */
[----:B------:R-:W-:Y:S01]  /*2260*/  PRMT R11, R103, 0x7632, R11 ;  /* 0x00007632670b7816 */ /* 0x000fe2000000000b */
[----:B------:R-:W-:Y:S06]  /*2270*/  BRA `(.L_x_511) ;  /* 0x0000001000c07947 */ /* 0x000fec0003800000 */
.L_x_509:
[----:B------:R-:W-:Y:S01]  /*2280*/  UMOV UR4, UR8 ;  /* 0x0000000800047c82 */ /* 0x000fe20008000000 */
[----:B------:R-:W-:Y:S01]  /*2290*/  UMOV UR5, UR9 ;  /* 0x0000000900057c82 */ /* 0x000fe20008000000 */
[----:B------:R-:W-:-:S04]  /*22a0*/  UISETP.NE.U32.AND UP0, UPT, UR4, URZ, UPT ;  /* 0x000000ff0400728c */ /* 0x000fc8000bf05070 */
[----:B------:R-:W-:-:S09]  /*22b0*/  UISETP.NE.AND.EX UP0, UPT, UR5, URZ, UPT, UP0 ;  /* 0x000000ff0500728c */ /* 0x000fd2000bf05300 */
[----:B------:R-:W-:Y:S05]  /*22c0*/  BRA.U UP0, `(.L_x_512) ;  /* 0x00000001009c7547 */ /* 0x000fea000b800000 */
[-CC-:B------:R-:W-:Y:S01]  /*22d0*/  FFMA.FTZ R0, R0, R14.reuse, R15.reuse ;  /* 0x0000000e00007223 */ /* 0x180fe2000001000f */
[-C--:B------:R-:W-:Y:S01]  /*22e0*/  FFMA.FTZ R5, R158, R14.reuse, R15 ;  /* 0x0000000e9e057223 */ /* 0x080fe2000001000f */
[----:B-----5:R-:W-:Y:S01]  /*22f0*/  SHF.R.U64 R7, R24, 0x10, R25 ;  /* 0x0000001018077819 */ /* 0x020fe20000001219 */
[-C--:B------:R-:W-:Y:S01]  /*2300*/  FFMA.FTZ R159, R159, R14.reuse, R15 ;  /* 0x0000000e9f9f7223 */ /* 0x080fe2000001000f */
[----:B------:R-:W-:Y:S01]  /*2310*/  FADD.FTZ R149, R149, -R0 ;  /* 0x8000000095957221 */ /* 0x000fe20000010000 */
[----:B------:R-:W-:Y:S02]  /*2320*/  IMAD.MOV.U32 R0, RZ, RZ, R24 ;  /* 0x000000ffff007224 */ /* 0x000fe400078e0018 */
[----:B------:R-:W-:Y:S01]  /*2330*/  FADD.FTZ R148, R148, -R5 ;  /* 0x8000000594947221 */ /* 0x000fe20000010000 */
[----:B------:R-:W-:Y:S01]  /*2340*/  MOV R4, R25 ;  /* 0x0000001900047202 */ /* 0x000fe20000000f00 */
[----:B------:R-:W-:Y:S01]  /*2350*/  FFMA.FTZ R161, R161, R14, R15 ;  /* 0x0000000ea1a17223 */ /* 0x000fe2000001000f */
[----:B------:R-:W-:Y:S01]  /*2360*/  SHF.R.U32.HI R11, RZ, 0x10, R25 ;  /* 0x00000010ff0b7819 */ /* 0x000fe20000011619 */
[----:B------:R-:W-:-:S02]  /*2370*/  IMAD.U32 R5, R0, 0x10000, RZ ;  /* 0x0001000000057824 */ /* 0x000fc400078e00ff */
[----:B------:R-:W-:Y:S01]  /*2380*/  FADD.FTZ R146, R146, -R159 ;  /* 0x8000009f92927221 */ /* 0x000fe20000010000 */
[----:B------:R-:W-:Y:S02]  /*2390*/  IMAD.U32 R7, R7, 0x10000, RZ ;  /* 0x0001000007077824 */ /* 0x000fe400078e00ff */
[----:B------:R-:W-:Y:S01]  /*23a0*/  FADD.FTZ R150, R150, -R161 ;  /* 0x800000a196967221 */ /* 0x000fe20000010000 */
[----:B------:R-:W-:Y:S01]  /*23b0*/  FFMA.FTZ R5, R106, R149, R5 ;  /* 0x000000956a057223 */ /* 0x000fe20000010005 */
[----:B------:R-:W-:Y:S02]  /*23c0*/  IMAD.U32 R9, R4, 0x10000, RZ ;  /* 0x0001000004097824 */ /* 0x000fe400078e00ff */
[C---:B------:R-:W-:Y:S01]  /*23d0*/  FFMA.FTZ R7, R106.reuse, R146, R7 ;  /* 0x000000926a077223 */ /* 0x040fe20000010007 */
[----:B------:R-:W-:Y:S02]  /*23e0*/  IMAD.U32 R11, R11, 0x10000, RZ ;  /* 0x000100000b0b7824 */ /* 0x000fe400078e00ff */
[----:B------:R-:W-:Y:S01]  /*23f0*/  FMUL.FTZ R5, R5, UR6 ;  /* 0x0000000605057c20 */ /* 0x000fe20008410000 */
[C---:B------:R-:W-:Y:S01]  /*2400*/  FFMA.FTZ R9, R106.reuse, R148, R9 ;  /* 0x000000946a097223 */ /* 0x040fe20000010009 */
[----:B------:R-:W-:Y:S01]  /*2410*/  LOP3.LUT P6, RZ, R131, 0xff, RZ, 0xc0, !PT ;  /* 0x000000ff83ff7812 */ /* 0x000fe200078cc0ff */
[----:B------:R-:W-:Y:S01]  /*2420*/  FFMA.FTZ R11, R106, R150, R11 ;  /* 0x000000966a0b7223 */ /* 0x000fe2000001000b */
[----:B------:R-:W-:Y:S01]  /*2430*/  FMUL.FTZ R7, R7, UR6 ;  /* 0x0000000607077c20 */ /* 0x000fe20008410000 */
[----:B------:R-:W-:Y:S01]  /*2440*/  FMUL.FTZ R9, R9, UR6 ;  /* 0x0000000609097c20 */ /* 0x000fe20008410000 */
[----:B------:R-:W-:Y:S01]  /*2450*/  FSEL R5, R5, RZ, P6 ;  /* 0x000000ff05057208 */ /* 0x000fe20003000000 */
[----:B------:R-:W-:Y:S01]  /*2460*/  FMUL.FTZ R11, R11, UR6 ;  /* 0x000000060b0b7c20 */ /* 0x000fe20008410000 */
[----:B------:R-:W-:-:S02]  /*2470*/  LOP3.LUT P5, RZ, R131, 0xff00, RZ, 0xc0, !PT ;  /* 0x0000ff0083ff7812 */ /* 0x000fc400078ac0ff */
        /* <DEDUP_REMOVED lines=12> */
.L_x_512:
[-C--:B------:R-:W-:Y:S01]  /*2540*/  FFMA.FTZ R0, R0, R14.reuse, R15 ;  /* 0x0000000e00007223 */ /* 0x080fe2000001000f */
[----:B-----5:R-:W-:Y:S01]  /*2550*/  SHF.R.U64 R4, R24, 0x10, R25 ;  /* 0x0000001018047819 */ /* 0x020fe20000001219 */
[-CC-:B------:R-:W-:Y:S01]  /*2560*/  FFMA.FTZ R159, R159, R14.reuse, R15.reuse ;  /* 0x0000000e9f9f7223 */ /* 0x180fe2000001000f */
[-C--:B------:R-:W-:Y:S01]  /*2570*/  FFMA.FTZ R5, R158, R14.reuse, R15 ;  /* 0x0000000e9e057223 */ /* 0x080fe2000001000f */
[----:B------:R-:W-:Y:S01]  /*2580*/  FADD.FTZ R149, R149, -R0 ;  /* 0x8000000095957221 */ /* 0x000fe20000010000 */
[----:B------:R-:W-:Y:S01]  /*2590*/  IMAD.MOV.U32 R0, RZ, RZ, R24 ;  /* 0x000000ffff007224 */ /* 0x000fe200078e0018 */
[--C-:B------:R-:W-:Y:S01]  /*25a0*/  SHF.R.U32.HI R8, RZ, 0x10, R25.reuse ;  /* 0x00000010ff087819 */ /* 0x100fe20000011619 */
[----:B------:R-:W-:Y:S02]  /*25b0*/  IMAD.MOV.U32 R6, RZ, RZ, R25 ;  /* 0x000000ffff067224 */ /* 0x000fe400078e0019 */
[----:B------:R-:W-:Y:S01]  /*25c0*/  FFMA.FTZ R161, R161, R14, R15 ;  /* 0x0000000ea1a17223 */ /* 0x000fe2000001000f */
[----:B------:R-:W-:Y:S01]  /*25d0*/  FADD.FTZ R159, R146, -R159 ;  /* 0x8000009f929f7221 */ /* 0x000fe20000010000 */
[----:B------:R-:W-:Y:S01]  /*25e0*/  FADD.FTZ R7, R148, -R5 ;  /* 0x8000000594077221 */ /* 0x000fe20000010000 */
[----:B------:R-:W-:-:S02]  /*25f0*/  IMAD.U32 R4, R4, 0x10000, RZ ;  /* 0x0001000004047824 */ /* 0x000fc400078e00ff */
[----:B------:R-:W-:Y:S01]  /*2600*/  FADD.FTZ R161, R150, -R161 ;  /* 0x800000a196a17221 */ /* 0x000fe20000010000 */
[----:B------:R-:W-:Y:S01]  /*2610*/  IMAD.U32 R5, R0, 0x10000, RZ ;  /* 0x0001000000057824 */ /* 0x000fe200078e00ff */
[C---:B------:R-:W-:Y:S01]  /*2620*/  LOP3.LUT P6, RZ, R131.reuse, 0xff00, RZ, 0xc0, !PT ;  /* 0x0000ff0083ff7812 */ /* 0x040fe200078cc0ff */
[----:B------:R-:W-:Y:S02]  /*2630*/  IMAD.U32 R0, R6, 0x10000, RZ ;  /* 0x0001000006007824 */ /* 0x000fe400078e00ff */
[----:B------:R-:W-:Y:S01]  /*2640*/  FFMA.FTZ R4, R106, R159, R4 ;  /* 0x0000009f6a047223 */ /* 0x000fe20000010004 */
[----:B------:R-:W-:Y:S02]  /*2650*/  IMAD.U32 R6, R8, 0x10000, RZ ;  /* 0x0001000008067824 */ /* 0x000fe400078e00ff */
[C---:B------:R-:W-:Y:S01]  /*2660*/  FFMA.FTZ R5, R106.reuse, R149, R5 ;  /* 0x000000956a057223 */ /* 0x040fe20000010005 */
[C---:B------:R-:W-:Y:S01]  /*2670*/  FFMA.FTZ R8, R106.reuse, R7, R0 ;  /* 0x000000076a087223 */ /* 0x040fe20000010000 */
[----:B------:R-:W-:Y:S01]  /*2680*/  LOP3.LUT P5, RZ, R131, 0xff, RZ, 0xc0, !PT ;  /* 0x000000ff83ff7812 */ /* 0x000fe200078ac0ff */
[----:B------:R-:W-:Y:S01]  /*2690*/  FFMA.FTZ R161, R106, R161, R6 ;  /* 0x000000a16aa17223 */ /* 0x000fe20000010006 */
[----:B------:R-:W-:Y:S01]  /*26a0*/  FMUL.FTZ R6, R4, UR6 ;  /* 0x0000000604067c20 */ /* 0x000fe20008410000 */
[----:B------:R-:W-:Y:S01]  /*26b0*/  FMUL.FTZ R0, R5, UR6 ;  /* 0x0000000605007c20 */ /* 0x000fe20008410000 */
[----:B------:R-:W-:Y:S01]  /*26c0*/  FMUL.FTZ R9, R8, UR6 ;  /* 0x0000000608097c20 */ /* 0x000fe20008410000 */
[----:B------:R-:W-:-:S02]  /*26d0*/  LOP3.LUT P2, RZ, R131, 0xff0000, RZ, 0xc0, !PT ;  /* 0x00ff000083ff7812 */ /* 0x000fc4000784c0ff */
[----:B------:R-:W-:Y:S01]  /*26e0*/  FSEL R7, R6, RZ, P6 ;  /* 0x000000ff06077208 */ /* 0x000fe20003000000 */
[----:B------:R-:W-:Y:S01]  /*26f0*/  FMUL.FTZ R6, R161, UR6 ;  /* 0x00000006a1067c20 */ /* 0x000fe20008410000 */
[----:B------:R-:W-:Y:S02]  /*2700*/  FSEL R0, R0, RZ, P5 ;  /* 0x000000ff00007208 */ /* 0x000fe40002800000 */
[----:B------:R-:W-:Y:S02]  /*2710*/  ISETP.GE.U32.AND P5, PT, R131, 0x1000000, PT ;  /* 0x010000008300780c */ /* 0x000fe40003fa6070 */
[----:B------:R-:W-:Y:S02]  /*2720*/  F2FP.BF16.F32.PACK_AB R0, R0, R5 ;  /* 0x000000050000723e */ /* 0x000fe400000010ff */
[----:B------:R-:W-:Y:S02]  /*2730*/  FSEL R5, R9, RZ, P2 ;  /* 0x000000ff09057208 */ /* 0x000fe40001000000 */
[----:B------:R-:W-:-:S02]  /*2740*/  FSEL R6, R6, RZ, P5 ;  /* 0x000000ff06067208 */ /* 0x000fc40002800000 */
        /* <DEDUP_REMOVED lines=12> */
.L_x_508:
        /* <DEDUP_REMOVED lines=15> */
[C---:B-----5:R-:W-:Y:S01]  /*2900*/  LOP3.LUT P2, RZ, R131.reuse, 0xff00, RZ, 0xc0, !PT ;  /* 0x0000ff0083ff7812 */ /* 0x060fe2000784c0ff */
[C---:B------:R-:W-:Y:S01]  /*2910*/  FMUL.FTZ R159, R106.reuse, R159 ;  /* 0x0000009f6a9f7220 */ /* 0x040fe20000410000 */
[C---:B------:R-:W-:Y:S01]  /*2920*/  FMUL.FTZ R5, R106.reuse, R5 ;  /* 0x000000056a057220 */ /* 0x040fe20000410000 */
[----:B------:R-:W-:Y:S01]  /*2930*/  LOP3.LUT P6, RZ, R131, 0xff0000, RZ, 0xc0, !PT ;  /* 0x00ff000083ff7812 */ /* 0x000fe200078cc0ff */
[----:B------:R-:W-:Y:S01]  /*2940*/  FMUL.FTZ R149, R106, R149 ;  /* 0x000000956a957220 */ /* 0x000fe20000410000 */
[----:B------:R-:W-:Y:S01]  /*2950*/  FMUL.FTZ R159, R159, UR6 ;  /* 0x000000069f9f7c20 */ /* 0x000fe20008410000 */
[----:B------:R-:W-:Y:S01]  /*2960*/  FMUL.FTZ R6, R5, UR6 ;  /* 0x0000000605067c20 */ /* 0x000fe20008410000 */
[----:B------:R-:W-:Y:S01]  /*2970*/  FADD.FTZ R161, R150, -R161 ;  /* 0x800000a196a17221 */ /* 0x000fe20000010000 */
[----:B------:R-:W-:Y:S01]  /*2980*/  FMUL.FTZ R149, R149, UR6 ;  /* 0x0000000695957c20 */ /* 0x000fe20008410000 */
[----:B------:R-:W-:-:S02]  /*2990*/  LOP3.LUT P5, RZ, R162, 0xff00, RZ, 0xc0, !PT ;  /* 0x0000ff00a2ff7812 */ /* 0x000fc400078ac0ff */
[----:B------:R-:W-:Y:S01]  /*29a0*/  FSEL R7, R159, RZ, P2 ;  /* 0x000000ff9f077208 */ /* 0x000fe20001000000 */
[----:B------:R-:W-:Y:S01]  /*29b0*/  FMUL.FTZ R161, R106, R161 ;  /* 0x000000a16aa17220 */ /* 0x000fe20000410000 */
[----:B------:R-:W-:Y:S02]  /*29c0*/  FSEL R11, R6, RZ, P6 ;  /* 0x000000ff060b7208 */ /* 0x000fe40003000000 */
[----:B------:R-:W-:Y:S01]  /*29d0*/  LOP3.LUT P2, RZ, R131, 0xff, RZ, 0xc0, !PT ;  /* 0x000000ff83ff7812 */ /* 0x000fe2000784c0ff */
[----:B------:R-:W-:Y:S01]  /*29e0*/  FMUL.FTZ R161, R161, UR6 ;  /* 0x00000006a1a17c20 */ /* 0x000fe20008410000 */
[----:B------:R-:W-:Y:S02]  /*29f0*/  LOP3.LUT P6, RZ, R162, 0xff, RZ, 0xc0, !PT ;  /* 0x000000ffa2ff7812 */ /* 0x000fe400078cc0ff */
[C---:B------:R-:W-:Y:S02]  /*2a00*/  FSEL R5, R149.reuse, RZ, P2 ;  /* 0x000000ff95057208 */ /* 0x040fe40001000000 */
[----:B------:R-:W-:-:S02]  /*2a10*/  FSEL R0, R149, RZ, P6 ;  /* 0x000000ff95007208 */ /* 0x000fc40003000000 */
[----:B------:R-:W-:Y:S02]  /*2a20*/  FSEL R4, R159, RZ, P5 ;  /* 0x000000ff9f047208 */ /* 0x000fe40002800000 */
[C---:B------:R-:W-:Y:S02]  /*2a30*/  LOP3.LUT P2, RZ, R162.reuse, 0xff0000, RZ, 0xc0, !PT ;  /* 0x00ff0000a2ff7812 */ /* 0x040fe4000784c0ff */
[----:B------:R-:W-:Y:S02]  /*2a40*/  ISETP.GE.U32.AND P5, PT, R131, 0x1000000, PT ;  /* 0x010000008300780c */ /* 0x000fe40003fa6070 */
[----:B------:R-:W-:Y:S02]  /*2a50*/  ISETP.GE.U32.AND P6, PT, R162, 0x1000000, PT ;  /* 0x01000000a200780c */ /* 0x000fe40003fc6070 */
[----:B------:R-:W-:Y:S02]  /*2a60*/  F2FP.BF16.F32.PACK_AB R9, R0, R5 ;  /* 0x000000050009723e */ /* 0x000fe400000010ff */
[----:B------:R-:W-:-:S02]  /*2a70*/  F2FP.BF16.F32.PACK_AB R7, R4, R7 ;  /* 0x000000070407723e */ /* 0x000fc400000010ff */
[----:B------:R-:W-:Y:S02]  /*2a80*/  FSEL R0, R6, RZ, P2 ;  /* 0x000000ff06007208 */ /* 0x000fe40001000000 */
[C---:B------:R-:W-:Y:S02]  /*2a90*/  FSEL R5, R161.reuse, RZ, P5 ;  /* 0x000000ffa1057208 */ /* 0x040fe40002800000 */
[----:B------:R-:W-:Y:S02]  /*2aa0*/  FSEL R4, R161, RZ, P6 ;  /* 0x000000ffa1047208 */ /* 0x000fe40003000000 */
[----:B------:R-:W-:Y:S02]  /*2ab0*/  F2FP.BF16.F32.PACK_AB R11, R0, R11 ;  /* 0x0000000b000b723e */ /* 0x000fe400000010ff */
[----:B------:R-:W-:Y:S02]  /*2ac0*/  F2FP.BF16.F32.PACK_AB R4, R4, R5 ;  /* 0x000000050404723e */ /* 0x000fe400000010ff */
[----:B------:R-:W-:-:S02]  /*2ad0*/  PRMT R104, R11, 0x7632, R104 ;  /* 0x000076320b687816 */ /* 0x000fc40000000068 */
[----:B------:R-:W-:Y:S02]  /*2ae0*/  PRMT R8, R11, 0x7610, R8 ;  /* 0x000076100b087816 */ /* 0x000fe40000000008 */
[----:B------:R-:W-:Y:S02]  /*2af0*/  PRMT R95, R9, 0x7632, R95 ;  /* 0x00007632095f7816 */ /* 0x000fe4000000005f */
[C---:B------:R-:W-:Y:S02]  /*2b00*/  PRMT R100, R7.reuse, 0x7632, R100 ;  /* 0x0000763207647816 */ /* 0x040fe40000000064 */
[----:B------:R-:W-:Y:S02]  /*2b10*/  PRMT R0, R7, 0x7610, R0 ;  /* 0x0000761007007816 */ /* 0x000fe40000000000 */
[C---:B------:R-:W-:Y:S02]  /*2b20*/  PRMT R97, R4.reuse, 0x7632, R97 ;  /* 0x0000763204617816 */ /* 0x040fe40000000061 */
[----:B------:R-:W-:Y:S01]  /*2b30*/  PRMT R11, R4, 0x7610, R11 ;  /* 0x00007610040b7816 */ /* 0x000fe2000000000b */
[----:B------:R-:W-:Y:S06]  /*2b40*/  BRA `(.L_x_511) ;  /* 0x00000008008c7947 */ /* 0x000fec0003800000 */
.L_x_514:
[-CC-:B------:R-:W-:Y:S01]  /*2b50*/  FFMA.FTZ R0, R0, R14.reuse, R15.reuse ;  /* 0x0000000e00007223 */ /* 0x180fe2000001000f */
[-CC-:B------:R-:W-:Y:S01]  /*2b60*/  FFMA.FTZ R159, R159, R14.reuse, R15.reuse ;  /* 0x0000000e9f9f7223 */ /* 0x180fe2000001000f */
[----:B-----5:R-:W-:Y:S01]  /*2b70*/  LOP3.LUT P5, RZ, R131, 0xff, RZ, 0xc0, !PT ;  /* 0x000000ff83ff7812 */ /* 0x020fe200078ac0ff */
[-C--:B------:R-:W-:Y:S01]  /*2b80*/  FFMA.FTZ R5, R158, R14.reuse, R15 ;  /* 0x0000000e9e057223 */ /* 0x080fe2000001000f */
[----:B------:R-:W-:Y:S01]  /*2b90*/  FADD.FTZ R149, R149, -R0 ;  /* 0x8000000095957221 */ /* 0x000fe20000010000 */
[----:B------:R-:W-:Y:S01]  /*2ba0*/  FADD.FTZ R159, R146, -R159 ;  /* 0x8000009f929f7221 */ /* 0x000fe20000010000 */
[----:B------:R-:W-:Y:S01]  /*2bb0*/  LOP3.LUT P6, RZ, R162, 0xff, RZ, 0xc0, !PT ;  /* 0x000000ffa2ff7812 */ /* 0x000fe200078cc0ff */
[----:B------:R-:W-:Y:S01]  /*2bc0*/  FFMA.FTZ R161, R161, R14, R15 ;  /* 0x0000000ea1a17223 */ /* 0x000fe2000001000f */
[C---:B------:R-:W-:Y:S01]  /*2bd0*/  FMUL.FTZ R149, R106.reuse, R149 ;  /* 0x000000956a957220 */ /* 0x040fe20000410000 */
[----:B------:R-:W-:Y:S01]  /*2be0*/  FMUL.FTZ R159, R106, R159 ;  /* 0x0000009f6a9f7220 */ /* 0x000fe20000410000 */
[----:B------:R-:W-:Y:S01]  /*2bf0*/  FADD.FTZ R5, R148, -R5 ;  /* 0x8000000594057221 */ /* 0x000fe20000010000 */
[----:B------:R-:W-:Y:S01]  /*2c00*/  LOP3.LUT P2, RZ, R131, 0xff00, RZ, 0xc0, !PT ;  /* 0x0000ff0083ff7812 */ /* 0x000fe2000784c0ff */
[----:B------:R-:W-:Y:S01]  /*2c10*/  FMUL.FTZ R0, R149, UR6 ;  /* 0x0000000695007c20 */ /* 0x000fe20008410000 */
[----:B------:R-:W-:Y:S01]  /*2c20*/  FADD.FTZ R161, R150, -R161 ;  /* 0x800000a196a17221 */ /* 0x000fe20000010000 */
[----:B------:R-:W-:-:S03]  /*2c30*/  FMUL.FTZ R6, R106, R5 ;  /* 0x000000056a067220 */ /* 0x000fc60000410000 */
[----:B------:R-:W-:Y:S01]  /*2c40*/  FSEL R4, R0, RZ, P5 ;  /* 0x000000ff00047208 */ /* 0x000fe20002800000 */
[----:B------:R-:W-:Y:S01]  /*2c50*/  FMUL.FTZ R7, R6, UR6 ;  /* 0x0000000606077c20 */ /* 0x000fe20008410000 */
[----:B------:R-:W-:Y:S01]  /*2c60*/  FSEL R0, R0, RZ, P6 ;  /* 0x000000ff00007208 */ /* 0x000fe20003000000 */
[----:B------:R-:W-:Y:S01]  /*2c70*/  FMUL.FTZ R8, R106, R161 ;  /* 0x000000a16a087220 */ /* 0x000fe20000410000 */
[----:B------:R-:W-:Y:S01]  /*2c80*/  F2FP.BF16.F32.PACK_AB R101, R4, R149 ;  /* 0x000000950465723e */ /* 0x000fe200000010ff */
[C---:B------:R-:W-:Y:S01]  /*2c90*/  FMUL.FTZ R4, R159.reuse, UR6 ;  /* 0x000000069f047c20 */ /* 0x040fe20008410000 */
[----:B------:R-:W-:Y:S02]  /*2ca0*/  F2FP.BF16.F32.PACK_AB R95, R159, R0 ;  /* 0x000000009f5f723e */ /* 0x000fe400000010ff */
[----:B------:R-:W-:Y:S02]  /*2cb0*/  LOP3.LUT P5, RZ, R131, 0xff0000, RZ, 0xc0, !PT ;  /* 0x00ff000083ff7812 */ /* 0x000fe400078ac0ff */
[----:B------:R-:W-:-:S02]  /*2cc0*/  FSEL R0, R4, RZ, P2 ;  /* 0x000000ff04007208 */ /* 0x000fc40001000000 */
[----:B------:R-:W-:Y:S02]  /*2cd0*/  LOP3.LUT P2, RZ, R162, 0xff00, RZ, 0xc0, !PT ;  /* 0x0000ff00a2ff7812 */ /* 0x000fe4000784c0ff */
[----:B------:R-:W-:Y:S02]  /*2ce0*/  ISETP.GE.U32.AND P6, PT, R131, 0x1000000, PT ;  /* 0x010000008300780c */ /* 0x000fe40003fc6070 */
[----:B------:R-:W-:Y:S01]  /*2cf0*/  FSEL R5, R4, RZ, P2 ;  /* 0x000000ff04057208 */ /* 0x000fe20001000000 */
[----:B------:R-:W-:Y:S01]  /*2d00*/  FMUL.FTZ R4, R8, UR6 ;  /* 0x0000000608047c20 */ /* 0x000fe20008410000 */
[----:B------:R-:W-:Y:S02]  /*2d10*/  FSEL R11, R7, RZ, P5 ;  /* 0x000000ff070b7208 */ /* 0x000fe40002800000 */
[C---:B------:R-:W-:Y:S02]  /*2d20*/  LOP3.LUT P2, RZ, R162.reuse, 0xff0000, RZ, 0xc0, !PT ;  /* 0x00ff0000a2ff7812 */ /* 0x040fe4000784c0ff */
[----:B------:R-:W-:-:S02]  /*2d30*/  ISETP.GE.U32.AND P5, PT, R162, 0x1000000, PT ;  /* 0x01000000a200780c */ /* 0x000fc40003fa6070 */
[----:B------:R-:W-:Y:S02]  /*2d40*/  F2FP.BF16.F32.PACK_AB R0, R5, R0 ;  /* 0x000000000500723e */ /* 0x000fe400000010ff */
[C---:B------:R-:W-:Y:S02]  /*2d50*/  FSEL R5, R4.reuse, RZ, P6 ;  /* 0x000000ff04057208 */ /* 0x040fe40003000000 */
[----:B------:R-:W-:Y:S02]  /*2d60*/  FSEL R7, R7, RZ, P2 ;  /* 0x000000ff07077208 */ /* 0x000fe40001000000 */
[----:B------:R-:W-:Y:S02]  /*2d70*/  FSEL R4, R4, RZ, P5 ;  /* 0x000000ff04047208 */ /* 0x000fe40002800000 */
[----:B------:R-:W-:Y:S02]  /*2d80*/  F2FP.BF16.F32.PACK_AB R11, R11, R6 ;  /* 0x000000060b0b723e */ /* 0x000fe400000010ff */
[----:B------:R-:W-:-:S02]  /*2d90*/  F2FP.BF16.F32.PACK_AB R7, R8, R7 ;  /* 0x000000070807723e */ /* 0x000fc400000010ff */
[----:B------:R-:W-:Y:S02]  /*2da0*/  F2FP.BF16.F32.PACK_AB R4, R4, R5 ;  /* 0x000000050404723e */ /* 0x000fe400000010ff */
[C---:B------:R-:W-:Y:S02]  /*2db0*/  PRMT R8, R11.reuse, 0x7632, R8 ;  /* 0x000076320b087816 */ /* 0x040fe40000000008 */
[----:B------:R-:W-:Y:S02]  /*2dc0*/  PRMT R102, R11, 0x7610, R102 ;  /* 0x000076100b667816 */ /* 0x000fe40000000066 */
[----:B------:R-:W-:Y:S02]  /*2dd0*/  PRMT R9, R101, 0x7632, R9 ;  /* 0x0000763265097816 */ /* 0x000fe40000000009 */
[----:B------:R-:W-:Y:S02]  /*2de0*/  PRMT R92, R95, 0x7632, R92 ;  /* 0x000076325f5c7816 */ /* 0x000fe4000000005c */
[----:B------:R-:W-:-:S02]  /*2df0*/  PRMT R100, R0, 0x7632, R100 ;  /* 0x0000763200647816 */ /* 0x000fc40000000064 */
[C---:B------:R-:W-:Y:S02]  /*2e00*/  PRMT R103, R7.reuse, 0x7632, R103 ;  /* 0x0000763207677816 */ /* 0x040fe40000000067 */
[----:B------:R-:W-:Y:S02]  /*2e10*/  PRMT R104, R7, 0x7610, R104 ;  /* 0x0000761007687816 */ /* 0x000fe40000000068 */
[C---:B------:R-:W-:Y:S02]  /*2e20*/  PRMT R97, R4.reuse, 0x7632, R97 ;  /* 0x0000763204617816 */ /* 0x040fe40000000061 */
[----:B------:R-:W-:Y:S01]  /*2e30*/  PRMT R11, R4, 0x7610, R11 ;  /* 0x00007610040b7816 */ /* 0x000fe2000000000b */
[----:B------:R-:W-:Y:S06]  /*2e40*/  BRA `(.L_x_511) ;  /* 0x0000000400cc7947 */ /* 0x000fec0003800000 */
.L_x_513:
[----:B------:R-:W-:Y:S01]  /*2e50*/  UMOV UR4, UR8 ;  /* 0x0000000800047c82 */ /* 0x000fe20008000000 */
[----:B------:R-:W-:Y:S01]  /*2e60*/  UMOV UR5, UR9 ;  /* 0x0000000900057c82 */ /* 0x000fe20008000000 */
[----:B------:R-:W-:-:S04]  /*2e70*/  UISETP.NE.U32.AND UP0, UPT, UR4, URZ, UPT ;  /* 0x000000ff0400728c */ /* 0x000fc8000bf05070 */
[----:B------:R-:W-:-:S09]  /*2e80*/  UISETP.NE.AND.EX UP0, UPT, UR5, URZ, UPT, UP0 ;  /* 0x000000ff0500728c */ /* 0x000fd2000bf05300 */
[----:B------:R-:W-:Y:S05]  /*2e90*/  BRA.U UP0, `(.L_x_515) ;  /* 0x0000000100d47547 */ /* 0x000fea000b800000 */
[-CC-:B------:R-:W-:Y:S01]  /*2ea0*/  FFMA.FTZ R5, R158, R14.reuse, R15.reuse ;  /* 0x0000000e9e057223 */ /* 0x180fe2000001000f */
[-C--:B------:R-:W-:Y:S01]  /*2eb0*/  FFMA.FTZ R159, R159, R14.reuse, R15 ;  /* 0x0000000e9f9f7223 */ /* 0x080fe2000001000f */
[----:B-----5:R-:W-:Y:S02]  /*2ec0*/  IMAD.MOV.U32 R6, RZ, RZ, R25 ;  /* 0x000000ffff067224 */ /* 0x020fe400078e0019 */
[----:B------:R-:W-:Y:S01]  /*2ed0*/  FFMA.FTZ R0, R0, R14, R15 ;  /* 0x0000000e00007223 */ /* 0x000fe2000001000f */
[----:B------:R-:W-:Y:S01]  /*2ee0*/  FADD.FTZ R7, R148, -R5 ;  /* 0x8000000594077221 */ /* 0x000fe20000010000 */
[----:B------:R-:W-:Y:S01]  /*2ef0*/  SHF.R.U64 R5, R24, 0x10, R25 ;  /* 0x0000001018057819 */ /* 0x000fe20000001219 */
[----:B------:R-:W-:Y:S01]  /*2f00*/  FADD.FTZ R159, R146, -R159 ;  /* 0x8000009f929f7221 */ /* 0x000fe20000010000 */
[----:B------:R-:W-:Y:S02]  /*2f10*/  IMAD.MOV.U32 R4, RZ, RZ, R24 ;  /* 0x000000ffff047224 */ /* 0x000fe400078e0018 */
[----:B------:R-:W-:Y:S01]  /*2f20*/  FADD.FTZ R149, R149, -R0 ;  /* 0x8000000095957221 */ /* 0x000fe20000010000 */
[----:B------:R-:W-:Y:S01]  /*2f30*/  IMAD.U32 R6, R6, 0x10000, RZ ;  /* 0x0001000006067824 */ /* 0x000fe200078e00ff */
[----:B------:R-:W-:Y:S01]  /*2f40*/  SHF.R.U32.HI R0, RZ, 0x10, R25 ;  /* 0x00000010ff007819 */ /* 0x000fe20000011619 */
[----:B------:R-:W-:-:S02]  /*2f50*/  IMAD.U32 R5, R5, 0x10000, RZ ;  /* 0x0001000005057824 */ /* 0x000fc400078e00ff */
        /* <DEDUP_REMOVED lines=8> */
[----:B------:R-:W-:Y:S01]  /*2fe0*/  LOP3.LUT P6, RZ, R131, 0xff0000, RZ, 0xc0, !PT ;  /* 0x00ff000083ff7812 */ /* 0x000fe200078cc0ff */
[----:B------:R-:W-:Y:S01]  /*2ff0*/  FADD.FTZ R161, R150, -R161 ;  /* 0x800000a196a17221 */ /* 0x000fe20000010000 */
[----:B------:R-:W-:Y:S01]  /*3000*/  IMAD.U32 R9, R0, 0x10000, RZ ;  /* 0x0001000000097824 */ /* 0x000fe200078e00ff */
[----:B------:R-:W-:Y:S01]  /*3010*/  LOP3.LUT P2, RZ, R162, 0xff00, RZ, 0xc0, !PT ;  /* 0x0000ff00a2ff7812 */ /* 0x000fe2000784c0ff */
[----:B------:R-:W-:Y:S01]  /*3020*/  FMUL.FTZ R0, R4, UR6 ;  /* 0x0000000604007c20 */ /* 0x000fe20008410000 */
[----:B------:R-:W-:Y:S01]  /*3030*/  FSEL R7, R5, RZ, P5 ;  /* 0x000000ff05077208 */ /* 0x000fe20002800000 */
[----:B------:R-:W-:Y:S01]  /*3040*/  FFMA.FTZ R9, R106, R161, R9 ;  /* 0x000000a16a097223 */ /* 0x000fe20000010009 */
[----:B------:R-:W-:-:S02]  /*3050*/  LOP3.LUT P5, RZ, R131, 0xff, RZ, 0xc0, !PT ;  /* 0x000000ff83ff7812 */ /* 0x000fc400078ac0ff */
[----:B------:R-:W-:Y:S01]  /*3060*/  FSEL R11, R6, RZ, P6 ;  /* 0x000000ff060b7208 */ /* 0x000fe20003000000 */
[----:B------:R-:W-:Y:S01]  /*3070*/  FMUL.FTZ R9, R9, UR6 ;  /* 0x0000000609097c20 */ /* 0x000fe20008410000 */
[----:B------:R-:W-:Y:S02]  /*3080*/  LOP3.LUT P6, RZ, R162, 0xff, RZ, 0xc0, !PT ;  /* 0x000000ffa2ff7812 */ /* 0x000fe400078cc0ff */
[----:B------:R-:W-:Y:S02]  /*3090*/  FSEL R4, R5, RZ, P2 ;  /* 0x000000ff05047208 */ /* 0x000fe40001000000 */
[C---:B------:R-:W-:Y:S02]  /*30a0*/  FSEL R5, R0.reuse, RZ, P5 ;  /* 0x000000ff00057208 */ /* 0x040fe40002800000 */
[----:B------:R-:W-:Y:S02]  /*30b0*/  FSEL R0, R0, RZ, P6 ;  /* 0x000000ff00007208 */ /* 0x000fe40003000000 */
[----:B------:R-:W-:-:S02]  /*30c0*/  LOP3.LUT P5, RZ, R162, 0xff0000, RZ, 0xc0, !PT ;  /* 0x00ff0000a2ff7812 */ /* 0x000fc400078ac0ff */
[----:B------:R-:W-:Y:S02]  /*30d0*/  ISETP.GE.U32.AND P2, PT, R131, 0x1000000, PT ;  /* 0x010000008300780c */ /* 0x000fe40003f46070 */
        /* <DEDUP_REMOVED lines=17> */
.L_x_515:
[----:B-----5:R-:W-:Y:S02]  /*31f0*/  IMAD.MOV.U32 R4, RZ, RZ, R24 ;  /* 0x000000ffff047224 */ /* 0x020fe400078e0018 */
[-C--:B------:R-:W-:Y:S01]  /*3200*/  FFMA.FTZ R0, R0, R14.reuse, R15 ;  /* 0x0000000e00007223 */ /* 0x080fe2000001000f */
[----:B------:R-:W-:Y:S01]  /*3210*/  SHF.R.U64 R6, R24, 0x10, R25 ;  /* 0x0000001018067819 */ /* 0x000fe20000001219 */
[----:B------:R-:W-:Y:S01]  /*3220*/  FFMA.FTZ R159, R159, R14, R15 ;  /* 0x0000000e9f9f7223 */ /* 0x000fe2000001000f */
[----:B------:R-:W-:Y:S02]  /*3230*/  IMAD.U32 R5, R4, 0x10000, RZ ;  /* 0x0001000004057824 */ /* 0x000fe400078e00ff */
[----:B------:R-:W-:Y:S01]  /*3240*/  FADD.FTZ R149, R149, -R0 ;  /* 0x8000000095957221 */ /* 0x000fe20000010000 */
[----:B------:R-:W-:Y:S01]  /*3250*/  LOP3.LUT P5, RZ, R131, 0xff, RZ, 0xc0, !PT ;  /* 0x000000ff83ff7812 */ /* 0x000fe200078ac0ff */
[----:B------:R-:W-:Y:S01]  /*3260*/  FADD.FTZ R159, R146, -R159 ;  /* 0x8000009f929f7221 */ /* 0x000fe20000010000 */
[----:B------:R-:W-:-:S02]  /*3270*/  IMAD.U32 R7, R6, 0x10000, RZ ;  /* 0x0001000006077824 */ /* 0x000fc400078e00ff */
[----:B------:R-:W-:Y:S01]  /*3280*/  FFMA.FTZ R5, R106, R149, R5 ;  /* 0x000000956a057223 */ /* 0x000fe20000010005 */
[-C--:B------:R-:W-:Y:S01]  /*3290*/  FFMA.FTZ R9, R158, R14.reuse, R15 ;  /* 0x0000000e9e097223 */ /* 0x080fe2000001000f */
[--C-:B------:R-:W-:Y:S01]  /*32a0*/  IMAD.MOV.U32 R8, RZ, RZ, R25.reuse ;  /* 0x000000ffff087224 */ /* 0x100fe200078e0019 */
[----:B------:R-:W-:Y:S01]  /*32b0*/  LOP3.LUT P6, RZ, R162, 0xff, RZ, 0xc0, !PT ;  /* 0x000000ffa2ff7812 */ /* 0x000fe200078cc0ff */
[----:B------:R-:W-:Y:S01]  /*32c0*/  FMUL.FTZ R0, R5, UR6 ;  /* 0x0000000605007c20 */ /* 0x000fe20008410000 */
[----:B------:R-:W-:Y:S01]  /*32d0*/  SHF.R.U32.HI R6, RZ, 0x10, R25 ;  /* 0x00000010ff067819 */ /* 0x000fe20000011619 */
[----:B------:R-:W-:Y:S01]  /*32e0*/  FFMA.FTZ R7, R106, R159, R7 ;  /* 0x0000009f6a077223 */ /* 0x000fe20000010007 */
[----:B------:R-:W-:Y:S01]  /*32f0*/  FFMA.FTZ R161, R161, R14, R15 ;  /* 0x0000000ea1a17223 */ /* 0x000fe2000001000f */
[----:B------:R-:W-:Y:S01]  /*3300*/  FADD.FTZ R9, R148, -R9 ;  /* 0x8000000994097221 */ /* 0x000fe20000010000 */
[----:B------:R-:W-:Y:S01]  /*3310*/  FSEL R4, R0, RZ, P5 ;  /* 0x000000ff00047208 */ /* 0x000fe20002800000 */
[----:B------:R-:W-:Y:S01]  /*3320*/  IMAD.U32 R11, R8, 0x10000, RZ ;  /* 0x00010000080b7824 */ /* 0x000fe200078e00ff */
[----:B------:R-:W-:Y:S01]  /*3330*/  FSEL R0, R0, RZ, P6 ;  /* 0x000000ff00007208 */ /* 0x000fe20003000000 */
[----:B------:R-:W-:Y:S01]  /*3340*/  IMAD.U32 R6, R6, 0x10000, RZ ;  /* 0x0001000006067824 */ /* 0x000fe200078e00ff */
[----:B------:R-:W-:Y:S01]  /*3350*/  F2FP.BF16.F32.PACK_AB R5, R4, R5 ;  /* 0x000000050405723e */ /* 0x000fe200000010ff */
[----:B------:R-:W-:Y:S01]  /*3360*/  FMUL.FTZ R4, R7, UR6 ;  /* 0x0000000607047c20 */ /* 0x000fe20008410000 */
[----:B------:R-:W-:Y:S01]  /*3370*/  LOP3.LUT P2, RZ, R131, 0xff00, RZ, 0xc0, !PT ;  /* 0x0000ff0083ff7812 */ /* 0x000fe2000784c0ff */
[----:B------:R-:W-:Y:S01]  /*3380*/  FADD.FTZ R161, R150, -R161 ;  /* 0x800000a196a17221 */ /* 0x000fe20000010000 */
[----:B------:R-:W-:Y:S01]  /*3390*/  FFMA.FTZ R11, R106, R9, R11 ;  /* 0x000000096a0b7223 */ /* 0x000fe2000001000b */
[----:B------:R-:W-:-:S02]  /*33a0*/  F2FP.BF16.F32.PACK_AB R7, R7, R0 ;  /* 0x000000000707723e */ /* 0x000fc400000010ff */
[----:B------:R-:W-:Y:S01]  /*33b0*/  FFMA.FTZ R161, R106, R161, R6 ;  /* 0x000000a16aa17223 */ /* 0x000fe20000010006 */
[----:B------:R-:W-:Y:S01]  /*33c0*/  FSEL R0, R4, RZ, P2 ;  /* 0x000000ff04007208 */ /* 0x000fe20001000000 */
[----:B------:R-:W-:Y:S01]  /*33d0*/  FMUL.FTZ R6, R11, UR6 ;  /* 0x000000060b067c20 */ /* 0x000fe20008410000 */
[----:B------:R-:W-:Y:S02]  /*33e0*/  LOP3.LUT P2, RZ, R162, 0xff00, RZ, 0xc0, !PT ;  /* 0x0000ff00a2ff7812 */ /* 0x000fe4000784c0ff */
[----:B------:R-:W-:Y:S02]  /*33f0*/  LOP3.LUT P5, RZ, R131, 0xff0000, RZ, 0xc0, !PT ;  /* 0x00ff000083ff7812 */ /* 0x000fe400078ac0ff */
[C---:B------:R-:W-:Y:S02]  /*3400*/  PRMT R9, R5.reuse, 0x7632, R9 ;  /* 0x0000763205097816 */ /* 0x040fe40000000009 */
[----:B------:R-:W-:Y:S02]  /*3410*/  PRMT R101, R5, 0x7610, R101 ;  /* 0x0000761005657816 */ /* 0x000fe40000000065 */
[----:B------:R-:W-:-:S02]  /*3420*/  PRMT R92, R7, 0x7632, R92 ;  /* 0x00007632075c7816 */ /* 0x000fc4000000005c */
[----:B------:R-:W-:Y:S01]  /*3430*/  PRMT R95, R7, 0x7610, R95 ;  /* 0x00007610075f7816 */ /* 0x000fe2000000005f */
[----:B------:R-:W-:Y:S01]  /*3440*/  FMUL.FTZ R7, R161, UR6 ;  /* 0x00000006a1077c20 */ /* 0x000fe20008410000 */
[----:B------:R-:W-:Y:S02]  /*3450*/  FSEL R5, R4, RZ, P2 ;  /* 0x000000ff04057208 */ /* 0x000fe40001000000 */
[----:B------:R-:W-:Y:S02]  /*3460*/  FSEL R4, R6, RZ, P5 ;  /* 0x000000ff06047208 */ /* 0x000fe40002800000 */
[----:B------:R-:W-:Y:S02]  /*3470*/  ISETP.GE.U32.AND P6, PT, R131, 0x1000000, PT ;  /* 0x010000008300780c */ /* 0x000fe40003fc6070 */
        /* <DEDUP_REMOVED lines=15> */
[----:B------:R-:W-:-:S07]  /*3570*/  PRMT R11, R4, 0x7610, R11 ;  /* 0x00007610040b7816 */ /* 0x000fce000000000b */
.L_x_511:
[----:B------:R-:W0:Y:S01]  /*3580*/  LDC.64 R4, c[0x0][0x468] ;  /* 0x00011a00ff047b82 */ /* 0x000e220000000a00 */
[----:B------:R-:W-:Y:S01]  /*3590*/  UISETP.NE.U32.AND UP0, UPT, UR4, URZ, UPT ;  /* 0x000000ff0400728c */ /* 0x000fe2000bf05070 */
[----:B------:R-:W-:Y:S02]  /*35a0*/  LOP3.LUT R0, R0, 0xffff, RZ, 0xc0, !PT ;  /* 0x0000ffff00007812 */ /* 0x000fe400078ec0ff */
        /* <DEDUP_REMOVED lines=15> */
.L_x_516:
[----:B------:R1:W-:Y:S01]  /*36a0*/  STG.E.64 desc[UR12][R8.64], R6 ;  /* 0x0000000608007986 */ /* 0x0003e2000c101b0c */
[----:B------:R-:W-:Y:S05]  /*36b0*/  @!P1 BRA `(.L_x_517) ;  /* 0x0000000000209947 */ /* 0x000fea0003800000 */
        /* <DEDUP_REMOVED lines=8> */
.L_x_517:
[----:B------:R-:W-:Y:S05]  /*3740*/  @!P1 BRA `(.L_x_518) ;  /* 0x0000000c003c9947 */ /* 0x000fea0003800000 */
[----:B------:R-:W-:Y:S05]  /*3750*/  @!P0 BRA `(.L_x_519) ;  /* 0x0000000400c48947 */ /* 0x000fea0003800000 */
[----:B------:R-:W-:Y:S05]  /*3760*/  BRA.U !UP0, `(.L_x_520) ;  /* 0x0000000108ec7547 */ /* 0x000fea000b800000 */
[----:B------:R-:W-:Y:S02]  /*3770*/  IMAD.MOV.U32 R0, RZ, RZ, R22 ;  /* 0x000000ffff007224 */ /* 0x000fe400078e0016 */
[-CC-:B-12---:R-:W-:Y:S01]  /*3780*/  FFMA.FTZ R7, R144, R14.reuse, R15.reuse ;  /* 0x0000000e90077223 */ /* 0x186fe2000001000f */
[-C--:B------:R-:W-:Y:S01]  /*3790*/  FFMA.FTZ R151, R151, R14.reuse, R15 ;  /* 0x0000000e97977223 */ /* 0x080fe2000001000f */
[----:B------:R-:W-:Y:S01]  /*37a0*/  LOP3.LUT P5, RZ, R124, 0xff, RZ, 0xc0, !PT ;  /* 0x000000ff7cff7812 */ /* 0x000fe200078ac0ff */
[----:B------:R-:W-:Y:S02]  /*37b0*/  IMAD.U32 R9, R0, 0x10000, RZ ;  /* 0x0001000000097824 */ /* 0x000fe400078e00ff */
[----:B------:R-:W-:Y:S01]  /*37c0*/  FADD.FTZ R7, R134, -R7 ;  /* 0x8000000786077221 */ /* 0x000fe20000010000 */
[----:B------:R-:W-:Y:S01]  /*37d0*/  FADD.FTZ R151, R136, -R151 ;  /* 0x8000009788977221 */ /* 0x000fe20000010000 */
[----:B------:R-:W-:Y:S01]  /*37e0*/  FFMA.FTZ R152, R152, R14, R15 ;  /* 0x0000000e98987223 */ /* 0x000fe2000001000f */
[----:B------:R-:W-:-:S02]  /*37f0*/  IMAD.MOV.U32 R8, RZ, RZ, R23 ;  /* 0x000000ffff087224 */ /* 0x000fc400078e0017 */
[----:B------:R-:W-:Y:S01]  /*3800*/  FFMA.FTZ R7, R106, R7, R9 ;  /* 0x000000076a077223 */ /* 0x000fe20000010009 */
[----:B------:R-:W-:Y:S01]  /*3810*/  SHF.R.U64 R9, R22, 0x10, R23 ;  /* 0x0000001016097819 */ /* 0x000fe20000001217 */
[----:B------:R-:W-:Y:S01]  /*3820*/  FFMA.FTZ R153, R153, R14, R15 ;  /* 0x0000000e99997223 */ /* 0x000fe2000001000f */
[----:B------:R-:W-:Y:S01]  /*3830*/  LOP3.LUT P6, RZ, R94, 0xff, RZ, 0xc0, !PT ;  /* 0x000000ff5eff7812 */ /* 0x000fe200078cc0ff */
[----:B------:R-:W-:Y:S01]  /*3840*/  FMUL.FTZ R0, R7, UR6 ;  /* 0x0000000607007c20 */ /* 0x000fe20008410000 */
[----:B0-----:R-:W-:Y:S01]  /*3850*/  SHF.R.U32.HI R10, RZ, 0x10, R23 ;  /* 0x00000010ff0a7819 */ /* 0x001fe20000011617 */
[----:B------:R-:W-:Y:S02]  /*3860*/  IMAD.U32 R9, R9, 0x10000, RZ ;  /* 0x0001000009097824 */ /* 0x000fe400078e00ff */
[----:B------:R-:W-:Y:S01]  /*3870*/  FADD.FTZ R137, R137, -R152 ;  /* 0x8000009889897221 */ /* 0x000fe20000010000 */
[----:B------:R-:W-:Y:S01]  /*3880*/  IMAD.U32 R11, R8, 0x10000, RZ ;  /* 0x00010000080b7824 */ /* 0x000fe200078e00ff */
[----:B------:R-:W-:Y:S01]  /*3890*/  FSEL R6, R0, RZ, P5 ;  /* 0x000000ff00067208 */ /* 0x000fe20002800000 */
[----:B------:R-:W-:Y:S01]  /*38a0*/  FFMA.FTZ R9, R106, R151, R9 ;  /* 0x000000976a097223 */ /* 0x000fe20000010009 */
[----:B------:R-:W-:Y:S01]  /*38b0*/  FSEL R0, R0, RZ, P6 ;  /* 0x000000ff00007208 */ /* 0x000fe20003000000 */
[----:B------:R-:W-:Y:S01]  /*38c0*/  IMAD.U32 R8, R10, 0x10000, RZ ;  /* 0x000100000a087824 */ /* 0x000fe200078e00ff */
[----:B------:R-:W-:Y:S01]  /*38d0*/  F2FP.BF16.F32.PACK_AB R7, R6, R7 ;  /* 0x000000070607723e */ /* 0x000fe200000010ff */
[C---:B------:R-:W-:Y:S01]  /*38e0*/  FMUL.FTZ R6, R9.reuse, UR6 ;  /* 0x0000000609067c20 */ /* 0x040fe20008410000 */
        /* <DEDUP_REMOVED lines=15> */
[----:B------:R-:W-:Y:S02]  /*39e0*/  ISETP.GE.U32.AND P6, PT, R124, 0x1000000, PT ;  /* 0x010000007c00780c */ /* 0x000fe40003fc6070 */
        /* <DEDUP_REMOVED lines=16> */
[C---:B------:R-:W-:Y:S02]  /*3af0*/  PRMT R97, R9.reuse, 0x7632, R97 ;  /* 0x0000763209617816 */ /* 0x040fe40000000061 */
[----:B------:R-:W-:Y:S01]  /*3b00*/  PRMT R7, R9, 0x7610, R7 ;  /* 0x0000761009077816 */ /* 0x000fe20000000007 */
[----:B------:R-:W-:Y:S06]  /*3b10*/  BRA `(.L_x_521) ;  /* 0x0000001000a47947 */ /* 0x000fec0003800000 */
.L_x_520:
[----:B-12---:R-:W-:Y:S01]  /*3b20*/  SHF.R.U64 R6, R22, 0x10, R23 ;  /* 0x0000001016067819 */ /* 0x006fe20000001217 */
[-CC-:B------:R-:W-:Y:S01]  /*3b30*/  FFMA.FTZ R7, R144, R14.reuse, R15.reuse ;  /* 0x0000000e90077223 */ /* 0x180fe2000001000f */
[----:B------:R-:W-:Y:S02]  /*3b40*/  IMAD.MOV.U32 R0, RZ, RZ, R22 ;  /* 0x000000ffff007224 */ /* 0x000fe400078e0016 */
[-CC-:B------:R-:W-:Y:S01]  /*3b50*/  FFMA.FTZ R151, R151, R14.reuse, R15.reuse ;  /* 0x0000000e97977223 */ /* 0x180fe2000001000f */
[----:B------:R-:W-:Y:S01]  /*3b60*/  FFMA.FTZ R152, R152, R14, R15 ;  /* 0x0000000e98987223 */ /* 0x000fe2000001000f */
[----:B------:R-:W-:Y:S02]  /*3b70*/  IMAD.MOV.U32 R8, RZ, RZ, R23 ;  /* 0x000000ffff087224 */ /* 0x000fe400078e0017 */
[----:B------:R-:W-:Y:S01]  /*3b80*/  FADD.FTZ R7, R134, -R7 ;  /* 0x8000000786077221 */ /* 0x000fe20000010000 */
[----:B------:R-:W-:Y:S02]  /*3b90*/  IMAD.U32 R9, R6, 0x10000, RZ ;  /* 0x0001000006097824 */ /* 0x000fe400078e00ff */
[----:B------:R-:W-:Y:S01]  /*3ba0*/  FADD.FTZ R151, R136, -R151 ;  /* 0x8000009788977221 */ /* 0x000fe20000010000 */
[----:B------:R-:W-:-:S02]  /*3bb0*/  IMAD.U32 R0, R0, 0x10000, RZ ;  /* 0x0001000000007824 */ /* 0x000fc400078e00ff */
[----:B------:R-:W-:Y:S01]  /*3bc0*/  FADD.FTZ R137, R137, -R152 ;  /* 0x8000009889897221 */ /* 0x000fe20000010000 */
[----:B------:R-:W-:Y:S02]  /*3bd0*/  IMAD.U32 R6, R8, 0x10000, RZ ;  /* 0x0001000008067824 */ /* 0x000fe400078e00ff */
[C---:B------:R-:W-:Y:S01]  /*3be0*/  FFMA.FTZ R9, R106.reuse, R151, R9 ;  /* 0x000000976a097223 */ /* 0x040fe20000010009 */
[C---:B------:R-:W-:Y:S01]  /*3bf0*/  FFMA.FTZ R0, R106.reuse, R7, R0 ;  /* 0x000000076a007223 */ /* 0x040fe20000010000 */
[----:B------:R-:W-:Y:S01]  /*3c00*/  SHF.R.U32.HI R7, RZ, 0x10, R23 ;  /* 0x00000010ff077819 */ /* 0x000fe20000011617 */
[----:B------:R-:W-:Y:S01]  /*3c10*/  FFMA.FTZ R6, R106, R137, R6 ;  /* 0x000000896a067223 */ /* 0x000fe20000010006 */
[----:B------:R-:W-:Y:S01]  /*3c20*/  FFMA.FTZ R153, R153, R14, R15 ;  /* 0x0000000e99997223 */ /* 0x000fe2000001000f */
[----:B------:R-:W-:Y:S01]  /*3c30*/  FMUL.FTZ R9, R9, UR6 ;  /* 0x0000000609097c20 */ /* 0x000fe20008410000 */
[----:B------:R-:W-:Y:S01]  /*3c40*/  LOP3.LUT P5, RZ, R124, 0xff00, RZ, 0xc0, !PT ;  /* 0x0000ff007cff7812 */ /* 0x000fe200078ac0ff */
[----:B0-----:R-:W-:Y:S01]  /*3c50*/  FMUL.FTZ R10, R6, UR6 ;  /* 0x00000006060a7c20 */ /* 0x001fe20008410000 */
[----:B------:R-:W-:Y:S01]  /*3c60*/  FADD.FTZ R153, R140, -R153 ;  /* 0x800000998c997221 */ /* 0x000fe20000010000 */
[----:B------:R-:W-:Y:S01]  /*3c70*/  LOP3.LUT P6, RZ, R124, 0xff0000, RZ, 0xc0, !PT ;  /* 0x00ff00007cff7812 */ /* 0x000fe200078cc0ff */
[----:B------:R-:W-:Y:S01]  /*3c80*/  IMAD.U32 R7, R7, 0x10000, RZ ;  /* 0x0001000007077824 */ /* 0x000fe200078e00ff */
[----:B------:R-:W-:Y:S01]  /*3c90*/  LOP3.LUT P2, RZ, R94, 0xff00, RZ, 0xc0, !PT ;  /* 0x0000ff005eff7812 */ /* 0x000fe2000784c0ff */
[----:B------:R-:W-:Y:S01]  /*3ca0*/  FMUL.FTZ R0, R0, UR6 ;  /* 0x0000000600007c20 */ /* 0x000fe20008410000 */
[----:B------:R-:W-:Y:S01]  /*3cb0*/  FSEL R8, R9, RZ, P5 ;  /* 0x000000ff09087208 */ /* 0x000fe20002800000 */
[----:B------:R-:W-:Y:S01]  /*3cc0*/  FFMA.FTZ R153, R106, R153, R7 ;  /* 0x000000996a997223 */ /* 0x000fe20000010007 */
[----:B------:R-:W-:-:S02]  /*3cd0*/  FSEL R11, R10, RZ, P6 ;  /* 0x000000ff0a0b7208 */ /* 0x000fc40003000000 */
[----:B------:R-:W-:Y:S01]  /*3ce0*/  LOP3.LUT P5, RZ, R124, 0xff, RZ, 0xc0, !PT ;  /* 0x000000ff7cff7812 */ /* 0x000fe200078ac0ff */
[----:B------:R-:W-:Y:S01]  /*3cf0*/  FMUL.FTZ R153, R153, UR6 ;  /* 0x0000000699997c20 */ /* 0x000fe20008410000 */
[----:B------:R-:W-:Y:S02]  /*3d00*/  LOP3.LUT P6, RZ, R94, 0xff, RZ, 0xc0, !PT ;  /* 0x000000ff5eff7812 */ /* 0x000fe400078cc0ff */
[----:B------:R-:W-:Y:S02]  /*3d10*/  FSEL R9, R9, RZ, P2 ;  /* 0x000000ff09097208 */ /* 0x000fe40001000000 */
[----:B------:R-:W-:Y:S02]  /*3d20*/  ISETP.GE.U32.AND P2, PT, R124, 0x1000000, PT ;  /* 0x010000007c00780c */ /* 0x000fe40003f46070 */
[C---:B------:R-:W-:Y:S02]  /*3d30*/  FSEL R6, R0.reuse, RZ, P5 ;  /* 0x000000ff00067208 */ /* 0x040fe40002800000 */
[----:B------:R-:W-:-:S02]  /*3d40*/  FSEL R7, R0, RZ, P6 ;  /* 0x000000ff00077208 */ /* 0x000fc40003000000 */
[C---:B------:R-:W-:Y:S02]  /*3d50*/  LOP3.LUT P5, RZ, R94.reuse, 0xff0000, RZ, 0xc0, !PT ;  /* 0x00ff00005eff7812 */ /* 0x040fe400078ac0ff */
[----:B------:R-:W-:Y:S02]  /*3d60*/  ISETP.GE.U32.AND P6, PT, R94, 0x1000000, PT ;  /* 0x010000005e00780c */ /* 0x000fe40003fc6070 */
[C---:B------:R-:W-:Y:S02]  /*3d70*/  FSEL R0, R153.reuse, RZ, P2 ;  /* 0x000000ff99007208 */ /* 0x040fe40001000000 */
        /* <DEDUP_REMOVED lines=15> */
.L_x_519:
[----:B------:R-:W-:Y:S05]  /*3e70*/  BRA.U !UP0, `(.L_x_522) ;  /* 0x0000000108c07547 */ /* 0x000fea000b800000 */
[-CC-:B-12---:R-:W-:Y:S01]  /*3e80*/  FFMA.FTZ R7, R144, R14.reuse, R15.reuse ;  /* 0x0000000e90077223 */ /* 0x186fe2000001000f */
[-CC-:B------:R-:W-:Y:S01]  /*3e90*/  FFMA.FTZ R151, R151, R14.reuse, R15.reuse ;  /* 0x0000000e97977223 */ /* 0x180fe2000001000f */
[----:B------:R-:W-:Y:S01]  /*3ea0*/  LOP3.LUT P5, RZ, R124, 0xff, RZ, 0xc0, !PT ;  /* 0x000000ff7cff7812 */ /* 0x000fe200078ac0ff */
        /* <DEDUP_REMOVED lines=13> */
[----:B0-----:R-:W-:Y:S01]  /*3f80*/  FMUL.FTZ R10, R106, R153 ;  /* 0x000000996a0a7220 */ /* 0x001fe20000410000 */
[----:B------:R-:W-:Y:S02]  /*3f90*/  FSEL R6, R6, RZ, P6 ;  /* 0x000000ff06067208 */ /* 0x000fe40003000000 */
[----:B------:R-:W-:Y:S01]  /*3fa0*/  F2FP.BF16.F32.PACK_AB R7, R7, R0 ;  /* 0x000000000707723e */ /* 0x000fe200000010ff */
[C---:B------:R-:W-:Y:S01]  /*3fb0*/  FMUL.FTZ R0, R9.reuse, UR6 ;  /* 0x0000000609007c20 */ /* 0x040fe20008410000 */
[----:B------:R-:W-:Y:S01]  /*3fc0*/  F2FP.BF16.F32.PACK_AB R95, R9, R6 ;  /* 0x00000006095f723e */ /* 0x000fe200000010ff */
[----:B------:R-:W-:Y:S01]  /*3fd0*/  FMUL.FTZ R9, R8, UR6 ;  /* 0x0000000608097c20 */ /* 0x000fe20008410000 */
[----:B------:R-:W-:Y:S02]  /*3fe0*/  LOP3.LUT P5, RZ, R124, 0xff0000, RZ, 0xc0, !PT ;  /* 0x00ff00007cff7812 */ /* 0x000fe400078ac0ff */
[----:B------:R-:W-:-:S02]  /*3ff0*/  FSEL R6, R0, RZ, P2 ;  /* 0x000000ff00067208 */ /* 0x000fc40001000000 */
[----:B------:R-:W-:Y:S02]  /*4000*/  LOP3.LUT P2, RZ, R94, 0xff00, RZ, 0xc0, !PT ;  /* 0x0000ff005eff7812 */ /* 0x000fe4000784c0ff */
[C---:B------:R-:W-:Y:S02]  /*4010*/  PRMT R13, R7.reuse, 0x7632, R13 ;  /* 0x00007632070d7816 */ /* 0x040fe4000000000d */
[----:B------:R-:W-:Y:S02]  /*4020*/  PRMT R101, R7, 0x7610, R101 ;  /* 0x0000761007657816 */ /* 0x000fe40000000065 */
[----:B------:R-:W-:Y:S01]  /*4030*/  FSEL R7, R0, RZ, P2 ;  /* 0x000000ff00077208 */ /* 0x000fe20001000000 */
[----:B------:R-:W-:Y:S01]  /*4040*/  FMUL.FTZ R0, R10, UR6 ;  /* 0x000000060a007c20 */ /* 0x000fe20008410000 */
[----:B------:R-:W-:Y:S02]  /*4050*/  ISETP.GE.U32.AND P6, PT, R124, 0x1000000, PT ;  /* 0x010000007c00780c */ /* 0x000fe40003fc6070 */
[----:B------:R-:W-:-:S02]  /*4060*/  FSEL R11, R9, RZ, P5 ;  /* 0x000000ff090b7208 */ /* 0x000fc40002800000 */
[C---:B------:R-:W-:Y:S02]  /*4070*/  LOP3.LUT P2, RZ, R94.reuse, 0xff0000, RZ, 0xc0, !PT ;  /* 0x00ff00005eff7812 */ /* 0x040fe4000784c0ff */
[----:B------:R-:W-:Y:S02]  /*4080*/  ISETP.GE.U32.AND P5, PT, R94, 0x1000000, PT ;  /* 0x010000005e00780c */ /* 0x000fe40003fa6070 */
[----:B------:R-:W-:Y:S02]  /*4090*/  F2FP.BF16.F32.PACK_AB R6, R7, R6 ;  /* 0x000000060706723e */ /* 0x000fe400000010ff */
[C---:B------:R-:W-:Y:S02]  /*40a0*/  FSEL R7, R0.reuse, RZ, P6 ;  /* 0x000000ff00077208 */ /* 0x040fe40003000000 */
        /* <DEDUP_REMOVED lines=10> */
[----:B------:R-:W-:Y:S02]  /*4150*/  PRMT R104, R9, 0x7610, R104 ;  /* 0x0000761009687816 */ /* 0x000fe40000000068 */
[----:B------:R-:W-:Y:S01]  /*4160*/  PRMT R97, R7, 0x7632, R97 ;  /* 0x0000763207617816 */ /* 0x000fe20000000061 */
[----:B------:R-:W-:Y:S06]  /*4170*/  BRA `(.L_x_521) ;  /* 0x0000000c000c7947 */ /* 0x000fec0003800000 */
.L_x_522:
[-CC-:B------:R-:W-:Y:S01]  /*4180*/  FFMA.FTZ R151, R151, R14.reuse, R15.reuse ;  /* 0x0000000e97977223 */ /* 0x180fe2000001000f */
[-CC-:B------:R-:W-:Y:S01]  /*4190*/  FFMA.FTZ R152, R152, R14.reuse, R15.reuse ;  /* 0x0000000e98987223 */ /* 0x180fe2000001000f */
[-CC-:B-12---:R-:W-:Y:S01]  /*41a0*/  FFMA.FTZ R7, R144, R14.reuse, R15.reuse ;  /* 0x0000000e90077223 */ /* 0x186fe2000001000f */
[----:B------:R-:W-:Y:S01]  /*41b0*/  FFMA.FTZ R153, R153, R14, R15 ;  /* 0x0000000e99997223 */ /* 0x000fe2000001000f */
[----:B------:R-:W-:Y:S01]  /*41c0*/  FADD.FTZ R151, R136, -R151 ;  /* 0x8000009788977221 */ /* 0x000fe20000010000 */
[----:B------:R-:W-:Y:S01]  /*41d0*/  FADD.FTZ R137, R137, -R152 ;  /* 0x8000009889897221 */ /* 0x000fe20000010000 */
[----:B------:R-:W-:Y:S01]  /*41e0*/  FADD.FTZ R7, R134, -R7 ;  /* 0x8000000786077221 */ /* 0x000fe20000010000 */
[----:B------:R-:W-:Y:S01]  /*41f0*/  LOP3.LUT P5, RZ, R124, 0xff00, RZ, 0xc0, !PT ;  /* 0x0000ff007cff7812 */ /* 0x000fe200078ac0ff */
[C---:B------:R-:W-:Y:S01]  /*4200*/  FMUL.FTZ R151, R106.reuse, R151 ;  /* 0x000000976a977220 */ /* 0x040fe20000410000 */
[C---:B------:R-:W-:Y:S01]  /*4210*/  FMUL.FTZ R137, R106.reuse, R137 ;  /* 0x000000896a897220 */ /* 0x040fe20000410000 */
[----:B------:R-:W-:Y:S01]  /*4220*/  FMUL.FTZ R7, R106, R7 ;  /* 0x000000076a077220 */ /* 0x000fe20000410000 */
[----:B------:R-:W-:Y:S01]  /*4230*/  LOP3.LUT P6, RZ, R124, 0xff0000, RZ, 0xc0, !PT ;  /* 0x00ff00007cff7812 */ /* 0x000fe200078cc0ff */
[----:B------:R-:W-:Y:S01]  /*4240*/  FMUL.FTZ R151, R151, UR6 ;  /* 0x0000000697977c20 */ /* 0x000fe20008410000 */
[----:B------:R-:W-:Y:S01]  /*4250*/  FMUL.FTZ R137, R137, UR6 ;  /* 0x0000000689897c20 */ /* 0x000fe20008410000 */
[----:B------:R-:W-:Y:S01]  /*4260*/  FADD.FTZ R153, R140, -R153 ;  /* 0x800000998c997221 */ /* 0x000fe20000010000 */
[----:B------:R-:W-:Y:S01]  /*4270*/  FMUL.FTZ R7, R7, UR6 ;  /* 0x0000000607077c20 */ /* 0x000fe20008410000 */
[----:B------:R-:W-:-:S02]  /*4280*/  LOP3.LUT P2, RZ, R94, 0xff00, RZ, 0xc0, !PT ;  /* 0x0000ff005eff7812 */ /* 0x000fc4000784c0ff */
[----:B------:R-:W-:Y:S01]  /*4290*/  FSEL R6, R151, RZ, P5 ;  /* 0x000000ff97067208 */ /* 0x000fe20002800000 */
[----:B------:R-:W-:Y:S01]  /*42a0*/  FMUL.FTZ R153, R106, R153 ;  /* 0x000000996a997220 */ /* 0x000fe20000410000 */
[----:B------:R-:W-:Y:S02]  /*42b0*/  LOP3.LUT P5, RZ, R124, 0xff, RZ, 0xc0, !PT ;  /* 0x000000ff7cff7812 */ /* 0x000fe400078ac0ff */
[----:B------:R-:W-:Y:S01]  /*42c0*/  FSEL R8, R137, RZ, P6 ;  /* 0x000000ff89087208 */ /* 0x000fe20003000000 */
[----:B------:R-:W-:Y:S01]  /*42d0*/  FMUL.FTZ R153, R153, UR6 ;  /* 0x0000000699997c20 */ /* 0x000fe20008410000 */
[----:B------:R-:W-:Y:S02]  /*42e0*/  LOP3.LUT P6, RZ, R94, 0xff, RZ, 0xc0, !PT ;  /* 0x000000ff5eff7812 */ /* 0x000fe400078cc0ff */
[----:B------:R-:W-:Y:S02]  /*42f0*/  FSEL R0, R7, RZ, P5 ;  /* 0x000000ff07007208 */ /* 0x000fe40002800000 */
[----:B------:R-:W-:-:S02]  /*4300*/  FSEL R151, R151, RZ, P2 ;  /* 0x000000ff97977208 */ /* 0x000fc40001000000 */
[----:B------:R-:W-:Y:S02]  /*4310*/  FSEL R7, R7, RZ, P6 ;  /* 0x000000ff07077208 */ /* 0x000fe40003000000 */
[----:B------:R-:W-:Y:S02]  /*4320*/  ISETP.GE.U32.AND P2, PT, R124, 0x1000000, PT ;  /* 0x010000007c00780c */ /* 0x000fe40003f46070 */
[C---:B------:R-:W-:Y:S02]  /*4330*/  LOP3.LUT P5, RZ, R94.reuse, 0xff0000, RZ, 0xc0, !PT ;  /* 0x00ff00005eff7812 */ /* 0x040fe400078ac0ff */
[----:B------:R-:W-:Y:S02]  /*4340*/  ISETP.GE.U32.AND P6, PT, R94, 0x1000000, PT ;  /* 0x010000005e00780c */ /* 0x000fe40003fc6070 */
[----:B------:R-:W-:Y:S02]  /*4350*/  F2FP.BF16.F32.PACK_AB R7, R7, R0 ;  /* 0x000000000707723e */ /* 0x000fe400000010ff */
[----:B------:R-:W-:-:S02]  /*4360*/  FSEL R0, R153, RZ, P2 ;  /* 0x000000ff99007208 */ /* 0x000fc40001000000 */
[----:B------:R-:W-:Y:S02]  /*4370*/  FSEL R137, R137, RZ, P5 ;  /* 0x000000ff89897208 */ /* 0x000fe40002800000 */
[----:B------:R-:W-:Y:S02]  /*4380*/  FSEL R153, R153, RZ, P6 ;  /* 0x000000ff99997208 */ /* 0x000fe40003000000 */
[----:B------:R-:W-:Y:S02]  /*4390*/  F2FP.BF16.F32.PACK_AB R6, R151, R6 ;  /* 0x000000069706723e */ /* 0x000fe400000010ff */
[----:B------:R-:W-:Y:S02]  /*43a0*/  F2FP.BF16.F32.PACK_AB R8, R137, R8 ;  /* 0x000000088908723e */ /* 0x000fe400000010ff */
[----:B------:R-:W-:Y:S02]  /*43b0*/  F2FP.BF16.F32.PACK_AB R153, R153, R0 ;  /* 0x000000009999723e */ /* 0x000fe400000010ff */
[----:B------:R-:W-:-:S02]  /*43c0*/  PRMT R95, R7, 0x7632, R95 ;  /* 0x00007632075f7816 */ /* 0x000fc4000000005f */
[----:B0-----:R-:W-:Y:S02]  /*43d0*/  PRMT R13, R7, 0x7610, R13 ;  /* 0x00007610070d7816 */ /* 0x001fe4000000000d */
[----:B------:R-:W-:Y:S02]  /*43e0*/  PRMT R100, R6, 0x7632, R100 ;  /* 0x0000763206647816 */ /* 0x000fe40000000064 */
[C---:B------:R-:W-:Y:S02]  /*43f0*/  PRMT R104, R8.reuse, 0x7632, R104 ;  /* 0x0000763208687816 */ /* 0x040fe40000000068 */
[----:B------:R-:W-:Y:S02]  /*4400*/  PRMT R0, R8, 0x7610, R0 ;  /* 0x0000761008007816 */ /* 0x000fe40000000000 */
[C---:B------:R-:W-:Y:S02]  /*4410*/  PRMT R97, R153.reuse, 0x7632, R97 ;  /* 0x0000763299617816 */ /* 0x040fe40000000061 */
[----:B------:R-:W-:Y:S01]  /*4420*/  PRMT R7, R153, 0x7610, R7 ;  /* 0x0000761099077816 */ /* 0x000fe20000000007 */
[----:B------:R-:W-:Y:S06]  /*4430*/  BRA `(.L_x_521) ;  /* 0x00000008005c7947 */ /* 0x000fec0003800000 */
.L_x_518:
[----:B------:R-:W-:Y:S05]  /*4440*/  @!P0 BRA `(.L_x_523) ;  /* 0x0000000400508947 */ /* 0x000fea0003800000 */
[----:B------:R-:W-:Y:S05]  /*4450*/  BRA.U !UP0, `(.L_x_524) ;  /* 0x0000000108b47547 */ /* 0x000fea000b800000 */
[----:B-12---:R-:W-:Y:S01]  /*4460*/  SHF.R.U64 R6, R22, 0x10, R23 ;  /* 0x0000001016067819 */ /* 0x006fe20000001217 */
[-CC-:B------:R-:W-:Y:S01]  /*4470*/  FFMA.FTZ R151, R151, R14.reuse, R15.reuse ;  /* 0x0000000e97977223 */ /* 0x180fe2000001000f */
[-CC-:B------:R-:W-:Y:S01]  /*4480*/  FFMA.FTZ R7, R144, R14.reuse, R15.reuse ;  /* 0x0000000e90077223 */ /* 0x180fe2000001000f */
[----:B------:R-:W-:Y:S02]  /*4490*/  IMAD.MOV.U32 R0, RZ, RZ, R22 ;  /* 0x000000ffff007224 */ /* 0x000fe400078e0016 */
[----:B------:R-:W-:Y:S01]  /*44a0*/  FFMA.FTZ R152, R152, R14, R15 ;  /* 0x0000000e98987223 */ /* 0x000fe2000001000f */
[----:B------:R-:W-:Y:S01]  /*44b0*/  FADD.FTZ R151, R136, -R151 ;  /* 0x8000009788977221 */ /* 0x000fe20000010000 */
[----:B------:R-:W-:Y:S02]  /*44c0*/  IMAD.MOV.U32 R8, RZ, RZ, R23 ;  /* 0x000000ffff087224 */ /* 0x000fe400078e0017 */
[----:B------:R-:W-:Y:S01]  /*44d0*/  FADD.FTZ R7, R134, -R7 ;  /* 0x8000000786077221 */ /* 0x000fe20000010000 */
[----:B------:R-:W-:Y:S01]  /*44e0*/  IMAD.U32 R6, R6, 0x10000, RZ ;  /* 0x0001000006067824 */ /* 0x000fe200078e00ff */
[----:B0-----:R-:W-:Y:S01]  /*44f0*/  SHF.R.U32.HI R10, RZ, 0x10, R23 ;  /* 0x00000010ff0a7819 */ /* 0x001fe20000011617 */
[----:B------:R-:W-:-:S02]  /*4500*/  IMAD.U32 R9, R0, 0x10000, RZ ;  /* 0x0001000000097824 */ /* 0x000fc400078e00ff */
[----:B------:R-:W-:Y:S01]  /*4510*/  FFMA.FTZ R153, R153, R14, R15 ;  /* 0x0000000e99997223 */ /* 0x000fe2000001000f */
[----:B------:R-:W-:Y:S01]  /*4520*/  FADD.FTZ R137, R137, -R152 ;  /* 0x8000009889897221 */ /* 0x000fe20000010000 */
[----:B------:R-:W-:Y:S02]  /*4530*/  IMAD.U32 R0, R8, 0x10000, RZ ;  /* 0x0001000008007824 */ /* 0x000fe400078e00ff */
[----:B------:R-:W-:Y:S01]  /*4540*/  FFMA.FTZ R6, R106, R151, R6 ;  /* 0x000000976a067223 */ /* 0x000fe20000010006 */
[----:B------:R-:W-:Y:S01]  /*4550*/  SHF.L.U32 R10, R10, 0x10, RZ ;  /* 0x000000100a0a7819 */ /* 0x000fe200000006ff */
[----:B------:R-:W-:Y:S01]  /*4560*/  FFMA.FTZ R7, R106, R7, R9 ;  /* 0x000000076a077223 */ /* 0x000fe20000010009 */
[----:B------:R-:W-:Y:S01]  /*4570*/  FADD.FTZ R153, R140, -R153 ;  /* 0x800000998c997221 */ /* 0x000fe20000010000 */
[----:B------:R-:W-:Y:S01]  /*4580*/  FFMA.FTZ R137, R106, R137, R0 ;  /* 0x000000896a897223 */ /* 0x000fe20000010000 */
[----:B------:R-:W-:Y:S01]  /*4590*/  FMUL.FTZ R8, R6, UR6 ;  /* 0x0000000606087c20 */ /* 0x000fe20008410000 */
[----:B------:R-:W-:Y:S01]  /*45a0*/  FMUL.FTZ R0, R7, UR6 ;  /* 0x0000000607007c20 */ /* 0x000fe20008410000 */
[----:B------:R-:W-:Y:S01]  /*45b0*/  LOP3.LUT P6, RZ, R124, 0xff00, RZ, 0xc0, !PT ;  /* 0x0000ff007cff7812 */ /* 0x000fe200078cc0ff */
[----:B------:R-:W-:Y:S01]  /*45c0*/  FFMA.FTZ R153, R106, R153, R10 ;  /* 0x000000996a997223 */ /* 0x000fe2000001000a */
[----:B------:R-:W-:Y:S01]  /*45d0*/  LOP3.LUT P5, RZ, R124, 0xff, RZ, 0xc0, !PT ;  /* 0x000000ff7cff7812 */ /* 0x000fe200078ac0ff */
[----:B------:R-:W-:Y:S01]  /*45e0*/  FMUL.FTZ R10, R137, UR6 ;  /* 0x00000006890a7c20 */ /* 0x000fe20008410000 */
[----:B------:R-:W-:Y:S01]  /*45f0*/  FSEL R9, R8, RZ, P6 ;  /* 0x000000ff08097208 */ /* 0x000fe20003000000 */
[----:B------:R-:W-:Y:S01]  /*4600*/  FMUL.FTZ R8, R153, UR6 ;  /* 0x0000000699087c20 */ /* 0x000fe20008410000 */
[----:B------:R-:W-:-:S02]  /*4610*/  FSEL R0, R0, RZ, P5 ;  /* 0x000000ff00007208 */ /* 0x000fc40002800000 */
[C---:B------:R-:W-:Y:S02]  /*4620*/  LOP3.LUT P2, RZ, R124.reuse, 0xff0000, RZ, 0xc0, !PT ;  /* 0x00ff00007cff7812 */ /* 0x040fe4000784c0ff */
[----:B------:R-:W-:Y:S02]  /*4630*/  ISETP.GE.U32.AND P5, PT, R124, 0x1000000, PT ;  /* 0x010000007c00780c */ /* 0x000fe40003fa6070 */
[----:B------:R-:W-:Y:S02]  /*4640*/  FSEL R10, R10, RZ, P2 ;  /* 0x000000ff0a0a7208 */ /* 0x000fe40001000000 */
[----:B------:R-:W-:Y:S02]  /*4650*/  FSEL R8, R8, RZ, P5 ;  /* 0x000000ff08087208 */ /* 0x000fe40002800000 */
[----:B------:R-:W-:Y:S02]  /*4660*/  F2FP.BF16.F32.PACK_AB R0, R0, R7 ;  /* 0x000000070000723e */ /* 0x000fe400000010ff */
[----:B------:R-:W-:-:S02]  /*4670*/  F2FP.BF16.F32.PACK_AB R9, R9, R6 ;  /* 0x000000060909723e */ /* 0x000fc400000010ff */
[----:B------:R-:W-:Y:S02]  /*4680*/  F2FP.BF16.F32.PACK_AB R10, R10, R137 ;  /* 0x000000890a0a723e */ /* 0x000fe400000010ff */
[----:B------:R-:W-:Y:S02]  /*4690*/  F2FP.BF16.F32.PACK_AB R8, R8, R153 ;  /* 0x000000990808723e */ /* 0x000fe400000010ff */
[C---:B------:R-:W-:Y:S02]  /*46a0*/  PRMT R13, R0.reuse, 0x7632, R13 ;  /* 0x00007632000d7816 */ /* 0x040fe4000000000d */
        /* <DEDUP_REMOVED lines=8> */
.L_x_524:
[-C--:B-12---:R-:W-:Y:S01]  /*4730*/  FFMA.FTZ R7, R144, R14.reuse, R15 ;  /* 0x0000000e90077223 */ /* 0x086fe2000001000f */
[----:B------:R-:W-:Y:S01]  /*4740*/  IMAD.MOV.U32 R0, RZ, RZ, R22 ;  /* 0x000000ffff007224 */ /* 0x000fe200078e0016 */
[----:B------:R-:W-:Y:S01]  /*4750*/  SHF.R.U64 R6, R22, 0x10, R23 ;  /* 0x0000001016067819 */ /* 0x000fe20000001217 */
[-C--:B------:R-:W-:Y:S01]  /*4760*/  FFMA.FTZ R151, R151, R14.reuse, R15 ;  /* 0x0000000e97977223 */ /* 0x080fe2000001000f */
[----:B------:R-:W-:Y:S01]  /*4770*/  FADD.FTZ R7, R134, -R7 ;  /* 0x8000000786077221 */ /* 0x000fe20000010000 */
[----:B0-----:R-:W-:Y:S01]  /*4780*/  SHF.R.U32.HI R10, RZ, 0x10, R23 ;  /* 0x00000010ff0a7819 */ /* 0x001fe20000011617 */
[----:B------:R-:W-:Y:S02]  /*4790*/  IMAD.U32 R9, R0, 0x10000, RZ ;  /* 0x0001000000097824 */ /* 0x000fe400078e00ff */
[-CC-:B------:R-:W-:Y:S01]  /*47a0*/  FFMA.FTZ R152, R152, R14.reuse, R15.reuse ;  /* 0x0000000e98987223 */ /* 0x180fe2000001000f */
[----:B------:R-:W-:Y:S01]  /*47b0*/  FFMA.FTZ R153, R153, R14, R15 ;  /* 0x0000000e99997223 */ /* 0x000fe2000001000f */
[----:B------:R-:W-:-:S02]  /*47c0*/  IMAD.MOV.U32 R8, RZ, RZ, R23 ;  /* 0x000000ffff087224 */ /* 0x000fc400078e0017 */
[----:B------:R-:W-:Y:S01]  /*47d0*/  FADD.FTZ R151, R136, -R151 ;  /* 0x8000009788977221 */ /* 0x000fe20000010000 */
[----:B------:R-:W-:Y:S02]  /*47e0*/  IMAD.U32 R6, R6, 0x10000, RZ ;  /* 0x0001000006067824 */ /* 0x000fe400078e00ff */
[----:B------:R-:W-:Y:S01]  /*47f0*/  FFMA.FTZ R7, R106, R7, R9 ;  /* 0x000000076a077223 */ /* 0x000fe20000010009 */
[----:B------:R-:W-:Y:S01]  /*4800*/  FADD.FTZ R137, R137, -R152 ;  /* 0x8000009889897221 */ /* 0x000fe20000010000 */
[----:B------:R-:W-:Y:S02]  /*4810*/  IMAD.U32 R0, R8, 0x10000, RZ ;  /* 0x0001000008007824 */ /* 0x000fe400078e00ff */
[----:B------:R-:W-:Y:S01]  /*4820*/  FADD.FTZ R153, R140, -R153 ;  /* 0x800000998c997221 */ /* 0x000fe20000010000 */
[----:B------:R-:W-:Y:S02]  /*4830*/  IMAD.U32 R10, R10, 0x10000, RZ ;  /* 0x000100000a0a7824 */ /* 0x000fe400078e00ff */
[C---:B------:R-:W-:Y:S01]  /*4840*/  FFMA.FTZ R6, R106.reuse, R151, R6 ;  /* 0x000000976a067223 */ /* 0x040fe20000010006 */
[----:B------:R-:W-:Y:S01]  /*4850*/  FMUL.FTZ R7, R7, UR6 ;  /* 0x0000000607077c20 */ /* 0x000fe20008410000 */
[C---:B------:R-:W-:Y:S01]  /*4860*/  FFMA.FTZ R0, R106.reuse, R137, R0 ;  /* 0x000000896a007223 */ /* 0x040fe20000010000 */
[----:B------:R-:W-:Y:S01]  /*4870*/  FFMA.FTZ R10, R106, R153, R10 ;  /* 0x000000996a0a7223 */ /* 0x000fe2000001000a */
[----:B------:R-:W-:Y:S01]  /*4880*/  LOP3.LUT P6, RZ, R124, 0xff, RZ, 0xc0, !PT ;  /* 0x000000ff7cff7812 */ /* 0x000fe200078cc0ff */
[----:B------:R-:W-:Y:S01]  /*4890*/  FMUL.FTZ R6, R6, UR6 ;  /* 0x0000000606067c20 */ /* 0x000fe20008410000 */
[----:B------:R-:W-:Y:S01]  /*48a0*/  LOP3.LUT P5, RZ, R124, 0xff00, RZ, 0xc0, !PT ;  /* 0x0000ff007cff7812 */ /* 0x000fe200078ac0ff */
[----:B------:R-:W-:Y:S01]  /*48b0*/  FMUL.FTZ R0, R0, UR6 ;  /* 0x0000000600007c20 */ /* 0x000fe20008410000 */
        /* <DEDUP_REMOVED lines=11> */
[----:B------:R-:W-:Y:S01]  /*4970*/  PRMT R7, R0, 0x7632, R7 ;  /* 0x0000763200077816 */ /* 0x000fe20000000007 */
[----:B------:R-:W-:Y:S06]  /*4980*/  BRA `(.L_x_521) ;  /* 0x0000000400087947 */ /* 0x000fec0003800000 */
.L_x_523:
[----:B------:R-:W-:Y:S05]  /*4990*/  BRA.U !UP0, `(.L_x_525) ;  /* 0x00000001088c7547 */ /* 0x000fea000b800000 */
[-CC-:B-12---:R-:W-:Y:S01]  /*49a0*/  FFMA.FTZ R7, R144, R14.reuse, R15.reuse ;  /* 0x0000000e90077223 */ /* 0x186fe2000001000f */
        /* <DEDUP_REMOVED lines=27> */
[C---:B0-----:R-:W-:Y:S02]  /*4b60*/  PRMT R13, R7.reuse, 0x7632, R13 ;  /* 0x00007632070d7816 */ /* 0x041fe4000000000d */
[----:B------:R-:W-:Y:S02]  /*4b70*/  PRMT R101, R7, 0x7610, R101 ;  /* 0x0000761007657816 */ /* 0x000fe40000000065 */
[----:B------:R-:W-:-:S02]  /*4b80*/  PRMT R6, R92, 0x7632, R6 ;  /* 0x000076325c067816 */ /* 0x000fc40000000006 */
[C---:B------:R-:W-:Y:S02]  /*4b90*/  PRMT R0, R8.reuse, 0x7632, R0 ;  /* 0x0000763208007816 */ /* 0x040fe40000000000 */
[----:B------:R-:W-:Y:S02]  /*4ba0*/  PRMT R102, R8, 0x7610, R102 ;  /* 0x0000761008667816 */ /* 0x000fe40000000066 */
[----:B------:R-:W-:Y:S01]  /*4bb0*/  PRMT R7, R103, 0x7632, R7 ;  /* 0x0000763267077816 */ /* 0x000fe20000000007 */
[----:B------:R-:W-:Y:S06]  /*4bc0*/  BRA `(.L_x_521) ;  /* 0x0000000000787947 */ /* 0x000fec0003800000 */
.L_x_525:
        /* <DEDUP_REMOVED lines=9> */
[----:B------:R-:W-:Y:S01]  /*4c60*/  FMUL.FTZ R151, R106, R151 ;  /* 0x000000976a977220 */ /* 0x000fe20000410000 */
[----:B------:R-:W-:Y:S01]  /*4c70*/  LOP3.LUT P6, RZ, R124, 0xff, RZ, 0xc0, !PT ;  /* 0x000000ff7cff7812 */ /* 0x000fe200078cc0ff */
[C---:B------:R-:W-:Y:S01]  /*4c80*/  FMUL.FTZ R137, R106.reuse, R137 ;  /* 0x000000896a897220 */ /* 0x040fe20000410000 */
[----:B------:R-:W-:Y:S01]  /*4c90*/  FMUL.FTZ R7, R7, UR6 ;  /* 0x0000000607077c20 */ /* 0x000fe20008410000 */
[----:B------:R-:W-:Y:S01]  /*4ca0*/  FMUL.FTZ R153, R106, R153 ;  /* 0x000000996a997220 */ /* 0x000fe20000410000 */
        /* <DEDUP_REMOVED lines=13> */
[----:B0-----:R-:W-:Y:S02]  /*4d80*/  PRMT R13, R0, 0x7610, R13 ;  /* 0x00007610000d7816 */ /* 0x001fe4000000000d */
[C---:B------:R-:W-:Y:S02]  /*4d90*/  PRMT R7, R137.reuse, 0x7632, R7 ;  /* 0x0000763289077816 */ /* 0x040fe40000000007 */
[----:B------:R-:W-:-:S07]  /*4da0*/  PRMT R0, R137, 0x7610, R0 ;  /* 0x0000761089007816 */ /* 0x000fce0000000000 */
.L_x_521:
[----:B------:R-:W-:Y:S02]  /*4db0*/  LOP3.LUT R6, R6, 0xffff, RZ, 0xc0, !PT ;  /* 0x0000ffff06067812 */ /* 0x000fe400078ec0ff */
[----:B------:R-:W-:-:S03]  /*4dc0*/  PRMT R11, R0, 0x5410, R7 ;  /* 0x00005410000b7816 */ /* 0x000fc60000000007 */
[----:B------:R-:W-:-:S04]  /*4dd0*/  IMAD.WIDE.U32 R8, R6, 0x10000, RZ ;  /* 0x0001000006087825 */ /* 0x000fc800078e00ff */
[----:B------:R-:W-:Y:S01]  /*4de0*/  IMAD.WIDE.U32 R6, R91, 0x8, R4 ;  /* 0x000000085b067825 */ /* 0x000fe200078e0004 */
        /* <DEDUP_REMOVED lines=11> */
.L_x_526:
        /* <DEDUP_REMOVED lines=10> */
.L_x_527:
[----:B------:R-:W-:Y:S05]  /*4f40*/  @!P1 BRA `(.L_x_528) ;  /* 0x0000000c003c9947 */ /* 0x000fea0003800000 */
[----:B------:R-:W-:Y:S05]  /*4f50*/  @!P0 BRA `(.L_x_529) ;  /* 0x0000000400c08947 */ /* 0x000fea0003800000 */
[----:B------:R-:W-:Y:S05]  /*4f60*/  BRA.U !UP0, `(.L_x_530) ;  /* 0x0000000108e87547 */ /* 0x000fea000b800000 */
[----:B------:R-:W-:Y:S02]  /*4f70*/  IMAD.MOV.U32 R0, RZ, RZ, R20 ;  /* 0x000000ffff007224 */ /* 0x000fe400078e0014 */
[-C--:B------:R-:W-:Y:S01]  /*4f80*/  FFMA.FTZ R138, R138, R14.reuse, R15 ;  /* 0x0000000e8a8a7223 */ /* 0x080fe2000001000f */
[----:B0-----:R-:W-:Y:S01]  /*4f90*/  SHF.R.U64 R9, R20, 0x10, R21 ;  /* 0x0000001014097819 */ /* 0x001fe20000001215 */
[----:B------:R-:W-:Y:S01]  /*4fa0*/  FFMA.FTZ R145, R145, R14, R15 ;  /* 0x0000000e91917223 */ /* 0x000fe2000001000f */
[----:B-12---:R-:W-:Y:S02]  /*4fb0*/  IMAD.U32 R7, R0, 0x10000, RZ ;  /* 0x0001000000077824 */ /* 0x006fe400078e00ff */
        /* <DEDUP_REMOVED lines=51> */
[----:B------:R-:W-:Y:S01]  /*52f0*/  PRMT R97, R9, 0x7632, R97 ;  /* 0x0000763209617816 */ /* 0x000fe20000000061 */
[----:B------:R-:W-:Y:S06]  /*5300*/  BRA `(.L_x_531) ;  /* 0x0000001000a47947 */ /* 0x000fec0003800000 */
.L_x_530:
[-C--:B-12---:R-:W-:Y:S01]  /*5310*/  FFMA.FTZ R7, R142, R14.reuse, R15 ;  /* 0x0000000e8e077223 */ /* 0x086fe2000001000f */
[----:B------:R-:W-:Y:S01]  /*5320*/  SHF.R.U64 R6, R20, 0x10, R21 ;  /* 0x0000001014067819 */ /* 0x000fe20000001215 */
[-C--:B------:R-:W-:Y:S01]  /*5330*/  FFMA.FTZ R145, R145, R14.reuse, R15 ;  /* 0x0000000e91917223 */ /* 0x080fe2000001000f */
[----:B0-----:R-:W-:Y:S02]  /*5340*/  IMAD.MOV.U32 R8, RZ, RZ, R21 ;  /* 0x000000ffff087224 */ /* 0x001fe400078e0015 */
[----:B------:R-:W-:Y:S01]  /*5350*/  FADD.FTZ R9, R132, -R7 ;  /* 0x8000000784097221 */ /* 0x000fe20000010000 */
[----:B------:R-:W-:Y:S01]  /*5360*/  FFMA.FTZ R138, R138, R14, R15 ;  /* 0x0000000e8a8a7223 */ /* 0x000fe2000001000f */
[----:B------:R-:W-:Y:S02]  /*5370*/  IMAD.U32 R7, R6, 0x10000, RZ ;  /* 0x0001000006077824 */ /* 0x000fe400078e00ff */
[----:B------:R-:W-:Y:S01]  /*5380*/  FADD.FTZ R145, R128, -R145 ;  /* 0x8000009180917221 */ /* 0x000fe20000010000 */
[----:B------:R-:W-:-:S02]  /*5390*/  IMAD.U32 R6, R8, 0x10000, RZ ;  /* 0x0001000008067824 */ /* 0x000fc400078e00ff */
[----:B------:R-:W-:Y:S01]  /*53a0*/  FFMA.FTZ R10, R147, R14, R15 ;  /* 0x0000000e930a7223 */ /* 0x000fe2000001000f */
[----:B------:R-:W-:Y:S02]  /*53b0*/  IMAD.MOV.U32 R0, RZ, RZ, R20 ;  /* 0x000000ffff007224 */ /* 0x000fe400078e0014 */
[C---:B------:R-:W-:Y:S01]  /*53c0*/  FFMA.FTZ R7, R106.reuse, R145, R7 ;  /* 0x000000916a077223 */ /* 0x040fe20000010007 */
[----:B------:R-:W-:Y:S01]  /*53d0*/  FFMA.FTZ R6, R106, R9, R6 ;  /* 0x000000096a067223 */ /* 0x000fe20000010006 */
[----:B------:R-:W-:Y:S01]  /*53e0*/  FADD.FTZ R127, R127, -R138 ;  /* 0x8000008a7f7f7221 */ /* 0x000fe20000010000 */
[----:B------:R-:W-:Y:S01]  /*53f0*/  IMAD.U32 R0, R0, 0x10000, RZ ;  /* 0x0001000000007824 */ /* 0x000fe200078e00ff */
[----:B------:R-:W-:Y:S01]  /*5400*/  SHF.R.U32.HI R9, RZ, 0x10, R21 ;  /* 0x00000010ff097819 */ /* 0x000fe20000011615 */
[----:B------:R-:W-:Y:S01]  /*5410*/  FADD.FTZ R133, R133, -R10 ;  /* 0x8000000a85857221 */ /* 0x000fe20000010000 */
[----:B------:R-:W-:Y:S01]  /*5420*/  FMUL.FTZ R7, R7, UR6 ;  /* 0x0000000607077c20 */ /* 0x000fe20008410000 */
[----:B------:R-:W-:Y:S01]  /*5430*/  FMUL.FTZ R10, R6, UR6 ;  /* 0x00000006060a7c20 */ /* 0x000fe20008410000 */
[----:B------:R-:W-:Y:S01]  /*5440*/  FFMA.FTZ R0, R106, R127, R0 ;  /* 0x0000007f6a007223 */ /* 0x000fe20000010000 */
[----:B------:R-:W-:Y:S01]  /*5450*/  LOP3.LUT P5, RZ, R111, 0xff00, RZ, 0xc0, !PT ;  /* 0x0000ff006fff7812 */ /* 0x000fe200078ac0ff */
[----:B------:R-:W-:Y:S01]  /*5460*/  IMAD.U32 R13, R9, 0x10000, RZ ;  /* 0x00010000090d7824 */ /* 0x000fe200078e00ff */
[----:B------:R-:W-:Y:S01]  /*5470*/  LOP3.LUT P6, RZ, R111, 0xff0000, RZ, 0xc0, !PT ;  /* 0x00ff00006fff7812 */ /* 0x000fe200078cc0ff */
[----:B------:R-:W-:Y:S01]  /*5480*/  FMUL.FTZ R0, R0, UR6 ;  /* 0x0000000600007c20 */ /* 0x000fe20008410000 */
[----:B------:R-:W-:Y:S01]  /*5490*/  LOP3.LUT P2, RZ, R96, 0xff00, RZ, 0xc0, !PT ;  /* 0x0000ff0060ff7812 */ /* 0x000fe2000784c0ff */
[----:B------:R-:W-:Y:S01]  /*54a0*/  FFMA.FTZ R13, R106, R133, R13 ;  /* 0x000000856a0d7223 */ /* 0x000fe2000001000d */
[----:B------:R-:W-:-:S02]  /*54b0*/  FSEL R8, R7, RZ, P5 ;  /* 0x000000ff07087208 */ /* 0x000fc40002800000 */
[----:B------:R-:W-:Y:S01]  /*54c0*/  FSEL R11, R10, RZ, P6 ;  /* 0x000000ff0a0b7208 */ /* 0x000fe20003000000 */
[----:B------:R-:W-:Y:S01]  /*54d0*/  FMUL.FTZ R13, R13, UR6 ;  /* 0x000000060d0d7c20 */ /* 0x000fe20008410000 */
[----:B------:R-:W-:Y:S02]  /*54e0*/  LOP3.LUT P5, RZ, R111, 0xff, RZ, 0xc0, !PT ;  /* 0x000000ff6fff7812 */ /* 0x000fe400078ac0ff */
[----:B------:R-:W-:Y:S02]  /*54f0*/  LOP3.LUT P6, RZ, R96, 0xff, RZ, 0xc0, !PT ;  /* 0x000000ff60ff7812 */ /* 0x000fe400078cc0ff */
[----:B------:R-:W-:Y:S02]  /*5500*/  FSEL R9, R7, RZ, P2 ;  /* 0x000000ff07097208 */ /* 0x000fe40001000000 */
[C---:B------:R-:W-:Y:S02]  /*5510*/  FSEL R6, R0.reuse, RZ, P5 ;  /* 0x000000ff00067208 */ /* 0x040fe40002800000 */
[----:B------:R-:W-:-:S02]  /*5520*/  FSEL R7, R0, RZ, P6 ;  /* 0x000000ff00077208 */ /* 0x000fc40003000000 */
[----:B------:R-:W-:Y:S02]  /*5530*/  ISETP.GE.U32.AND P2, PT, R111, 0x1000000, PT ;  /* 0x010000006f00780c */ /* 0x000fe40003f46070 */
        /* <DEDUP_REMOVED lines=18> */
.L_x_529:
[----:B------:R-:W-:Y:S05]  /*5660*/  BRA.U !UP0, `(.L_x_532) ;  /* 0x0000000108c47547 */ /* 0x000fea000b800000 */
[-CC-:B------:R-:W-:Y:S01]  /*5670*/  FFMA.FTZ R138, R138, R14.reuse, R15.reuse ;  /* 0x0000000e8a8a7223 */ /* 0x180fe2000001000f */
[-CC-:B------:R-:W-:Y:S01]  /*5680*/  FFMA.FTZ R145, R145, R14.reuse, R15.reuse ;  /* 0x0000000e91917223 */ /* 0x180fe2000001000f */
[----:B------:R-:W-:Y:S01]  /*5690*/  LOP3.LUT P5, RZ, R111, 0xff, RZ, 0xc0, !PT ;  /* 0x000000ff6fff7812 */ /* 0x000fe200078ac0ff */
[-C--:B-12---:R-:W-:Y:S01]  /*56a0*/  FFMA.FTZ R11, R142, R14.reuse, R15 ;  /* 0x0000000e8e0b7223 */ /* 0x086fe2000001000f */
[----:B------:R-:W-:Y:S01]  /*56b0*/  FADD.FTZ R127, R127, -R138 ;  /* 0x8000008a7f7f7221 */ /* 0x000fe20000010000 */
[----:B0-----:R-:W-:Y:S01]  /*56c0*/  FADD.FTZ R9, R128, -R145 ;  /* 0x8000009180097221 */ /* 0x001fe20000010000 */
        /* <DEDUP_REMOVED lines=10> */
[----:B------:R-:W-:Y:S01]  /*5770*/  FMUL.FTZ R10, R106, R133 ;  /* 0x000000856a0a7220 */ /* 0x000fe20000410000 */
        /* <DEDUP_REMOVED lines=13> */
[----:B------:R-:W-:-:S02]  /*5850*/  LOP3.LUT P2, RZ, R96, 0xff0000, RZ, 0xc0, !PT ;  /* 0x00ff000060ff7812 */ /* 0x000fc4000784c0ff */
[----:B------:R-:W-:Y:S02]  /*5860*/  FSEL R11, R9, RZ, P5 ;  /* 0x000000ff090b7208 */ /* 0x000fe40002800000 */
[----:B------:R-:W-:Y:S02]  /*5870*/  ISETP.GE.U32.AND P5, PT, R96, 0x1000000, PT ;  /* 0x010000006000780c */ /* 0x000fe40003fa6070 */
[----:B------:R-:W-:Y:S02]  /*5880*/  F2FP.BF16.F32.PACK_AB R6, R7, R6 ;  /* 0x000000060706723e */ /* 0x000fe400000010ff */
[----:B------:R-:W-:Y:S02]  /*5890*/  FSEL R9, R9, RZ, P2 ;  /* 0x000000ff09097208 */ /* 0x000fe40001000000 */
[C---:B------:R-:W-:Y:S02]  /*58a0*/  FSEL R7, R0.reuse, RZ, P6 ;  /* 0x000000ff00077208 */ /* 0x040fe40003000000 */
        /* <DEDUP_REMOVED lines=13> */
.L_x_532:
[-CC-:B------:R-:W-:Y:S01]  /*5980*/  FFMA.FTZ R145, R145, R14.reuse, R15.reuse ;  /* 0x0000000e91917223 */ /* 0x180fe2000001000f */
[-CC-:B-12---:R-:W-:Y:S01]  /*5990*/  FFMA.FTZ R7, R142, R14.reuse, R15.reuse ;  /* 0x0000000e8e077223 */ /* 0x186fe2000001000f */
[-CC-:B------:R-:W-:Y:S01]  /*59a0*/  FFMA.FTZ R138, R138, R14.reuse, R15.reuse ;  /* 0x0000000e8a8a7223 */ /* 0x180fe2000001000f */
[----:B------:R-:W-:Y:S01]  /*59b0*/  FFMA.FTZ R0, R147, R14, R15 ;  /* 0x0000000e93007223 */ /* 0x000fe2000001000f */
[----:B------:R-:W-:Y:S01]  /*59c0*/  FADD.FTZ R145, R128, -R145 ;  /* 0x8000009180917221 */ /* 0x000fe20000010000 */
[----:B------:R-:W-:Y:S01]  /*59d0*/  FADD.FTZ R7, R132, -R7 ;  /* 0x8000000784077221 */ /* 0x000fe20000010000 */
[----:B------:R-:W-:Y:S01]  /*59e0*/  FADD.FTZ R127, R127, -R138 ;  /* 0x8000008a7f7f7221 */ /* 0x000fe20000010000 */
[C---:B------:R-:W-:Y:S01]  /*59f0*/  LOP3.LUT P5, RZ, R111.reuse, 0xff00, RZ, 0xc0, !PT ;  /* 0x0000ff006fff7812 */ /* 0x040fe200078ac0ff */
        /* <DEDUP_REMOVED lines=12> */
[----:B0-----:R-:W-:Y:S01]  /*5ac0*/  FSEL R8, R7, RZ, P6 ;  /* 0x000000ff07087208 */ /* 0x001fe20003000000 */
        /* <DEDUP_REMOVED lines=23> */
.L_x_528:
[----:B------:R-:W-:Y:S05]  /*5c40*/  @!P0 BRA `(.L_x_533) ;  /* 0x0000000400508947 */ /* 0x000fea0003800000 */
[----:B------:R-:W-:Y:S05]  /*5c50*/  BRA.U !UP0, `(.L_x_534) ;  /* 0x0000000108b47547 */ /* 0x000fea000b800000 */
[----:B-12---:R-:W-:Y:S01]  /*5c60*/  SHF.R.U64 R6, R20, 0x10, R21 ;  /* 0x0000001014067819 */ /* 0x006fe20000001215 */
[-CC-:B------:R-:W-:Y:S01]  /*5c70*/  FFMA.FTZ R145, R145, R14.reuse, R15.reuse ;  /* 0x0000000e91917223 */ /* 0x180fe2000001000f */
[-CC-:B------:R-:W-:Y:S01]  /*5c80*/  FFMA.FTZ R7, R142, R14.reuse, R15.reuse ;  /* 0x0000000e8e077223 */ /* 0x180fe2000001000f */
[-C--:B------:R-:W-:Y:S01]  /*5c90*/  FFMA.FTZ R138, R138, R14.reuse, R15 ;  /* 0x0000000e8a8a7223 */ /* 0x080fe2000001000f */
[----:B------:R-:W-:Y:S01]  /*5ca0*/  IMAD.MOV.U32 R0, RZ, RZ, R20 ;  /* 0x000000ffff007224 */ /* 0x000fe200078e0014 */
[--C-:B------:R-:W-:Y:S01]  /*5cb0*/  SHF.R.U32.HI R11, RZ, 0x10, R21.reuse ;  /* 0x00000010ff0b7819 */ /* 0x100fe20000011615 */
[----:B0-----:R-:W-:Y:S02]  /*5cc0*/  IMAD.MOV.U32 R8, RZ, RZ, R21 ;  /* 0x000000ffff087224 */ /* 0x001fe400078e0015 */
[----:B------:R-:W-:Y:S01]  /*5cd0*/  FFMA.FTZ R10, R147, R14, R15 ;  /* 0x0000000e930a7223 */ /* 0x000fe2000001000f */
[----:B------:R-:W-:Y:S01]  /*5ce0*/  FADD.FTZ R145, R128, -R145 ;  /* 0x8000009180917221 */ /* 0x000fe20000010000 */
[----:B------:R-:W-:Y:S01]  /*5cf0*/  FADD.FTZ R9, R132, -R7 ;  /* 0x8000000784097221 */ /* 0x000fe20000010000 */
[----:B------:R-:W-:-:S02]  /*5d00*/  IMAD.U32 R6, R6, 0x10000, RZ ;  /* 0x0001000006067824 */ /* 0x000fc400078e00ff */
[----:B------:R-:W-:Y:S01]  /*5d10*/  FADD.FTZ R127, R127, -R138 ;  /* 0x8000008a7f7f7221 */ /* 0x000fe20000010000 */
[----:B------:R-:W-:Y:S02]  /*5d20*/  IMAD.U32 R7, R0, 0x10000, RZ ;  /* 0x0001000000077824 */ /* 0x000fe400078e00ff */
[----:B------:R-:W-:Y:S01]  /*5d30*/  FADD.FTZ R133, R133, -R10 ;  /* 0x8000000a85857221 */ /* 0x000fe20000010000 */
[----:B------:R-:W-:Y:S02]  /*5d40*/  IMAD.U32 R0, R8, 0x10000, RZ ;  /* 0x0001000008007824 */ /* 0x000fe400078e00ff */
[C---:B------:R-:W-:Y:S01]  /*5d50*/  FFMA.FTZ R6, R106.reuse, R145, R6 ;  /* 0x000000916a067223 */ /* 0x040fe20000010006 */
[----:B------:R-:W-:Y:S02]  /*5d60*/  IMAD.U32 R8, R11, 0x10000, RZ ;  /* 0x000100000b087824 */ /* 0x000fe400078e00ff */
[C---:B------:R-:W-:Y:S01]  /*5d70*/  FFMA.FTZ R7, R106.reuse, R127, R7 ;  /* 0x0000007f6a077223 */ /* 0x040fe20000010007 */
[C---:B------:R-:W-:Y:S01]  /*5d80*/  FFMA.FTZ R10, R106.reuse, R9, R0 ;  /* 0x000000096a0a7223 */ /* 0x040fe20000010000 */
[----:B------:R-:W-:Y:S01]  /*5d90*/  LOP3.LUT P6, RZ, R111, 0xff00, RZ, 0xc0, !PT ;  /* 0x0000ff006fff7812 */ /* 0x000fe200078cc0ff */
        /* <DEDUP_REMOVED lines=25> */
.L_x_534:
[-CC-:B-12---:R-:W-:Y:S01]  /*5f30*/  FFMA.FTZ R7, R142, R14.reuse, R15.reuse ;  /* 0x0000000e8e077223 */ /* 0x186fe2000001000f */
[-C--:B------:R-:W-:Y:S01]  /*5f40*/  FFMA.FTZ R138, R138, R14.reuse, R15 ;  /* 0x0000000e8a8a7223 */ /* 0x080fe2000001000f */
[----:B------:R-:W-:Y:S01]  /*5f50*/  IMAD.MOV.U32 R0, RZ, RZ, R20 ;  /* 0x000000ffff007224 */ /* 0x000fe200078e0014 */
[----:B------:R-:W-:Y:S01]  /*5f60*/  SHF.R.U64 R6, R20, 0x10, R21 ;  /* 0x0000001014067819 */ /* 0x000fe20000001215 */
[----:B0-----:R-:W-:Y:S01]  /*5f70*/  FADD.FTZ R9, R132, -R7 ;  /* 0x8000000784097221 */ /* 0x001fe20000010000 */
[----:B------:R-:W-:Y:S01]  /*5f80*/  FADD.FTZ R127, R127, -R138 ;  /* 0x8000008a7f7f7221 */ /* 0x000fe20000010000 */
[--C-:B------:R-:W-:Y:S01]  /*5f90*/  IMAD.MOV.U32 R8, RZ, RZ, R21.reuse ;  /* 0x000000ffff087224 */ /* 0x100fe200078e0015 */
[----:B------:R-:W-:Y:S01]  /*5fa0*/  SHF.R.U32.HI R11, RZ, 0x10, R21 ;  /* 0x00000010ff0b7819 */ /* 0x000fe20000011615 */
[----:B------:R-:W-:Y:S02]  /*5fb0*/  IMAD.U32 R7, R0, 0x10000, RZ ;  /* 0x0001000000077824 */ /* 0x000fe400078e00ff */
[-CC-:B------:R-:W-:Y:S01]  /*5fc0*/  FFMA.FTZ R145, R145, R14.reuse, R15.reuse ;  /* 0x0000000e91917223 */ /* 0x180fe2000001000f */
[----:B------:R-:W-:Y:S01]  /*5fd0*/  FFMA.FTZ R10, R147, R14, R15 ;  /* 0x0000000e930a7223 */ /* 0x000fe2000001000f */
[----:B------:R-:W-:-:S02]  /*5fe0*/  IMAD.U32 R0, R8, 0x10000, RZ ;  /* 0x0001000008007824 */ /* 0x000fc400078e00ff */
[----:B------:R-:W-:Y:S01]  /*5ff0*/  FFMA.FTZ R7, R106, R127, R7 ;  /* 0x0000007f6a077223 */ /* 0x000fe20000010007 */
[----:B------:R-:W-:Y:S01]  /*6000*/  FADD.FTZ R145, R128, -R145 ;  /* 0x8000009180917221 */ /* 0x000fe20000010000 */
[----:B------:R-:W-:Y:S02]  /*6010*/  IMAD.U32 R6, R6, 0x10000, RZ ;  /* 0x0001000006067824 */ /* 0x000fe400078e00ff */
[----:B------:R-:W-:Y:S01]  /*6020*/  FADD.FTZ R133, R133, -R10 ;  /* 0x8000000a85857221 */ /* 0x000fe20000010000 */
[----:B------:R-:W-:Y:S02]  /*6030*/  IMAD.U32 R8, R11, 0x10000, RZ ;  /* 0x000100000b087824 */ /* 0x000fe400078e00ff */
[----:B------:R-:W-:Y:S01]  /*6040*/  FMUL.FTZ R7, R7, UR6 ;  /* 0x0000000607077c20 */ /* 0x000fe20008410000 */
[C---:B------:R-:W-:Y:S01]  /*6050*/  FFMA.FTZ R6, R106.reuse, R145, R6 ;  /* 0x000000916a067223 */ /* 0x040fe20000010006 */
[C---:B------:R-:W-:Y:S01]  /*6060*/  FFMA.FTZ R0, R106.reuse, R9, R0 ;  /* 0x000000096a007223 */ /* 0x040fe20000010000 */
[----:B------:R-:W-:Y:S01]  /*6070*/  FFMA.FTZ R8, R106, R133, R8 ;  /* 0x000000856a087223 */ /* 0x000fe20000010008 */
[----:B------:R-:W-:Y:S01]  /*6080*/  LOP3.LUT P6, RZ, R111, 0xff, RZ, 0xc0, !PT ;  /* 0x000000ff6fff7812 */ /* 0x000fe200078cc0ff */
[----:B------:R-:W-:Y:S01]  /*6090*/  FMUL.FTZ R6, R6, UR6 ;  /* 0x0000000606067c20 */ /* 0x000fe20008410000 */
[----:B------:R-:W-:Y:S01]  /*60a0*/  FMUL.FTZ R0, R0, UR6 ;  /* 0x0000000600007c20 */ /* 0x000fe20008410000 */
[----:B------:R-:W-:Y:S01]  /*60b0*/  FMUL.FTZ R8, R8, UR6 ;  /* 0x0000000608087c20 */ /* 0x000fe20008410000 */
[----:B------:R-:W-:-:S02]  /*60c0*/  FSEL R7, R7, RZ, P6 ;  /* 0x000000ff07077208 */ /* 0x000fc40003000000 */
[C---:B------:R-:W-:Y:S02]  /*60d0*/  LOP3.LUT P5, RZ, R111.reuse, 0xff00, RZ, 0xc0, !PT ;  /* 0x0000ff006fff7812 */ /* 0x040fe400078ac0ff */
[C---:B------:R-:W-:Y:S02]  /*60e0*/  LOP3.LUT P2, RZ, R111.reuse, 0xff0000, RZ, 0xc0, !PT ;  /* 0x00ff00006fff7812 */ /* 0x040fe4000784c0ff */
[----:B------:R-:W-:Y:S02]  /*60f0*/  ISETP.GE.U32.AND P6, PT, R111, 0x1000000, PT ;  /* 0x010000006f00780c */ /* 0x000fe40003fc6070 */
        /* <DEDUP_REMOVED lines=9> */
.L_x_533:
[----:B------:R-:W-:Y:S05]  /*6190*/  BRA.U !UP0, `(.L_x_535) ;  /* 0x0000000108887547 */ /* 0x000fea000b800000 */
[-CC-:B------:R-:W-:Y:S01]  /*61a0*/  FFMA.FTZ R138, R138, R14.reuse, R15.reuse ;  /* 0x0000000e8a8a7223 */ /* 0x180fe2000001000f */
[-CC-:B------:R-:W-:Y:S01]  /*61b0*/  FFMA.FTZ R145, R145, R14.reuse, R15.reuse ;  /* 0x0000000e91917223 */ /* 0x180fe2000001000f */
[-CC-:B-12---:R-:W-:Y:S01]  /*61c0*/  FFMA.FTZ R7, R142, R14.reuse, R15.reuse ;  /* 0x0000000e8e077223 */ /* 0x186fe2000001000f */
        /* <DEDUP_REMOVED lines=11> */
[----:B------:R-:W-:Y:S01]  /*6280*/  FMUL.FTZ R6, R145, UR6 ;  /* 0x0000000691067c20 */ /* 0x000fe20008410000 */
[----:B0-----:R-:W-:Y:S01]  /*6290*/  FMUL.FTZ R8, R7, UR6 ;  /* 0x0000000607087c20 */ /* 0x001fe20008410000 */
        /* <DEDUP_REMOVED lines=16> */
[----:B------:R-:W-:Y:S01]  /*63a0*/  PRMT R9, R103, 0x7632, R9 ;  /* 0x0000763267097816 */ /* 0x000fe20000000009 */
[----:B------:R-:W-:Y:S06]  /*63b0*/  BRA `(.L_x_531) ;  /* 0x0000000000787947 */ /* 0x000fec0003800000 */
.L_x_535:
        /* <DEDUP_REMOVED lines=9> */
[C---:B------:R-:W-:Y:S01]  /*6450*/  FMUL.FTZ R145, R106.reuse, R145 ;  /* 0x000000916a917220 */ /* 0x040fe20000410000 */
        /* <DEDUP_REMOVED lines=18> */
[C---:B0-----:R-:W-:Y:S02]  /*6580*/  PRMT R9, R7.reuse, 0x7632, R9 ;  /* 0x0000763207097816 */ /* 0x041fe40000000009 */
[----:B------:R-:W-:-:S07]  /*6590*/  PRMT R0, R7, 0x7610, R0 ;  /* 0x0000761007007816 */ /* 0x000fce0000000000 */
.L_x_531:
        /* <DEDUP_REMOVED lines=15> */
.L_x_536:
[----:B------:R1:W-:Y:S01]  /*6690*/  STG.E.64 desc[UR12][R8.64], R10 ;  /* 0x0000000a08007986 */ /* 0x0003e2000c101b0c */
[----:B------:R-:W-:Y:S05]  /*66a0*/  @!P1 BRA `(.L_x_537) ;  /* 0x0000000000209947 */ /* 0x000fea0003800000 */
        /* <DEDUP_REMOVED lines=8> */
.L_x_537:
[----:B------:R-:W-:Y:S05]  /*6730*/  @!P1 BRA `(.L_x_538) ;  /* 0x0000000c003c9947 */ /* 0x000fea0003800000 */
[----:B------:R-:W-:Y:S05]  /*6740*/  @!P0 BRA `(.L_x_539) ;  /* 0x0000000400c08947 */ /* 0x000fea0003800000 */
[----:B------:R-:W-:Y:S05]  /*6750*/  BRA.U !UP0, `(.L_x_540) ;  /* 0x0000000108e87547 */ /* 0x000fea000b800000 */
[----:B------:R-:W-:Y:S02]  /*6760*/  IMAD.MOV.U32 R0, RZ, RZ, R2 ;  /* 0x000000ffff007224 */ /* 0x000fe400078e0002 */
[-C--:B------:R-:W-:Y:S01]  /*6770*/  FFMA.FTZ R126, R126, R14.reuse, R15 ;  /* 0x0000000e7e7e7223 */ /* 0x080fe2000001000f */
[----:B-1----:R-:W-:Y:S01]  /*6780*/  SHF.R.U64 R9, R2, 0x10, R3 ;  /* 0x0000001002097819 */ /* 0x002fe20000001203 */
[----:B------:R-:W-:Y:S01]  /*6790*/  FFMA.FTZ R129, R129, R14, R15 ;  /* 0x0000000e81817223 */ /* 0x000fe2000001000f */
[----:B0-2---:R-:W-:Y:S02]  /*67a0*/  IMAD.U32 R7, R0, 0x10000, RZ ;  /* 0x0001000000077824 */ /* 0x005fe400078e00ff */
        /* <DEDUP_REMOVED lines=53> */
.L_x_540:
[--C-:B0-2---:R-:W-:Y:S01]  /*6b00*/  SHF.R.U64 R6, R2, 0x10, R3.reuse ;  /* 0x0000001002067819 */ /* 0x105fe20000001203 */
[----:B-1----:R-:W-:Y:S02]  /*6b10*/  IMAD.MOV.U32 R8, RZ, RZ, R3 ;  /* 0x000000ffff087224 */ /* 0x002fe400078e0003 */
[-CC-:B------:R-:W-:Y:S01]  /*6b20*/  FFMA.FTZ R129, R129, R14.reuse, R15.reuse ;  /* 0x0000000e81817223 */ /* 0x180fe2000001000f */
[-CC-:B------:R-:W-:Y:S01]  /*6b30*/  FFMA.FTZ R130, R130, R14.reuse, R15.reuse ;  /* 0x0000000e82827223 */ /* 0x180fe2000001000f */
[----:B------:R-:W-:Y:S01]  /*6b40*/  FFMA.FTZ R126, R126, R14, R15 ;  /* 0x0000000e7e7e7223 */ /* 0x000fe2000001000f */
[----:B------:R-:W-:Y:S01]  /*6b50*/  IMAD.U32 R7, R6, 0x10000, RZ ;  /* 0x0001000006077824 */ /* 0x000fe200078e00ff */
[----:B------:R-:W-:Y:S01]  /*6b60*/  SHF.L.U32 R6, R8, 0x10, RZ ;  /* 0x0000001008067819 */ /* 0x000fe200000006ff */
[----:B------:R-:W-:Y:S01]  /*6b70*/  FADD.FTZ R129, R122, -R129 ;  /* 0x800000817a817221 */ /* 0x000fe20000010000 */
[----:B------:R-:W-:Y:S01]  /*6b80*/  FADD.FTZ R123, R123, -R130 ;  /* 0x800000827b7b7221 */ /* 0x000fe20000010000 */
[----:B------:R-:W-:-:S02]  /*6b90*/  IMAD.MOV.U32 R0, RZ, RZ, R2 ;  /* 0x000000ffff007224 */ /* 0x000fc400078e0002 */
[----:B------:R-:W-:Y:S01]  /*6ba0*/  FFMA.FTZ R10, R135, R14, R15 ;  /* 0x0000000e870a7223 */ /* 0x000fe2000001000f */
[C---:B------:R-:W-:Y:S01]  /*6bb0*/  FFMA.FTZ R7, R106.reuse, R129, R7 ;  /* 0x000000816a077223 */ /* 0x040fe20000010007 */
[----:B------:R-:W-:Y:S01]  /*6bc0*/  FFMA.FTZ R6, R106, R123, R6 ;  /* 0x0000007b6a067223 */ /* 0x000fe20000010006 */
[----:B------:R-:W-:Y:S02]  /*6bd0*/  IMAD.U32 R0, R0, 0x10000, RZ ;  /* 0x0001000000007824 */ /* 0x000fe400078e00ff */
[----:B------:R-:W-:Y:S01]  /*6be0*/  FADD.FTZ R121, R121, -R126 ;  /* 0x8000007e79797221 */ /* 0x000fe20000010000 */
[----:B------:R-:W-:Y:S01]  /*6bf0*/  SHF.R.U32.HI R9, RZ, 0x10, R3 ;  /* 0x00000010ff097819 */ /* 0x000fe20000011603 */
[----:B------:R-:W-:Y:S01]  /*6c00*/  FADD.FTZ R125, R125, -R10 ;  /* 0x8000000a7d7d7221 */ /* 0x000fe20000010000 */
[----:B------:R-:W-:Y:S01]  /*6c10*/  FMUL.FTZ R7, R7, UR6 ;  /* 0x0000000607077c20 */ /* 0x000fe20008410000 */
[----:B------:R-:W-:Y:S01]  /*6c20*/  FMUL.FTZ R10, R6, UR6 ;  /* 0x00000006060a7c20 */ /* 0x000fe20008410000 */
[----:B------:R-:W-:Y:S01]  /*6c30*/  FFMA.FTZ R0, R106, R121, R0 ;  /* 0x000000796a007223 */ /* 0x000fe20000010000 */
[C---:B------:R-:W-:Y:S01]  /*6c40*/  LOP3.LUT P5, RZ, R112.reuse, 0xff00, RZ, 0xc0, !PT ;  /* 0x0000ff0070ff7812 */ /* 0x040fe200078ac0ff */
        /* <DEDUP_REMOVED lines=32> */
.L_x_539:
[----:B------:R-:W-:Y:S05]  /*6e50*/  BRA.U !UP0, `(.L_x_542) ;  /* 0x0000000108c47547 */ /* 0x000fea000b800000 */
[-CC-:B------:R-:W-:Y:S01]  /*6e60*/  FFMA.FTZ R126, R126, R14.reuse, R15.reuse ;  /* 0x0000000e7e7e7223 */ /* 0x180fe2000001000f */
[-CC-:B------:R-:W-:Y:S01]  /*6e70*/  FFMA.FTZ R129, R129, R14.reuse, R15.reuse ;  /* 0x0000000e81817223 */ /* 0x180fe2000001000f */
[----:B------:R-:W-:Y:S01]  /*6e80*/  LOP3.LUT P5, RZ, R112, 0xff, RZ, 0xc0, !PT ;  /* 0x000000ff70ff7812 */ /* 0x000fe200078ac0ff */
[-C--:B------:R-:W-:Y:S01]  /*6e90*/  FFMA.FTZ R130, R130, R14.reuse, R15 ;  /* 0x0000000e82827223 */ /* 0x080fe2000001000f */
[----:B------:R-:W-:Y:S01]  /*6ea0*/  FADD.FTZ R121, R121, -R126 ;  /* 0x8000007e79797221 */ /* 0x000fe20000010000 */
[----:B-1----:R-:W-:Y:S01]  /*6eb0*/  FADD.FTZ R9, R122, -R129 ;  /* 0x800000817a097221 */ /* 0x002fe20000010000 */
[----:B------:R-:W-:Y:S01]  /*6ec0*/  LOP3.LUT P6, RZ, R98, 0xff, RZ, 0xc0, !PT ;  /* 0x000000ff62ff7812 */ /* 0x000fe200078cc0ff */
[----:B------:R-:W-:Y:S01]  /*6ed0*/  FFMA.FTZ R8, R135, R14, R15 ;  /* 0x0000000e87087223 */ /* 0x000fe2000001000f */
[C---:B------:R-:W-:Y:S01]  /*6ee0*/  FMUL.FTZ R0, R106.reuse, R121 ;  /* 0x000000796a007220 */ /* 0x040fe20000410000 */
[----:B------:R-:W-:Y:S01]  /*6ef0*/  FMUL.FTZ R9, R106, R9 ;  /* 0x000000096a097220 */ /* 0x000fe20000410000 */
[----:B------:R-:W-:Y:S01]  /*6f00*/  FADD.FTZ R123, R123, -R130 ;  /* 0x800000827b7b7221 */ /* 0x000fe20000010000 */
[----:B------:R-:W-:Y:S01]  /*6f10*/  LOP3.LUT P2, RZ, R112, 0xff00, RZ, 0xc0, !PT ;  /* 0x0000ff0070ff7812 */ /* 0x000fe2000784c0ff */
[----:B0-2---:R-:W-:Y:S01]  /*6f20*/  FMUL.FTZ R6, R0, UR6 ;  /* 0x0000000600067c20 */ /* 0x005fe20008410000 */
        /* <DEDUP_REMOVED lines=36> */
.L_x_542:
[-CC-:B------:R-:W-:Y:S01]  /*7170*/  FFMA.FTZ R129, R129, R14.reuse, R15.reuse ;  /* 0x0000000e81817223 */ /* 0x180fe2000001000f */
[-CC-:B------:R-:W-:Y:S01]  /*7180*/  FFMA.FTZ R130, R130, R14.reuse, R15.reuse ;  /* 0x0000000e82827223 */ /* 0x180fe2000001000f */
[-CC-:B------:R-:W-:Y:S01]  /*7190*/  FFMA.FTZ R126, R126, R14.reuse, R15.reuse ;  /* 0x0000000e7e7e7223 */ /* 0x180fe2000001000f */
        /* <DEDUP_REMOVED lines=8> */
[----:B------:R-:W-:Y:S01]  /*7220*/  FADD.FTZ R125, R125, -R0 ;  /* 0x800000007d7d7221 */ /* 0x000fe20000010000 */
[----:B------:R-:W-:Y:S01]  /*7230*/  FMUL.FTZ R129, R129, UR6 ;  /* 0x0000000681817c20 */ /* 0x000fe20008410000 */
[----:B------:R-:W-:Y:S01]  /*7240*/  FMUL.FTZ R123, R123, UR6 ;  /* 0x000000067b7b7c20 */ /* 0x000fe20008410000 */
[----:B------:R-:W-:Y:S01]  /*7250*/  LOP3.LUT P6, RZ, R112, 0xff0000, RZ, 0xc0, !PT ;  /* 0x00ff000070ff7812 */ /* 0x000fe200078cc0ff */
[----:B------:R-:W-:Y:S01]  /*7260*/  FMUL.FTZ R121, R121, UR6 ;  /* 0x0000000679797c20 */ /* 0x000fe20008410000 */
[----:B------:R-:W-:Y:S01]  /*7270*/  LOP3.LUT P2, RZ, R98, 0xff00, RZ, 0xc0, !PT ;  /* 0x0000ff0062ff7812 */ /* 0x000fe2000784c0ff */
[----:B------:R-:W-:Y:S01]  /*7280*/  FMUL.FTZ R125, R106, R125 ;  /* 0x0000007d6a7d7220 */ /* 0x000fe20000410000 */
[----:B0-2---:R-:W-:-:S02]  /*7290*/  FSEL R6, R129, RZ, P5 ;  /* 0x000000ff81067208 */ /* 0x005fc40002800000 */
[----:B------:R-:W-:Y:S01]  /*72a0*/  LOP3.LUT P5, RZ, R112, 0xff, RZ, 0xc0, !PT ;  /* 0x000000ff70ff7812 */ /* 0x000fe200078ac0ff */
[----:B------:R-:W-:Y:S01]  /*72b0*/  FMUL.FTZ R125, R125, UR6 ;  /* 0x000000067d7d7c20 */ /* 0x000fe20008410000 */
[----:B------:R-:W-:Y:S02]  /*72c0*/  FSEL R7, R123, RZ, P6 ;  /* 0x000000ff7b077208 */ /* 0x000fe40003000000 */
[----:B------:R-:W-:Y:S02]  /*72d0*/  LOP3.LUT P6, RZ, R98, 0xff, RZ, 0xc0, !PT ;  /* 0x000000ff62ff7812 */ /* 0x000fe400078cc0ff */
[----:B------:R-:W-:Y:S02]  /*72e0*/  FSEL R129, R129, RZ, P2 ;  /* 0x000000ff81817208 */ /* 0x000fe40001000000 */
[----:B------:R-:W-:Y:S02]  /*72f0*/  FSEL R0, R121, RZ, P5 ;  /* 0x000000ff79007208 */ /* 0x000fe40002800000 */
[----:B------:R-:W-:-:S02]  /*7300*/  ISETP.GE.U32.AND P2, PT, R112, 0x1000000, PT ;  /* 0x010000007000780c */ /* 0x000fc40003f46070 */
[----:B------:R-:W-:Y:S02]  /*7310*/  FSEL R121, R121, RZ, P6 ;  /* 0x000000ff79797208 */ /* 0x000fe40003000000 */
[C---:B------:R-:W-:Y:S02]  /*7320*/  LOP3.LUT P5, RZ, R98.reuse, 0xff0000, RZ, 0xc0, !PT ;  /* 0x00ff000062ff7812 */ /* 0x040fe400078ac0ff */
[----:B------:R-:W-:Y:S02]  /*7330*/  ISETP.GE.U32.AND P6, PT, R98, 0x1000000, PT ;  /* 0x010000006200780c */ /* 0x000fe40003fc6070 */
[----:B------:R-:W-:Y:S02]  /*7340*/  F2FP.BF16.F32.PACK_AB R129, R129, R6 ;  /* 0x000000068181723e */ /* 0x000fe400000010ff */
[----:B------:R-:W-:Y:S02]  /*7350*/  F2FP.BF16.F32.PACK_AB R121, R121, R0 ;  /* 0x000000007979723e */ /* 0x000fe400000010ff */
[----:B------:R-:W-:-:S02]  /*7360*/  FSEL R6, R125, RZ, P2 ;  /* 0x000000ff7d067208 */ /* 0x000fc40001000000 */
[----:B------:R-:W-:Y:S02]  /*7370*/  FSEL R0, R123, RZ, P5 ;  /* 0x000000ff7b007208 */ /* 0x000fe40002800000 */
[----:B------:R-:W-:Y:S02]  /*7380*/  FSEL R125, R125, RZ, P6 ;  /* 0x000000ff7d7d7208 */ /* 0x000fe40003000000 */
[----:B------:R-:W-:Y:S02]  /*7390*/  F2FP.BF16.F32.PACK_AB R0, R0, R7 ;  /* 0x000000070000723e */ /* 0x000fe400000010ff */
[----:B------:R-:W-:Y:S02]  /*73a0*/  F2FP.BF16.F32.PACK_AB R125, R125, R6 ;  /* 0x000000067d7d723e */ /* 0x000fe400000010ff */
[C---:B------:R-:W-:Y:S02]  /*73b0*/  PRMT R95, R121.reuse, 0x7632, R95 ;  /* 0x00007632795f7816 */ /* 0x040fe4000000005f */
[----:B------:R-:W-:-:S02]  /*73c0*/  PRMT R13, R121, 0x7610, R13 ;  /* 0x00007610790d7816 */ /* 0x000fc4000000000d */
[C---:B------:R-:W-:Y:S02]  /*73d0*/  PRMT R100, R129.reuse, 0x7632, R100 ;  /* 0x0000763281647816 */ /* 0x040fe40000000064 */
[----:B------:R-:W-:Y:S02]  /*73e0*/  PRMT R6, R129, 0x7610, R6 ;  /* 0x0000761081067816 */ /* 0x000fe40000000006 */
[----:B------:R-:W-:Y:S02]  /*73f0*/  PRMT R104, R0, 0x7632, R104 ;  /* 0x0000763200687816 */ /* 0x000fe40000000068 */
[C---:B------:R-:W-:Y:S02]  /*7400*/  PRMT R97, R125.reuse, 0x7632, R97 ;  /* 0x000076327d617816 */ /* 0x040fe40000000061 */
[----:B-1----:R-:W-:Y:S01]  /*7410*/  PRMT R9, R125, 0x7610, R9 ;  /* 0x000076107d097816 */ /* 0x002fe20000000009 */
[----:B------:R-:W-:Y:S06]  /*7420*/  BRA `(.L_x_541) ;  /* 0x0000000800587947 */ /* 0x000fec0003800000 */
.L_x_538:
[----:B------:R-:W-:Y:S05]  /*7430*/  @!P0 BRA `(.L_x_543) ;  /* 0x0000000400508947 */ /* 0x000fea0003800000 */
[----:B------:R-:W-:Y:S05]  /*7440*/  BRA.U !UP0, `(.L_x_544) ;  /* 0x0000000108b47547 */ /* 0x000fea000b800000 */
[----:B0-2---:R-:W-:Y:S01]  /*7450*/  SHF.R.U64 R6, R2, 0x10, R3 ;  /* 0x0000001002067819 */ /* 0x005fe20000001203 */
[-CC-:B------:R-:W-:Y:S01]  /*7460*/  FFMA.FTZ R129, R129, R14.reuse, R15.reuse ;  /* 0x0000000e81817223 */ /* 0x180fe2000001000f */
[-C--:B------:R-:W-:Y:S01]  /*7470*/  FFMA.FTZ R126, R126, R14.reuse, R15 ;  /* 0x0000000e7e7e7223 */ /* 0x080fe2000001000f */
[----:B------:R-:W-:Y:S01]  /*7480*/  IMAD.MOV.U32 R0, RZ, RZ, R2 ;  /* 0x000000ffff007224 */ /* 0x000fe200078e0002 */
[--C-:B-1----:R-:W-:Y:S01]  /*7490*/  SHF.R.U32.HI R9, RZ, 0x10, R3.reuse ;  /* 0x00000010ff097819 */ /* 0x102fe20000011603 */
[----:B------:R-:W-:Y:S02]  /*74a0*/  IMAD.MOV.U32 R8, RZ, RZ, R3 ;  /* 0x000000ffff087224 */ /* 0x000fe400078e0003 */
[-CC-:B------:R-:W-:Y:S01]  /*74b0*/  FFMA.FTZ R10, R135, R14.reuse, R15.reuse ;  /* 0x0000000e870a7223 */ /* 0x180fe2000001000f */
[----:B------:R-:W-:Y:S01]  /*74c0*/  FFMA.FTZ R130, R130, R14, R15 ;  /* 0x0000000e82827223 */ /* 0x000fe2000001000f */
[----:B------:R-:W-:Y:S01]  /*74d0*/  FADD.FTZ R129, R122, -R129 ;  /* 0x800000817a817221 */ /* 0x000fe20000010000 */
[----:B------:R-:W-:-:S02]  /*74e0*/  IMAD.U32 R6, R6, 0x10000, RZ ;  /* 0x0001000006067824 */ /* 0x000fc400078e00ff */
[----:B------:R-:W-:Y:S01]  /*74f0*/  FADD.FTZ R121, R121, -R126 ;  /* 0x8000007e79797221 */ /* 0x000fe20000010000 */
[----:B------:R-:W-:Y:S02]  /*7500*/  IMAD.U32 R7, R0, 0x10000, RZ ;  /* 0x0001000000077824 */ /* 0x000fe400078e00ff */
[----:B------:R-:W-:Y:S01]  /*7510*/  FADD.FTZ R125, R125, -R10 ;  /* 0x8000000a7d7d7221 */ /* 0x000fe20000010000 */
[----:B------:R-:W-:Y:S02]  /*7520*/  IMAD.U32 R0, R8, 0x10000, RZ ;  /* 0x0001000008007824 */ /* 0x000fe400078e00ff */
        /* <DEDUP_REMOVED lines=14> */
[C---:B------:R-:W-:Y:S02]  /*7610*/  LOP3.LUT P2, RZ, R112.reuse, 0xff0000, RZ, 0xc0, !PT ;  /* 0x00ff000070ff7812 */ /* 0x040fe4000784c0ff */
[----:B------:R-:W-:Y:S02]  /*7620*/  ISETP.GE.U32.AND P5, PT, R112, 0x1000000, PT ;  /* 0x010000007000780c */ /* 0x000fe40003fa6070 */
[----:B------:R-:W-:Y:S02]  /*7630*/  FSEL R10, R10, RZ, P2 ;  /* 0x000000ff0a0a7208 */ /* 0x000fe40001000000 */
[----:B------:R-:W-:-:S02]  /*7640*/  FSEL R8, R8, RZ, P5 ;  /* 0x000000ff08087208 */ /* 0x000fc40002800000 */
[----:B------:R-:W-:Y:S02]  /*7650*/  F2FP.BF16.F32.PACK_AB R0, R0, R7 ;  /* 0x000000070000723e */ /* 0x000fe400000010ff */
        /* <DEDUP_REMOVED lines=12> */
.L_x_544:
[-C--:B------:R-:W-:Y:S01]  /*7720*/  FFMA.FTZ R126, R126, R14.reuse, R15 ;  /* 0x0000000e7e7e7223 */ /* 0x080fe2000001000f */
[----:B------:R-:W-:Y:S01]  /*7730*/  IMAD.MOV.U32 R0, RZ, RZ, R2 ;  /* 0x000000ffff007224 */ /* 0x000fe200078e0002 */
[--C-:B0-2---:R-:W-:Y:S01]  /*7740*/  SHF.R.U64 R6, R2, 0x10, R3.reuse ;  /* 0x0000001002067819 */ /* 0x105fe20000001203 */
[--C-:B-1----:R-:W-:Y:S02]  /*7750*/  IMAD.MOV.U32 R8, RZ, RZ, R3.reuse ;  /* 0x000000ffff087224 */ /* 0x102fe400078e0003 */
[----:B------:R-:W-:Y:S01]  /*7760*/  FADD.FTZ R121, R121, -R126 ;  /* 0x8000007e79797221 */ /* 0x000fe20000010000 */
[----:B------:R-:W-:Y:S01]  /*7770*/  SHF.R.U32.HI R9, RZ, 0x10, R3 ;  /* 0x00000010ff097819 */ /* 0x000fe20000011603 */
[----:B------:R-:W-:Y:S02]  /*7780*/  IMAD.U32 R7, R0, 0x10000, RZ ;  /* 0x0001000000077824 */ /* 0x000fe400078e00ff */
[-CC-:B------:R-:W-:Y:S01]  /*7790*/  FFMA.FTZ R129, R129, R14.reuse, R15.reuse ;  /* 0x0000000e81817223 */ /* 0x180fe2000001000f */
[-CC-:B------:R-:W-:Y:S01]  /*77a0*/  FFMA.FTZ R130, R130, R14.reuse, R15.reuse ;  /* 0x0000000e82827223 */ /* 0x180fe2000001000f */
[----:B------:R-:W-:Y:S01]  /*77b0*/  FFMA.FTZ R10, R135, R14, R15 ;  /* 0x0000000e870a7223 */ /* 0x000fe2000001000f */
[----:B------:R-:W-:-:S02]  /*77c0*/  IMAD.U32 R0, R8, 0x10000, RZ ;  /* 0x0001000008007824 */ /* 0x000fc400078e00ff */
[----:B------:R-:W-:Y:S01]  /*77d0*/  FFMA.FTZ R7, R106, R121, R7 ;  /* 0x000000796a077223 */ /* 0x000fe20000010007 */
[----:B------:R-:W-:Y:S01]  /*77e0*/  FADD.FTZ R129, R122, -R129 ;  /* 0x800000817a817221 */ /* 0x000fe20000010000 */
        /* <DEDUP_REMOVED lines=25> */
.L_x_543:
        /* <DEDUP_REMOVED lines=32> */
[C---:B------:R-:W-:Y:S02]  /*7b80*/  PRMT R9, R8.reuse, 0x7632, R9 ;  /* 0x0000763208097816 */ /* 0x040fe40000000009 */
[----:B------:R-:W-:Y:S01]  /*7b90*/  PRMT R103, R8, 0x7610, R103 ;  /* 0x0000761008677816 */ /* 0x000fe20000000067 */
[----:B------:R-:W-:Y:S06]  /*7ba0*/  BRA `(.L_x_541) ;  /* 0x0000000000787947 */ /* 0x000fec0003800000 */
.L_x_545:
        /* <DEDUP_REMOVED lines=30> */
.L_x_541:
        /* <DEDUP_REMOVED lines=15> */
.L_x_546:
        /* <DEDUP_REMOVED lines=10> */
.L_x_547:
[----:B------:R-:W-:Y:S05]  /*7f20*/  @!P1 BRA `(.L_x_548) ;  /* 0x0000000c003c9947 */ /* 0x000fea0003800000 */
[----:B------:R-:W-:Y:S05]  /*7f30*/  @!P0 BRA `(.L_x_549) ;  /* 0x0000000400c08947 */ /* 0x000fea0003800000 */
[----:B------:R-:W-:Y:S05]  /*7f40*/  BRA.U !UP0, `(.L_x_550) ;  /* 0x0000000108e87547 */ /* 0x000fea000b800000 */
[----:B------:R-:W-:Y:S02]  /*7f50*/  IMAD.MOV.U32 R0, RZ, RZ, R26 ;  /* 0x000000ffff007224 */ /* 0x000fe400078e001a */
[-C--:B------:R-:W-:Y:S01]  /*7f60*/  FFMA.FTZ R118, R118, R14.reuse, R15 ;  /* 0x0000000e76767223 */ /* 0x080fe2000001000f */
[----:B-1----:R-:W-:Y:S01]  /*7f70*/  SHF.R.U64 R9, R26, 0x10, R27 ;  /* 0x000000101a097819 */ /* 0x002fe2000000121b */
[-C--:B------:R-:W-:Y:S01]  /*7f80*/  FFMA.FTZ R117, R117, R14.reuse, R15 ;  /* 0x0000000e75757223 */ /* 0x080fe2000001000f */
[----:B0-2---:R-:W-:Y:S02]  /*7f90*/  IMAD.U32 R7, R0, 0x10000, RZ ;  /* 0x0001000000077824 */ /* 0x005fe400078e00ff */
[----:B------:R-:W-:Y:S01]  /*7fa0*/  FADD.FTZ R113, R113, -R118 ;  /* 0x8000007671717221 */ /* 0x000fe20000010000 */
[----:B------:R-:W-:Y:S01]  /*7fb0*/  LOP3.LUT P5, RZ, R108, 0xff, RZ, 0xc0, !PT ;  /* 0x000000ff6cff7812 */ /* 0x000fe200078ac0ff */
[----:B------:R-:W-:Y:S02]  /*7fc0*/  IMAD.U32 R9, R9, 0x10000, RZ ;  /* 0x0001000009097824 */ /* 0x000fe400078e00ff */
[----:B------:R-:W-:Y:S01]  /*7fd0*/  FADD.FTZ R117, R114, -R117 ;  /* 0x8000007572757221 */ /* 0x000fe20000010000 */
[----:B------:R-:W-:Y:S01]  /*7fe0*/  FFMA.FTZ R7, R106, R113, R7 ;  /* 0x000000716a077223 */ /* 0x000fe20000010007 */
[----:B------:R-:W-:Y:S01]  /*7ff0*/  FFMA.FTZ R120, R120, R14, R15 ;  /* 0x0000000e78787223 */ /* 0x000fe2000001000f */
[----:B------:R-:W-:Y:S01]  /*8000*/  IMAD.MOV.U32 R8, RZ, RZ, R27 ;  /* 0x000000ffff087224 */ /* 0x000fe200078e001b */
[----:B------:R-:W-:Y:S01]  /*8010*/  LOP3.LUT P6, RZ, R99, 0xff, RZ, 0xc0, !PT ;  /* 0x000000ff63ff7812 */ /* 0x000fe200078cc0ff */
[----:B------:R-:W-:Y:S01]  /*8020*/  FMUL.FTZ R0, R7, UR6 ;  /* 0x0000000607007c20 */ /* 0x000fe20008410000 */
[----:B------:R-:W-:Y:S01]  /*8030*/  FFMA.FTZ R9, R106, R117, R9 ;  /* 0x000000756a097223 */ /* 0x000fe20000010009 */
[----:B------:R-:W-:Y:S01]  /*8040*/  SHF.R.U32.HI R11, RZ, 0x10, R27 ;  /* 0x00000010ff0b7819 */ /* 0x000fe2000001161b */
[----:B------:R-:W-:-:S02]  /*8050*/  IMAD.U32 R8, R8, 0x10000, RZ ;  /* 0x0001000008087824 */ /* 0x000fc400078e00ff */
[----:B------:R-:W-:Y:S01]  /*8060*/  FADD.FTZ R115, R115, -R120 ;  /* 0x8000007873737221 */ /* 0x000fe20000010000 */
[C---:B------:R-:W-:Y:S01]  /*8070*/  FSEL R6, R0.reuse, RZ, P5 ;  /* 0x000000ff00067208 */ /* 0x040fe20002800000 */
[----:B------:R-:W-:Y:S01]  /*8080*/  FFMA.FTZ R15, R119, R14, R15 ;  /* 0x0000000e770f7223 */ /* 0x000fe2000001000f */
[----:B------:R-:W-:Y:S01]  /*8090*/  FSEL R0, R0, RZ, P6 ;  /* 0x000000ff00007208 */ /* 0x000fe20003000000 */
[----:B------:R-:W-:Y:S01]  /*80a0*/  FFMA.FTZ R8, R106, R115, R8 ;  /* 0x000000736a087223 */ /* 0x000fe20000010008 */
[----:B------:R-:W-:Y:S01]  /*80b0*/  F2FP.BF16.F32.PACK_AB R7, R6, R7 ;  /* 0x000000070607723e */ /* 0x000fe200000010ff */
[----:B------:R-:W-:Y:S01]  /*80c0*/  FMUL.FTZ R6, R9, UR6 ;  /* 0x0000000609067c20 */ /* 0x000fe20008410000 */
[----:B------:R-:W-:Y:S01]  /*80d0*/  LOP3.LUT P2, RZ, R108, 0xff00, RZ, 0xc0, !PT ;  /* 0x0000ff006cff7812 */ /* 0x000fe2000784c0ff */
[----:B------:R-:W-:Y:S01]  /*80e0*/  FADD.FTZ R15, R116, -R15 ;  /* 0x8000000f740f7221 */ /* 0x000fe20000010000 */
[----:B------:R-:W-:Y:S01]  /*80f0*/  IMAD.U32 R11, R11, 0x10000, RZ ;  /* 0x000100000b0b7824 */ /* 0x000fe200078e00ff */
[----:B------:R-:W-:Y:S01]  /*8100*/  F2FP.BF16.F32.PACK_AB R95, R9, R0 ;  /* 0x00000000095f723e */ /* 0x000fe200000010ff */
[----:B------:R-:W-:Y:S01]  /*8110*/  FMUL.FTZ R9, R8, UR6 ;  /* 0x0000000608097c20 */ /* 0x000fe20008410000 */
[----:B------:R-:W-:Y:S01]  /*8120*/  FSEL R0, R6, RZ, P2 ;  /* 0x000000ff06007208 */ /* 0x000fe20001000000 */
[----:B------:R-:W-:Y:S01]  /*8130*/  FFMA.FTZ R10, R106, R15, R11 ;  /* 0x0000000f6a0a7223 */ /* 0x000fe2000001000b */
[----:B------:R-:W-:-:S02]  /*8140*/  LOP3.LUT P2, RZ, R99, 0xff00, RZ, 0xc0, !PT ;  /* 0x0000ff0063ff7812 */ /* 0x000fc4000784c0ff */
[----:B------:R-:W-:Y:S02]  /*8150*/  LOP3.LUT P5, RZ, R108, 0xff0000, RZ, 0xc0, !PT ;  /* 0x00ff00006cff7812 */ /* 0x000fe400078ac0ff */
[C---:B------:R-:W-:Y:S02]  /*8160*/  PRMT R13, R7.reuse, 0x7632, R13 ;  /* 0x00007632070d7816 */ /* 0x040fe4000000000d */
[----:B------:R-:W-:Y:S02]  /*8170*/  PRMT R101, R7, 0x7610, R101 ;  /* 0x0000761007657816 */ /* 0x000fe40000000065 */
[----:B------:R-:W-:Y:S01]  /*8180*/  FSEL R7, R6, RZ, P2 ;  /* 0x000000ff06077208 */ /* 0x000fe20001000000 */
[----:B------:R-:W-:Y:S01]  /*8190*/  FMUL.FTZ R6, R10, UR6 ;  /* 0x000000060a067c20 */ /* 0x000fe20008410000 */
[----:B------:R-:W-:Y:S02]  /*81a0*/  LOP3.LUT P2, RZ, R99, 0xff0000, RZ, 0xc0, !PT ;  /* 0x00ff000063ff7812 */ /* 0x000fe4000784c0ff */
[----:B------:R-:W-:-:S02]  /*81b0*/  FSEL R11, R9, RZ, P5 ;  /* 0x000000ff090b7208 */ /* 0x000fc40002800000 */
[----:B------:R-:W-:Y:S02]  /*81c0*/  ISETP.GE.U32.AND P6, PT, R108, 0x1000000, PT ;  /* 0x010000006c00780c */ /* 0x000fe40003fc6070 */
        /* <DEDUP_REMOVED lines=18> */
.L_x_550:
[----:B0-2---:R-:W-:Y:S01]  /*82f0*/  SHF.R.U64 R6, R26, 0x10, R27 ;  /* 0x000000101a067819 */ /* 0x005fe2000000121b */
[-CC-:B------:R-:W-:Y:S01]  /*8300*/  FFMA.FTZ R117, R117, R14.reuse, R15.reuse ;  /* 0x0000000e75757223 */ /* 0x180fe2000001000f */
[-C--:B------:R-:W-:Y:S01]  /*8310*/  FFMA.FTZ R120, R120, R14.reuse, R15 ;  /* 0x0000000e78787223 */ /* 0x080fe2000001000f */
[----:B-1----:R-:W-:Y:S02]  /*8320*/  IMAD.MOV.U32 R8, RZ, RZ, R27 ;  /* 0x000000ffff087224 */ /* 0x002fe400078e001b */
[----:B------:R-:W-:Y:S01]  /*8330*/  FFMA.FTZ R119, R119, R14, R15 ;  /* 0x0000000e77777223 */ /* 0x000fe2000001000f */
[----:B------:R-:W-:Y:S02]  /*8340*/  IMAD.U32 R7, R6, 0x10000, RZ ;  /* 0x0001000006077824 */ /* 0x000fe400078e00ff */
[----:B------:R-:W-:Y:S01]  /*8350*/  FADD.FTZ R117, R114, -R117 ;  /* 0x8000007572757221 */ /* 0x000fe20000010000 */
        /* <DEDUP_REMOVED lines=9> */
[----:B------:R-:W-:Y:S01]  /*83f0*/  FMUL.FTZ R7, R7, UR6 ;  /* 0x0000000607077c20 */ /* 0x000fe20008410000 */
[----:B------:R-:W-:Y:S01]  /*8400*/  FMUL.FTZ R10, R6, UR6 ;  /* 0x00000006060a7c20 */ /* 0x000fe20008410000 */
[----:B------:R-:W-:Y:S01]  /*8410*/  FFMA.FTZ R0, R106, R113, R0 ;  /* 0x000000716a007223 */ /* 0x000fe20000010000 */
[----:B------:R-:W-:Y:S01]  /*8420*/  LOP3.LUT P5, RZ, R108, 0xff00, RZ, 0xc0, !PT ;  /* 0x0000ff006cff7812 */ /* 0x000fe200078ac0ff */
        /* <DEDUP_REMOVED lines=12> */
[C---:B------:R-:W-:Y:S02]  /*84f0*/  FSEL R6, R0.reuse, RZ, P5 ;  /* 0x000000ff00067208 */ /* 0x040fe40002800000 */
[----:B------:R-:W-:Y:S02]  /*8500*/  FSEL R7, R0, RZ, P6 ;  /* 0x000000ff00077208 */ /* 0x000fe40003000000 */
[----:B------:R-:W-:-:S02]  /*8510*/  ISETP.GE.U32.AND P2, PT, R108, 0x1000000, PT ;  /* 0x010000006c00780c */ /* 0x000fc40003f46070 */
[C---:B------:R-:W-:Y:S02]  /*8520*/  LOP3.LUT P5, RZ, R99.reuse, 0xff0000, RZ, 0xc0, !PT ;  /* 0x00ff000063ff7812 */ /* 0x040fe400078ac0ff */
        /* <DEDUP_REMOVED lines=17> */
.L_x_549:
        /* <DEDUP_REMOVED lines=50> */
.L_x_552:
        /* <DEDUP_REMOVED lines=10> */
[----:B------:R-:W-:Y:S01]  /*8a00*/  FADD.FTZ R119, R116, -R119 ;  /* 0x8000007774777221 */ /* 0x000fe20000010000 */
[----:B------:R-:W-:Y:S01]  /*8a10*/  FMUL.FTZ R113, R106, R113 ;  /* 0x000000716a717220 */ /* 0x000fe20000410000 */
[----:B------:R-:W-:Y:S01]  /*8a20*/  FMUL.FTZ R117, R117, UR6 ;  /* 0x0000000675757c20 */ /* 0x000fe20008410000 */
[----:B------:R-:W-:Y:S01]  /*8a30*/  FMUL.FTZ R115, R115, UR6 ;  /* 0x0000000673737c20 */ /* 0x000fe20008410000 */
[----:B------:R-:W-:Y:S01]  /*8a40*/  LOP3.LUT P6, RZ, R108, 0xff0000, RZ, 0xc0, !PT ;  /* 0x00ff00006cff7812 */ /* 0x000fe200078cc0ff */
[----:B------:R-:W-:Y:S01]  /*8a50*/  FMUL.FTZ R113, R113, UR6 ;  /* 0x0000000671717c20 */ /* 0x000fe20008410000 */
[----:B------:R-:W-:Y:S01]  /*8a60*/  LOP3.LUT P2, RZ, R99, 0xff00, RZ, 0xc0, !PT ;  /* 0x0000ff0063ff7812 */ /* 0x000fe2000784c0ff */
[----:B------:R-:W-:Y:S01]  /*8a70*/  FMUL.FTZ R119, R106, R119 ;  /* 0x000000776a777220 */ /* 0x000fe20000410000 */
[----:B0-2---:R-:W-:-:S02]  /*8a80*/  FSEL R6, R117, RZ, P5 ;  /* 0x000000ff75067208 */ /* 0x005fc40002800000 */
[C---:B------:R-:W-:Y:S01]  /*8a90*/  LOP3.LUT P5, RZ, R108.reuse, 0xff, RZ, 0xc0, !PT ;  /* 0x000000ff6cff7812 */ /* 0x040fe200078ac0ff */
        /* <DEDUP_REMOVED lines=24> */
.L_x_548:
[----:B------:R-:W-:Y:S05]  /*8c20*/  @!P0 BRA `(.L_x_553) ;  /* 0x0000000400488947 */ /* 0x000fea0003800000 */
[----:B------:R-:W-:Y:S05]  /*8c30*/  BRA.U !UP0, `(.L_x_554) ;  /* 0x0000000108ac7547 */ /* 0x000fea000b800000 */
[-C--:B------:R-:W-:Y:S01]  /*8c40*/  FFMA.FTZ R118, R118, R14.reuse, R15 ;  /* 0x0000000e76767223 */ /* 0x080fe2000001000f */
[----:B------:R-:W-:Y:S01]  /*8c50*/  IMAD.MOV.U32 R0, RZ, RZ, R26 ;  /* 0x000000ffff007224 */ /* 0x000fe200078e001a */
[----:B0-2---:R-:W-:Y:S01]  /*8c60*/  SHF.R.U64 R6, R26, 0x10, R27 ;  /* 0x000000101a067819 */ /* 0x005fe2000000121b */
[-C--:B------:R-:W-:Y:S01]  /*8c70*/  FFMA.FTZ R117, R117, R14.reuse, R15 ;  /* 0x0000000e75757223 */ /* 0x080fe2000001000f */
[----:B------:R-:W-:Y:S01]  /*8c80*/  FADD.FTZ R113, R113, -R118 ;  /* 0x8000007671717221 */ /* 0x000fe20000010000 */
[----:B-1----:R-:W-:Y:S01]  /*8c90*/  SHF.R.U32.HI R8, RZ, 0x10, R27 ;  /* 0x00000010ff087819 */ /* 0x002fe2000001161b */
[----:B------:R-:W-:Y:S02]  /*8ca0*/  IMAD.U32 R0, R0, 0x10000, RZ ;  /* 0x0001000000007824 */ /* 0x000fe400078e00ff */
[-CC-:B------:R-:W-:Y:S01]  /*8cb0*/  FFMA.FTZ R119, R119, R14.reuse, R15.reuse ;  /* 0x0000000e77777223 */ /* 0x180fe2000001000f */
[----:B------:R-:W-:Y:S01]  /*8cc0*/  FFMA.FTZ R14, R120, R14, R15 ;  /* 0x0000000e780e7223 */ /* 0x000fe2000001000f */
[----:B------:R-:W-:-:S02]  /*8cd0*/  IMAD.MOV.U32 R7, RZ, RZ, R27 ;  /* 0x000000ffff077224 */ /* 0x000fc400078e001b */
[----:B------:R-:W-:Y:S01]  /*8ce0*/  FADD.FTZ R117, R114, -R117 ;  /* 0x8000007572757221 */ /* 0x000fe20000010000 */
[----:B------:R-:W-:Y:S02]  /*8cf0*/  IMAD.U32 R6, R6, 0x10000, RZ ;  /* 0x0001000006067824 */ /* 0x000fe400078e00ff */
[----:B------:R-:W-:Y:S01]  /*8d00*/  FFMA.FTZ R0, R106, R113, R0 ;  /* 0x000000716a007223 */ /* 0x000fe20000010000 */
[----:B------:R-:W-:Y:S02]  /*8d10*/  IMAD.U32 R9, R8, 0x10000, RZ ;  /* 0x0001000008097824 */ /* 0x000fe400078e00ff */
[----:B------:R-:W-:Y:S01]  /*8d20*/  FADD.FTZ R119, R116, -R119 ;  /* 0x8000007774777221 */ /* 0x000fe20000010000 */
[----:B------:R-:W-:Y:S02]  /*8d30*/  IMAD.U32 R8, R7, 0x10000, RZ ;  /* 0x0001000007087824 */ /* 0x000fe400078e00ff */
[----:B------:R-:W-:Y:S01]  /*8d40*/  FADD.FTZ R115, R115, -R14 ;  /* 0x8000000e73737221 */ /* 0x000fe20000010000 */
[----:B------:R-:W-:Y:S01]  /*8d50*/  FFMA.FTZ R117, R106, R117, R6 ;  /* 0x000000756a757223 */ /* 0x000fe20000010006 */
[----:B------:R-:W-:Y:S01]  /*8d60*/  FMUL.FTZ R6, R0, UR6 ;  /* 0x0000000600067c20 */ /* 0x000fe20008410000 */
[----:B------:R-:W-:Y:S01]  /*8d70*/  LOP3.LUT P5, RZ, R108, 0xff, RZ, 0xc0, !PT ;  /* 0x000000ff6cff7812 */ /* 0x000fe200078ac0ff */
[C---:B------:R-:W-:Y:S01]  /*8d80*/  FFMA.FTZ R119, R106.reuse, R119, R9 ;  /* 0x000000776a777223 */ /* 0x040fe20000010009 */
[----:B------:R-:W-:Y:S01]  /*8d90*/  FFMA.FTZ R115, R106, R115, R8 ;  /* 0x000000736a737223 */ /* 0x000fe20000010008 */
[----:B------:R-:W-:Y:S01]  /*8da0*/  FMUL.FTZ R8, R117, UR6 ;  /* 0x0000000675087c20 */ /* 0x000fe20008410000 */
[----:B------:R-:W-:Y:S01]  /*8db0*/  FSEL R7, R6, RZ, P5 ;  /* 0x000000ff06077208 */ /* 0x000fe20002800000 */
[----:B------:R-:W-:Y:S01]  /*8dc0*/  FMUL.FTZ R6, R119, UR6 ;  /* 0x0000000677067c20 */ /* 0x000fe20008410000 */
[----:B------:R-:W-:Y:S01]  /*8dd0*/  FMUL.FTZ R9, R115, UR6 ;  /* 0x0000000673097c20 */ /* 0x000fe20008410000 */
[----:B------:R-:W-:-:S02]  /*8de0*/  LOP3.LUT P6, RZ, R108, 0xff00, RZ, 0xc0, !PT ;  /* 0x0000ff006cff7812 */ /* 0x000fc400078cc0ff */
        /* <DEDUP_REMOVED lines=14> */
[----:B------:R-:W-:Y:S01]  /*8ed0*/  PRMT R9, R103, 0x7632, R9 ;  /* 0x0000763267097816 */ /* 0x000fe20000000009 */
[----:B------:R-:W-:Y:S06]  /*8ee0*/  BRA `(.L_x_551) ;  /* 0x00000004009c7947 */ /* 0x000fec0003800000 */
.L_x_554:
[-CC-:B------:R-:W-:Y:S01]  /*8ef0*/  FFMA.FTZ R118, R118, R14.reuse, R15.reuse ;  /* 0x0000000e76767223 */ /* 0x180fe2000001000f */
[----:B------:R-:W-:Y:S02]  /*8f00*/  IMAD.MOV.U32 R0, RZ, RZ, R26 ;  /* 0x000000ffff007224 */ /* 0x000fe400078e001a */
[-CC-:B------:R-:W-:Y:S01]  /*8f10*/  FFMA.FTZ R117, R117, R14.reuse, R15.reuse ;  /* 0x0000000e75757223 */ /* 0x180fe2000001000f */
[-C--:B------:R-:W-:Y:S01]  /*8f20*/  FFMA.FTZ R119, R119, R14.reuse, R15 ;  /* 0x0000000e77777223 */ /* 0x080fe2000001000f */
[----:B------:R-:W-:Y:S01]  /*8f30*/  FADD.FTZ R113, R113, -R118 ;  /* 0x8000007671717221 */ /* 0x000fe20000010000 */
[--C-:B0-2---:R-:W-:Y:S01]  /*8f40*/  SHF.R.U64 R6, R26, 0x10, R27.reuse ;  /* 0x000000101a067819 */ /* 0x105fe2000000121b */
[----:B------:R-:W-:Y:S01]  /*8f50*/  IMAD.U32 R7, R0, 0x10000, RZ ;  /* 0x0001000000077824 */ /* 0x000fe200078e00ff */
[----:B-1----:R-:W-:Y:S01]  /*8f60*/  SHF.R.U32.HI R9, RZ, 0x10, R27 ;  /* 0x00000010ff097819 */ /* 0x002fe2000001161b */
[----:B------:R-:W-:Y:S01]  /*8f70*/  FFMA.FTZ R14, R120, R14, R15 ;  /* 0x0000000e780e7223 */ /* 0x000fe2000001000f */
[----:B------:R-:W-:-:S02]  /*8f80*/  IMAD.MOV.U32 R8, RZ, RZ, R27 ;  /* 0x000000ffff087224 */ /* 0x000fc400078e001b */
[----:B------:R-:W-:Y:S01]  /*8f90*/  FFMA.FTZ R7, R106, R113, R7 ;  /* 0x000000716a077223 */ /* 0x000fe20000010007 */
[----:B------:R-:W-:Y:S01]  /*8fa0*/  FADD.FTZ R117, R114, -R117 ;  /* 0x8000007572757221 */ /* 0x000fe20000010000 */
[----:B------:R-:W-:Y:S01]  /*8fb0*/  FADD.FTZ R119, R116, -R119 ;  /* 0x8000007774777221 */ /* 0x000fe20000010000 */
[----:B------:R-:W-:Y:S02]  /*8fc0*/  IMAD.U32 R6, R6, 0x10000, RZ ;  /* 0x0001000006067824 */ /* 0x000fe400078e00ff */
[----:B------:R-:W-:Y:S01]  /*8fd0*/  FADD.FTZ R115, R115, -R14 ;  /* 0x8000000e73737221 */ /* 0x000fe20000010000 */
[----:B------:R-:W-:Y:S02]  /*8fe0*/  IMAD.U32 R10, R9, 0x10000, RZ ;  /* 0x00010000090a7824 */ /* 0x000fe400078e00ff */
[----:B------:R-:W-:Y:S01]  /*8ff0*/  FMUL.FTZ R7, R7, UR6 ;  /* 0x0000000607077c20 */ /* 0x000fe20008410000 */
[----:B------:R-:W-:Y:S02]  /*9000*/  IMAD.U32 R0, R8, 0x10000, RZ ;  /* 0x0001000008007824 */ /* 0x000fe400078e00ff */
[C---:B------:R-:W-:Y:S01]  /*9010*/  FFMA.FTZ R6, R106.reuse, R117, R6 ;  /* 0x000000756a067223 */ /* 0x040fe20000010006 */
[----:B------:R-:W-:Y:S01]  /*9020*/  FFMA.FTZ R10, R106, R119, R10 ;  /* 0x000000776a0a7223 */ /* 0x000fe2000001000a */
[----:B------:R-:W-:Y:S01]  /*9030*/  LOP3.LUT P6, RZ, R108, 0xff, RZ, 0xc0, !PT ;  /* 0x000000ff6cff7812 */ /* 0x000fe200078cc0ff */
[----:B------:R-:W-:Y:S01]  /*9040*/  FFMA.FTZ R0, R106, R115, R0 ;  /* 0x000000736a007223 */ /* 0x000fe20000010000 */
[----:B------:R-:W-:Y:S01]  /*9050*/  FMUL.FTZ R6, R6, UR6 ;  /* 0x0000000606067c20 */ /* 0x000fe20008410000 */
[----:B------:R-:W-:Y:S01]  /*9060*/  FMUL.FTZ R10, R10, UR6 ;  /* 0x000000060a0a7c20 */ /* 0x000fe20008410000 */
[----:B------:R-:W-:Y:S01]  /*9070*/  FSEL R7, R7, RZ, P6 ;  /* 0x000000ff07077208 */ /* 0x000fe20003000000 */
[----:B------:R-:W-:Y:S01]  /*9080*/  FMUL.FTZ R0, R0, UR6 ;  /* 0x0000000600007c20 */ /* 0x000fe20008410000 */
[----:B------:R-:W-:-:S02]  /*9090*/  LOP3.LUT P5, RZ, R108, 0xff00, RZ, 0xc0, !PT ;  /* 0x0000ff006cff7812 */ /* 0x000fc400078ac0ff */
[C---:B------:R-:W-:Y:S02]  /*90a0*/  ISETP.GE.U32.AND P2, PT, R108.reuse, 0x1000000, PT ;  /* 0x010000006c00780c */ /* 0x040fe40003f46070 */
[----:B------:R-:W-:Y:S02]  /*90b0*/  LOP3.LUT P6, RZ, R108, 0xff0000, RZ, 0xc0, !PT ;  /* 0x00ff00006cff7812 */ /* 0x000fe400078cc0ff */
        /* <DEDUP_REMOVED lines=9> */
.L_x_553:
        /* <DEDUP_REMOVED lines=17> */
[----:B-1----:R-:W-:Y:S01]  /*9260*/  FMUL.FTZ R8, R15, UR6 ;  /* 0x000000060f087c20 */ /* 0x002fe20008410000 */
        /* <DEDUP_REMOVED lines=15> */
[----:B------:R-:W-:Y:S01]  /*9360*/  PRMT R103, R8, 0x7610, R103 ;  /* 0x0000761008677816 */ /* 0x000fe20000000067 */
[----:B------:R-:W-:Y:S06]  /*9370*/  BRA `(.L_x_551) ;  /* 0x0000000000787947 */ /* 0x000fec0003800000 */
.L_x_555:
        /* <DEDUP_REMOVED lines=13> */
[C---:B------:R-:W-:Y:S01]  /*9450*/  LOP3.LUT P6, RZ, R108.reuse, 0xff, RZ, 0xc0, !PT ;  /* 0x000000ff6cff7812 */ /* 0x040fe200078cc0ff */
        /* <DEDUP_REMOVED lines=16> */
.L_x_551:
        /* <DEDUP_REMOVED lines=15> */
.L_x_556:
        /* <DEDUP_REMOVED lines=10> */
.L_x_557:
[----:B------:R-:W-:Y:S01]  /*96f0*/  UPLOP3.LUT UP1, UPT, UPT, UPT, UP1, 0x40, 0x4 ;  /* 0x000000000004789c */ /* 0x000fe20003f2e810 */
[----:B------:R-:W-:Y:S10]  /*9700*/  @!P4 BRA `(.L_x_558) ;  /* 0xffffff6c00c8c947 */ /* 0x000ff4000383ffff */
[----:B------:R-:W-:Y:S01]  /*9710*/  MOV R24, R30 ;  /* 0x0000001e00187202 */ /* 0x000fe20000000f00 */
        /* <DEDUP_REMOVED lines=24> */
[----:B0-----:R-:W-:Y:S02]  /*98a0*/  IMAD.MOV.U32 R12, RZ, RZ, R49 ;  /* 0x000000ffff0c7224 */ /* 0x001fe400078e0031 */
[----:B------:R-:W-:Y:S02]  /*98b0*/  IMAD.MOV.U32 R33, RZ, RZ, R68 ;  /* 0x000000ffff217224 */ /* 0x000fe400078e0044 */
[----:B------:R-:W-:Y:S02]  /*98c0*/  IMAD.MOV.U32 R13, RZ, RZ, R48 ;  /* 0x000000ffff0d7224 */ /* 0x000fe400078e0030 */
[----:B------:R-:W-:Y:S02]  /*98d0*/  IMAD.MOV.U32 R34, RZ, RZ, R67 ;  /* 0x000000ffff227224 */ /* 0x000fe400078e0043 */
[----:B------:R-:W-:Y:S02]  /*98e0*/  IMAD.MOV.U32 R14, RZ, RZ, R47 ;  /* 0x000000ffff0e7224 */ /* 0x000fe400078e002f */
[----:B------:R-:W-:-:S02]  /*98f0*/  IMAD.MOV.U32 R35, RZ, RZ, R66 ;  /* 0x000000ffff237224 */ /* 0x000fc400078e0042 */
[----:B------:R-:W-:Y:S02]  /*9900*/  IMAD.MOV.U32 R15, RZ, RZ, R46 ;  /* 0x000000ffff0f7224 */ /* 0x000fe400078e002e */
[----:B------:R-:W-:Y:S02]  /*9910*/  IMAD.MOV.U32 R28, RZ, RZ, R65 ;  /* 0x000000ffff1c7224 */ /* 0x000fe400078e0041 */
[----:B-12---:R-:W-:Y:S02]  /*9920*/  IMAD.MOV.U32 R8, RZ, RZ, R45 ;  /* 0x000000ffff087224 */ /* 0x006fe400078e002d */
[----:B------:R-:W-:Y:S02]  /*9930*/  IMAD.MOV.U32 R29, RZ, RZ, R64 ;  /* 0x000000ffff1d7224 */ /* 0x000fe400078e0040 */
[----:B------:R-:W-:Y:S02]  /*9940*/  IMAD.MOV.U32 R9, RZ, RZ, R44 ;  /* 0x000000ffff097224 */ /* 0x000fe400078e002c */
[----:B------:R-:W-:-:S02]  /*9950*/  IMAD.MOV.U32 R30, RZ, RZ, R63 ;  /* 0x000000ffff1e7224 */ /* 0x000fc400078e003f */
[----:B------:R-:W-:Y:S02]  /*9960*/  IMAD.MOV.U32 R10, RZ, RZ, R43 ;  /* 0x000000ffff0a7224 */ /* 0x000fe400078e002b */
[----:B------:R-:W-:Y:S02]  /*9970*/  IMAD.MOV.U32 R31, RZ, RZ, R62 ;  /* 0x000000ffff1f7224 */ /* 0x000fe400078e003e */
[----:B------:R-:W-:-:S07]  /*9980*/  IMAD.MOV.U32 R11, RZ, RZ, R42 ;  /* 0x000000ffff0b7224 */ /* 0x000fce00078e002a */
.L_x_505:
[----:B------:R-:W0:Y:S08]  /*9990*/  S2UR UR4, SR_CTAID.X ;  /* 0x00000000000479c3 */ /* 0x000e300000002500 */
[----:B------:R-:W0:Y:S08]  /*99a0*/  LDC R7, c[0x0][0x388] ;  /* 0x0000e200ff077b82 */ /* 0x000e300000000800 */
[----:B------:R-:W1:Y:S08]  /*99b0*/  LDC.64 R2, c[0x0][0x440] ;  /* 0x00011000ff027b82 */ /* 0x000e700000000a00 */
[----:B------:R-:W3:Y:S01]  /*99c0*/  LDC.64 R4, c[0x0][0x448] ;  /* 0x00011200ff047b82 */ /* 0x000ee20000000a00 */
[----:B0-----:R-:W-:-:S05]  /*99d0*/  IMAD R7, R7, UR4, RZ ;  /* 0x0000000407077c24 */ /* 0x001fca000f8e02ff */
[----:B------:R-:W-:-:S05]  /*99e0*/  LEA.HI R7, R7, R110, RZ, 0x1e ;  /* 0x0000006e07077211 */ /* 0x000fca00078ff0ff */
[----:B-1----:R-:W-:-:S05]  /*99f0*/  IMAD.WIDE.U32 R2, R7, 0x10, R2 ;  /* 0x0000001007027825 */ /* 0x002fca00078e0002 */
[----:B--2---:R-:W-:Y:S01]  /*9a00*/  STG.E.128 desc[UR12][R2.64], R24 ;  /* 0x0000001802007986 */ /* 0x004fe2000c101d0c */
[----:B---3--:R-:W-:-:S05]  /*9a10*/  IMAD.WIDE.U32 R4, R7, 0x10, R4 ;  /* 0x0000001007047825 */ /* 0x008fca00078e0004 */
        /* <DEDUP_REMOVED lines=10> */
.L_x_559:
        /* <DEDUP_REMOVED lines=12> */
.L_x_5383:


//--------------------- .text._ZN10layer_norm31ln_parallel_residual_bwd_kernelINS_13Kernel_traitsI6__halfS2_S2_S2_fjLj5120ELj1ELj1ELj8ELj8ENS_18Kernel_traits_baseILj5120ES2_S2_S2_S2_fjLj256EEEEELb0ELb0ELb0EEEvNS_9BwdParamsE --------------------------
	.section	.text._ZN10layer_norm31ln_parallel_residual_bwd_kernelINS_13Kernel_traitsI6__halfS2_S2_S2_fjLj5120ELj1ELj1ELj8ELj8ENS_18Kernel_traits_baseILj5120ES2_S2_S2_S2_fjLj256EEEEELb0ELb0ELb0EEEvNS_9BwdParamsE,"ax",@progbits
	.align	128
        .global         _ZN10layer_norm31ln_parallel_residual_bwd_kernelINS_13Kernel_traitsI6__halfS2_S2_S2_fjLj5120ELj1ELj1ELj8ELj8ENS_18Kernel_traits_baseILj5120ES2_S2_S2_S2_fjLj256EEEEELb0ELb0ELb0EEEvNS_9BwdParamsE
        .type           _ZN10layer_norm31ln_parallel_residual_bwd_kernelINS_13Kernel_traitsI6__halfS2_S2_S2_fjLj5120ELj1ELj1ELj8ELj8ENS_18Kernel_traits_baseILj5120ES2_S2_S2_S2_fjLj256EEEEELb0ELb0ELb0EEEvNS_9BwdParamsE,@function
        .size           _ZN10layer_norm31ln_parallel_residual_bwd_kernelINS_13Kernel_traitsI6__halfS2_S2_S2_fjLj5120ELj1ELj1ELj8ELj8ENS_18Kernel_traits_baseILj5120ES2_S2_S2_S2_fjLj256EEEEELb0ELb0ELb0EEEvNS_9BwdParamsE,(.L_x_5384 - _ZN10layer_norm31ln_parallel_residual_bwd_kernelINS_13Kernel_traitsI6__halfS2_S2_S2_fjLj5120ELj1ELj1ELj8ELj8ENS_18Kernel_traits_baseILj5120ES2_S2_S2_S2_fjLj256EEEEELb0ELb0ELb0EEEvNS_9BwdParamsE)
        .other          _ZN10layer_norm31ln_parallel_residual_bwd_kernelINS_13Kernel_traitsI6__halfS2_S2_S2_fjLj5120ELj1ELj1ELj8ELj8ENS_18Kernel_traits_baseILj5120ES2_S2_S2_S2_fjLj256EEEEELb0ELb0ELb0EEEvNS_9BwdParamsE,@"STO_CUDA_ENTRY STV_DEFAULT"
_ZN10layer_norm31ln_parallel_residual_bwd_kernelINS_13Kernel_traitsI6__halfS2_S2_S2_fjLj5120ELj1ELj1ELj8ELj8ENS_18Kernel_traits_baseILj5120ES2_S2_S2_S2_fjLj256EEEEELb0ELb0ELb0EEEvNS_9BwdParamsE:
.text._ZN10layer_norm31ln_parallel_residual_bwd_kernelINS_13Kernel_traitsI6__halfS2_S2_S2_fjLj5120ELj1ELj1ELj8ELj8ENS_18Kernel_traits_baseILj5120ES2_S2_S2_S2_fjLj256EEEEELb0ELb0ELb0EEEvNS_9BwdParamsE:
[----:B------:R-:W-:Y:S01]  /*0000*/  LDC R1, c[0x0][0x37c] ;  /* 0x0000df00ff017b82 */ /* 0x000fe20000000800 */
[----:B------:R-:W0:Y:S01]  /*0010*/  S2R R0, SR_TID.X ;  /* 0x0000000000007919 */ /* 0x000e220000002100 */
[----:B------:R-:W1:Y:S06]  /*0020*/  LDCU UR4, c[0x0][0x388] ;  /* 0x00007100ff0477ac */ /* 0x000e6c0008000800 */
[----:B------:R-:W2:Y:S01]  /*0030*/  LDC.64 R4, c[0x0][0x3d0] ;  /* 0x0000f400ff047b82 */ /* 0x000ea20000000a00 */
[----:B------:R-:W3:Y:S01]  /*0040*/  LDCU UR5, c[0x0][0x384] ;  /* 0x00007080ff0577ac */ /* 0x000ee20008000800 */
[----:B------:R-:W4:Y:S06]  /*0050*/  LDCU.64 UR12, c[0x0][0x358] ;  /* 0x00006b00ff0c77ac */ /* 0x000f2c0008000a00 */
        /* <DEDUP_REMOVED lines=8> */
[----:B------:R-:W-:Y:S02]  /*00e0*/  LEA.HI.SX32 R112, R3, R112, 0x1e ;  /* 0x0000007003707211 */ /* 0x000fe400078ff2ff */
[----:B------:R-:W-:Y:S02]  /*00f0*/  MOV R3, R0 ;  /* 0x0000000000037202 */ /* 0x000fe40000000f00 */
[----:B------:R-:W-:-:S03]  /*0100*/  ISETP.GE.U32.AND P0, PT, R112, 0x100, PT ;  /* 0x000001007000780c */ /* 0x000fc60003f06070 */
[----:B------:R-:W1:Y:S01]  /*0110*/  S2UR UR4, SR_CTAID.X ;  /* 0x00000000000479c3 */ /* 0x000e620000002500 */
        /* <DEDUP_REMOVED lines=9> */
[----:B----4-:R-:W5:Y:S04]  /*01b0*/  @P0 LDG.E.64 R84, desc[UR12][R4.64] ;  /* 0x0000000c04540981 */ /* 0x010f68000c1e1b00 */
[C---:B------:R-:W-:Y:S01]  /*01c0*/  @P1 IMAD.WIDE.U32 R12, R3.reuse, 0x8, R8 ;  /* 0x00000008030c1825 */ /* 0x040fe200078e0008 */
[----:B------:R-:W5:Y:S01]  /*01d0*/  @P0 LDG.E.64 R86, desc[UR12][R6.64] ;  /* 0x0000000c06560981 */ /* 0x000f62000c1e1b00 */
[----:B------:R-:W3:Y:S02]  /*01e0*/  LDC.64 R22, c[0x0][0x3d8] ;  /* 0x0000f600ff167b82 */ /* 0x000ee40000000a00 */
[C---:B-1----:R-:W-:Y:S01]  /*01f0*/  @P1 IMAD.WIDE.U32 R14, R3.reuse, 0x8, R10 ;  /* 0x00000008030e1825 */ /* 0x042fe200078e000a */
[----:B------:R-:W-:Y:S01]  /*0200*/  @P1 IADD3 R3, PT, PT, R3, 0x100, RZ ;  /* 0x0000010003031810 */ /* 0x000fe20007ffe0ff */
[----:B------:R-:W5:Y:S04]  /*0210*/  @P1 LDG.E.64 R88, desc[UR12][R12.64] ;  /* 0x0000000c0c581981 */ /* 0x000f68000c1e1b00 */
[----:B------:R-:W1:Y:S08]  /*0220*/  LDC.64 R24, c[0x0][0x3d0] ;  /* 0x0000f400ff187b82 */ /* 0x000e700000000a00 */
[----:B------:R-:W4:Y:S01]  /*0230*/  LDC.64 R26, c[0x0][0x3d8] ;  /* 0x0000f600ff1a7b82 */ /* 0x000f220000000a00 */
[----:B------:R-:W-:Y:S01]  /*0240*/  MOV R113, UR4 ;  /* 0x0000000400717c02 */ /* 0x000fe20008000f00 */
[C---:B0-----:R-:W-:Y:S01]  /*0250*/  @P2 IMAD.WIDE.U32 R16, R3.reuse, 0x8, R16 ;  /* 0x0000000803102825 */ /* 0x041fe200078e0010 */
[----:B------:R-:W5:Y:S03]  /*0260*/  @P1 LDG.E.64 R90, desc[UR12][R14.64] ;  /* 0x0000000c0e5a1981 */ /* 0x000f66000c1e1b00 */
[C---:B------:R-:W-:Y:S01]  /*0270*/  @P2 IMAD.WIDE.U32 R18, R3.reuse, 0x8, R18 ;  /* 0x0000000803122825 */ /* 0x040fe200078e0012 */
[----:B------:R-:W-:Y:S01]  /*0280*/  @P2 IADD3 R3, PT, PT, R3, 0x100, RZ ;  /* 0x0000010003032810 */ /* 0x000fe20007ffe0ff */
[----:B------:R-:W5:Y:S01]  /*0290*/  @P2 LDG.E.64 R92, desc[UR12][R16.64] ;  /* 0x0000000c105c2981 */ /* 0x000f62000c1e1b00 */
[----:B------:R-:W-:-:S03]  /*02a0*/  ISETP.GE.AND P5, PT, R113, UR5, PT ;  /* 0x0000000571007c0c */ /* 0x000fc6000bfa6270 */
[C---:B--2---:R-:W-:Y:S01]  /*02b0*/  @P3 IMAD.WIDE.U32 R20, R3.reuse, 0x8, R20 ;  /* 0x0000000803143825 */ /* 0x044fe200078e0014 */
[----:B------:R-:W5:Y:S03]  /*02c0*/  @P2 LDG.E.64 R94, desc[UR12][R18.64] ;  /* 0x0000000c125e2981 */ /* 0x000f66000c1e1b00 */
[C---:B---3--:R-:W-:Y:S01]  /*02d0*/  @P3 IMAD.WIDE.U32 R22, R3.reuse, 0x8, R22 ;  /* 0x0000000803163825 */ /* 0x048fe200078e0016 */
[----:B------:R-:W-:Y:S01]  /*02e0*/  @P3 IADD3 R3, PT, PT, R3, 0x100, RZ ;  /* 0x0000010003033810 */ /* 0x000fe20007ffe0ff */
[----:B------:R0:W5:Y:S04]  /*02f0*/  @P3 LDG.E.64 R96, desc[UR12][R20.64] ;  /* 0x0000000c14603981 */ /* 0x000168000c1e1b00 */
[C---:B-1----:R-:W-:Y:S01]  /*0300*/  @P4 IMAD.WIDE.U32 R8, R3.reuse, 0x8, R24 ;  /* 0x0000000803084825 */ /* 0x042fe200078e0018 */
[----:B------:R1:W5:Y:S03]  /*0310*/  @P3 LDG.E.64 R98, desc[UR12][R22.64] ;  /* 0x0000000c16623981 */ /* 0x000366000c1e1b00 */
[----:B----4-:R-:W-:Y:S01]  /*0320*/  @P4 IMAD.WIDE.U32 R10, R3, 0x8, R26 ;  /* 0x00000008030a4825 */ /* 0x010fe200078e001a */
[----:B------:R2:W5:Y:S01]  /*0330*/  @P4 LDG.E.64 R100, desc[UR12][R8.64] ;  /* 0x0000000c08644981 */ /* 0x000562000c1e1b00 */
[----:B------:R-:W-:-:S02]  /*0340*/  CS2R R80, SRZ ;  /* 0x0000000000507805 */ /* 0x000fc4000001ff00 */
[----:B------:R-:W-:Y:S02]  /*0350*/  CS2R R82, SRZ ;  /* 0x0000000000527805 */ /* 0x000fe4000001ff00 */
[----:B------:R-:W-:Y:S01]  /*0360*/  CS2R R76, SRZ ;  /* 0x00000000004c7805 */ /* 0x000fe2000001ff00 */
[----:B------:R3:W5:Y:S01]  /*0370*/  @P4 LDG.E.64 R102, desc[UR12][R10.64] ;  /* 0x0000000c0a664981 */ /* 0x000762000c1e1b00 */
        /* <DEDUP_REMOVED lines=27> */
[----:B0-----:R-:W-:-:S02]  /*0530*/  CS2R R20, SRZ ;  /* 0x0000000000147805 */ /* 0x001fc4000001ff00 */
[----:B-1----:R-:W-:Y:S02]  /*0540*/  CS2R R22, SRZ ;  /* 0x0000000000167805 */ /* 0x002fe4000001ff00 */
[----:B------:R-:W-:Y:S02]  /*0550*/  CS2R R16, SRZ ;  /* 0x0000000000107805 */ /* 0x000fe4000001ff00 */
[----:B------:R-:W-:Y:S02]  /*0560*/  CS2R R18, SRZ ;  /* 0x0000000000127805 */ /* 0x000fe4000001ff00 */
[----:B------:R-:W-:Y:S02]  /*0570*/  CS2R R12, SRZ ;  /* 0x00000000000c7805 */ /* 0x000fe4000001ff00 */
[----:B------:R-:W-:Y:S02]  /*0580*/  CS2R R14, SRZ ;  /* 0x00000000000e7805 */ /* 0x000fe4000001ff00 */
[----:B--2---:R-:W-:-:S02]  /*0590*/  CS2R R8, SRZ ;  /* 0x0000000000087805 */ /* 0x004fc4000001ff00 */
[----:B---3--:R-:W-:Y:S02]  /*05a0*/  CS2R R10, SRZ ;  /* 0x00000000000a7805 */ /* 0x008fe4000001ff00 */
[----:B------:R-:W-:Y:S02]  /*05b0*/  CS2R R4, SRZ ;  /* 0x0000000000047805 */ /* 0x000fe4000001ff00 */
[----:B------:R-:W-:Y:S01]  /*05c0*/  CS2R R6, SRZ ;  /* 0x0000000000067805 */ /* 0x000fe2000001ff00 */
[----:B------:R-:W-:Y:S06]  /*05d0*/  @P5 BRA `(.L_x_560) ;  /* 0x0000007800f05947 */ /* 0x000fec0003800000 */
[----:B------:R-:W0:Y:S01]  /*05e0*/  LDCU.U8 UR4, c[0x0][0x410] ;  /* 0x00008200ff0477ac */ /* 0x000e220008000000 */
[----:B-----5:R-:W-:Y:S02]  /*05f0*/  MOV R115, R85 ;  /* 0x0000005500737202 */ /* 0x020fe40000000f00 */
[----:B------:R-:W-:Y:S02]  /*0600*/  CS2R R80, SRZ ;  /* 0x0000000000507805 */ /* 0x000fe4000001ff00 */
[----:B------:R-:W-:Y:S02]  /*0610*/  SHF.R.U32.HI R4, RZ, 0x10, R85 ;  /* 0x00000010ff047819 */ /* 0x000fe40000011655 */
[----:B------:R-:W-:Y:S02]  /*0620*/  CS2R R82, SRZ ;  /* 0x0000000000527805 */ /* 0x000fe4000001ff00 */
[----:B------:R-:W-:Y:S02]  /*0630*/  MOV R117, R87 ;  /* 0x0000005700757202 */ /* 0x000fe40000000f00 */
[----:B------:R-:W-:-:S02]  /*0640*/  CS2R R76, SRZ ;  /* 0x00000000004c7805 */ /* 0x000fc4000001ff00 */
[----:B------:R-:W-:Y:S02]  /*0650*/  SHF.R.U32.HI R5, RZ, 0x10, R87 ;  /* 0x00000010ff057819 */ /* 0x000fe40000011657 */
[----:B------:R-:W-:Y:S02]  /*0660*/  CS2R R78, SRZ ;  /* 0x00000000004e7805 */ /* 0x000fe4000001ff00 */
[----:B------:R-:W-:Y:S02]  /*0670*/  MOV R118, R88 ;  /* 0x0000005800767202 */ /* 0x000fe40000000f00 */
[----:B------:R-:W-:Y:S02]  /*0680*/  CS2R R72, SRZ ;  /* 0x0000000000487805 */ /* 0x000fe4000001ff00 */
[----:B------:R-:W-:Y:S02]  /*0690*/  SHF.R.U64 R6, R88, 0x10, R89 ;  /* 0x0000001058067819 */ /* 0x000fe40000001259 */
[----:B------:R-:W-:-:S02]  /*06a0*/  CS2R R74, SRZ ;  /* 0x00000000004a7805 */ /* 0x000fc4000001ff00 */
[----:B------:R-:W-:Y:S02]  /*06b0*/  MOV R119, R89 ;  /* 0x0000005900777202 */ /* 0x000fe40000000f00 */
[----:B------:R-:W-:Y:S02]  /*06c0*/  CS2R R68, SRZ ;  /* 0x0000000000447805 */ /* 0x000fe4000001ff00 */
[----:B------:R-:W-:Y:S02]  /*06d0*/  SHF.R.U32.HI R8, RZ, 0x10, R89 ;  /* 0x00000010ff087819 */ /* 0x000fe40000011659 */
[----:B------:R-:W-:Y:S02]  /*06e0*/  CS2R R70, SRZ ;  /* 0x0000000000467805 */ /* 0x000fe4000001ff00 */
[----:B------:R-:W-:Y:S01]  /*06f0*/  MOV R120, R90 ;  /* 0x0000005a00787202 */ /* 0x000fe20000000f00 */
[----:B0-----:R-:W-:Y:S01]  /*0700*/  UISETP.NE.AND UP0, UPT, UR4, URZ, UPT ;  /* 0x000000ff0400728c */ /* 0x001fe2000bf05270 */
        /* <DEDUP_REMOVED lines=44> */
[----:B------:R-:W-:Y:S02]  /*09d0*/  SHF.R.U64 R3, R86, 0x10, R87 ;  /* 0x0000001056037819 */ /* 0x000fe40000001257 */
[----:B------:R-:W-:Y:S02]  /*09e0*/  CS2R R20, SRZ ;  /* 0x0000000000147805 */ /* 0x000fe4000001ff00 */
[----:B------:R-:W-:Y:S02]  /*09f0*/  MOV R166, R95 ;  /* 0x0000005f00a67202 */ /* 0x000fe40000000f00 */
[----:B------:R-:W-:Y:S02]  /*0a00*/  CS2R R22, SRZ ;  /* 0x0000000000167805 */ /* 0x000fe4000001ff00 */
[----:B------:R-:W-:-:S02]  /*0a10*/  SHF.R.U32.HI R167, RZ, 0x10, R95 ;  /* 0x00000010ffa77819 */ /* 0x000fc4000001165f */
[----:B------:R-:W-:Y:S02]  /*0a20*/  CS2R R18, SRZ ;  /* 0x0000000000127805 */ /* 0x000fe4000001ff00 */
[----:B------:R-:W-:Y:S01]  /*0a30*/  MOV R168, R96 ;  /* 0x0000006000a87202 */ /* 0x000fe20000000f00 */
[----:B------:R-:W-:Y:S01]  /*0a40*/  UPLOP3.LUT UP1, UPT, UPT, UPT, UPT, 0x40, 0x4 ;  /* 0x000000000004789c */ /* 0x000fe20003f2e870 */
[--C-:B------:R-:W-:Y:S01]  /*0a50*/  SHF.R.U64 R169, R96, 0x10, R97.reuse ;  /* 0x0000001060a97819 */ /* 0x100fe20000001261 */
[----:B------:R-:W0:Y:S01]  /*0a60*/  LDCU UR11, c[0x0][0x400] ;  /* 0x00008000ff0b77ac */ /* 0x000e220008000800 */
[----:B------:R-:W-:Y:S02]  /*0a70*/  MOV R170, R97 ;  /* 0x0000006100aa7202 */ /* 0x000fe40000000f00 */
[----:B------:R-:W-:Y:S01]  /*0a80*/  SHF.R.U32.HI R171, RZ, 0x10, R97 ;  /* 0x00000010ffab7819 */ /* 0x000fe20000011661 */
[----:B------:R-:W1:Y:S01]  /*0a90*/  LDCU.64 UR6, c[0x0][0x470] ;  /* 0x00008e00ff0677ac */ /* 0x000e620008000a00 */
[----:B------:R-:W-:-:S02]  /*0aa0*/  MOV R172, R98 ;  /* 0x0000006200ac7202 */ /* 0x000fc40000000f00 */
[----:B------:R-:W-:Y:S01]  /*0ab0*/  SHF.R.U64 R173, R98, 0x10, R99 ;  /* 0x0000001062ad7819 */ /* 0x000fe20000001263 */
[----:B------:R-:W2:Y:S01]  /*0ac0*/  LDCU.64 UR14, c[0x0][0x438] ;  /* 0x00008700ff0e77ac */ /* 0x000ea20008000a00 */
[----:B------:R-:W-:Y:S02]  /*0ad0*/  PRMT R115, R115, 0x5410, R4 ;  /* 0x0000541073737816 */ /* 0x000fe40000000004 */
[----:B------:R-:W-:Y:S02]  /*0ae0*/  PRMT R117, R117, 0x5410, R5 ;  /* 0x0000541075757816 */ /* 0x000fe40000000005 */
[----:B------:R-:W-:Y:S02]  /*0af0*/  CS2R R4, SRZ ;  /* 0x0000000000047805 */ /* 0x000fe4000001ff00 */
[----:B------:R-:W-:Y:S01]  /*0b00*/  PRMT R118, R118, 0x5410, R6 ;  /* 0x0000541076767816 */ /* 0x000fe20000000006 */
[----:B------:R-:W3:Y:S01]  /*0b10*/  LDCU.64 UR8, c[0x0][0x478] ;  /* 0x00008f00ff0877ac */ /* 0x000ee20008000a00 */
[----:B------:R-:W-:-:S02]  /*0b20*/  PRMT R119, R119, 0x5410, R8 ;  /* 0x0000541077777816 */ /* 0x000fc40000000008 */
[----:B------:R-:W-:Y:S02]  /*0b30*/  PRMT R120, R120, 0x5410, R7 ;  /* 0x0000541078787816 */ /* 0x000fe40000000007 */
[----:B------:R-:W-:Y:S02]  /*0b40*/  CS2R R6, SRZ ;  /* 0x0000000000067805 */ /* 0x000fe4000001ff00 */
[----:B------:R-:W-:Y:S02]  /*0b50*/  PRMT R121, R121, 0x5410, R9 ;  /* 0x0000541079797816 */ /* 0x000fe40000000009 */
[----:B------:R-:W-:Y:S02]  /*0b60*/  CS2R R8, SRZ ;  /* 0x0000000000087805 */ /* 0x000fe4000001ff00 */
[----:B------:R-:W-:Y:S02]  /*0b70*/  PRMT R122, R122, 0x5410, R10 ;  /* 0x000054107a7a7816 */ /* 0x000fe4000000000a */
        /* <DEDUP_REMOVED lines=20> */
[----:B------:R-:W-:Y:S02]  /*0cc0*/  PRMT R173, R173, 0x5410, R173 ;  /* 0x00005410adad7816 */ /* 0x000fe400000000ad */
[----:B0123--:R-:W-:-:S13]  /*0cd0*/  PLOP3.LUT P5, PT, PT, PT, UP0, 0x80, 0x8 ;  /* 0x000000000008781c */ /* 0x00ffda0003faf008 */
.L_x_632:
[----:B01234-:R-:W0:Y:S08]  /*0ce0*/  LDC.64 R84, c[0x0][0x3c0] ;  /* 0x0000f000ff547b82 */ /* 0x01fe300000000a00 */
[----:B------:R-:W1:Y:S01]  /*0cf0*/  LDC R2, c[0x0][0x388] ;  /* 0x0000e200ff027b82 */ /* 0x000e620000000800 */
[----:B0-----:R-:W-:-:S07]  /*0d00*/  IMAD.WIDE R86, R113, 0x4, R84 ;  /* 0x0000000471567825 */ /* 0x001fce00078e0254 */
[----:B------:R-:W0:Y:S01]  /*0d10*/  LDC.64 R84, c[0x0][0x3c8] ;  /* 0x0000f200ff547b82 */ /* 0x000e220000000a00 */
[----:B------:R-:W2:Y:S01]  /*0d20*/  LDG.E R86, desc[UR12][R86.64] ;  /* 0x0000000c56567981 */ /* 0x000ea2000c1e1900 */
[C---:B------:R-:W-:Y:S01]  /*0d30*/  ISETP.GE.U32.AND P1, PT, R112.reuse, 0x200, PT ;  /* 0x000002007000780c */ /* 0x040fe20003f26070 */
[----:B-1----:R-:W-:Y:S01]  /*0d40*/  IMAD R88, R113, R2, RZ ;  /* 0x0000000271587224 */ /* 0x002fe200078e02ff */
[C---:B------:R-:W-:Y:S02]  /*0d50*/  ISETP.GE.U32.AND P2, PT, R112.reuse, 0x300, PT ;  /* 0x000003007000780c */ /* 0x040fe40003f46070 */
[C---:B------:R-:W-:Y:S02]  /*0d60*/  ISETP.GE.U32.AND P3, PT, R112.reuse, 0x400, PT ;  /* 0x000004007000780c */ /* 0x040fe40003f66070 */
[----:B------:R-:W-:Y:S02]  /*0d70*/  SHF.R.S32.HI R89, RZ, 0x1f, R88 ;  /* 0x0000001fff597819 */ /* 0x000fe40000011458 */
[----:B------:R-:W-:-:S02]  /*0d80*/  ISETP.GE.U32.AND P4, PT, R112, 0x500, PT ;  /* 0x000005007000780c */ /* 0x000fc40003f86070 */
[----:B------:R-:W-:Y:S01]  /*0d90*/  LEA.HI R89, R89, R88, RZ, 0x2 ;  /* 0x0000005859597211 */ /* 0x000fe200078f10ff */
[----:B------:R-:W-:Y:S01]  /*0da0*/  BSSY.RECONVERGENT B0, `(.L_x_561) ;  /* 0x000005e000007945 */ /* 0x000fe20003800200 */
[----:B------:R-:W-:Y:S02]  /*0db0*/  HFMA2 R93, -RZ, RZ, 0, 0 ;  /* 0x00000000ff5d7431 */ /* 0x000fe400000001ff */
[----:B------:R-:W-:Y:S01]  /*0dc0*/  LEA.HI.SX32 R125, R89, R0, 0x1e ;  /* 0x00000000597d7211 */ /* 0x000fe200078ff2ff */
[----:B0-----:R-:W-:-:S05]  /*0dd0*/  IMAD.WIDE R84, R113, 0x4, R84 ;  /* 0x0000000471547825 */ /* 0x001fca00078e0254 */
[----:B-----5:R0:W5:Y:S01]  /*0de0*/  LDG.E R126, desc[UR12][R84.64] ;  /* 0x0000000c547e7981 */ /* 0x020162000c1e1900 */
[----:B------:R-:W-:Y:S02]  /*0df0*/  MOV R0, RZ ;  /* 0x000000ff00007202 */ /* 0x000fe40000000f00 */
[----:B------:R-:W-:Y:S02]  /*0e00*/  MOV R95, R125 ;  /* 0x0000007d005f7202 */ /* 0x000fe40000000f00 */
[----:B--2---:R-:W-:Y:S01]  /*0e10*/  FSEL R92, R86, RZ, !P5 ;  /* 0x000000ff565c7208 */ /* 0x004fe20006800000 */
[----:B0-----:R-:W-:Y:S06]  /*0e20*/  @!P0 BRA `(.L_x_562) ;  /* 0x0000000400548947 */ /* 0x001fec0003800000 */
        /* <DEDUP_REMOVED lines=12> */
[----:B------:R-:W-:Y:S02]  /*0ef0*/  HADD2.F32 R3, -RZ, R116.H0_H0 ;  /* 0x20000074ff037230 */ /* 0x000fe40000004100 */
[--C-:B------:R-:W-:Y:S02]  /*0f00*/  HADD2.F32 R128, -RZ, R114.reuse.H0_H0 ;  /* 0x20000072ff807230 */ /* 0x100fe40000004100 */
[----:B------:R-:W-:Y:S02]  /*0f10*/  HADD2.F32 R127, -RZ, R114.H1_H1 ;  /* 0x30000072ff7f7230 */ /* 0x000fe40000004100 */
[----:B0-----:R-:W-:-:S05]  /*0f20*/  @P0 IMAD.WIDE.U32 R90, R125, 0x8, R90 ;  /* 0x000000087d5a0825 */ /* 0x001fca00078e005a */
[----:B------:R0:W5:Y:S01]  /*0f30*/  @P0 LDG.E.64 R104, desc[UR12][R90.64] ;  /* 0x0000000c5a680981 */ /* 0x000162000c1e1b00 */
[--C-:B------:R-:W-:Y:S02]  /*0f40*/  HADD2.F32 R129, -RZ, R115.reuse.H0_H0 ;  /* 0x20000073ff817230 */ /* 0x100fe40000004100 */
[----:B------:R-:W-:Y:S01]  /*0f50*/  HADD2.F32 R130, -RZ, R115.H1_H1 ;  /* 0x30000073ff827230 */ /* 0x000fe20000004100 */
[----:B---3--:R-:W-:-:S05]  /*0f60*/  MOV R93, R86 ;  /* 0x00000056005d7202 */ /* 0x008fca0000000f00 */
[----:B------:R-:W-:Y:S01]  /*0f70*/  HADD2.F32 R93, -RZ, R93.H0_H0 ;  /* 0x2000005dff5d7230 */ /* 0x000fe20000004100 */
[----:B----4-:R-:W-:Y:S02]  /*0f80*/  MOV R0, R88 ;  /* 0x0000005800007202 */ /* 0x010fe40000000f00 */
[--C-:B------:R-:W-:Y:S02]  /*0f90*/  SHF.R.U64 R88, R88, 0x10, R89.reuse ;  /* 0x0000001058587819 */ /* 0x100fe40000001259 */
[----:B------:R-:W-:Y:S02]  /*0fa0*/  MOV R94, R89 ;  /* 0x00000059005e7202 */ /* 0x000fe40000000f00 */
[----:B------:R-:W-:Y:S01]  /*0fb0*/  SHF.R.U32.HI R95, RZ, 0x10, R89 ;  /* 0x00000010ff5f7819 */ /* 0x000fe20000011659 */
[----:B------:R-:W-:Y:S02]  /*0fc0*/  HADD2.F32 R89, -RZ, R0.H0_H0 ;  /* 0x20000000ff597230 */ /* 0x000fe40000004100 */
[----:B------:R-:W-:Y:S01]  /*0fd0*/  FMUL.FTZ R3, R3, R93 ;  /* 0x0000005d03037220 */ /* 0x000fe20000410000 */
[----:B------:R-:W-:-:S02]  /*0fe0*/  SHF.R.U64 R86, R86, 0x10, R87 ;  /* 0x0000001056567819 */ /* 0x000fc40000001257 */
[----:B------:R-:W-:Y:S01]  /*0ff0*/  MOV R0, R87 ;  /* 0x0000005700007202 */ /* 0x000fe20000000f00 */
[----:B------:R-:W-:Y:S01]  /*1000*/  FFMA.FTZ R128, R128, R89, R3 ;  /* 0x0000005980807223 */ /* 0x000fe20000010003 */
[----:B------:R-:W-:Y:S02]  /*1010*/  HADD2.F32 R3, -RZ, R116.H1_H1 ;  /* 0x30000074ff037230 */ /* 0x000fe40000004100 */
[----:B------:R-:W-:Y:S01]  /*1020*/  HADD2.F32 R86, -RZ, R86.H0_H0 ;  /* 0x20000056ff567230 */ /* 0x000fe20000004100 */
[----:B------:R-:W-:Y:S01]  /*1030*/  SHF.R.U32.HI R98, RZ, 0x10, R87 ;  /* 0x00000010ff627819 */ /* 0x000fe20000011657 */
[----:B------:R-:W-:Y:S02]  /*1040*/  HADD2.F32 R87, -RZ, R117.H0_H0 ;  /* 0x20000075ff577230 */ /* 0x000fe40000004100 */
[----:B0-----:R-:W-:Y:S02]  /*1050*/  HADD2.F32 R90, -RZ, R0.H0_H0 ;  /* 0x20000000ff5a7230 */ /* 0x001fe40000004100 */
[----:B------:R-:W-:-:S02]  /*1060*/  HADD2.F32 R0, -RZ, R88.H0_H0 ;  /* 0x20000058ff007230 */ /* 0x000fc40000004100 */
[----:B------:R-:W-:Y:S01]  /*1070*/  FMUL.FTZ R88, R3, R86 ;  /* 0x0000005603587220 */ /* 0x000fe20000410000 */
[----:B------:R-:W-:Y:S02]  /*1080*/  HADD2.F32 R98, -RZ, R98.H0_H0 ;  /* 0x20000062ff627230 */ /* 0x000fe40000004100 */
[----:B------:R-:W-:Y:S01]  /*1090*/  FMUL.FTZ R96, R87, R90 ;  /* 0x0000005a57607220 */ /* 0x000fe20000410000 */
[----:B------:R-:W-:Y:S02]  /*10a0*/  HADD2.F32 R87, -RZ, R117.H1_H1 ;  /* 0x30000075ff577230 */ /* 0x000fe40000004100 */
[----:B------:R-:W-:Y:S01]  /*10b0*/  FFMA.FTZ R127, R127, R0, R88 ;  /* 0x000000007f7f7223 */ /* 0x000fe20000010058 */
[----:B------:R-:W-:Y:S01]  /*10c0*/  HADD2.F32 R88, -RZ, R95.H0_H0 ;  /* 0x2000005fff587230 */ /* 0x000fe20000004100 */
[--C-:B--2---:R-:W-:Y:S01]  /*10d0*/  SHF.R.U64 R95, R84, 0x10, R85.reuse ;  /* 0x00000010545f7819 */ /* 0x104fe20000001255 */
[----:B------:R-:W-:Y:S02]  /*10e0*/  HADD2.F32 R3, -RZ, R84.H0_H0 ;  /* 0x20000054ff037230 */ /* 0x000fe40000004100 */
[----:B------:R-:W-:Y:S01]  /*10f0*/  FMUL.FTZ R91, R87, R98 ;  /* 0x00000062575b7220 */ /* 0x000fe20000410000 */
[----:B------:R-:W-:Y:S01]  /*1100*/  HADD2.F32 R87, -RZ, R85.H0_H0 ;  /* 0x20000055ff577230 */ /* 0x000fe20000004100 */
[----:B------:R-:W-:Y:S01]  /*1110*/  SHF.R.U32.HI R84, RZ, 0x10, R85 ;  /* 0x00000010ff547819 */ /* 0x000fe20000011655 */
[----:B------:R-:W-:-:S02]  /*1120*/  HADD2.F32 R85, -RZ, R95.H0_H0 ;  /* 0x2000005fff557230 */ /* 0x000fc40000004100 */
[----:B------:R-:W-:-:S03]  /*1130*/  FADD.FTZ R3, -R92, R3 ;  /* 0x000000035c037221 */ /* 0x000fc60000010100 */
[C---:B------:R-:W-:Y:S01]  /*1140*/  FADD.FTZ R85, -R92.reuse, R85 ;  /* 0x000000555c557221 */ /* 0x040fe20000010100 */
[----:B------:R-:W-:Y:S01]  /*1150*/  FADD.FTZ R87, -R92, R87 ;  /* 0x000000575c577221 */ /* 0x000fe20000010100 */
[C---:B-----5:R-:W-:Y:S02]  /*1160*/  FMUL.FTZ R3, R126.reuse, R3 ;  /* 0x000000037e037220 */ /* 0x060fe40000410000 */
[C---:B------:R-:W-:Y:S01]  /*1170*/  FMUL.FTZ R132, R126.reuse, R85 ;  /* 0x000000557e847220 */ /* 0x040fe20000410000 */
[----:B------:R-:W-:Y:S01]  /*1180*/  FMUL.FTZ R131, R126, R87 ;  /* 0x000000577e837220 */ /* 0x000fe20000410000 */
[----:B------:R-:W-:Y:S02]  /*1190*/  HADD2.F32 R94, -RZ, R94.H0_H0 ;  /* 0x2000005eff5e7230 */ /* 0x000fe40000004100 */
[----:B------:R-:W-:Y:S01]  /*11a0*/  FADD.FTZ R61, R61, R0 ;  /* 0x000000003d3d7221 */ /* 0x000fe20000010000 */
[----:B------:R-:W-:Y:S02]  /*11b0*/  HADD2.F32 R87, -RZ, R84.H0_H0 ;  /* 0x20000054ff577230 */ /* 0x000fe40000004100 */
[----:B------:R-:W-:Y:S01]  /*11c0*/  FFMA.FTZ R81, R132, R0, R81 ;  /* 0x0000000084517223 */ /* 0x000fe20000010051 */
[----:B------:R-:W-:Y:S01]  /*11d0*/  FADD.FTZ R0, RZ, R128 ;  /* 0x00000080ff007221 */ /* 0x000fe20000010000 */
[----:B------:R-:W-:Y:S01]  /*11e0*/  FFMA.FTZ R85, R3, R128, RZ ;  /* 0x0000008003557223 */ /* 0x000fe200000100ff */
[----:B------:R-:W-:Y:S01]  /*11f0*/  FFMA.FTZ R129, R129, R94, R96 ;  /* 0x0000005e81817223 */ /* 0x000fe20000010060 */
[----:B------:R-:W-:Y:S01]  /*1200*/  FADD.FTZ R87, -R92, R87 ;  /* 0x000000575c577221 */ /* 0x000fe20000010100 */
[----:B------:R-:W-:Y:S01]  /*1210*/  FADD.FTZ R0, R0, R127 ;  /* 0x0000007f00007221 */ /* 0x000fe20000010000 */
[----:B------:R-:W-:Y:S01]  /*1220*/  FFMA.FTZ R84, R132, R127, R85 ;  /* 0x0000007f84547223 */ /* 0x000fe20000010055 */
        /* <DEDUP_REMOVED lines=17> */
[C---:B------:R-:W-:Y:S01]  /*1340*/  FFMA.FTZ R43, R134.reuse, R98, R43 ;  /* 0x00000062862b7223 */ /* 0x040fe2000001002b */
[----:B------:R-:W-:Y:S01]  /*1350*/  IADD3 R95, PT, PT, R125, 0x100, RZ ;  /* 0x000001007d5f7810 */ /* 0x000fe20007ffe0ff */
[----:B------:R-:W-:Y:S01]  /*1360*/  FADD.FTZ R93, R93, R130 ;  /* 0x000000825d5d7221 */ /* 0x000fe20000010000 */
[----:B------:R-:W-:-:S07]  /*1370*/  FFMA.FTZ R0, R134, R130, R85 ;  /* 0x0000008286007223 */ /* 0x000fce0000010055 */
.L_x_562:
[----:B------:R-:W-:Y:S05]  /*1380*/  BSYNC.RECONVERGENT B0 ;  /* 0x0000000000007941 */ /* 0x000fea0003800200 */
.L_x_561:
        /* <DEDUP_REMOVED lines=17> */
[----:B------:R-:W-:Y:S02]  /*14a0*/  HADD2.F32 R136, -RZ, R119.H0_H0 ;  /* 0x20000077ff887230 */ /* 0x000fe40000004100 */
[----:B0-----:R-:W-:-:S05]  /*14b0*/  @P0 IMAD.WIDE.U32 R90, R95, 0x8, R90 ;  /* 0x000000085f5a0825 */ /* 0x001fca00078e005a */
[----:B------:R0:W5:Y:S01]  /*14c0*/  @P0 LDG.E.64 R102, desc[UR12][R90.64] ;  /* 0x0000000c5a660981 */ /* 0x000162000c1e1b00 */
[----:B------:R-:W-:Y:S01]  /*14d0*/  HADD2.F32 R137, -RZ, R119.H1_H1 ;  /* 0x30000077ff897230 */ /* 0x000fe20000004100 */
[----:B------:R-:W-:Y:S02]  /*14e0*/  IADD3 R95, PT, PT, R95, 0x100, RZ ;  /* 0x000001005f5f7810 */ /* 0x000fe40007ffe0ff */
[----:B---3--:R-:W-:-:S05]  /*14f0*/  MOV R97, R86 ;  /* 0x0000005600617202 */ /* 0x008fca0000000f00 */
[----:B------:R-:W-:Y:S01]  /*1500*/  HADD2.F32 R97, -RZ, R97.H0_H0 ;  /* 0x20000061ff617230 */ /* 0x000fe20000004100 */
[----:B----4-:R-:W-:Y:S02]  /*1510*/  MOV R94, R88 ;  /* 0x00000058005e7202 */ /* 0x010fe40000000f00 */
[----:B------:R-:W-:Y:S02]  /*1520*/  SHF.R.U64 R111, R88, 0x10, R89 ;  /* 0x00000010586f7819 */ /* 0x000fe40000001259 */
[--C-:B------:R-:W-:Y:S01]  /*1530*/  SHF.R.U64 R88, R86, 0x10, R87.reuse ;  /* 0x0000001056587819 */ /* 0x100fe20000001257 */
[----:B------:R-:W-:Y:S02]  /*1540*/  HADD2.F32 R94, -RZ, R94.H0_H0 ;  /* 0x2000005eff5e7230 */ /* 0x000fe40000004100 */
[----:B------:R-:W-:Y:S01]  /*1550*/  FMUL.FTZ R96, R96, R97 ;  /* 0x0000006160607220 */ /* 0x000fe20000410000 */
[----:B0-----:R-:W-:Y:S02]  /*1560*/  MOV R90, R87 ;  /* 0x00000057005a7202 */ /* 0x001fe40000000f00 */
[----:B------:R-:W-:Y:S01]  /*1570*/  SHF.R.U32.HI R99, RZ, 0x10, R87 ;  /* 0x00000010ff637819 */ /* 0x000fe20000011657 */
[----:B------:R-:W-:-:S02]  /*1580*/  HADD2.F32 R87, -RZ, R120.H1_H1 ;  /* 0x30000078ff577230 */ /* 0x000fc40000004100 */
[----:B------:R-:W-:Y:S02]  /*1590*/  HADD2.F32 R88, -RZ, R88.H0_H0 ;  /* 0x20000058ff587230 */ /* 0x000fe40000004100 */
[----:B------:R-:W-:Y:S01]  /*15a0*/  FFMA.FTZ R133, R133, R94, R96 ;  /* 0x0000005e85857223 */ /* 0x000fe20000010060 */
[----:B------:R-:W-:Y:S01]  /*15b0*/  MOV R98, R89 ;  /* 0x0000005900627202 */ /* 0x000fe20000000f00 */
[----:B------:R-:W-:Y:S01]  /*15c0*/  HADD2.F32 R96, -RZ, R90.H0_H0 ;  /* 0x2000005aff607230 */ /* 0x000fe20000004100 */
[----:B------:R-:W-:Y:S01]  /*15d0*/  SHF.R.U32.HI R110, RZ, 0x10, R89 ;  /* 0x00000010ff6e7819 */ /* 0x000fe20000011659 */
[----:B------:R-:W-:Y:S02]  /*15e0*/  HADD2.F32 R86, -RZ, R111.H0_H0 ;  /* 0x2000006fff567230 */ /* 0x000fe40000004100 */
[----:B------:R-:W-:Y:S01]  /*15f0*/  FMUL.FTZ R90, R87, R88 ;  /* 0x00000058575a7220 */ /* 0x000fe20000410000 */
[----:B------:R-:W-:Y:S02]  /*1600*/  HADD2.F32 R89, -RZ, R121.H0_H0 ;  /* 0x20000079ff597230 */ /* 0x000fe40000004100 */
[----:B------:R-:W-:-:S02]  /*1610*/  HADD2.F32 R91, -RZ, R98.H0_H0 ;  /* 0x20000062ff5b7230 */ /* 0x000fc40000004100 */
[----:B------:R-:W-:Y:S01]  /*1620*/  FFMA.FTZ R135, R135, R86, R90 ;  /* 0x0000005687877223 */ /* 0x000fe2000001005a */
[----:B--2---:R-:W-:Y:S02]  /*1630*/  HADD2.F32 R87, -RZ, R84.H0_H0 ;  /* 0x20000054ff577230 */ /* 0x004fe40000004100 */
[----:B------:R-:W-:Y:S01]  /*1640*/  FMUL.FTZ R89, R89, R96 ;  /* 0x0000006059597220 */ /* 0x000fe20000410000 */
[----:B------:R-:W-:Y:S01]  /*1650*/  HADD2.F32 R90, -RZ, R110.H0_H0 ;  /* 0x2000006eff5a7230 */ /* 0x000fe20000004100 */
[----:B------:R-:W-:Y:S02]  /*1660*/  SHF.R.U64 R110, R84, 0x10, R85 ;  /* 0x00000010546e7819 */ /* 0x000fe40000001255 */
[----:B------:R-:W-:Y:S01]  /*1670*/  FFMA.FTZ R136, R136, R91, R89 ;  /* 0x0000005b88887223 */ /* 0x000fe20000010059 */
[----:B------:R-:W-:Y:S02]  /*1680*/  HADD2.F32 R89, -RZ, R85.H0_H0 ;  /* 0x20000055ff597230 */ /* 0x000fe40000004100 */
[----:B------:R-:W-:Y:S01]  /*1690*/  FADD.FTZ R87, -R92, R87 ;  /* 0x000000575c577221 */ /* 0x000fe20000010100 */
[----:B------:R-:W-:Y:S01]  /*16a0*/  SHF.R.U32.HI R84, RZ, 0x10, R85 ;  /* 0x00000010ff547819 */ /* 0x000fe20000011655 */
[----:B------:R-:W-:-:S02]  /*16b0*/  HADD2.F32 R85, -RZ, R110.H0_H0 ;  /* 0x2000006eff557230 */ /* 0x000fc40000004100 */
[----:B-----5:R-:W-:Y:S02]  /*16c0*/  FMUL.FTZ R139, R126, R87 ;  /* 0x000000577e8b7220 */ /* 0x020fe40000410000 */
[----:B------:R-:W-:Y:S02]  /*16d0*/  HADD2.F32 R87, -RZ, R84.H0_H0 ;  /* 0x20000054ff577230 */ /* 0x000fe40000004100 */
[C---:B------:R-:W-:Y:S01]  /*16e0*/  FADD.FTZ R85, -R92.reuse, R85 ;  /* 0x000000555c557221 */ /* 0x040fe20000010100 */
[----:B------:R-:W-:Y:S02]  /*16f0*/  HADD2.F32 R98, -RZ, R121.H1_H1 ;  /* 0x30000079ff627230 */ /* 0x000fe40000004100 */
[----:B------:R-:W-:Y:S01]  /*1700*/  FADD.FTZ R89, -R92, R89 ;  /* 0x000000595c597221 */ /* 0x000fe20000010100 */
[----:B------:R-:W-:Y:S02]  /*1710*/  HADD2.F32 R99, -RZ, R99.H0_H0 ;  /* 0x20000063ff637230 */ /* 0x000fe40000004100 */
[----:B------:R-:W-:Y:S01]  /*1720*/  FMUL.FTZ R138, R126, R85 ;  /* 0x000000557e8a7220 */ /* 0x000fe20000410000 */
[----:B------:R-:W-:Y:S01]  /*1730*/  FADD.FTZ R87, -R92, R87 ;  /* 0x000000575c577221 */ /* 0x000fe20000010100 */
[----:B------:R-:W-:Y:S01]  /*1740*/  FADD.FTZ R84, R93, R133 ;  /* 0x000000855d547221 */ /* 0x000fe20000010000 */
[----:B------:R-:W-:Y:S01]  /*1750*/  FFMA.FTZ R85, R139, R133, R0 ;  /* 0x000000858b557223 */ /* 0x000fe20000010000 */
[----:B------:R-:W-:Y:S01]  /*1760*/  FMUL.FTZ R98, R98, R99 ;  /* 0x0000006362627220 */ /* 0x000fe20000410000 */
[C---:B------:R-:W-:Y:S01]  /*1770*/  FMUL.FTZ R140, R126.reuse, R87 ;  /* 0x000000577e8c7220 */ /* 0x040fe20000410000 */
[----:B------:R-:W-:Y:S01]  /*1780*/  FMUL.FTZ R141, R126, R89 ;  /* 0x000000597e8d7220 */ /* 0x000fe20000410000 */
[----:B------:R-:W-:Y:S01]  /*1790*/  FADD.FTZ R87, R84, R135 ;  /* 0x0000008754577221 */ /* 0x000fe20000010000 */
[----:B------:R-:W-:Y:S01]  /*17a0*/  FFMA.FTZ R0, R138, R135, R85 ;  /* 0x000000878a007223 */ /* 0x000fe20000010055 */
[----:B------:R-:W-:-:S02]  /*17b0*/  FFMA.FTZ R137, R137, R90, R98 ;  /* 0x0000005a89897223 */ /* 0x000fc40000010062 */
        /* <DEDUP_REMOVED lines=20> */
.L_x_564:
[----:B------:R-:W-:Y:S05]  /*1900*/  BSYNC.RECONVERGENT B0 ;  /* 0x0000000000007941 */ /* 0x000fea0003800200 */
.L_x_563:
        /* <DEDUP_REMOVED lines=15> */
[----:B------:R-:W-:Y:S02]  /*1a00*/  HADD2.F32 R142, -RZ, R122.H0_H0 ;  /* 0x2000007aff8e7230 */ /* 0x000fe40000004100 */
[----:B0-----:R-:W-:-:S05]  /*1a10*/  @P0 IMAD.WIDE.U32 R90, R95, 0x8, R90 ;  /* 0x000000085f5a0825 */ /* 0x001fca00078e005a */
[----:B------:R0:W5:Y:S02]  /*1a20*/  @P0 LDG.E.64 R100, desc[UR12][R90.64] ;  /* 0x0000000c5a640981 */ /* 0x000164000c1e1b00 */
[----:B0-----:R-:W-:Y:S02]  /*1a30*/  HADD2.F32 R91, -RZ, R166.H1_H1 ;  /* 0x300000a6ff5b7230 */ /* 0x001fe40000004100 */
[----:B------:R-:W-:Y:S02]  /*1a40*/  HADD2.F32 R143, -RZ, R122.H1_H1 ;  /* 0x3000007aff8f7230 */ /* 0x000fe40000004100 */
[----:B------:R-:W-:Y:S01]  /*1a50*/  HADD2.F32 R145, -RZ, R123.H1_H1 ;  /* 0x3000007bff917230 */ /* 0x000fe20000004100 */
[----:B------:R-:W-:Y:S02]  /*1a60*/  IADD3 R95, PT, PT, R95, 0x100, RZ ;  /* 0x000001005f5f7810 */ /* 0x000fe40007ffe0ff */
[----:B---3--:R-:W-:Y:S02]  /*1a70*/  MOV R94, R88 ;  /* 0x00000058005e7202 */ /* 0x008fe40000000f00 */
[----:B------:R-:W-:-:S02]  /*1a80*/  SHF.R.U64 R144, R88, 0x10, R89 ;  /* 0x0000001058907819 */ /* 0x000fc40000001259 */
[--C-:B----4-:R-:W-:Y:S02]  /*1a90*/  SHF.R.U64 R88, R86, 0x10, R87.reuse ;  /* 0x0000001056587819 */ /* 0x110fe40000001257 */
[----:B------:R-:W-:Y:S02]  /*1aa0*/  MOV R90, R87 ;  /* 0x00000057005a7202 */ /* 0x000fe40000000f00 */
[----:B------:R-:W-:Y:S01]  /*1ab0*/  SHF.R.U32.HI R110, RZ, 0x10, R87 ;  /* 0x00000010ff6e7819 */ /* 0x000fe20000011657 */
[----:B------:R-:W-:Y:S01]  /*1ac0*/  HADD2.F32 R87, -RZ, R124.H1_H1 ;  /* 0x3000007cff577230 */ /* 0x000fe20000004100 */
[----:B------:R-:W-:Y:S01]  /*1ad0*/  MOV R98, R89 ;  /* 0x0000005900627202 */ /* 0x000fe20000000f00 */
[----:B------:R-:W-:Y:S01]  /*1ae0*/  HADD2.F32 R88, -RZ, R88.H0_H0 ;  /* 0x20000058ff587230 */ /* 0x000fe20000004100 */
[----:B------:R-:W-:Y:S01]  /*1af0*/  SHF.R.U32.HI R111, RZ, 0x10, R89 ;  /* 0x00000010ff6f7819 */ /* 0x000fe20000011659 */
[----:B------:R-:W-:Y:S01]  /*1b00*/  HADD2.F32 R89, -RZ, R94.H0_H0 ;  /* 0x2000005eff597230 */ /* 0x000fe20000004100 */
[----:B------:R-:W-:Y:S01]  /*1b10*/  MOV R97, R86 ;  /* 0x0000005600617202 */ /* 0x000fe20000000f00 */
[----:B------:R-:W-:-:S02]  /*1b20*/  HADD2.F32 R94, -RZ, R90.H0_H0 ;  /* 0x2000005aff5e7230 */ /* 0x000fc40000004100 */
[----:B------:R-:W-:Y:S01]  /*1b30*/  FMUL.FTZ R90, R87, R88 ;  /* 0x00000058575a7220 */ /* 0x000fe20000410000 */
[----:B------:R-:W-:Y:S02]  /*1b40*/  HADD2.F32 R86, -RZ, R144.H0_H0 ;  /* 0x20000090ff567230 */ /* 0x000fe40000004100 */
[----:B------:R-:W-:Y:S02]  /*1b50*/  HADD2.F32 R97, -RZ, R97.H0_H0 ;  /* 0x20000061ff617230 */ /* 0x000fe40000004100 */
[----:B------:R-:W-:Y:S01]  /*1b60*/  FMUL.FTZ R91, R91, R94 ;  /* 0x0000005e5b5b7220 */ /* 0x000fe20000410000 */
[----:B------:R-:W-:Y:S02]  /*1b70*/  HADD2.F32 R144, -RZ, R123.H0_H0 ;  /* 0x2000007bff907230 */ /* 0x000fe40000004100 */
[----:B------:R-:W-:Y:S02]  /*1b80*/  HADD2.F32 R87, -RZ, R98.H0_H0 ;  /* 0x20000062ff577230 */ /* 0x000fe40000004100 */
[----:B------:R-:W-:-:S03]  /*1b90*/  FMUL.FTZ R99, R96, R97 ;  /* 0x0000006160637220 */ /* 0x000fc60000410000 */
[----:B------:R-:W-:Y:S01]  /*1ba0*/  FFMA.FTZ R144, R144, R87, R91 ;  /* 0x0000005790907223 */ /* 0x000fe2000001005b */
[----:B--2---:R-:W-:Y:S02]  /*1bb0*/  HADD2.F32 R91, -RZ, R84.H0_H0 ;  /* 0x20000054ff5b7230 */ /* 0x004fe40000004100 */
[----:B------:R-:W-:Y:S01]  /*1bc0*/  FFMA.FTZ R142, R142, R89, R99 ;  /* 0x000000598e8e7223 */ /* 0x000fe20000010063 */
[----:B------:R-:W-:Y:S01]  /*1bd0*/  HADD2.F32 R99, -RZ, R85.H0_H0 ;  /* 0x20000055ff637230 */ /* 0x000fe20000004100 */
[----:B------:R-:W-:Y:S01]  /*1be0*/  SHF.R.U64 R84, R84, 0x10, R85 ;  /* 0x0000001054547819 */ /* 0x000fe20000001255 */
[C---:B------:R-:W-:Y:S01]  /*1bf0*/  FADD.FTZ R91, -R92.reuse, R91 ;  /* 0x0000005b5c5b7221 */ /* 0x040fe20000010100 */
[----:B------:R-:W-:Y:S02]  /*1c00*/  SHF.R.U32.HI R85, RZ, 0x10, R85 ;  /* 0x00000010ff557819 */ /* 0x000fe40000011655 */
[----:B------:R-:W-:Y:S01]  /*1c10*/  FADD.FTZ R99, -R92, R99 ;  /* 0x000000635c637221 */ /* 0x000fe20000010100 */
[----:B-----5:R-:W-:Y:S01]  /*1c20*/  FMUL.FTZ R147, R126, R91 ;  /* 0x0000005b7e937220 */ /* 0x020fe20000410000 */
[----:B------:R-:W-:-:S02]  /*1c30*/  HADD2.F32 R91, -RZ, R84.H0_H0 ;  /* 0x20000054ff5b7230 */ /* 0x000fc40000004100 */
[----:B------:R-:W-:Y:S01]  /*1c40*/  FMUL.FTZ R149, R126, R99 ;  /* 0x000000637e957220 */ /* 0x000fe20000410000 */
[----:B------:R-:W-:Y:S02]  /*1c50*/  HADD2.F32 R85, -RZ, R85.H0_H0 ;  /* 0x20000055ff557230 */ /* 0x000fe40000004100 */
[----:B------:R-:W-:Y:S01]  /*1c60*/  FADD.FTZ R54, R54, R87 ;  /* 0x0000005736367221 */ /* 0x000fe20000010000 */
[C---:B------:R-:W-:Y:S01]  /*1c70*/  FADD.FTZ R91, -R92.reuse, R91 ;  /* 0x0000005b5c5b7221 */ /* 0x040fe20000010100 */
[----:B------:R-:W-:Y:S01]  /*1c80*/  FFMA.FTZ R74, R149, R87, R74 ;  /* 0x00000057954a7223 */ /* 0x000fe2000001004a */
[----:B------:R-:W-:Y:S02]  /*1c90*/  HADD2.F32 R96, -RZ, R167.H1_H1 ;  /* 0x300000a7ff607230 */ /* 0x000fe40000004100 */
[----:B------:R-:W-:Y:S01]  /*1ca0*/  FADD.FTZ R87, -R92, R85 ;  /* 0x000000555c577221 */ /* 0x000fe20000010100 */
[----:B------:R-:W-:Y:S02]  /*1cb0*/  HADD2.F32 R98, -RZ, R110.H0_H0 ;  /* 0x2000006eff627230 */ /* 0x000fe40000004100 */
[----:B------:R-:W-:Y:S01]  /*1cc0*/  FFMA.FTZ R143, R143, R86, R90 ;  /* 0x000000568f8f7223 */ /* 0x000fe2000001005a */
[----:B------:R-:W-:Y:S01]  /*1cd0*/  FMUL.FTZ R146, R126, R91 ;  /* 0x0000005b7e927220 */ /* 0x000fe20000410000 */
[----:B------:R-:W-:Y:S01]  /*1ce0*/  FADD.FTZ R84, R93, R142 ;  /* 0x0000008e5d547221 */ /* 0x000fe20000010000 */
[----:B------:R-:W-:Y:S01]  /*1cf0*/  FFMA.FTZ R85, R147, R142, R0 ;  /* 0x0000008e93557223 */ /* 0x000fe20000010000 */
[----:B------:R-:W-:-:S02]  /*1d00*/  HADD2.F32 R90, -RZ, R111.H0_H0 ;  /* 0x2000006fff5a7230 */ /* 0x000fc40000004100 */
[----:B------:R-:W-:Y:S01]  /*1d10*/  FMUL.FTZ R148, R126, R87 ;  /* 0x000000577e947220 */ /* 0x000fe20000410000 */
[----:B------:R-:W-:Y:S01]  /*1d20*/  FMUL.FTZ R96, R96, R98 ;  /* 0x0000006260607220 */ /* 0x000fe20000410000 */
[----:B------:R-:W-:Y:S01]  /*1d30*/  FADD.FTZ R87, R84, R143 ;  /* 0x0000008f54577221 */ /* 0x000fe20000010000 */
[----:B------:R-:W-:Y:S02]  /*1d40*/  FFMA.FTZ R0, R146, R143, R85 ;  /* 0x0000008f92007223 */ /* 0x000fe40000010055 */
        /* <DEDUP_REMOVED lines=19> */
.L_x_566:
[----:B------:R-:W-:Y:S05]  /*1e80*/  BSYNC.RECONVERGENT B0 ;  /* 0x0000000000007941 */ /* 0x000fea0003800200 */
.L_x_565:
        /* <DEDUP_REMOVED lines=14> */
[----:B------:R-:W-:Y:S02]  /*1f70*/  HADD2.F32 R96, -RZ, R172.H1_H1 ;  /* 0x300000acff607230 */ /* 0x000fe40000004100 */
[----:B------:R-:W-:Y:S02]  /*1f80*/  HADD2.F32 R150, -RZ, R168.H1_H1 ;  /* 0x300000a8ff967230 */ /* 0x000fe40000004100 */
[----:B0-----:R-:W-:-:S05]  /*1f90*/  @P0 IMAD.WIDE.U32 R90, R95, 0x8, R90 ;  /* 0x000000085f5a0825 */ /* 0x001fca00078e005a */
[----:B------:R0:W5:Y:S02]  /*1fa0*/  @P0 LDG.E.64 R106, desc[UR12][R90.64] ;  /* 0x0000000c5a6a0981 */ /* 0x000164000c1e1b00 */
[----:B0-----:R-:W-:Y:S02]  /*1fb0*/  HADD2.F32 R91, -RZ, R174.H0_H0 ;  /* 0x200000aeff5b7230 */ /* 0x001fe40000004100 */
        /* <DEDUP_REMOVED lines=19> */
[----:B------:R-:W-:Y:S02]  /*20f0*/  HADD2.F32 R152, -RZ, R170.H1_H1 ;  /* 0x300000aaff987230 */ /* 0x000fe40000004100 */
        /* <DEDUP_REMOVED lines=48> */
.L_x_568:
[----:B------:R-:W-:Y:S05]  /*2400*/  BSYNC.RECONVERGENT B0 ;  /* 0x0000000000007941 */ /* 0x000fea0003800200 */
.L_x_567:
        /* <DEDUP_REMOVED lines=15> */
[----:B------:R-:W-:Y:S02]  /*2500*/  HADD2.F32 R98, -RZ, R178.H0_H0 ;  /* 0x200000b2ff627230 */ /* 0x000fe40000004100 */
[--C-:B------:R-:W-:Y:S02]  /*2510*/  HADD2.F32 R158, -RZ, R175.reuse.H0_H0 ;  /* 0x200000afff9e7230 */ /* 0x100fe40000004100 */
[----:B------:R-:W-:Y:S02]  /*2520*/  HADD2.F32 R159, -RZ, R175.H1_H1 ;  /* 0x300000afff9f7230 */ /* 0x000fe40000004100 */
[----:B0-----:R-:W-:-:S05]  /*2530*/  @P0 IMAD.WIDE.U32 R90, R95, 0x8, R90 ;  /* 0x000000085f5a0825 */ /* 0x001fca00078e005a */
[----:B------:R0:W5:Y:S01]  /*2540*/  @P0 LDG.E.64 R108, desc[UR12][R90.64] ;  /* 0x0000000c5a6c0981 */ /* 0x000162000c1e1b00 */
[--C-:B------:R-:W-:Y:S02]  /*2550*/  HADD2.F32 R160, -RZ, R176.reuse.H0_H0 ;  /* 0x200000b0ffa07230 */ /* 0x100fe40000004100 */
[----:B------:R-:W-:Y:S01]  /*2560*/  HADD2.F32 R161, -RZ, R176.H1_H1 ;  /* 0x300000b0ffa17230 */ /* 0x000fe20000004100 */
[--C-:B---3--:R-:W-:Y:S02]  /*2570*/  SHF.R.U64 R111, R86, 0x10, R87.reuse ;  /* 0x00000010566f7819 */ /* 0x108fe40000001257 */
[----:B------:R-:W-:Y:S02]  /*2580*/  MOV R97, R87 ;  /* 0x0000005700617202 */ /* 0x000fe40000000f00 */
[----:B------:R-:W-:Y:S02]  /*2590*/  SHF.R.U32.HI R110, RZ, 0x10, R87 ;  /* 0x00000010ff6e7819 */ /* 0x000fe40000011657 */
[----:B------:R-:W-:Y:S01]  /*25a0*/  MOV R94, R86 ;  /* 0x00000056005e7202 */ /* 0x000fe20000000f00 */
[----:B------:R-:W-:Y:S01]  /*25b0*/  HADD2.F32 R86, -RZ, R177.H0_H0 ;  /* 0x200000b1ff567230 */ /* 0x000fe20000004100 */
[----:B----4-:R-:W-:Y:S01]  /*25c0*/  MOV R87, R88 ;  /* 0x0000005800577202 */ /* 0x010fe20000000f00 */
[----:B------:R-:W-:Y:S01]  /*25d0*/  HADD2.F32 R97, -RZ, R97.H0_H0 ;  /* 0x20000061ff617230 */ /* 0x000fe20000004100 */
[--C-:B0-----:R-:W-:Y:S01]  /*25e0*/  SHF.R.U64 R90, R88, 0x10, R89.reuse ;  /* 0x00000010585a7819 */ /* 0x101fe20000001259 */
[----:B------:R-:W-:Y:S01]  /*25f0*/  HADD2.F32 R91, -RZ, R94.H0_H0 ;  /* 0x2000005eff5b7230 */ /* 0x000fe20000004100 */
[----:B------:R-:W-:Y:S01]  /*2600*/  MOV R99, R89 ;  /* 0x0000005900637202 */ /* 0x000fe20000000f00 */
[----:B------:R-:W-:Y:S01]  /*2610*/  HADD2.F32 R95, -RZ, R87.H0_H0 ;  /* 0x20000057ff5f7230 */ /* 0x000fe20000004100 */
[----:B------:R-:W-:Y:S01]  /*2620*/  SHF.R.U32.HI R89, RZ, 0x10, R89 ;  /* 0x00000010ff597819 */ /* 0x000fe20000011659 */
[----:B------:R-:W-:-:S02]  /*2630*/  HADD2.F32 R90, -RZ, R90.H0_H0 ;  /* 0x2000005aff5a7230 */ /* 0x000fc40000004100 */
[----:B------:R-:W-:Y:S01]  /*2640*/  FADD.FTZ R44, R44, R91 ;  /* 0x0000005b2c2c7221 */ /* 0x000fe20000010000 */
[----:B------:R-:W-:Y:S02]  /*2650*/  HADD2.F32 R99, -RZ, R99.H0_H0 ;  /* 0x20000063ff637230 */ /* 0x000fe40000004100 */
[----:B------:R-:W-:Y:S01]  /*2660*/  FMUL.FTZ R87, R86, R95 ;  /* 0x0000005f56577220 */ /* 0x000fe20000410000 */
[----:B------:R-:W-:Y:S02]  /*2670*/  HADD2.F32 R88, -RZ, R111.H0_H0 ;  /* 0x2000006fff587230 */ /* 0x000fe40000004100 */
[----:B------:R-:W-:Y:S01]  /*2680*/  FMUL.FTZ R96, R96, R90 ;  /* 0x0000005a60607220 */ /* 0x000fe20000410000 */
[----:B------:R-:W-:Y:S02]  /*2690*/  HADD2.F32 R94, -RZ, R178.H1_H1 ;  /* 0x300000b2ff5e7230 */ /* 0x000fe40000004100 */
[----:B------:R-:W-:Y:S01]  /*26a0*/  FMUL.FTZ R111, R98, R99 ;  /* 0x00000063626f7220 */ /* 0x000fe20000410000 */
[----:B------:R-:W-:Y:S01]  /*26b0*/  FFMA.FTZ R158, R158, R91, R87 ;  /* 0x0000005b9e9e7223 */ /* 0x000fe20000010057 */
[----:B--2---:R-:W-:Y:S01]  /*26c0*/  SHF.R.U64 R98, R84, 0x10, R85 ;  /* 0x0000001054627819 */ /* 0x004fe20000001255 */
[----:B------:R-:W-:-:S02]  /*26d0*/  HADD2.F32 R87, -RZ, R84.H0_H0 ;  /* 0x20000054ff577230 */ /* 0x000fc40000004100 */
[----:B------:R-:W-:Y:S01]  /*26e0*/  FFMA.FTZ R159, R159, R88, R96 ;  /* 0x000000589f9f7223 */ /* 0x000fe20000010060 */
[----:B------:R-:W-:Y:S01]  /*26f0*/  FFMA.FTZ R160, R160, R97, R111 ;  /* 0x00000061a0a07223 */ /* 0x000fe2000001006f */
[----:B------:R-:W-:Y:S01]  /*2700*/  HADD2.F32 R96, -RZ, R89.H0_H0 ;  /* 0x20000059ff607230 */ /* 0x000fe20000004100 */
[----:B------:R-:W-:Y:S01]  /*2710*/  SHF.R.U32.HI R111, RZ, 0x10, R85 ;  /* 0x00000010ff6f7819 */ /* 0x000fe20000011655 */
[----:B------:R-:W-:Y:S02]  /*2720*/  HADD2.F32 R89, -RZ, R85.H0_H0 ;  /* 0x20000055ff597230 */ /* 0x000fe40000004100 */
[----:B------:R-:W-:Y:S01]  /*2730*/  FADD.FTZ R87, -R92, R87 ;  /* 0x000000575c577221 */ /* 0x000fe20000010100 */
[----:B------:R-:W-:Y:S02]  /*2740*/  HADD2.F32 R85, -RZ, R98.H0_H0 ;  /* 0x20000062ff557230 */ /* 0x000fe40000004100 */
[----:B------:R-:W-:Y:S01]  /*2750*/  FADD.FTZ R84, R93, R158 ;  /* 0x0000009e5d547221 */ /* 0x000fe20000010000 */
[----:B------:R-:W-:-:S02]  /*2760*/  HADD2.F32 R111, -RZ, R111.H0_H0 ;  /* 0x2000006fff6f7230 */ /* 0x000fc40000004100 */
[----:B-----5:R-:W-:Y:S01]  /*2770*/  FMUL.FTZ R163, R126, R87 ;  /* 0x000000577ea37220 */ /* 0x020fe20000410000 */
[C---:B------:R-:W-:Y:S01]  /*2780*/  FADD.FTZ R89, -R92.reuse, R89 ;  /* 0x000000595c597221 */ /* 0x040fe20000010100 */
[----:B------:R-:W-:Y:S01]  /*2790*/  FADD.FTZ R85, -R92, R85 ;  /* 0x000000555c557221 */ /* 0x000fe20000010100 */
[----:B------:R-:W-:Y:S02]  /*27a0*/  HADD2.F32 R86, -RZ, R110.H0_H0 ;  /* 0x2000006eff567230 */ /* 0x000fe40000004100 */
[----:B------:R-:W-:Y:S01]  /*27b0*/  FFMA.FTZ R0, R163, R158, R0 ;  /* 0x0000009ea3007223 */ /* 0x000fe20000010000 */
[----:B------:R-:W-:Y:S01]  /*27c0*/  FMUL.FTZ R94, R94, R96 ;  /* 0x000000605e5e7220 */ /* 0x000fe20000410000 */
[----:B------:R-:W-:Y:S01]  /*27d0*/  FMUL.FTZ R162, R126, R85 ;  /* 0x000000557ea27220 */ /* 0x000fe20000410000 */
[----:B------:R-:W-:Y:S01]  /*27e0*/  FADD.FTZ R111, -R92, R111 ;  /* 0x0000006f5c6f7221 */ /* 0x000fe20000010100 */
[----:B------:R-:W-:Y:S01]  /*27f0*/  FMUL.FTZ R165, R126, R89 ;  /* 0x000000597ea57220 */ /* 0x000fe20000410000 */
[----:B------:R-:W-:Y:S01]  /*2800*/  FADD.FTZ R85, R84, R159 ;  /* 0x0000009f54557221 */ /* 0x000fe20000010000 */
[----:B------:R-:W-:Y:S01]  /*2810*/  FFMA.FTZ R0, R162, R159, R0 ;  /* 0x0000009fa2007223 */ /* 0x000fe20000010000 */
[----:B------:R-:W-:Y:S01]  /*2820*/  FFMA.FTZ R161, R161, R86, R94 ;  /* 0x00000056a1a17223 */ /* 0x000fe2000001005e */
[----:B------:R-:W-:Y:S01]  /*2830*/  FMUL.FTZ R164, R126, R111 ;  /* 0x0000006f7ea47220 */ /* 0x000fe20000410000 */
[----:B------:R-:W-:Y:S01]  /*2840*/  FADD.FTZ R84, R85, R160 ;  /* 0x000000a055547221 */ /* 0x000fe20000010000 */
[----:B------:R-:W-:Y:S01]  /*2850*/  FFMA.FTZ R0, R165, R160, R0 ;  /* 0x000000a0a5007223 */ /* 0x000fe20000010000 */
        /* <DEDUP_REMOVED lines=17> */
.L_x_570:
[----:B------:R-:W-:Y:S05]  /*2970*/  BSYNC.RECONVERGENT B0 ;  /* 0x0000000000007941 */ /* 0x000fea0003800200 */
.L_x_569:
[----:B------:R-:W0:Y:S01]  /*2980*/  SHFL.DOWN PT, R84, R93, 0x10, 0x1f ;  /* 0x0a001f005d547f89 */ /* 0x000e2200000e0000 */
[----:B------:R-:W-:Y:S03]  /*2990*/  BSSY.RECONVERGENT B0, `(.L_x_571) ;  /* 0x000001f000007945 */ /* 0x000fe60003800200 */
        /* <DEDUP_REMOVED lines=30> */
.L_x_572:
[----:B------:R-:W-:Y:S05]  /*2b80*/  BSYNC.RECONVERGENT B0 ;  /* 0x0000000000007941 */ /* 0x000fea0003800200 */
.L_x_571:
        /* <DEDUP_REMOVED lines=66> */
[----:B------:R-:W-:Y:S02]  /*2fb0*/  F2FP.F16.F32.PACK_AB R85, R84, R85 ;  /* 0x000000555455723e */ /* 0x000fe400000000ff */
[----:B------:R-:W-:Y:S02]  /*2fc0*/  F2FP.F16.F32.PACK_AB R86, R86, R89 ;  /* 0x000000595656723e */ /* 0x000fe400000000ff */
[C---:B------:R-:W-:Y:S02]  /*2fd0*/  PRMT R84, R85.reuse, 0x7632, R84 ;  /* 0x0000763255547816 */ /* 0x040fe40000000054 */
[----:B------:R-:W-:Y:S02]  /*2fe0*/  PRMT R89, R85, 0x7610, R89 ;  /* 0x0000761055597816 */ /* 0x000fe40000000059 */
[C---:B------:R-:W-:Y:S02]  /*2ff0*/  PRMT R91, R86.reuse, 0x7632, R91 ;  /* 0x00007632565b7816 */ /* 0x040fe4000000005b */
[----:B------:R-:W-:Y:S01]  /*3000*/  PRMT R88, R86, 0x7610, R88 ;  /* 0x0000761056587816 */ /* 0x000fe20000000058 */
[----:B------:R-:W-:Y:S06]  /*3010*/  BRA `(.L_x_578) ;  /* 0x0000000c00487947 */ /* 0x000fec0003800000 */
.L_x_577:
        /* <DEDUP_REMOVED lines=23> */
.L_x_576:
        /* <DEDUP_REMOVED lines=26> */
.L_x_579:
        /* <DEDUP_REMOVED lines=27> */
.L_x_575:
        /* <DEDUP_REMOVED lines=17> */
[----:B------:R-:W-:Y:S02]  /*35f0*/  HADD2.F32 R85, -RZ, R84.H0_H0 ;  /* 0x20000054ff557230 */ /* 0x000fe40000004100 */
[----:B------:R-:W-:Y:S01]  /*3600*/  FADD.FTZ R84, R127, -R90 ;  /* 0x8000005a7f547221 */ /* 0x000fe20000010000 */
[----:B------:R-:W-:-:S02]  /*3610*/  HADD2.F32 R87, -RZ, R87.H0_H0 ;  /* 0x20000057ff577230 */ /* 0x000fc40000004100 */
[----:B------:R-:W-:Y:S01]  /*3620*/  FADD.FTZ R94, R129, -R94 ;  /* 0x8000005e815e7221 */ /* 0x000fe20000010000 */
[----:B------:R-:W-:Y:S02]  /*3630*/  HADD2.F32 R89, -RZ, R86.H0_H0 ;  /* 0x20000056ff597230 */ /* 0x000fe40000004100 */
[----:B------:R-:W-:Y:S01]  /*3640*/  FADD.FTZ R86, R130, -R95 ;  /* 0x8000005f82567221 */ /* 0x000fe20000010000 */
[----:B------:R-:W-:Y:S02]  /*3650*/  HADD2.F32 R91, -RZ, R91.H0_H0 ;  /* 0x2000005bff5b7230 */ /* 0x000fe40000004100 */
[C---:B-----5:R-:W-:Y:S01]  /*3660*/  FFMA.FTZ R85, R126.reuse, R88, R85 ;  /* 0x000000587e557223 */ /* 0x060fe20000010055 */
[C---:B------:R-:W-:Y:S01]  /*3670*/  FFMA.FTZ R84, R126.reuse, R84, R87 ;  /* 0x000000547e547223 */ /* 0x040fe20000010057 */
[C---:B------:R-:W-:Y:S01]  /*3680*/  FFMA.FTZ R89, R126.reuse, R94, R89 ;  /* 0x0000005e7e597223 */ /* 0x040fe20000010059 */
[----:B------:R-:W-:-:S03]  /*3690*/  FFMA.FTZ R86, R126, R86, R91 ;  /* 0x000000567e567223 */ /* 0x000fc6000001005b */
[----:B------:R-:W-:Y:S02]  /*36a0*/  F2FP.F16.F32.PACK_AB R85, R84, R85 ;  /* 0x000000555455723e */ /* 0x000fe400000000ff */
[----:B------:R-:W-:Y:S02]  /*36b0*/  F2FP.F16.F32.PACK_AB R86, R86, R89 ;  /* 0x000000595656723e */ /* 0x000fe400000000ff */
[C---:B------:R-:W-:Y:S02]  /*36c0*/  PRMT R84, R85.reuse, 0x7632, R84 ;  /* 0x0000763255547816 */ /* 0x040fe40000000054 */
[----:B------:R-:W-:Y:S02]  /*36d0*/  PRMT R89, R85, 0x7610, R89 ;  /* 0x0000761055597816 */ /* 0x000fe40000000059 */
[C---:B------:R-:W-:Y:S02]  /*36e0*/  PRMT R91, R86.reuse, 0x7632, R91 ;  /* 0x00007632565b7816 */ /* 0x040fe4000000005b */
[----:B------:R-:W-:Y:S01]  /*36f0*/  PRMT R88, R86, 0x7610, R88 ;  /* 0x0000761056587816 */ /* 0x000fe20000000058 */
[----:B------:R-:W-:Y:S06]  /*3700*/  BRA `(.L_x_578) ;  /* 0x00000004008c7947 */ /* 0x000fec0003800000 */
.L_x_581:
[----:B------:R-:W-:Y:S01]  /*3710*/  MOV R90, R105 ;  /* 0x00000069005a7202 */ /* 0x000fe20000000f00 */
[-C--:B------:R-:W-:Y:S01]  /*3720*/  FFMA.FTZ R88, R131, R92.reuse, R93 ;  /* 0x0000005c83587223 */ /* 0x080fe2000001005d */
[----:B------:R-:W-:Y:S01]  /*3730*/  SHF.R.U32.HI R94, RZ, 0x10, R105 ;  /* 0x00000010ff5e7819 */ /* 0x000fe20000011669 */
[--C-:B------:R-:W-:Y:S01]  /*3740*/  FFMA.FTZ R95, R134, R92, R93.reuse ;  /* 0x0000005c865f7223 */ /* 0x100fe2000001005d */
[----:B------:R-:W-:Y:S01]  /*3750*/  MOV R84, R104 ;  /* 0x0000006800547202 */ /* 0x000fe20000000f00 */
[-C--:B------:R-:W-:Y:S01]  /*3760*/  FFMA.FTZ R85, R3, R92.reuse, R93 ;  /* 0x0000005c03557223 */ /* 0x080fe2000001005d */
[----:B------:R-:W-:Y:S01]  /*3770*/  SHF.R.U64 R87, R104, 0x10, R105 ;  /* 0x0000001068577819 */ /* 0x000fe20000001269 */
[----:B------:R-:W-:Y:S01]  /*3780*/  FFMA.FTZ R86, R132, R92, R93 ;  /* 0x0000005c84567223 */ /* 0x000fe2000001005d */
[----:B------:R-:W-:Y:S01]  /*3790*/  FADD.FTZ R89, R129, -R88 ;  /* 0x8000005881597221 */ /* 0x000fe20000010000 */
[----:B------:R-:W-:Y:S02]  /*37a0*/  HADD2.F32 R91, -RZ, R90.H0_H0 ;  /* 0x2000005aff5b7230 */ /* 0x000fe40000004100 */
[----:B------:R-:W-:Y:S01]  /*37b0*/  FADD.FTZ R95, R130, -R95 ;  /* 0x8000005f825f7221 */ /* 0x000fe20000010000 */
[----:B------:R-:W-:-:S02]  /*37c0*/  HADD2.F32 R94, -RZ, R94.H0_H0 ;  /* 0x2000005eff5e7230 */ /* 0x000fc40000004100 */
[----:B------:R-:W-:Y:S01]  /*37d0*/  FADD.FTZ R85, R128, -R85 ;  /* 0x8000005580557221 */ /* 0x000fe20000010000 */
[----:B------:R-:W-:Y:S02]  /*37e0*/  HADD2.F32 R84, -RZ, R84.H0_H0 ;  /* 0x20000054ff547230 */ /* 0x000fe40000004100 */
[C---:B-----5:R-:W-:Y:S01]  /*37f0*/  FFMA.FTZ R89, R126.reuse, R89, R91 ;  /* 0x000000597e597223 */ /* 0x060fe2000001005b */
[----:B------:R-:W-:Y:S02]  /*3800*/  HADD2.F32 R88, -RZ, R87.H0_H0 ;  /* 0x20000057ff587230 */ /* 0x000fe40000004100 */
[----:B------:R-:W-:Y:S01]  /*3810*/  FADD.FTZ R87, R127, -R86 ;  /* 0x800000567f577221 */ /* 0x000fe20000010000 */
[C---:B------:R-:W-:Y:S01]  /*3820*/  FFMA.FTZ R94, R126.reuse, R95, R94 ;  /* 0x0000005f7e5e7223 */ /* 0x040fe2000001005e */
[C---:B------:R-:W-:Y:S02]  /*3830*/  FFMA.FTZ R84, R126.reuse, R85, R84 ;  /* 0x000000557e547223 */ /* 0x040fe40000010054 */
[----:B------:R-:W-:-:S02]  /*3840*/  FFMA.FTZ R87, R126, R87, R88 ;  /* 0x000000577e577223 */ /* 0x000fc40000010058 */
[----:B------:R-:W-:-:S03]  /*3850*/  F2FP.F16.F32.PACK_AB R89, R94, R89 ;  /* 0x000000595e59723e */ /* 0x000fc600000000ff */
[----:B------:R-:W-:Y:S02]  /*3860*/  F2FP.F16.F32.PACK_AB R87, R87, R84 ;  /* 0x000000545757723e */ /* 0x000fe400000000ff */
        /* <DEDUP_REMOVED lines=9> */
.L_x_580:
[----:B------:R-:W-:-:S04]  /*3900*/  UISETP.NE.U32.AND UP0, UPT, UR6, URZ, UPT ;  /* 0x000000ff0600728c */ /* 0x000fc8000bf05070 */
[----:B------:R-:W-:-:S09]  /*3910*/  UISETP.NE.AND.EX UP0, UPT, UR7, URZ, UPT, UP0 ;  /* 0x000000ff0700728c */ /* 0x000fd2000bf05300 */
[----:B------:R-:W-:Y:S05]  /*3920*/  BRA.U UP0, `(.L_x_582) ;  /* 0x00000001007c7547 */ /* 0x000fea000b800000 */
        /* <DEDUP_REMOVED lines=31> */
.L_x_582:
        /* <DEDUP_REMOVED lines=34> */
.L_x_578:
        /* <DEDUP_REMOVED lines=18> */
.L_x_583:
[----:B------:R1:W-:Y:S01]  /*3e60*/  STG.E.64 desc[UR12][R86.64], R84 ;  /* 0x0000005456007986 */ /* 0x0003e2000c101b0c */
[----:B------:R-:W-:-:S04]  /*3e70*/  UISETP.NE.U32.AND UP0, UPT, UR6, URZ, UPT ;  /* 0x000000ff0600728c */ /* 0x000fc8000bf05070 */
[----:B------:R-:W-:-:S09]  /*3e80*/  UISETP.NE.AND.EX UP0, UPT, UR7, URZ, UPT, UP0 ;  /* 0x000000ff0700728c */ /* 0x000fd2000bf05300 */
[----:B-1----:R-:W-:Y:S05]  /*3e90*/  BRA.U !UP0, `(.L_x_584) ;  /* 0x0000000108207547 */ /* 0x002fea000b800000 */
[----:B------:R-:W1:Y:S01]  /*3ea0*/  LDC.64 R84, c[0x0][0x470] ;  /* 0x00011c00ff547b82 */ /* 0x000e620000000a00 */
[----:B------:R-:W-:Y:S02]  /*3eb0*/  LOP3.LUT R86, R172, 0xffff, RZ, 0xc0, !PT ;  /* 0x0000ffffac567812 */ /* 0x000fe400078ec0ff */
[----:B0-----:R-:W-:-:S03]  /*3ec0*/  PRMT R89, R167, 0x5410, R166 ;  /* 0x00005410a7597816 */ /* 0x001fc600000000a6 */
[----:B------:R-:W-:-:S05]  /*3ed0*/  IMAD.WIDE.U32 R86, R86, 0x10000, RZ ;  /* 0x0001000056567825 */ /* 0x000fca00078e00ff */
[----:B------:R-:W-:Y:S02]  /*3ee0*/  LOP3.LUT R87, R89, R87, RZ, 0xfc, !PT ;  /* 0x0000005759577212 */ /* 0x000fe400078efcff */
[----:B------:R-:W-:Y:S01]  /*3ef0*/  LOP3.LUT R86, R86, 0xffff, R168, 0xf8, !PT ;  /* 0x0000ffff56567812 */ /* 0x000fe200078ef8a8 */
[----:B-1----:R-:W-:-:S05]  /*3f00*/  IMAD.WIDE.U32 R84, R125, 0x8, R84 ;  /* 0x000000087d547825 */ /* 0x002fca00078e0054 */
[----:B------:R1:W-:Y:S02]  /*3f10*/  STG.E.64 desc[UR12][R84.64], R86 ;  /* 0x0000005654007986 */ /* 0x0003e4000c101b0c */
.L_x_584:
[----:B------:R-:W-:-:S07]  /*3f20*/  IADD3 R125, PT, PT, R125, 0x100, RZ ;  /* 0x000001007d7d7810 */ /* 0x000fce0007ffe0ff */
.L_x_574:
[----:B------:R-:W-:Y:S05]  /*3f30*/  BSYNC.RECONVERGENT B0 ;  /* 0x0000000000007941 */ /* 0x000fea0003800200 */
.L_x_573:
        /* <DEDUP_REMOVED lines=11> */
[----:B0-----:R-:W-:Y:S01]  /*3ff0*/  MOV R90, R103 ;  /* 0x00000067005a7202 */ /* 0x001fe20000000f00 */
[--C-:B-1----:R-:W-:Y:S01]  /*4000*/  FFMA.FTZ R84, R139, R92, R93.reuse ;  /* 0x0000005c8b547223 */ /* 0x102fe2000001005d */
[----:B------:R-:W-:Y:S01]  /*4010*/  MOV R86, R102 ;  /* 0x0000006600567202 */ /* 0x000fe20000000f00 */
[-C--:B------:R-:W-:Y:S01]  /*4020*/  FFMA.FTZ R87, R141, R92.reuse, R93 ;  /* 0x0000005c8d577223 */ /* 0x080fe2000001005d */
[----:B------:R-:W-:Y:S01]  /*4030*/  SHF.R.U32.HI R95, RZ, 0x10, R103 ;  /* 0x00000010ff5f7819 */ /* 0x000fe20000011667 */
        /* <DEDUP_REMOVED lines=14> */
[----:B------:R-:W-:-:S04]  /*4120*/  FFMA.FTZ R87, R126, R87, R86 ;  /* 0x000000577e577223 */ /* 0x000fc80000010056 */
        /* <DEDUP_REMOVED lines=15> */
.L_x_589:
        /* <DEDUP_REMOVED lines=12> */
[----:B------:R-:W-:Y:S02]  /*42e0*/  HADD2.F32 R90, -RZ, R95.H0_H0 ;  /* 0x2000005fff5a7230 */ /* 0x000fe40000004100 */
[----:B------:R-:W-:Y:S01]  /*42f0*/  FADD.FTZ R95, R137, -R94 ;  /* 0x8000005e895f7221 */ /* 0x000fe20000010000 */
[----:B------:R-:W-:Y:S02]  /*4300*/  HADD2.F32 R86, -RZ, R87.H0_H0 ;  /* 0x20000057ff567230 */ /* 0x000fe40000004100 */
[----:B------:R-:W-:Y:S01]  /*4310*/  FADD.FTZ R87, R135, -R88 ;  /* 0x8000005887577221 */ /* 0x000fe20000010000 */
        /* <DEDUP_REMOVED lines=15> */
.L_x_588:
        /* <DEDUP_REMOVED lines=34> */
.L_x_591:
[----:B-1----:R-:W-:Y:S01]  /*4630*/  MOV R86, R102 ;  /* 0x0000006600567202 */ /* 0x002fe20000000f00 */
[-C--:B------:R-:W-:Y:S01]  /*4640*/  FFMA.FTZ R84, R139, R92.reuse, R93 ;  /* 0x0000005c8b547223 */ /* 0x080fe2000001005d */
[----:B0-----:R-:W-:Y:S01]  /*4650*/  SHF.R.U64 R90, R102, 0x10, R103 ;  /* 0x00000010665a7819 */ /* 0x001fe20000001267 */
[-CC-:B------:R-:W-:Y:S01]  /*4660*/  FFMA.FTZ R88, R138, R92.reuse, R93.reuse ;  /* 0x0000005c8a587223 */ /* 0x180fe2000001005d */
[----:B------:R-:W-:Y:S01]  /*4670*/  MOV R94, R103 ;  /* 0x00000067005e7202 */ /* 0x000fe20000000f00 */
[-C--:B------:R-:W-:Y:S01]  /*4680*/  FFMA.FTZ R91, R141, R92.reuse, R93 ;  /* 0x0000005c8d5b7223 */ /* 0x080fe2000001005d */
[----:B------:R-:W-:Y:S01]  /*4690*/  SHF.R.U32.HI R95, RZ, 0x10, R103 ;  /* 0x00000010ff5f7819 */ /* 0x000fe20000011667 */
        /* <DEDUP_REMOVED lines=18> */
[----:B------:R-:W-:Y:S01]  /*47c0*/  PRMT R88, R84, 0x7610, R88 ;  /* 0x0000761054587816 */ /* 0x000fe20000000058 */
[----:B------:R-:W-:Y:S06]  /*47d0*/  BRA `(.L_x_590) ;  /* 0x00000004008c7947 */ /* 0x000fec0003800000 */
.L_x_587:
[----:B------:R-:W-:-:S04]  /*47e0*/  UISETP.NE.U32.AND UP0, UPT, UR8, URZ, UPT ;  /* 0x000000ff0800728c */ /* 0x000fc8000bf05070 */
[----:B------:R-:W-:-:S09]  /*47f0*/  UISETP.NE.AND.EX UP0, UPT, UR9, URZ, UPT, UP0 ;  /* 0x000000ff0900728c */ /* 0x000fd2000bf05300 */
[----:B------:R-:W-:Y:S05]  /*4800*/  BRA.U !UP0, `(.L_x_592) ;  /* 0x0000000108d47547 */ /* 0x000fea000b800000 */
        /* <DEDUP_REMOVED lines=30> */
.L_x_593:
        /* <DEDUP_REMOVED lines=23> */
.L_x_592:
        /* <DEDUP_REMOVED lines=26> */
.L_x_594:
[-CC-:B-1----:R-:W-:Y:S01]  /*4d00*/  FFMA.FTZ R84, R139, R92.reuse, R93.reuse ;  /* 0x0000005c8b547223 */ /* 0x182fe2000001005d */
[-CC-:B------:R-:W-:Y:S01]  /*4d10*/  FFMA.FTZ R86, R138, R92.reuse, R93.reuse ;  /* 0x0000005c8a567223 */ /* 0x180fe2000001005d */
[-CC-:B0-----:R-:W-:Y:S01]  /*4d20*/  FFMA.FTZ R89, R141, R92.reuse, R93.reuse ;  /* 0x0000005c8d597223 */ /* 0x181fe2000001005d */
        /* <DEDUP_REMOVED lines=13> */
[----:B------:R-:W-:-:S07]  /*4e00*/  PRMT R91, R88, 0x7632, R91 ;  /* 0x00007632585b7816 */ /* 0x000fce000000005b */
.L_x_590:
        /* <DEDUP_REMOVED lines=16> */
.L_x_595:
        /* <DEDUP_REMOVED lines=10> */
.L_x_596:
[----:B------:R-:W-:-:S07]  /*4fb0*/  IADD3 R125, PT, PT, R125, 0x100, RZ ;  /* 0x000001007d7d7810 */ /* 0x000fce0007ffe0ff */
.L_x_586:
[----:B------:R-:W-:Y:S05]  /*4fc0*/  BSYNC.RECONVERGENT B0 ;  /* 0x0000000000007941 */ /* 0x000fea0003800200 */
.L_x_585:
        /* <DEDUP_REMOVED lines=12> */
[-C--:B-12---:R-:W-:Y:S01]  /*5090*/  FFMA.FTZ R87, R149, R92.reuse, R93 ;  /* 0x0000005c95577223 */ /* 0x086fe2000001005d */
[----:B------:R-:W-:Y:S01]  /*50a0*/  SHF.R.U32.HI R94, RZ, 0x10, R101 ;  /* 0x00000010ff5e7819 */ /* 0x000fe20000011665 */
[--C-:B------:R-:W-:Y:S01]  /*50b0*/  FFMA.FTZ R90, R148, R92, R93.reuse ;  /* 0x0000005c945a7223 */ /* 0x100fe2000001005d */
[----:B------:R-:W-:Y:S01]  /*50c0*/  MOV R84, R100 ;  /* 0x0000006400547202 */ /* 0x000fe20000000f00 */
[-C--:B------:R-:W-:Y:S01]  /*50d0*/  FFMA.FTZ R85, R147, R92.reuse, R93 ;  /* 0x0000005c93557223 */ /* 0x080fe2000001005d */
[----:B------:R-:W-:Y:S01]  /*50e0*/  SHF.R.U64 R96, R100, 0x10, R101 ;  /* 0x0000001064607819 */ /* 0x000fe20000001265 */
[----:B------:R-:W-:Y:S01]  /*50f0*/  FFMA.FTZ R86, R146, R92, R93 ;  /* 0x0000005c92567223 */ /* 0x000fe2000001005d */
[----:B------:R-:W-:Y:S02]  /*5100*/  HADD2.F32 R91, -RZ, R88.H0_H0 ;  /* 0x20000058ff5b7230 */ /* 0x000fe40000004100 */
[----:B------:R-:W-:Y:S01]  /*5110*/  FADD.FTZ R89, R144, -R87 ;  /* 0x8000005790597221 */ /* 0x000fe20000010000 */
[----:B------:R-:W-:-:S02]  /*5120*/  HADD2.F32 R94, -RZ, R94.H0_H0 ;  /* 0x2000005eff5e7230 */ /* 0x000fc40000004100 */
[----:B------:R-:W-:Y:S01]  /*5130*/  FADD.FTZ R95, R145, -R90 ;  /* 0x8000005a915f7221 */ /* 0x000fe20000010000 */
        /* <DEDUP_REMOVED lines=23> */
.L_x_601:
[----:B0-----:R-:W-:Y:S01]  /*52b0*/  MOV R88, R101 ;  /* 0x0000006500587202 */ /* 0x001fe20000000f00 */
[-C--:B------:R-:W-:Y:S01]  /*52c0*/  FFMA.FTZ R89, R149, R92.reuse, R93 ;  /* 0x0000005c95597223 */ /* 0x080fe2000001005d */
[----:B------:R-:W-:Y:S01]  /*52d0*/  SHF.R.U32.HI R94, RZ, 0x10, R101 ;  /* 0x00000010ff5e7819 */ /* 0x000fe20000011665 */
[--C-:B------:R-:W-:Y:S01]  /*52e0*/  FFMA.FTZ R90, R148, R92, R93.reuse ;  /* 0x0000005c945a7223 */ /* 0x100fe2000001005d */
[----:B-12---:R-:W-:Y:S01]  /*52f0*/  MOV R84, R100 ;  /* 0x0000006400547202 */ /* 0x006fe20000000f00 */
        /* <DEDUP_REMOVED lines=26> */
.L_x_600:
[----:B------:R-:W-:-:S04]  /*54a0*/  UISETP.NE.U32.AND UP2, UPT, UR6, URZ, UPT ;  /* 0x000000ff0600728c */ /* 0x000fc8000bf45070 */
[----:B------:R-:W-:-:S09]  /*54b0*/  UISETP.NE.AND.EX UP2, UPT, UR7, URZ, UPT, UP2 ;  /* 0x000000ff0700728c */ /* 0x000fd2000bf45320 */
[----:B------:R-:W-:Y:S05]  /*54c0*/  BRA.U !UP2, `(.L_x_603) ;  /* 0x000000010a7c7547 */ /* 0x000fea000b800000 */
        /* <DEDUP_REMOVED lines=31> */
.L_x_603:
[----:B-12---:R-:W-:Y:S01]  /*56c0*/  MOV R84, R100 ;  /* 0x0000006400547202 */ /* 0x006fe20000000f00 */
[-C--:B------:R-:W-:Y:S01]  /*56d0*/  FFMA.FTZ R86, R146, R92.reuse, R93 ;  /* 0x0000005c92567223 */ /* 0x080fe2000001005d */
[----:B0-----:R-:W-:Y:S01]  /*56e0*/  SHF.R.U64 R88, R100, 0x10, R101 ;  /* 0x0000001064587819 */ /* 0x001fe20000001265 */
[-CC-:B------:R-:W-:Y:S01]  /*56f0*/  FFMA.FTZ R85, R147, R92.reuse, R93.reuse ;  /* 0x0000005c93557223 */ /* 0x180fe2000001005d */
[----:B------:R-:W-:Y:S01]  /*5700*/  MOV R90, R101 ;  /* 0x00000065005a7202 */ /* 0x000fe20000000f00 */
[-C--:B------:R-:W-:Y:S01]  /*5710*/  FFMA.FTZ R91, R149, R92.reuse, R93 ;  /* 0x0000005c955b7223 */ /* 0x080fe2000001005d */
[----:B------:R-:W-:Y:S01]  /*5720*/  SHF.R.U32.HI R95, RZ, 0x10, R101 ;  /* 0x00000010ff5f7819 */ /* 0x000fe20000011665 */
        /* <DEDUP_REMOVED lines=20> */
.L_x_599:
[----:B------:R-:W-:-:S04]  /*5870*/  UISETP.NE.U32.AND UP0, UPT, UR8, URZ, UPT ;  /* 0x000000ff0800728c */ /* 0x000fc8000bf05070 */
[----:B------:R-:W-:-:S09]  /*5880*/  UISETP.NE.AND.EX UP0, UPT, UR9, URZ, UPT, UP0 ;  /* 0x000000ff0900728c */ /* 0x000fd2000bf05300 */
[----:B------:R-:W-:Y:S05]  /*5890*/  BRA.U !UP0, `(.L_x_604) ;  /* 0x0000000108d47547 */ /* 0x000fea000b800000 */
[----:B------:R-:W-:-:S04]  /*58a0*/  UISETP.NE.U32.AND UP2, UPT, UR6, URZ, UPT ;  /* 0x000000ff0600728c */ /* 0x000fc8000bf45070 */
[----:B------:R-:W-:-:S09]  /*58b0*/  UISETP.NE.AND.EX UP2, UPT, UR7, URZ, UPT, UP2 ;  /* 0x000000ff0700728c */ /* 0x000fd2000bf45320 */
[----:B------:R-:W-:Y:S05]  /*58c0*/  BRA.U !UP2, `(.L_x_605) ;  /* 0x000000010a6c7547 */ /* 0x000fea000b800000 */
[-CC-:B-12---:R-:W-:Y:S01]  /*58d0*/  FFMA.FTZ R87, R149, R92.reuse, R93.reuse ;  /* 0x0000005c95577223 */ /* 0x186fe2000001005d */
[-CC-:B------:R-:W-:Y:S01]  /*58e0*/  FFMA.FTZ R86, R148, R92.reuse, R93.reuse ;  /* 0x0000005c94567223 */ /* 0x180fe2000001005d */
[-CC-:B------:R-:W-:Y:S01]  /*58f0*/  FFMA.FTZ R85, R147, R92.reuse, R93.reuse ;  /* 0x0000005c93557223 */ /* 0x180fe2000001005d */
[----:B------:R-:W-:Y:S01]  /*5900*/  FFMA.FTZ R84, R146, R92, R93 ;  /* 0x0000005c92547223 */ /* 0x000fe2000001005d */
[----:B------:R-:W-:Y:S01]  /*5910*/  FADD.FTZ R87, R144, -R87 ;  /* 0x8000005790577221 */ /* 0x000fe20000010000 */
[----:B0-----:R-:W-:Y:S01]  /*5920*/  FADD.FTZ R91, R145, -R86 ;  /* 0x80000056915b7221 */ /* 0x001fe20000010000 */
        /* <DEDUP_REMOVED lines=21> */
.L_x_605:
[-CC-:B-12---:R-:W-:Y:S01]  /*5a80*/  FFMA.FTZ R87, R149, R92.reuse, R93.reuse ;  /* 0x0000005c95577223 */ /* 0x186fe2000001005d */
[-CC-:B------:R-:W-:Y:S01]  /*5a90*/  FFMA.FTZ R86, R148, R92.reuse, R93.reuse ;  /* 0x0000005c94567223 */ /* 0x180fe2000001005d */
[-CC-:B------:R-:W-:Y:S01]  /*5aa0*/  FFMA.FTZ R85, R147, R92.reuse, R93.reuse ;  /* 0x0000005c93557223 */ /* 0x180fe2000001005d */
[----:B------:R-:W-:Y:S01]  /*5ab0*/  FFMA.FTZ R84, R146, R92, R93 ;  /* 0x0000005c92547223 */ /* 0x000fe2000001005d */
[----:B0-----:R-:W-:Y:S01]  /*5ac0*/  FADD.FTZ R89, R144, -R87 ;  /* 0x8000005790597221 */ /* 0x001fe20000010000 */
        /* <DEDUP_REMOVED lines=18> */
.L_x_604:
[----:B------:R-:W-:-:S04]  /*5bf0*/  UISETP.NE.U32.AND UP2, UPT, UR6, URZ, UPT ;  /* 0x000000ff0600728c */ /* 0x000fc8000bf45070 */
[----:B------:R-:W-:-:S09]  /*5c00*/  UISETP.NE.AND.EX UP2, UPT, UR7, URZ, UPT, UP2 ;  /* 0x000000ff0700728c */ /* 0x000fd2000bf45320 */
[----:B------:R-:W-:Y:S05]  /*5c10*/  BRA.U !UP2, `(.L_x_606) ;  /* 0x000000010a5c7547 */ /* 0x000fea000b800000 */
        /* <DEDUP_REMOVED lines=23> */
.L_x_606:
[-CC-:B-12---:R-:W-:Y:S01]  /*5d90*/  FFMA.FTZ R85, R147, R92.reuse, R93.reuse ;  /* 0x0000005c93557223 */ /* 0x186fe2000001005d */
        /* <DEDUP_REMOVED lines=16> */
.L_x_602:
        /* <DEDUP_REMOVED lines=16> */
.L_x_607:
        /* <DEDUP_REMOVED lines=10> */
.L_x_608:
[----:B------:R-:W-:-:S07]  /*6040*/  IADD3 R125, PT, PT, R125, 0x100, RZ ;  /* 0x000001007d7d7810 */ /* 0x000fce0007ffe0ff */
.L_x_598:
[----:B------:R-:W-:Y:S05]  /*6050*/  BSYNC.RECONVERGENT B0 ;  /* 0x0000000000007941 */ /* 0x000fea0003800200 */
.L_x_597:
        /* <DEDUP_REMOVED lines=46> */
.L_x_613:
        /* <DEDUP_REMOVED lines=31> */
.L_x_612:
        /* <DEDUP_REMOVED lines=34> */
.L_x_615:
        /* <DEDUP_REMOVED lines=27> */
.L_x_611:
        /* <DEDUP_REMOVED lines=33> */
.L_x_617:
        /* <DEDUP_REMOVED lines=23> */
.L_x_616:
        /* <DEDUP_REMOVED lines=26> */
.L_x_618:
        /* <DEDUP_REMOVED lines=17> */
.L_x_614:
        /* <DEDUP_REMOVED lines=16> */
.L_x_619:
        /* <DEDUP_REMOVED lines=10> */
.L_x_620:
[----:B------:R-:W-:-:S07]  /*70d0*/  IADD3 R125, PT, PT, R125, 0x100, RZ ;  /* 0x000001007d7d7810 */ /* 0x000fce0007ffe0ff */
.L_x_610:
[----:B------:R-:W-:Y:S05]  /*70e0*/  BSYNC.RECONVERGENT B0 ;  /* 0x0000000000007941 */ /* 0x000fea0003800200 */
.L_x_609:
        /* <DEDUP_REMOVED lines=13> */
[-CC-:B0-----:R-:W-:Y:S01]  /*71c0*/  FFMA.FTZ R88, R164, R92.reuse, R93.reuse ;  /* 0x0000005ca4587223 */ /* 0x181fe2000001005d */
[----:B------:R-:W-:Y:S01]  /*71d0*/  FFMA.FTZ R93, R165, R92, R93 ;  /* 0x0000005ca55d7223 */ /* 0x000fe2000001005d */
[----:B------:R-:W-:Y:S01]  /*71e0*/  SHF.R.U32.HI R91, RZ, 0x10, R109 ;  /* 0x00000010ff5b7819 */ /* 0x000fe2000001166d */
[----:B------:R-:W-:Y:S01]  /*71f0*/  FADD.FTZ R85, R158, -R85 ;  /* 0x800000559e557221 */ /* 0x000fe20000010000 */
[----:B------:R-:W-:Y:S01]  /*7200*/  MOV R87, R109 ;  /* 0x0000006d00577202 */ /* 0x000fe20000000f00 */
[----:B------:R-:W-:Y:S01]  /*7210*/  FADD.FTZ R89, R161, -R88 ;  /* 0x80000058a1597221 */ /* 0x000fe20000010000 */
[----:B------:R-:W-:Y:S01]  /*7220*/  MOV R84, R108 ;  /* 0x0000006c00547202 */ /* 0x000fe20000000f00 */
[----:B------:R-:W-:Y:S01]  /*7230*/  HADD2.F32 R91, -RZ, R91.H0_H0 ;  /* 0x2000005bff5b7230 */ /* 0x000fe20000004100 */
[----:B------:R-:W-:Y:S01]  /*7240*/  SHF.R.U64 R92, R108, 0x10, R109 ;  /* 0x000000106c5c7819 */ /* 0x000fe2000000126d */
        /* <DEDUP_REMOVED lines=24> */
.L_x_625:
[-C--:B0-----:R-:W-:Y:S01]  /*73d0*/  FFMA.FTZ R90, R164, R92.reuse, R93 ;  /* 0x0000005ca45a7223 */ /* 0x081fe2000001005d */
[----:B------:R-:W-:Y:S01]  /*73e0*/  SHF.R.U32.HI R91, RZ, 0x10, R109 ;  /* 0x00000010ff5b7819 */ /* 0x000fe2000001166d */
[-CC-:B-12---:R-:W-:Y:S01]  /*73f0*/  FFMA.FTZ R85, R163, R92.reuse, R93.reuse ;  /* 0x0000005ca3557223 */ /* 0x186fe2000001005d */
[----:B------:R-:W-:Y:S01]  /*7400*/  MOV R88, R109 ;  /* 0x0000006d00587202 */ /* 0x000fe20000000f00 */
[--C-:B------:R-:W-:Y:S01]  /*7410*/  FFMA.FTZ R86, R162, R92, R93.reuse ;  /* 0x0000005ca2567223 */ /* 0x100fe2000001005d */
[----:B------:R-:W-:Y:S01]  /*7420*/  MOV R84, R108 ;  /* 0x0000006c00547202 */ /* 0x000fe20000000f00 */
[----:B------:R-:W-:Y:S01]  /*7430*/  FFMA.FTZ R93, R165, R92, R93 ;  /* 0x0000005ca55d7223 */ /* 0x000fe2000001005d */
[----:B------:R-:W-:Y:S01]  /*7440*/  SHF.R.U64 R87, R108, 0x10, R109 ;  /* 0x000000106c577819 */ /* 0x000fe2000000126d */
        /* <DEDUP_REMOVED lines=23> */
.L_x_624:
[----:B------:R-:W-:-:S04]  /*75c0*/  UISETP.NE.U32.AND UP2, UPT, UR6, URZ, UPT ;  /* 0x000000ff0600728c */ /* 0x000fc8000bf45070 */
[----:B------:R-:W-:-:S09]  /*75d0*/  UISETP.NE.AND.EX UP2, UPT, UR7, URZ, UPT, UP2 ;  /* 0x000000ff0700728c */ /* 0x000fd2000bf45320 */
[----:B------:R-:W-:Y:S05]  /*75e0*/  BRA.U !UP2, `(.L_x_627) ;  /* 0x000000010a7c7547 */ /* 0x000fea000b800000 */
        /* <DEDUP_REMOVED lines=31> */
.L_x_627:
[-CC-:B-12---:R-:W-:Y:S01]  /*77e0*/  FFMA.FTZ R85, R163, R92.reuse, R93.reuse ;  /* 0x0000005ca3557223 */ /* 0x186fe2000001005d */
[-CC-:B------:R-:W-:Y:S01]  /*77f0*/  FFMA.FTZ R86, R162, R92.reuse, R93.reuse ;  /* 0x0000005ca2567223 */ /* 0x180fe2000001005d */
[-CC-:B------:R-:W-:Y:S01]  /*7800*/  FFMA.FTZ R94, R164, R92.reuse, R93.reuse ;  /* 0x0000005ca45e7223 */ /* 0x180fe2000001005d */
[----:B------:R-:W-:Y:S01]  /*7810*/  FFMA.FTZ R93, R165, R92, R93 ;  /* 0x0000005ca55d7223 */ /* 0x000fe2000001005d */
[----:B------:R-:W-:Y:S01]  /*7820*/  MOV R84, R108 ;  /* 0x0000006c00547202 */ /* 0x000fe20000000f00 */
[----:B------:R-:W-:Y:S01]  /*7830*/  FADD.FTZ R85, R158, -R85 ;  /* 0x800000559e557221 */ /* 0x000fe20000010000 */
[--C-:B0-----:R-:W-:Y:S01]  /*7840*/  SHF.R.U64 R88, R108, 0x10, R109.reuse ;  /* 0x000000106c587819 */ /* 0x101fe2000000126d */
[----:B------:R-:W-:Y:S01]  /*7850*/  FADD.FTZ R89, R159, -R86 ;  /* 0x800000569f597221 */ /* 0x000fe20000010000 */
[----:B------:R-:W-:Y:S01]  /*7860*/  SHF.R.U32.HI R92, RZ, 0x10, R109 ;  /* 0x00000010ff5c7819 */ /* 0x000fe2000001166d */
[----:B------:R-:W-:Y:S01]  /*7870*/  HADD2.F32 R87, -RZ, R84.H0_H0 ;  /* 0x20000054ff577230 */ /* 0x000fe20000004100 */
[----:B------:R-:W-:Y:S01]  /*7880*/  MOV R90, R109 ;  /* 0x0000006d005a7202 */ /* 0x000fe20000000f00 */
        /* <DEDUP_REMOVED lines=16> */
.L_x_623:
        /* <DEDUP_REMOVED lines=33> */
.L_x_629:
        /* <DEDUP_REMOVED lines=23> */
.L_x_628:
        /* <DEDUP_REMOVED lines=26> */
.L_x_630:
[-CC-:B-12---:R-:W-:Y:S01]  /*7eb0*/  FFMA.FTZ R85, R163, R92.reuse, R93.reuse ;  /* 0x0000005ca3557223 */ /* 0x186fe2000001005d */
[-CC-:B------:R-:W-:Y:S01]  /*7ec0*/  FFMA.FTZ R84, R162, R92.reuse, R93.reuse ;  /* 0x0000005ca2547223 */ /* 0x180fe2000001005d */
[-CC-:B------:R-:W-:Y:S01]  /*7ed0*/  FFMA.FTZ R86, R164, R92.reuse, R93.reuse ;  /* 0x0000005ca4567223 */ /* 0x180fe2000001005d */
[----:B------:R-:W-:Y:S01]  /*7ee0*/  FFMA.FTZ R93, R165, R92, R93 ;  /* 0x0000005ca55d7223 */ /* 0x000fe2000001005d */
[----:B------:R-:W-:Y:S01]  /*7ef0*/  FADD.FTZ R85, R158, -R85 ;  /* 0x800000559e557221 */ /* 0x000fe20000010000 */
[----:B------:R-:W-:Y:S01]  /*7f00*/  FADD.FTZ R87, R159, -R84 ;  /* 0x800000549f577221 */ /* 0x000fe20000010000 */
[----:B0-----:R-:W-:Y:S01]  /*7f10*/  FADD.FTZ R89, R161, -R86 ;  /* 0x80000056a1597221 */ /* 0x001fe20000010000 */
        /* <DEDUP_REMOVED lines=10> */
[----:B------:R-:W-:-:S07]  /*7fc0*/  PRMT R88, R93, 0x7610, R88 ;  /* 0x000076105d587816 */ /* 0x000fce0000000058 */
.L_x_626:
        /* <DEDUP_REMOVED lines=16> */
.L_x_631:
[----:B------:R3:W-:Y:S01]  /*80d0*/  STG.E.64 desc[UR12][R84.64], R86 ;  /* 0x0000005654007986 */ /* 0x0007e2000c101b0c */
[----:B------:R-:W-:Y:S05]  /*80e0*/  BRA.U !UP2, `(.L_x_622) ;  /* 0x000000010a207547 */ /* 0x000fea000b800000 */
[----:B---3--:R-:W1:Y:S01]  /*80f0*/  LDC.64 R84, c[0x0][0x470] ;  /* 0x00011c00ff547b82 */ /* 0x008e620000000a00 */
[----:B------:R-:W-:Y:S02]  /*8100*/  LOP3.LUT R86, R172, 0xffff, RZ, 0xc0, !PT ;  /* 0x0000ffffac567812 */ /* 0x000fe400078ec0ff */
[----:B0-----:R-:W-:-:S03]  /*8110*/  PRMT R89, R167, 0x5410, R166 ;  /* 0x00005410a7597816 */ /* 0x001fc600000000a6 */
[----:B------:R-:W-:-:S05]  /*8120*/  IMAD.WIDE.U32 R86, R86, 0x10000, RZ ;  /* 0x0001000056567825 */ /* 0x000fca00078e00ff */
[----:B------:R-:W-:Y:S02]  /*8130*/  LOP3.LUT R87, R89, R87, RZ, 0xfc, !PT ;  /* 0x0000005759577212 */ /* 0x000fe400078efcff */
[----:B------:R-:W-:Y:S01]  /*8140*/  LOP3.LUT R86, R86, 0xffff, R168, 0xf8, !PT ;  /* 0x0000ffff56567812 */ /* 0x000fe200078ef8a8 */
[----:B-1----:R-:W-:-:S05]  /*8150*/  IMAD.WIDE.U32 R84, R125, 0x8, R84 ;  /* 0x000000087d547825 */ /* 0x002fca00078e0054 */
[----:B------:R4:W-:Y:S02]  /*8160*/  STG.E.64 desc[UR12][R84.64], R86 ;  /* 0x0000005654007986 */ /* 0x0009e4000c101b0c */
.L_x_622:
[----:B------:R-:W-:Y:S05]  /*8170*/  BSYNC.RECONVERGENT B0 ;  /* 0x0000000000007941 */ /* 0x000fea0003800200 */
.L_x_621:
[----:B------:R-:W-:Y:S01]  /*8180*/  UPLOP3.LUT UP1, UPT, UPT, UPT, UP1, 0x40, 0x4 ;  /* 0x000000000004789c */ /* 0x000fe20003f2e810 */
[----:B------:R-:W-:Y:S10]  /*8190*/  @!P6 BRA `(.L_x_632) ;  /* 0xffffff8800d0e947 */ /* 0x000ff4000383ffff */
.L_x_560:
[----:B------:R-:W0:Y:S01]  /*81a0*/  S2UR UR4, SR_CTAID.X ;  /* 0x00000000000479c3 */ /* 0x000e220000002500 */
[----:B------:R-:W-:Y:S01]  /*81b0*/  BSSY.RECONVERGENT B0, `(.L_x_633) ;  /* 0x0000011000007945 */ /* 0x000fe20003800200 */
[----:B0-----:R-:W-:-:S05]  /*81c0*/  IMAD R3, R2, UR4, RZ ;  /* 0x0000000402037c24 */ /* 0x001fca000f8e02ff */
[----:B-----5:R-:W-:Y:S01]  /*81d0*/  LEA.HI R91, R3, R0, RZ, 0x1e ;  /* 0x00000000035b7211 */ /* 0x020fe200078ff0ff */
[----:B------:R-:W-:Y:S06]  /*81e0*/  @!P0 BRA `(.L_x_634) ;  /* 0x0000000000348947 */ /* 0x000fec0003800000 */
[----:B------:R-:W0:Y:S08]  /*81f0*/  LDC.64 R2, c[0x0][0x440] ;  /* 0x00011000ff027b82 */ /* 0x000e300000000a00 */
[----:B-1234-:R-:W1:Y:S08]  /*8200*/  LDC.64 R84, c[0x0][0x448] ;  /* 0x00011200ff547b82 */ /* 0x01ee700000000a00 */
        /* <DEDUP_REMOVED lines=8> */
[C---:B---3--:R-:W-:Y:S01]  /*8290*/  IMAD.WIDE.U32 R88, R91.reuse, 0x10, R88 ;  /* 0x000000105b587825 */ /* 0x048fe200078e0058 */
[----:B------:R-:W-:-:S04]  /*82a0*/  IADD3 R91, PT, PT, R91, 0x100, RZ ;  /* 0x000001005b5b7810 */ /* 0x000fc80007ffe0ff */
[----:B------:R0:W-:Y:S03]  /*82b0*/  STG.E.128 desc[UR12][R88.64], R40 ;  /* 0x0000002858007986 */ /* 0x0001e6000c101d0c */
.L_x_634:
[----:B------:R-:W-:Y:S05]  /*82c0*/  BSYNC.RECONVERGENT B0 ;  /* 0x0000000000007941 */ /* 0x000fea0003800200 */
.L_x_633:
        /* <DEDUP_REMOVED lines=15> */
.L_x_636:
[----:B------:R-:W-:Y:S05]  /*83c0*/  BSYNC.RECONVERGENT B0 ;  /* 0x0000000000007941 */ /* 0x000fea0003800200 */
.L_x_635:
        /* <DEDUP_REMOVED lines=15> */
.L_x_638:
[----:B------:R-:W-:Y:S05]  /*84c0*/  BSYNC.RECONVERGENT B0 ;  /* 0x0000000000007941 */ /* 0x000fea0003800200 */
.L_x_637:
        /* <DEDUP_REMOVED lines=15> */
.L_x_640:
[----:B------:R-:W-:Y:S05]  /*85c0*/  BSYNC.RECONVERGENT B0 ;  /* 0x0000000000007941 */ /* 0x000fea0003800200 */
.L_x_639:
        /* <DEDUP_REMOVED lines=14> */
.L_x_641:
        /* <DEDUP_REMOVED lines=13> */
.L_x_5384:


//--------------------- .text._ZN10layer_norm31ln_parallel_residual_bwd_kernelINS_13Kernel_traitsI6__halfS2_S2_S2_fjLj5120ELj1ELj1ELj8ELj8ENS_18Kernel_traits_baseILj5120ES2_S2_S2_S2_fjLj256EEEEELb0ELb0ELb1EEEvNS_9BwdParamsE --------------------------
	.section	.text._ZN10layer_norm31ln_parallel_residual_bwd_kernelINS_13Kernel_traitsI6__halfS2_S2_S2_fjLj5120ELj1ELj1ELj8ELj8ENS_18Kernel_traits_baseILj5120ES2_S2_S2_S2_fjLj256EEEEELb0ELb0ELb1EEEvNS_9BwdParamsE,"ax",@progbits
	.align	128
        .global         _ZN10layer_norm31ln_parallel_residual_bwd_kernelINS_13Kernel_traitsI6__halfS2_S2_S2_fjLj5120ELj1ELj1ELj8ELj8ENS_18Kernel_traits_baseILj5120ES2_S2_S2_S2_fjLj256EEEEELb0ELb0ELb1EEEvNS_9BwdParamsE
        .type           _ZN10layer_norm31ln_parallel_residual_bwd_kernelINS_13Kernel_traitsI6__halfS2_S2_S2_fjLj5120ELj1ELj1ELj8ELj8ENS_18Kernel_traits_baseILj5120ES2_S2_S2_S2_fjLj256EEEEELb0ELb0ELb1EEEvNS_9BwdParamsE,@function
        .size           _ZN10layer_norm31ln_parallel_residual_bwd_kernelINS_13Kernel_traitsI6__halfS2_S2_S2_fjLj5120ELj1ELj1ELj8ELj8ENS_18Kernel_traits_baseILj5120ES2_S2_S2_S2_fjLj256EEEEELb0ELb0ELb1EEEvNS_9BwdParamsE,(.L_x_5385 - _ZN10layer_norm31ln_parallel_residual_bwd_kernelINS_13Kernel_traitsI6__halfS2_S2_S2_fjLj5120ELj1ELj1ELj8ELj8ENS_18Kernel_traits_baseILj5120ES2_S2_S2_S2_fjLj256EEEEELb0ELb0ELb1EEEvNS_9BwdParamsE)
        .other          _ZN10layer_norm31ln_parallel_residual_bwd_kernelINS_13Kernel_traitsI6__halfS2_S2_S2_fjLj5120ELj1ELj1ELj8ELj8ENS_18Kernel_traits_baseILj5120ES2_S2_S2_S2_fjLj256EEEEELb0ELb0ELb1EEEvNS_9BwdParamsE,@"STO_CUDA_ENTRY STV_DEFAULT"
_ZN10layer_norm31ln_parallel_residual_bwd_kernelINS_13Kernel_traitsI6__halfS2_S2_S2_fjLj5120ELj1ELj1ELj8ELj8ENS_18Kernel_traits_baseILj5120ES2_S2_S2_S2_fjLj256EEEEELb0ELb0ELb1EEEvNS_9BwdParamsE:
.text._ZN10layer_norm31ln_parallel_residual_bwd_kernelINS_13Kernel_traitsI6__halfS2_S2_S2_fjLj5120ELj1ELj1ELj8ELj8ENS_18Kernel_traits_baseILj5120ES2_S2_S2_S2_fjLj256EEEEELb0ELb0ELb1EEEvNS_9BwdParamsE:
        /* <DEDUP_REMOVED lines=110> */
[----:B---3--:R-:W-:Y:S01]  /*06e0*/  HADD2.F32 R178, -RZ, R154.H0_H0 ;  /* 0x2000009affb27230 */ /* 0x008fe20000004100 */
[--C-:B------:R-:W-:Y:S01]  /*06f0*/  SHF.R.U64 R156, R154, 0x10, R155.reuse ;  /* 0x000000109a9c7819 */ /* 0x100fe2000000129b */
[----:B------:R-:W-:Y:S01]  /*0700*/  HADD2.F32 R177, -RZ, R155.H0_H0 ;  /* 0x2000009bffb17230 */ /* 0x000fe20000004100 */
[----:B------:R-:W-:Y:S01]  /*0710*/  SHF.R.U32.HI R155, RZ, 0x10, R155 ;  /* 0x00000010ff9b7819 */ /* 0x000fe2000001169b */
[----:B--2---:R-:W-:Y:S01]  /*0720*/  HADD2.F32 R176, -RZ, R152.H0_H0 ;  /* 0x20000098ffb07230 */ /* 0x004fe20000004100 */
[--C-:B------:R-:W-:Y:S01]  /*0730*/  SHF.R.U64 R154, R152, 0x10, R153.reuse ;  /* 0x00000010989a7819 */ /* 0x100fe20000001299 */
[----:B------:R-:W-:Y:S01]  /*0740*/  HADD2.F32 R175, -RZ, R153.H0_H0 ;  /* 0x20000099ffaf7230 */ /* 0x000fe20000004100 */
[----:B------:R-:W-:Y:S01]  /*0750*/  SHF.R.U32.HI R153, RZ, 0x10, R153 ;  /* 0x00000010ff997819 */ /* 0x000fe20000011699 */
[----:B----4-:R-:W-:Y:S01]  /*0760*/  HADD2.F32 R174, -RZ, R150.H0_H0 ;  /* 0x20000096ffae7230 */ /* 0x010fe20000004100 */
[--C-:B------:R-:W-:Y:S01]  /*0770*/  SHF.R.U64 R152, R150, 0x10, R151.reuse ;  /* 0x0000001096987819 */ /* 0x100fe20000001297 */
[----:B------:R-:W-:Y:S01]  /*0780*/  HADD2.F32 R173, -RZ, R151.H0_H0 ;  /* 0x20000097ffad7230 */ /* 0x000fe20000004100 */
[----:B------:R-:W-:Y:S01]  /*0790*/  SHF.R.U32.HI R151, RZ, 0x10, R151 ;  /* 0x00000010ff977819 */ /* 0x000fe20000011697 */
[----:B-----5:R-:W-:Y:S01]  /*07a0*/  HADD2.F32 R172, -RZ, R120.H0_H0 ;  /* 0x20000078ffac7230 */ /* 0x020fe20000004100 */
[--C-:B------:R-:W-:Y:S01]  /*07b0*/  SHF.R.U64 R150, R120, 0x10, R121.reuse ;  /* 0x0000001078967819 */ /* 0x100fe20000001279 */
[----:B------:R-:W-:Y:S01]  /*07c0*/  HADD2.F32 R171, -RZ, R121.H0_H0 ;  /* 0x20000079ffab7230 */ /* 0x000fe20000004100 */
[----:B------:R-:W-:Y:S01]  /*07d0*/  SHF.R.U32.HI R121, RZ, 0x10, R121 ;  /* 0x00000010ff797819 */ /* 0x000fe20000011679 */
[----:B------:R-:W-:Y:S01]  /*07e0*/  HADD2.F32 R170, -RZ, R118.H0_H0 ;  /* 0x20000076ffaa7230 */ /* 0x000fe20000004100 */
        /* <DEDUP_REMOVED lines=23> */
[----:B------:R-:W-:-:S02]  /*0960*/  HADD2.F32 R156, -RZ, R156.H0_H0 ;  /* 0x2000009cff9c7230 */ /* 0x000fc40000004100 */
[----:B------:R-:W-:Y:S02]  /*0970*/  HADD2.F32 R155, -RZ, R155.H0_H0 ;  /* 0x2000009bff9b7230 */ /* 0x000fe40000004100 */
[----:B------:R-:W-:Y:S02]  /*0980*/  HADD2.F32 R154, -RZ, R154.H0_H0 ;  /* 0x2000009aff9a7230 */ /* 0x000fe40000004100 */
[----:B------:R-:W-:Y:S02]  /*0990*/  HADD2.F32 R153, -RZ, R153.H0_H0 ;  /* 0x20000099ff997230 */ /* 0x000fe40000004100 */
[----:B------:R-:W-:Y:S02]  /*09a0*/  HADD2.F32 R152, -RZ, R152.H0_H0 ;  /* 0x20000098ff987230 */ /* 0x000fe40000004100 */
[----:B------:R-:W-:Y:S02]  /*09b0*/  HADD2.F32 R151, -RZ, R151.H0_H0 ;  /* 0x20000097ff977230 */ /* 0x000fe40000004100 */
        /* <DEDUP_REMOVED lines=13> */
[----:B01----:R-:W-:-:S07]  /*0a90*/  HADD2.F32 R109, -RZ, R109.H0_H0 ;  /* 0x2000006dff6d7230 */ /* 0x003fce0000004100 */
.L_x_679:
        /* <DEDUP_REMOVED lines=79> */
[----:B------:R-:W-:Y:S01]  /*0f90*/  SHF.R.U64 R215, R138, 0x10, R139 ;  /* 0x000000108ad77819 */ /* 0x000fe2000000128b */
[----:B-----5:R0:W5:Y:S01]  /*0fa0*/  @P0 LDG.E.64 R128, desc[UR8][R86.64] ;  /* 0x0000000856800981 */ /* 0x020162000c1e1b00 */
[----:B------:R-:W-:Y:S01]  /*0fb0*/  FSEL R66, R147, RZ, !P1 ;  /* 0x000000ff93427208 */ /* 0x000fe20004800000 */
[----:B------:R-:W-:Y:S02]  /*0fc0*/  HADD2.F32 R219, -RZ, R219.H0_H0 ;  /* 0x200000dbffdb7230 */ /* 0x000fe40000004100 */
[----:B------:R-:W-:Y:S01]  /*0fd0*/  HADD2.F32 R138, -RZ, R138.H0_H0 ;  /* 0x2000008aff8a7230 */ /* 0x000fe20000004100 */
[----:B------:R1:W5:Y:S01]  /*0fe0*/  @P0 LDG.E.64 R122, desc[UR8][R58.64] ;  /* 0x000000083a7a0981 */ /* 0x000362000c1e1b00 */
[----:B------:R-:W-:Y:S02]  /*0ff0*/  HADD2.F32 R232, -RZ, R232.H0_H0 ;  /* 0x200000e8ffe87230 */ /* 0x000fe40000004100 */
[----:B------:R-:W-:Y:S01]  /*1000*/  FMUL.FTZ R211, R170, R219 ;  /* 0x000000dbaad37220 */ /* 0x000fe20000410000 */
[----:B------:R-:W-:-:S02]  /*1010*/  HADD2.F32 R215, -RZ, R215.H0_H0 ;  /* 0x200000d7ffd77230 */ /* 0x000fc40000004100 */
[----:B0-----:R-:W-:Y:S01]  /*1020*/  HADD2.F32 R87, -RZ, R179.H0_H0 ;  /* 0x200000b3ff577230 */ /* 0x001fe20000004100 */
[----:B------:R-:W-:Y:S01]  /*1030*/  MOV R209, R56 ;  /* 0x0000003800d17202 */ /* 0x000fe20000000f00 */
[----:B----4-:R-:W-:Y:S01]  /*1040*/  @P0 IMAD.WIDE.U32 R132, R104, 0x8, R132 ;  /* 0x0000000868840825 */ /* 0x010fe200078e0084 */
[----:B------:R-:W-:-:S03]  /*1050*/  SHF.R.U64 R207, R56, 0x10, R57 ;  /* 0x0000001038cf7819 */ /* 0x000fc60000001239 */
[----:B-1----:R-:W-:Y:S01]  /*1060*/  FADD.FTZ R59, -R66, R138 ;  /* 0x0000008a423b7221 */ /* 0x002fe20000010100 */
[----:B------:R-:W-:Y:S01]  /*1070*/  MOV R208, R57 ;  /* 0x0000003900d07202 */ /* 0x000fe20000000f00 */
[----:B------:R-:W-:Y:S01]  /*1080*/  HADD2.F32 R223, -RZ, R223.H0_H0 ;  /* 0x200000dfffdf7230 */ /* 0x000fe20000004100 */
[----:B------:R-:W-:Y:S01]  /*1090*/  SHF.R.U32.HI R206, RZ, 0x10, R57 ;  /* 0x00000010ffce7819 */ /* 0x000fe20000011639 */
[----:B------:R-:W-:Y:S01]  /*10a0*/  HADD2.F32 R228, -RZ, R228.H0_H0 ;  /* 0x200000e4ffe47230 */ /* 0x000fe20000004100 */
[----:B------:R-:W-:Y:S01]  /*10b0*/  MOV R56, R67 ;  /* 0x0000004300387202 */ /* 0x000fe20000000f00 */
[----:B------:R-:W-:Y:S01]  /*10c0*/  HADD2.F32 R57, -RZ, R139.H0_H0 ;  /* 0x2000008bff397230 */ /* 0x000fe20000004100 */
[----:B------:R-:W-:Y:S01]  /*10d0*/  SHF.R.U32.HI R213, RZ, 0x10, R139 ;  /* 0x00000010ffd57819 */ /* 0x000fe2000001168b */
[----:B------:R-:W-:Y:S01]  /*10e0*/  FMUL.FTZ R235, R120, R87 ;  /* 0x0000005778eb7220 */ /* 0x000fe20000410000 */
[----:B------:R-:W-:Y:S01]  /*10f0*/  FFMA.FTZ R214, R160, R232, R211 ;  /* 0x000000e8a0d67223 */ /* 0x000fe200000100d3 */
[----:B------:R-:W-:-:S04]  /*1100*/  @P0 IMAD.WIDE.U32 R74, R106, 0x8, R74 ;  /* 0x000000086a4a0825 */ /* 0x000fc800078e004a */
[----:B------:R-:W-:Y:S01]  /*1110*/  FADD.FTZ R215, -R66, R215 ;  /* 0x000000d742d77221 */ /* 0x000fe20000010100 */
[----:B------:R-:W-:Y:S01]  /*1120*/  FMUL.FTZ R179, R148, R59 ;  /* 0x0000003b94b37220 */ /* 0x000fe20000410000 */
[----:B------:R-:W-:Y:S01]  /*1130*/  MOV R199, R134 ;  /* 0x0000008600c77202 */ /* 0x000fe20000000f00 */
[----:B------:R0:W5:Y:S01]  /*1140*/  @P0 LDG.E.64 R130, desc[UR8][R132.64] ;  /* 0x0000000884820981 */ /* 0x000162000c1e1b00 */
[----:B------:R-:W-:Y:S01]  /*1150*/  SHF.R.U64 R217, R134, 0x10, R135 ;  /* 0x0000001086d97819 */ /* 0x000fe20000001287 */
[----:B------:R-:W-:Y:S02]  /*1160*/  HADD2.F32 R221, -RZ, R221.H0_H0 ;  /* 0x200000ddffdd7230 */ /* 0x000fe40000004100 */
[----:B------:R-:W-:Y:S01]  /*1170*/  FMUL.FTZ R237, R169, R228 ;  /* 0x000000e4a9ed7220 */ /* 0x000fe20000410000 */
[----:B------:R-:W-:Y:S02]  /*1180*/  HADD2.F32 R226, -RZ, R226.H0_H0 ;  /* 0x200000e2ffe27230 */ /* 0x000fe40000004100 */
[----:B------:R-:W-:Y:S01]  /*1190*/  FFMA.FTZ R211, R110, R223, R235 ;  /* 0x000000df6ed37223 */ /* 0x000fe200000100eb */
[----:B------:R-:W-:-:S04]  /*11a0*/  @P0 IMAD.WIDE.U32 R72, R107, 0x8, R72 ;  /* 0x000000086b480825 */ /* 0x000fc800078e0048 */
[----:B------:R-:W-:Y:S01]  /*11b0*/  FADD.FTZ R134, RZ, R214 ;  /* 0x000000d6ff867221 */ /* 0x000fe20000010000 */
[----:B------:R-:W-:Y:S01]  /*11c0*/  FADD.FTZ R197, -R66, R57 ;  /* 0x0000003942c57221 */ /* 0x000fe20000010100 */
[----:B------:R-:W-:Y:S01]  /*11d0*/  FMUL.FTZ R215, R148, R215 ;  /* 0x000000d794d77220 */ /* 0x000fe20000410000 */
[----:B------:R-:W-:Y:S01]  /*11e0*/  HADD2.F32 R213, -RZ, R213.H0_H0 ;  /* 0x200000d5ffd57230 */ /* 0x000fe20000004100 */
[----:B------:R1:W5:Y:S01]  /*11f0*/  @P0 LDG.E.64 R126, desc[UR8][R74.64] ;  /* 0x000000084a7e0981 */ /* 0x000362000c1e1b00 */
[----:B0-----:R-:W-:Y:S02]  /*1200*/  HADD2.F32 R132, -RZ, R56.H0_H0 ;  /* 0x20000038ff847230 */ /* 0x001fe40000004100 */
[----:B------:R-:W-:Y:S01]  /*1210*/  FFMA.FTZ R56, R179, R214, RZ ;  /* 0x000000d6b3387223 */ /* 0x000fe200000100ff */
[----:B------:R-:W-:Y:S01]  /*1220*/  HADD2.F32 R231, -RZ, R141.H0_H0 ;  /* 0x2000008dffe77230 */ /* 0x000fe20000004100 */
[----:B------:R-:W-:Y:S01]  /*1230*/  MOV R216, R64 ;  /* 0x0000004000d87202 */ /* 0x000fe20000000f00 */
[----:B------:R-:W-:Y:S01]  /*1240*/  HADD2.F32 R59, -RZ, R192.H0_H0 ;  /* 0x200000c0ff3b7230 */ /* 0x000fe20000004100 */
[--C-:B------:R-:W-:Y:S01]  /*1250*/  SHF.R.U64 R181, R64, 0x10, R65.reuse ;  /* 0x0000001040b57819 */ /* 0x100fe20000001241 */
[----:B------:R-:W-:Y:S01]  /*1260*/  HADD2.F32 R230, -RZ, R230.H0_H0 ;  /* 0x200000e6ffe67230 */ /* 0x000fe20000004100 */
[----:B------:R-:W-:Y:S01]  /*1270*/  MOV R180, R65 ;  /* 0x0000004100b47202 */ /* 0x000fe20000000f00 */
[----:B------:R-:W-:Y:S01]  /*1280*/  HADD2.F32 R233, -RZ, R140.H0_H0 ;  /* 0x2000008cffe97230 */ /* 0x000fe20000004100 */
[----:B------:R-:W-:Y:S01]  /*1290*/  SHF.R.U32.HI R182, RZ, 0x10, R65 ;  /* 0x00000010ffb67819 */ /* 0x000fe20000011641 */
[----:B-1----:R-:W-:Y:S01]  /*12a0*/  HADD2.F32 R75, -RZ, R193.H0_H0 ;  /* 0x200000c1ff4b7230 */ /* 0x002fe20000004100 */
[--C-:B------:R-:W-:Y:S01]  /*12b0*/  SHF.R.U64 R225, R140, 0x10, R141.reuse ;  /* 0x000000108ce17819 */ /* 0x100fe2000000128d */
[----:B------:R-:W-:Y:S01]  /*12c0*/  FMUL.FTZ R210, R119, R226 ;  /* 0x000000e277d27220 */ /* 0x000fe20000410000 */
[----:B------:R-:W-:Y:S01]  /*12d0*/  SHF.R.U32.HI R195, RZ, 0x10, R141 ;  /* 0x00000010ffc37819 */ /* 0x000fe2000001168d */
[----:B------:R-:W-:Y:S01]  /*12e0*/  FFMA.FTZ R212, R158, R221, R237 ;  /* 0x000000dd9ed47223 */ /* 0x000fe200000100ed */
[--C-:B------:R-:W-:Y:S01]  /*12f0*/  SHF.R.U64 R65, R144, 0x10, R145.reuse ;  /* 0x0000001090417819 */ /* 0x100fe20000001291 */
[----:B------:R-:W-:Y:S01]  /*1300*/  FADD.FTZ R193, R211, R134 ;  /* 0x00000086d3c17221 */ /* 0x000fe20000010000 */
[----:B------:R-:W-:Y:S01]  /*1310*/  SHF.R.U32.HI R187, RZ, 0x10, R145 ;  /* 0x00000010ffbb7819 */ /* 0x000fe20000011691 */
[----:B------:R0:W5:Y:S01]  /*1320*/  @P0 LDG.E.64 R124, desc[UR8][R72.64] ;  /* 0x00000008487c0981 */ /* 0x000162000c1e1b00 */
[----:B------:R-:W-:Y:S01]  /*1330*/  SHF.R.U64 R64, R142, 0x10, R143 ;  /* 0x000000108e407819 */ /* 0x000fe2000000128f */
[----:B------:R-:W-:Y:S01]  /*1340*/  FADD.FTZ R213, -R66, R213 ;  /* 0x000000d542d57221 */ /* 0x000fe20000010100 */
[----:B------:R-:W-:Y:S01]  /*1350*/  SHF.R.U32.HI R149, RZ, 0x10, R143 ;  /* 0x00000010ff957819 */ /* 0x000fe2000001168f */
[----:B------:R-:W-:Y:S01]  /*1360*/  FMUL.FTZ R197, R148, R197 ;  /* 0x000000c594c57220 */ /* 0x000fe20000410000 */
[--C-:B------:R-:W-:Y:S01]  /*1370*/  SHF.R.U64 R139, R136, 0x10, R137.reuse ;  /* 0x00000010888b7819 */ /* 0x100fe20000001289 */
[----:B------:R-:W-:Y:S01]  /*1380*/  FFMA.FTZ R56, R215, R211, R56 ;  /* 0x000000d3d7387223 */ /* 0x000fe20000010038 */
[----:B------:R-:W-:Y:S01]  /*1390*/  SHF.R.U32.HI R58, RZ, 0x10, R137 ;  /* 0x00000010ff3a7819 */ /* 0x000fe20000011689 */
[----:B------:R-:W-:Y:S01]  /*13a0*/  FADD.FTZ R231, -R66, R231 ;  /* 0x000000e742e77221 */ /* 0x000fe20000010100 */
[----:B------:R-:W-:-:S02]  /*13b0*/  HADD2.F32 R74, -RZ, R189.H0_H0 ;  /* 0x200000bdff4a7230 */ /* 0x000fc40000004100 */
[----:B0-----:R-:W-:Y:S02]  /*13c0*/  HADD2.F32 R72, -RZ, R185.H0_H0 ;  /* 0x200000b9ff487230 */ /* 0x001fe40000004100 */
[----:B------:R-:W-:Y:S01]  /*13d0*/  FMUL.FTZ R185, R172, R59 ;  /* 0x0000003bacb97220 */ /* 0x000fe20000410000 */
[----:B------:R-:W-:Y:S01]  /*13e0*/  MOV R218, R135 ;  /* 0x0000008700da7202 */ /* 0x000fe20000000f00 */
[----:B------:R-:W-:Y:S01]  /*13f0*/  HADD2.F32 R227, -RZ, R145.H0_H0 ;  /* 0x20000091ffe37230 */ /* 0x000fe20000004100 */
[----:B------:R-:W-:Y:S01]  /*1400*/  SHF.R.U32.HI R220, RZ, 0x10, R135 ;  /* 0x00000010ffdc7819 */ /* 0x000fe20000011687 */
[----:B------:R-:W-:Y:S02]  /*1410*/  HADD2.F32 R141, -RZ, R137.H0_H0 ;  /* 0x20000089ff8d7230 */ /* 0x000fe40000004100 */
[----:B------:R-:W-:Y:S01]  /*1420*/  FFMA.FTZ R210, R109, R230, R210 ;  /* 0x000000e66dd27223 */ /* 0x000fe200000100d2 */
[----:B------:R-:W-:Y:S02]  /*1430*/  HADD2.F32 R225, -RZ, R225.H0_H0 ;  /* 0x200000e1ffe17230 */ /* 0x000fe40000004100 */
[----:B------:R-:W-:Y:S01]  /*1440*/  FADD.FTZ R193, R212, R193 ;  /* 0x000000c1d4c17221 */ /* 0x000fe20000010000 */
[----:B------:R-:W-:Y:S01]  /*1450*/  SHF.R.U32.HI R202, RZ, 0x10, R67 ;  /* 0x00000010ffca7819 */ /* 0x000fe20000011643 */
[----:B------:R-:W-:-:S02]  /*1460*/  HADD2.F32 R229, -RZ, R144.H0_H0 ;  /* 0x20000090ffe57230 */ /* 0x000fc40000004100 */
[----:B------:R-:W-:Y:S01]  /*1470*/  FADD.FTZ R233, -R66, R233 ;  /* 0x000000e942e97221 */ /* 0x000fe20000010100 */
[----:B------:R-:W-:Y:S02]  /*1480*/  HADD2.F32 R142, -RZ, R142.H0_H0 ;  /* 0x2000008eff8e7230 */ /* 0x000fe40000004100 */
[----:B------:R-:W-:Y:S01]  /*1490*/  FMUL.FTZ R213, R148, R213 ;  /* 0x000000d594d57220 */ /* 0x000fe20000410000 */
[----:B------:R-:W-:Y:S02]  /*14a0*/  HADD2.F32 R145, -RZ, R143.H0_H0 ;  /* 0x2000008fff917230 */ /* 0x000fe40000004100 */
[----:B------:R-:W-:Y:S01]  /*14b0*/  FFMA.FTZ R56, R197, R212, R56 ;  /* 0x000000d4c5387223 */ /* 0x000fe20000010038 */
        /* <DEDUP_REMOVED lines=8> */
[----:B------:R-:W-:Y:S01]  /*1540*/  FFMA.FTZ R192, R162, R75, R185 ;  /* 0x0000004ba2c07223 */ /* 0x000fe200000100b9 */
[----:B------:R-:W-:-:S02]  /*1550*/  HADD2.F32 R67, -RZ, R191.H0_H0 ;  /* 0x200000bfff437230 */ /* 0x000fc40000004100 */
[----:B------:R-:W-:Y:S01]  /*1560*/  FMUL.FTZ R191, R148, R231 ;  /* 0x000000e794bf7220 */ /* 0x000fe20000410000 */
[----:B------:R-:W-:Y:S02]  /*1570*/  HADD2.F32 R224, -RZ, R224.H0_H0 ;  /* 0x200000e0ffe07230 */ /* 0x000fe40000004100 */
[----:B------:R-:W-:Y:S01]  /*1580*/  FMUL.FTZ R231, R150, R74 ;  /* 0x0000004a96e77220 */ /* 0x000fe20000410000 */
[----:B------:R-:W-:Y:S02]  /*1590*/  HADD2.F32 R58, -RZ, R186.H0_H0 ;  /* 0x200000baff3a7230 */ /* 0x000fe40000004100 */
        /* <DEDUP_REMOVED lines=17> */
[----:B------:R-:W-:-:S02]  /*16b0*/  HADD2.F32 R66, -RZ, R190.H0_H0 ;  /* 0x200000beff427230 */ /* 0x000fc40000004100 */
[----:B------:R-:W-:Y:S01]  /*16c0*/  FMUL.FTZ R196, R171, R58 ;  /* 0x0000003aabc47220 */ /* 0x000fe20000410000 */
[----:B------:R-:W-:Y:S01]  /*16d0*/  FFMA.FTZ R194, R112, R224, R231 ;  /* 0x000000e070c27223 */ /* 0x000fe200000100e7 */
[----:B------:R-:W-:Y:S01]  /*16e0*/  FADD.FTZ R185, R192, R185 ;  /* 0x000000b9c0b97221 */ /* 0x000fe20000010000 */
[----:B------:R-:W-:Y:S01]  /*16f0*/  FMUL.FTZ R193, R148, R225 ;  /* 0x000000e194c17220 */ /* 0x000fe20000410000 */
[----:B------:R-:W-:Y:S01]  /*1700*/  FFMA.FTZ R56, R189, R192, R56 ;  /* 0x000000c0bd387223 */ /* 0x000fe20000010038 */
[----:B------:R-:W-:Y:S02]  /*1710*/  HADD2.F32 R222, -RZ, R222.H0_H0 ;  /* 0x200000deffde7230 */ /* 0x000fe40000004100 */
[----:B------:R-:W-:Y:S01]  /*1720*/  FMUL.FTZ R198, R121, R66 ;  /* 0x0000004279c67220 */ /* 0x000fe20000410000 */
[----:B------:R-:W-:Y:S02]  /*1730*/  HADD2.F32 R216, -RZ, R216.H0_H0 ;  /* 0x200000d8ffd87230 */ /* 0x000fe40000004100 */
[----:B------:R-:W-:Y:S01]  /*1740*/  FFMA.FTZ R196, R161, R67, R196 ;  /* 0x00000043a1c47223 */ /* 0x000fe200000100c4 */
[----:B------:R-:W-:Y:S01]  /*1750*/  FADD.FTZ R185, R194, R185 ;  /* 0x000000b9c2b97221 */ /* 0x000fe20000010000 */
[----:B------:R-:W-:Y:S01]  /*1760*/  FFMA.FTZ R56, R193, R194, R56 ;  /* 0x000000c2c1387223 */ /* 0x000fe20000010038 */
[----:B------:R-:W-:Y:S01]  /*1770*/  SHF.R.U64 R203, R84, 0x10, R85 ;  /* 0x0000001054cb7819 */ /* 0x000fe20000001255 */
[----:B------:R-:W-:Y:S01]  /*1780*/  HADD2.F32 R65, -RZ, R188.H0_H0 ;  /* 0x200000bcff417230 */ /* 0x000fe20000004100 */
[----:B------:R-:W-:-:S02]  /*1790*/  MOV R201, R85 ;  /* 0x0000005500c97202 */ /* 0x000fc40000000f00 */
[----:B------:R-:W-:Y:S01]  /*17a0*/  SHF.R.U32.HI R200, RZ, 0x10, R85 ;  /* 0x00000010ffc87819 */ /* 0x000fe20000011655 */
[----:B------:R-:W-:Y:S02]  /*17b0*/  HADD2.F32 R85, -RZ, R181.H0_H0 ;  /* 0x200000b5ff557230 */ /* 0x000fe40000004100 */
[----:B------:R-:W-:Y:S01]  /*17c0*/  FMUL.FTZ R233, R174, R216 ;  /* 0x000000d8aee97220 */ /* 0x000fe20000410000 */
[----:B------:R-:W-:Y:S01]  /*17d0*/  FFMA.FTZ R198, R111, R222, R198 ;  /* 0x000000de6fc67223 */ /* 0x000fe200000100c6 */
[----:B------:R-:W-:Y:S01]  /*17e0*/  FADD.FTZ R185, R196, R185 ;  /* 0x000000b9c4b97221 */ /* 0x000fe20000010000 */
[----:B------:R-:W-:Y:S01]  /*17f0*/  FMUL.FTZ R195, R148, R195 ;  /* 0x000000c394c37220 */ /* 0x000fe20000410000 */
[----:B------:R-:W-:Y:S01]  /*1800*/  FFMA.FTZ R56, R191, R196, R56 ;  /* 0x000000c4bf387223 */ /* 0x000fe20000010038 */
[----:B------:R-:W-:Y:S02]  /*1810*/  HADD2.F32 R73, -RZ, R184.H0_H0 ;  /* 0x200000b8ff497230 */ /* 0x000fe40000004100 */
[----:B------:R-:W-:Y:S01]  /*1820*/  FMUL.FTZ R235, R152, R85 ;  /* 0x0000005598eb7220 */ /* 0x000fe20000410000 */
[----:B------:R-:W-:-:S02]  /*1830*/  HADD2.F32 R86, -RZ, R180.H0_H0 ;  /* 0x200000b4ff567230 */ /* 0x000fc40000004100 */
[----:B------:R-:W-:Y:S01]  /*1840*/  FFMA.FTZ R184, R164, R65, R233 ;  /* 0x00000041a4b87223 */ /* 0x000fe200000100e9 */
[----:B------:R-:W-:Y:S01]  /*1850*/  FADD.FTZ R231, R198, R185 ;  /* 0x000000b9c6e77221 */ /* 0x000fe20000010000 */
[----:B------:R-:W-:Y:S01]  /*1860*/  FMUL.FTZ R181, R148, R229 ;  /* 0x000000e594b57220 */ /* 0x000fe20000410000 */
[----:B------:R-:W-:Y:S01]  /*1870*/  FFMA.FTZ R56, R195, R198, R56 ;  /* 0x000000c6c3387223 */ /* 0x000fe20000010038 */
[----:B------:R-:W-:Y:S01]  /*1880*/  MOV R205, R84 ;  /* 0x0000005400cd7202 */ /* 0x000fe20000000f00 */
[----:B------:R-:W-:Y:S02]  /*1890*/  HADD2.F32 R64, -RZ, R183.H0_H0 ;  /* 0x200000b7ff407230 */ /* 0x000fe40000004100 */
[----:B------:R-:W-:Y:S01]  /*18a0*/  FMUL.FTZ R188, R173, R86 ;  /* 0x00000056adbc7220 */ /* 0x000fe20000410000 */
[----:B------:R-:W-:Y:S02]  /*18b0*/  HADD2.F32 R84, -RZ, R182.H0_H0 ;  /* 0x200000b6ff547230 */ /* 0x000fe40000004100 */
[----:B------:R-:W-:Y:S01]  /*18c0*/  FFMA.FTZ R186, R114, R73, R235 ;  /* 0x0000004972ba7223 */ /* 0x000fe200000100eb */
[----:B------:R-:W-:Y:S01]  /*18d0*/  FADD.FTZ R231, R184, R231 ;  /* 0x000000e7b8e77221 */ /* 0x000fe20000010000 */
[----:B------:R-:W-:Y:S01]  /*18e0*/  FMUL.FTZ R185, R148, R137 ;  /* 0x0000008994b97220 */ /* 0x000fe20000410000 */
[----:B------:R-:W-:Y:S01]  /*18f0*/  FFMA.FTZ R56, R181, R184, R56 ;  /* 0x000000b8b5387223 */ /* 0x000fe20000010038 */
        /* <DEDUP_REMOVED lines=28> */
[----:B------:R-:W-:Y:S02]  /*1ac0*/  HADD2.F32 R199, -RZ, R199.H0_H0 ;  /* 0x200000c7ffc77230 */ /* 0x000fe40000004100 */
        /* <DEDUP_REMOVED lines=9> */
[C---:B------:R-:W-:Y:S01]  /*1b60*/  FMUL.FTZ R149, R148.reuse, R149 ;  /* 0x0000009594957220 */ /* 0x040fe20000410000 */
[----:B------:R-:W-:Y:S01]  /*1b70*/  FFMA.FTZ R56, R145, R180, R56 ;  /* 0x000000b491387223 */ /* 0x000fe20000010038 */
[----:B------:R-:W-:Y:S02]  /*1b80*/  HADD2.F32 R203, -RZ, R203.H0_H0 ;  /* 0x200000cbffcb7230 */ /* 0x000fe40000004100 */
[----:B------:R-:W-:Y:S01]  /*1b90*/  FMUL.FTZ R134, R148, R135 ;  /* 0x0000008794867220 */ /* 0x000fe20000410000 */
[----:B------:R-:W-:Y:S02]  /*1ba0*/  HADD2.F32 R218, -RZ, R218.H0_H0 ;  /* 0x200000daffda7230 */ /* 0x000fe40000004100 */
[----:B------:R-:W-:Y:S01]  /*1bb0*/  FMUL.FTZ R137, R156, R217 ;  /* 0x000000d99c897220 */ /* 0x000fe20000410000 */
[----:B------:R-:W-:Y:S01]  /*1bc0*/  FFMA.FTZ R135, R168, R205, R225 ;  /* 0x000000cda8877223 */ /* 0x000fe200000100e1 */
[----:B------:R-:W-:Y:S01]  /*1bd0*/  FADD.FTZ R136, R182, R231 ;  /* 0x000000e7b6887221 */ /* 0x000fe20000010000 */
[----:B------:R-:W-:-:S02]  /*1be0*/  HADD2.F32 R220, -RZ, R220.H0_H0 ;  /* 0x200000dcffdc7230 */ /* 0x000fc40000004100 */
[----:B------:R-:W-:Y:S01]  /*1bf0*/  FFMA.FTZ R225, R149, R182, R56 ;  /* 0x000000b695e17223 */ /* 0x000fe20000010038 */
[----:B------:R-:W-:Y:S02]  /*1c00*/  HADD2.F32 R201, -RZ, R201.H0_H0 ;  /* 0x200000c9ffc97230 */ /* 0x000fe40000004100 */
[----:B------:R-:W-:Y:S01]  /*1c10*/  FMUL.FTZ R140, R177, R218 ;  /* 0x000000dab18c7220 */ /* 0x000fe20000410000 */
[----:B------:R-:W-:Y:S01]  /*1c20*/  FFMA.FTZ R137, R118, R203, R137 ;  /* 0x000000cb76897223 */ /* 0x000fe20000010089 */
[----:B------:R-:W-:Y:S01]  /*1c30*/  FADD.FTZ R136, R135, R136 ;  /* 0x0000008887887221 */ /* 0x000fe20000010000 */
[----:B------:R-:W-:Y:S02]  /*1c40*/  HADD2.F32 R200, -RZ, R200.H0_H0 ;  /* 0x200000c8ffc87230 */ /* 0x000fe40000004100 */
        /* <DEDUP_REMOVED lines=45> */
.L_x_644:
[----:B------:R-:W-:Y:S05]  /*1f20*/  BSYNC.RECONVERGENT B0 ;  /* 0x0000000000007941 */ /* 0x000fea0003800200 */
.L_x_643:
        /* <DEDUP_REMOVED lines=129> */
[----:B------:R-:W-:Y:S01]  /*2740*/  FFMA.FTZ R179, R179, R75, R74 ;  /* 0x0000004bb3b37223 */ /* 0x000fe2000001004a */
[----:B------:R-:W-:Y:S02]  /*2750*/  HADD2.F32 R57, -RZ, R56.H0_H0 ;  /* 0x20000038ff397230 */ /* 0x000fe40000004100 */
[----:B------:R-:W-:Y:S01]  /*2760*/  FADD.FTZ R197, R212, -R197 ;  /* 0x800000c5d4c57221 */ /* 0x000fe20000010000 */
[----:B------:R-:W-:Y:S01]  /*2770*/  SHF.R.U32.HI R56, RZ, 0x10, R123 ;  /* 0x00000010ff387819 */ /* 0x000fe2000001167b */
[----:B------:R-:W-:Y:S01]  /*2780*/  FADD.FTZ R213, R210, -R213 ;  /* 0x800000d5d2d57221 */ /* 0x000fe20000010000 */
[----:B------:R-:W-:-:S02]  /*2790*/  HADD2.F32 R65, -RZ, R65.H0_H0 ;  /* 0x20000041ff417230 */ /* 0x000fc40000004100 */
[----:B------:R-:W-:Y:S01]  /*27a0*/  FFMA.FTZ R58, R148, R197, R57 ;  /* 0x000000c5943a7223 */ /* 0x000fe20000010039 */
[----:B------:R-:W-:Y:S01]  /*27b0*/  FADD.FTZ R179, R214, -R179 ;  /* 0x800000b3d6b37221 */ /* 0x000fe20000010000 */
[----:B------:R-:W-:Y:S01]  /*27c0*/  HADD2.F32 R57, -RZ, R56.H0_H0 ;  /* 0x20000038ff397230 */ /* 0x000fe20000004100 */
[----:B------:R-:W-:Y:S01]  /*27d0*/  MOV R56, R122 ;  /* 0x0000007a00387202 */ /* 0x000fe20000000f00 */
[-CC-:B------:R-:W-:Y:S01]  /*27e0*/  FFMA.FTZ R195, R195, R75.reuse, R74.reuse ;  /* 0x0000004bc3c37223 */ /* 0x180fe2000001004a */
[----:B------:R-:W-:Y:S01]  /*27f0*/  SHF.R.U64 R73, R124, 0x10, R125 ;  /* 0x000000107c497819 */ /* 0x000fe2000000127d */
[--C-:B------:R-:W-:Y:S01]  /*2800*/  FFMA.FTZ R193, R193, R75, R74.reuse ;  /* 0x0000004bc1c17223 */ /* 0x100fe2000001004a */
[----:B------:R-:W-:Y:S01]  /*2810*/  FFMA.FTZ R59, R148, R213, R57 ;  /* 0x000000d5943b7223 */ /* 0x000fe20000010039 */
[----:B------:R-:W-:Y:S02]  /*2820*/  HADD2.F32 R57, -RZ, R56.H0_H0 ;  /* 0x20000038ff397230 */ /* 0x000fe40000004100 */
[-CC-:B------:R-:W-:Y:S01]  /*2830*/  FFMA.FTZ R56, R215, R75.reuse, R74.reuse ;  /* 0x0000004bd7387223 */ /* 0x180fe2000001004a */
[----:B------:R-:W-:Y:S01]  /*2840*/  FADD.FTZ R195, R198, -R195 ;  /* 0x800000c3c6c37221 */ /* 0x000fe20000010000 */
[----:B------:R-:W-:Y:S01]  /*2850*/  FFMA.FTZ R189, R189, R75, R74 ;  /* 0x0000004bbdbd7223 */ /* 0x000fe2000001004a */
[----:B------:R-:W-:-:S02]  /*2860*/  HADD2.F32 R73, -RZ, R73.H0_H0 ;  /* 0x20000049ff497230 */ /* 0x000fc40000004100 */
[----:B------:R-:W-:Y:S01]  /*2870*/  FADD.FTZ R211, R211, -R56 ;  /* 0x80000038d3d37221 */ /* 0x000fe20000010000 */
[----:B------:R-:W-:Y:S01]  /*2880*/  MOV R56, R125 ;  /* 0x0000007d00387202 */ /* 0x000fe20000000f00 */
[----:B------:R-:W-:Y:S01]  /*2890*/  FFMA.FTZ R57, R148, R179, R57 ;  /* 0x000000b394397223 */ /* 0x000fe20000010039 */
[----:B------:R-:W-:Y:S01]  /*28a0*/  FADD.FTZ R193, R194, -R193 ;  /* 0x800000c1c2c17221 */ /* 0x000fe20000010000 */
[----:B------:R-:W-:Y:S01]  /*28b0*/  FFMA.FTZ R64, R148, R211, R65 ;  /* 0x000000d394407223 */ /* 0x000fe20000010041 */
[----:B------:R-:W-:Y:S01]  /*28c0*/  FADD.FTZ R189, R192, -R189 ;  /* 0x800000bdc0bd7221 */ /* 0x000fe20000010000 */
[----:B------:R-:W-:Y:S01]  /*28d0*/  HADD2.F32 R65, -RZ, R56.H0_H0 ;  /* 0x20000038ff417230 */ /* 0x000fe20000004100 */
[----:B------:R-:W-:Y:S01]  /*28e0*/  SHF.R.U32.HI R56, RZ, 0x10, R125 ;  /* 0x00000010ff387819 */ /* 0x000fe2000001167d */
[----:B------:R0:W-:Y:S01]  /*28f0*/  F2F.F16.F32 R67, R57 ;  /* 0x0000003900437304 */ /* 0x0001e20000200800 */
[----:B------:R-:W-:Y:S01]  /*2900*/  FFMA.FTZ R72, R148, R193, R73 ;  /* 0x000000c194487223 */ /* 0x000fe20000010049 */
[-CC-:B------:R-:W-:Y:S01]  /*2910*/  FFMA.FTZ R187, R187, R75.reuse, R74.reuse ;  /* 0x0000004bbbbb7223 */ /* 0x180fe2000001004a */
[-CC-:B------:R-:W-:Y:S01]  /*2920*/  FFMA.FTZ R183, R183, R75.reuse, R74.reuse ;  /* 0x0000004bb7b77223 */ /* 0x180fe2000001004a */
[-CC-:B------:R-:W-:Y:S01]  /*2930*/  FFMA.FTZ R181, R181, R75.reuse, R74.reuse ;  /* 0x0000004bb5b57223 */ /* 0x180fe2000001004a */
[-CC-:B------:R-:W-:Y:S01]  /*2940*/  FFMA.FTZ R149, R149, R75.reuse, R74.reuse ;  /* 0x0000004b95957223 */ /* 0x180fe2000001004a */
[----:B------:R-:W-:Y:S01]  /*2950*/  FADD.FTZ R187, R190, -R187 ;  /* 0x800000bbbebb7221 */ /* 0x000fe20000010000 */
[----:B------:R-:W-:Y:S01]  /*2960*/  FADD.FTZ R183, R188, -R183 ;  /* 0x800000b7bcb77221 */ /* 0x000fe20000010000 */
[----:B------:R-:W-:Y:S01]  /*2970*/  FADD.FTZ R181, R184, -R181 ;  /* 0x800000b5b8b57221 */ /* 0x000fe20000010000 */
[----:B0-----:R-:W-:Y:S01]  /*2980*/  HADD2.F32 R57, -RZ, R56.H0_H0 ;  /* 0x20000038ff397230 */ /* 0x001fe20000004100 */
[----:B------:R-:W-:Y:S01]  /*2990*/  MOV R56, R124 ;  /* 0x0000007c00387202 */ /* 0x000fe20000000f00 */
[----:B------:R-:W-:Y:S01]  /*29a0*/  FADD.FTZ R149, R182, -R149 ;  /* 0x80000095b6957221 */ /* 0x000fe20000010000 */
[-CC-:B------:R-:W-:Y:S01]  /*29b0*/  FFMA.FTZ R145, R145, R75.reuse, R74.reuse ;  /* 0x0000004b91917223 */ /* 0x180fe2000001004a */
[--C-:B------:R-:W-:Y:S01]  /*29c0*/  FFMA.FTZ R143, R143, R75, R74.reuse ;  /* 0x0000004b8f8f7223 */ /* 0x100fe2000001004a */
[----:B------:R-:W-:Y:S01]  /*29d0*/  FFMA.FTZ R66, R148, R195, R57 ;  /* 0x000000c394427223 */ /* 0x000fe20000010039 */
[----:B------:R-:W-:Y:S01]  /*29e0*/  HADD2.F32 R57, -RZ, R56.H0_H0 ;  /* 0x20000038ff397230 */ /* 0x000fe20000004100 */
[----:B------:R-:W-:Y:S01]  /*29f0*/  MOV R56, R127 ;  /* 0x0000007f00387202 */ /* 0x000fe20000000f00 */
[----:B------:R-:W-:Y:S01]  /*2a00*/  FADD.FTZ R145, R180, -R145 ;  /* 0x80000091b4917221 */ /* 0x000fe20000010000 */
[----:B------:R-:W-:Y:S01]  /*2a10*/  FADD.FTZ R143, R144, -R143 ;  /* 0x8000008f908f7221 */ /* 0x000fe20000010000 */
[--C-:B------:R-:W-:Y:S01]  /*2a20*/  FFMA.FTZ R147, R147, R75, R74.reuse ;  /* 0x0000004b93937223 */ /* 0x100fe2000001004a */
[----:B------:R-:W-:Y:S01]  /*2a30*/  FFMA.FTZ R57, R148, R189, R57 ;  /* 0x000000bd94397223 */ /* 0x000fe20000010039 */
[----:B------:R-:W-:Y:S01]  /*2a40*/  HADD2.F32 R73, -RZ, R56.H0_H0 ;  /* 0x20000038ff497230 */ /* 0x000fe20000004100 */
[----:B------:R-:W-:Y:S01]  /*2a50*/  SHF.R.U32.HI R56, RZ, 0x10, R127 ;  /* 0x00000010ff387819 */ /* 0x000fe2000001167f */
[--C-:B------:R-:W-:Y:S01]  /*2a60*/  FFMA.FTZ R191, R191, R75, R74.reuse ;  /* 0x0000004bbfbf7223 */ /* 0x100fe2000001004a */
[----:B------:R0:W-:Y:S01]  /*2a70*/  F2F.F16.F32 R85, R57 ;  /* 0x0000003900557304 */ /* 0x0001e20000200800 */
[----:B------:R-:W-:Y:S01]  /*2a80*/  FADD.FTZ R147, R146, -R147 ;  /* 0x8000009392937221 */ /* 0x000fe20000010000 */
[----:B------:R-:W-:Y:S01]  /*2a90*/  FFMA.FTZ R73, R148, R183, R73 ;  /* 0x000000b794497223 */ /* 0x000fe20000010049 */
[----:B------:R-:W-:Y:S01]  /*2aa0*/  MOV R132, R131 ;  /* 0x0000008300847202 */ /* 0x000fe20000000f00 */
[-CC-:B------:R-:W-:Y:S01]  /*2ab0*/  FFMA.FTZ R138, R138, R75.reuse, R74.reuse ;  /* 0x0000004b8a8a7223 */ /* 0x180fe2000001004a */
[----:B------:R-:W-:Y:S01]  /*2ac0*/  FADD.FTZ R191, R196, -R191 ;  /* 0x800000bfc4bf7221 */ /* 0x000fe20000010000 */
[----:B------:R-:W-:-:S02]  /*2ad0*/  FFMA.FTZ R185, R185, R75, R74 ;  /* 0x0000004bb9b97223 */ /* 0x000fc4000001004a */
[----:B------:R1:W-:Y:S01]  /*2ae0*/  F2F.F16.F32 R84, R73 ;  /* 0x0000004900547304 */ /* 0x0003e20000200800 */
[----:B0-----:R-:W-:Y:S01]  /*2af0*/  HADD2.F32 R57, -RZ, R56.H0_H0 ;  /* 0x20000038ff397230 */ /* 0x001fe20000004100 */
[----:B------:R-:W-:Y:S01]  /*2b00*/  MOV R56, R126 ;  /* 0x0000007e00387202 */ /* 0x000fe20000000f00 */
[----:B------:R-:W-:Y:S01]  /*2b10*/  FADD.FTZ R141, R141, -R138 ;  /* 0x8000008a8d8d7221 */ /* 0x000fe20000010000 */
[----:B------:R-:W-:Y:S01]  /*2b20*/  SHF.R.U64 R138, R130, 0x10, R131 ;  /* 0x00000010828a7819 */ /* 0x000fe20000001283 */
[C---:B------:R-:W-:Y:S01]  /*2b30*/  FFMA.FTZ R65, R148.reuse, R191, R65 ;  /* 0x000000bf94417223 */ /* 0x040fe20000010041 */
[----:B------:R-:W-:Y:S01]  /*2b40*/  FFMA.FTZ R187, R148, R187, R57 ;  /* 0x000000bb94bb7223 */ /* 0x000fe20000010039 */
[----:B------:R-:W-:Y:S01]  /*2b50*/  HADD2.F32 R57, -RZ, R56.H0_H0 ;  /* 0x20000038ff397230 */ /* 0x000fe20000004100 */
[----:B------:R-:W-:Y:S01]  /*2b60*/  SHF.R.U64 R56, R126, 0x10, R127 ;  /* 0x000000107e387819 */ /* 0x000fe2000000127f */
[----:B------:R-:W-:Y:S01]  /*2b70*/  FADD.FTZ R185, R186, -R185 ;  /* 0x800000b9bab97221 */ /* 0x000fe20000010000 */
[----:B------:R-:W-:Y:S02]  /*2b80*/  F2F.F16.F32 R66, R66 ;  /* 0x0000004200427304 */ /* 0x000fe40000200800 */
[----:B------:R-:W-:Y:S01]  /*2b90*/  FFMA.FTZ R57, R148, R181, R57 ;  /* 0x000000b594397223 */ /* 0x000fe20000010039 */
[----:B-1----:R-:W-:Y:S01]  /*2ba0*/  HADD2.F32 R73, -RZ, R56.H0_H0 ;  /* 0x20000038ff497230 */ /* 0x002fe20000004100 */
[----:B------:R-:W-:-:S04]  /*2bb0*/  MOV R56, R129 ;  /* 0x0000008100387202 */ /* 0x000fc80000000f00 */
[----:B------:R0:W-:Y:S01]  /*2bc0*/  F2F.F16.F32 R87, R57 ;  /* 0x0000003900577304 */ /* 0x0001e20000200800 */
[----:B------:R-:W-:Y:S01]  /*2bd0*/  HADD2.F32 R133, -RZ, R56.H0_H0 ;  /* 0x20000038ff857230 */ /* 0x000fe20000004100 */
[----:B------:R-:W-:Y:S01]  /*2be0*/  SHF.R.U32.HI R56, RZ, 0x10, R129 ;  /* 0x00000010ff387819 */ /* 0x000fe20000011681 */
[----:B------:R-:W-:-:S03]  /*2bf0*/  FFMA.FTZ R73, R148, R185, R73 ;  /* 0x000000b994497223 */ /* 0x000fc60000010049 */
[----:B------:R-:W-:Y:S01]  /*2c00*/  FFMA.FTZ R133, R148, R145, R133 ;  /* 0x0000009194857223 */ /* 0x000fe20000010085 */
[----:B------:R-:W-:Y:S01]  /*2c10*/  FFMA.FTZ R145, R142, R75, R74 ;  /* 0x0000004b8e917223 */ /* 0x000fe2000001004a */
[----:B------:R-:W1:Y:S01]  /*2c20*/  F2F.F16.F32 R65, R65 ;  /* 0x0000004100417304 */ /* 0x000e620000200800 */
[----:B0-----:R-:W-:Y:S01]  /*2c30*/  HADD2.F32 R57, -RZ, R56.H0_H0 ;  /* 0x20000038ff397230 */ /* 0x001fe20000004100 */
[----:B------:R-:W-:Y:S01]  /*2c40*/  MOV R56, R128 ;  /* 0x0000008000387202 */ /* 0x000fe20000000f00 */
[----:B------:R-:W-:-:S03]  /*2c50*/  FADD.FTZ R145, R140, -R145 ;  /* 0x800000918c917221 */ /* 0x000fc60000010000 */
[----:B------:R-:W-:Y:S01]  /*2c60*/  FFMA.FTZ R149, R148, R149, R57 ;  /* 0x0000009594957223 */ /* 0x000fe20000010039 */
[----:B------:R-:W-:Y:S01]  /*2c70*/  HADD2.F32 R57, -RZ, R56.H0_H0 ;  /* 0x20000038ff397230 */ /* 0x000fe20000004100 */
[----:B------:R-:W-:Y:S01]  /*2c80*/  SHF.R.U64 R56, R128, 0x10, R129 ;  /* 0x0000001080387819 */ /* 0x000fe20000001281 */
[----:B------:R-:W-:Y:S03]  /*2c90*/  F2F.F16.F32 R86, R133 ;  /* 0x0000008500567304 */ /* 0x000fe60000200800 */
[----:B------:R-:W-:Y:S01]  /*2ca0*/  FFMA.FTZ R57, R148, R143, R57 ;  /* 0x0000008f94397223 */ /* 0x000fe20000010039 */
[----:B------:R-:W-:Y:S01]  /*2cb0*/  HADD2.F32 R143, -RZ, R56.H0_H0 ;  /* 0x20000038ff8f7230 */ /* 0x000fe20000004100 */
[----:B------:R-:W-:-:S03]  /*2cc0*/  SHF.R.U32.HI R56, RZ, 0x10, R131 ;  /* 0x00000010ff387819 */ /* 0x000fc60000011683 */
[----:B------:R0:W-:Y:S01]  /*2cd0*/  F2F.F16.F32 R133, R57 ;  /* 0x0000003900857304 */ /* 0x0001e20000200800 */
[----:B------:R-:W-:Y:S01]  /*2ce0*/  FFMA.FTZ R143, R148, R147, R143 ;  /* 0x00000093948f7223 */ /* 0x000fe2000001008f */
[----:B------:R-:W-:Y:S02]  /*2cf0*/  HADD2.F32 R147, -RZ, R56.H0_H0 ;  /* 0x20000038ff937230 */ /* 0x000fe40000004100 */
[-CC-:B------:R-:W-:Y:S01]  /*2d00*/  FFMA.FTZ R56, R139, R75.reuse, R74.reuse ;  /* 0x0000004b8b387223 */ /* 0x180fe2000001004a */
[----:B------:R-:W-:Y:S01]  /*2d10*/  FFMA.FTZ R74, R134, R75, R74 ;  /* 0x0000004b864a7223 */ /* 0x000fe2000001004a */
[----:B-1----:R-:W-:Y:S02]  /*2d20*/  PRMT R139, R65, 0x5410, R66 ;  /* 0x00005410418b7816 */ /* 0x002fe40000000042 */
[----:B------:R-:W-:Y:S01]  /*2d30*/  FADD.FTZ R137, R137, -R56 ;  /* 0x8000003889897221 */ /* 0x000fe20000010000 */
[----:B------:R-:W-:Y:S01]  /*2d40*/  MOV R56, R130 ;  /* 0x0000008200387202 */ /* 0x000fe20000000f00 */
[----:B0-----:R-:W-:Y:S01]  /*2d50*/  HADD2.F32 R57, -RZ, R132.H0_H0 ;  /* 0x20000084ff397230 */ /* 0x001fe20000004100 */
[----:B------:R-:W0:Y:S01]  /*2d60*/  F2F.F16.F32 R64, R64 ;  /* 0x0000004000407304 */ /* 0x000e220000200800 */
[----:B------:R-:W-:Y:S01]  /*2d70*/  FADD.FTZ R135, R135, -R74 ;  /* 0x8000004a87877221 */ /* 0x000fe20000010000 */
[----:B------:R-:W-:Y:S01]  /*2d80*/  FFMA.FTZ R145, R148, R145, R147 ;  /* 0x0000009194917223 */ /* 0x000fe20000010093 */
[----:B------:R-:W-:-:S02]  /*2d90*/  HADD2.F32 R75, -RZ, R56.H0_H0 ;  /* 0x20000038ff4b7230 */ /* 0x000fc40000004100 */
[C---:B------:R-:W-:Y:S01]  /*2da0*/  FFMA.FTZ R141, R148.reuse, R141, R57 ;  /* 0x0000008d948d7223 */ /* 0x040fe20000010039 */
[----:B------:R-:W-:Y:S02]  /*2db0*/  HADD2.F32 R57, -RZ, R138.H0_H0 ;  /* 0x2000008aff397230 */ /* 0x000fe40000004100 */
[----:B------:R-:W-:Y:S01]  /*2dc0*/  F2F.F16.F32 R58, R58 ;  /* 0x0000003a003a7304 */ /* 0x000fe20000200800 */
[C---:B------:R-:W-:Y:S02]  /*2dd0*/  FFMA.FTZ R135, R148.reuse, R135, R75 ;  /* 0x0000008794877223 */ /* 0x040fe4000001004b */
[----:B------:R-:W-:Y:S02]  /*2de0*/  FFMA.FTZ R137, R148, R137, R57 ;  /* 0x0000008994897223 */ /* 0x000fe40000010039 */
[----:B------:R-:W1:Y:S01]  /*2df0*/  LDC.64 R56, c[0x0][0x468] ;  /* 0x00011a00ff387b82 */ /* 0x000e620000000a00 */
[----:B0-----:R-:W-:Y:S02]  /*2e00*/  IMAD.WIDE.U32 R64, R64, 0x10000, RZ ;  /* 0x0001000040407825 */ /* 0x001fe400078e00ff */
[----:B------:R-:W0:Y:S01]  /*2e10*/  F2F.F16.F32 R59, R59 ;  /* 0x0000003b003b7304 */ /* 0x000e220000200800 */
[----:B------:R-:W-:-:S07]  /*2e20*/  LOP3.LUT R74, R64, R67, RZ, 0xfc, !PT ;  /* 0x00000043404a7212 */ /* 0x000fce00078efcff */
[----:B------:R-:W2:Y:S01]  /*2e30*/  F2F.F16.F32 R72, R72 ;  /* 0x0000004800487304 */ /* 0x000ea20000200800 */
[----:B0-----:R-:W-:-:S07]  /*2e40*/  PRMT R75, R58, 0x5410, R59 ;  /* 0x000054103a4b7816 */ /* 0x001fce000000003b */
[----:B------:R-:W0:Y:S01]  /*2e50*/  F2F.F16.F32 R73, R73 ;  /* 0x0000004900497304 */ /* 0x000e220000200800 */
[----:B------:R-:W-:Y:S01]  /*2e60*/  LOP3.LUT R75, R75, R65, RZ, 0xfc, !PT ;  /* 0x000000414b4b7212 */ /* 0x000fe200078efcff */
[----:B--2---:R-:W-:-:S06]  /*2e70*/  IMAD.WIDE.U32 R58, R72, 0x10000, RZ ;  /* 0x00010000483a7825 */ /* 0x004fcc00078e00ff */
[----:B------:R-:W2:Y:S01]  /*2e80*/  F2F.F16.F32 R143, R143 ;  /* 0x0000008f008f7304 */ /* 0x000ea20000200800 */
[----:B------:R-:W-:Y:S01]  /*2e90*/  LOP3.LUT R72, R58, R85, RZ, 0xfc, !PT ;  /* 0x000000553a487212 */ /* 0x000fe200078efcff */
[----:B0-----:R-:W-:-:S06]  /*2ea0*/  IMAD.WIDE.U32 R66, R73, 0x10000, RZ ;  /* 0x0001000049427825 */ /* 0x001fcc00078e00ff */
[----:B------:R-:W0:Y:S01]  /*2eb0*/  F2F.F16.F32 R187, R187 ;  /* 0x000000bb00bb7304 */ /* 0x000e220000200800 */
[----:B------:R-:W-:Y:S02]  /*2ec0*/  LOP3.LUT R73, R139, R59, RZ, 0xfc, !PT ;  /* 0x0000003b8b497212 */ /* 0x000fe400078efcff */
[----:B------:R-:W-:Y:S01]  /*2ed0*/  LOP3.LUT R66, R66, R87, RZ, 0xfc, !PT ;  /* 0x0000005742427212 */ /* 0x000fe200078efcff */
[----:B--2---:R-:W-:-:S04]  /*2ee0*/  IMAD.WIDE.U32 R64, R143, 0x10000, RZ ;  /* 0x000100008f407825 */ /* 0x004fc800078e00ff */
[----:B------:R-:W2:Y:S01]  /*2ef0*/  F2F.F16.F32 R149, R149 ;  /* 0x0000009500957304 */ /* 0x000ea20000200800 */
[----:B------:R-:W-:Y:S02]  /*2f00*/  LOP3.LUT R64, R64, R133, RZ, 0xfc, !PT ;  /* 0x0000008540407212 */ /* 0x000fe400078efcff */
[----:B0-----:R-:W-:-:S05]  /*2f10*/  PRMT R187, R84, 0x5410, R187 ;  /* 0x0000541054bb7816 */ /* 0x001fca00000000bb */
[----:B------:R-:W0:Y:S01]  /*2f20*/  F2F.F16.F32 R137, R137 ;  /* 0x0000008900897304 */ /* 0x000e220000200800 */
[----:B-1----:R-:W-:Y:S01]  /*2f30*/  IMAD.WIDE.U32 R84, R108, 0x8, R56 ;  /* 0x000000086c547825 */ /* 0x002fe200078e0038 */
[----:B------:R-:W-:-:S04]  /*2f40*/  LOP3.LUT R67, R187, R67, RZ, 0xfc, !PT ;  /* 0x00000043bb437212 */ /* 0x000fc800078efcff */
[----:B------:R3:W-:Y:S01]  /*2f50*/  STG.E.64 desc[UR8][R84.64], R74 ;  /* 0x0000004a54007986 */ /* 0x0007e2000c101b08 */
[----:B--2---:R-:W-:Y:S01]  /*2f60*/  PRMT R149, R86, 0x5410, R149 ;  /* 0x0000541056957816 */ /* 0x004fe20000000095 */
[----:B------:R-:W-:Y:S01]  /*2f70*/  F2F.F16.F32 R132, R145 ;  /* 0x0000009100847304 */ /* 0x000fe20000200800 */
[--C-:B------:R-:W-:Y:S02]  /*2f80*/  IMAD.WIDE.U32 R86, R107, 0x8, R56.reuse ;  /* 0x000000086b567825 */ /* 0x100fe400078e0038 */
[----:B------:R-:W-:Y:S02]  /*2f90*/  LOP3.LUT R65, R149, R65, RZ, 0xfc, !PT ;  /* 0x0000004195417212 */ /* 0x000fe400078efcff */
[----:B------:R-:W-:Y:S01]  /*2fa0*/  IMAD.WIDE.U32 R106, R106, 0x8, R56 ;  /* 0x000000086a6a7825 */ /* 0x000fe200078e0038 */
[----:B------:R3:W-:Y:S02]  /*2fb0*/  STG.E.64 desc[UR8][R86.64], R72 ;  /* 0x0000004856007986 */ /* 0x0007e4000c101b08 */
[----:B------:R-:W1:Y:S01]  /*2fc0*/  F2F.F16.F32 R141, R141 ;  /* 0x0000008d008d7304 */ /* 0x000e620000200800 */
[----:B0-----:R-:W-:Y:S01]  /*2fd0*/  IMAD.WIDE.U32 R58, R137, 0x10000, RZ ;  /* 0x00010000893a7825 */ /* 0x001fe200078e00ff */
[----:B------:R3:W-:Y:S06]  /*2fe0*/  STG.E.64 desc[UR8][R106.64], R66 ;  /* 0x000000426a007986 */ /* 0x0007ec000c101b08 */
[----:B------:R-:W0:Y:S01]  /*2ff0*/  F2F.F16.F32 R135, R135 ;  /* 0x0000008700877304 */ /* 0x000e220000200800 */
        /* <DEDUP_REMOVED lines=8> */
.L_x_647:
[----:B-----5:R-:W-:Y:S01]  /*3080*/  MOV R56, R123 ;  /* 0x0000007b00387202 */ /* 0x020fe20000000f00 */
[-CC-:B------:R-:W-:Y:S01]  /*3090*/  FFMA.FTZ R197, R197, R75.reuse, R74.reuse ;  /* 0x0000004bc5c57223 */ /* 0x180fe2000001004a */
[-CC-:B------:R-:W-:Y:S01]  /*30a0*/  FFMA.FTZ R213, R213, R75.reuse, R74.reuse ;  /* 0x0000004bd5d57223 */ /* 0x180fe2000001004a */
[-CC-:B------:R-:W-:Y:S01]  /*30b0*/  FFMA.FTZ R179, R179, R75.reuse, R74.reuse ;  /* 0x0000004bb3b37223 */ /* 0x180fe2000001004a */
[--C-:B------:R-:W-:Y:S01]  /*30c0*/  FFMA.FTZ R195, R195, R75, R74.reuse ;  /* 0x0000004bc3c37223 */ /* 0x100fe2000001004a */
[----:B------:R-:W-:Y:S02]  /*30d0*/  HADD2.F32 R57, -RZ, R56.H0_H0 ;  /* 0x20000038ff397230 */ /* 0x000fe40000004100 */
[----:B------:R-:W-:Y:S01]  /*30e0*/  FADD.FTZ R197, R212, -R197 ;  /* 0x800000c5d4c57221 */ /* 0x000fe20000010000 */
[----:B------:R-:W-:Y:S01]  /*30f0*/  SHF.R.U32.HI R56, RZ, 0x10, R123 ;  /* 0x00000010ff387819 */ /* 0x000fe2000001167b */
[----:B------:R-:W-:Y:S01]  /*3100*/  FADD.FTZ R213, R210, -R213 ;  /* 0x800000d5d2d57221 */ /* 0x000fe20000010000 */
[----:B------:R-:W-:Y:S01]  /*3110*/  FADD.FTZ R179, R214, -R179 ;  /* 0x800000b3d6b37221 */ /* 0x000fe20000010000 */
[----:B------:R-:W-:Y:S01]  /*3120*/  FFMA.FTZ R58, R148, R197, R57 ;  /* 0x000000c5943a7223 */ /* 0x000fe20000010039 */
[----:B------:R-:W-:Y:S01]  /*3130*/  FADD.FTZ R195, R198, -R195 ;  /* 0x800000c3c6c37221 */ /* 0x000fe20000010000 */
[----:B------:R-:W-:Y:S01]  /*3140*/  HADD2.F32 R57, -RZ, R56.H0_H0 ;  /* 0x20000038ff397230 */ /* 0x000fe20000004100 */
[----:B------:R-:W-:Y:S01]  /*3150*/  MOV R56, R122 ;  /* 0x0000007a00387202 */ /* 0x000fe20000000f00 */
[-CC-:B------:R-:W-:Y:S01]  /*3160*/  FFMA.FTZ R191, R191, R75.reuse, R74.reuse ;  /* 0x0000004bbfbf7223 */ /* 0x180fe2000001004a */
[----:B------:R-:W-:Y:S01]  /*3170*/  SHF.R.U64 R64, R122, 0x10, R123 ;  /* 0x000000107a407819 */ /* 0x000fe2000000127b */
[----:B------:R-:W-:Y:S01]  /*3180*/  FFMA.FTZ R189, R189, R75, R74 ;  /* 0x0000004bbdbd7223 */ /* 0x000fe2000001004a */
[----:B------:R-:W-:Y:S01]  /*3190*/  FFMA.FTZ R59, R148, R213, R57 ;  /* 0x000000d5943b7223 */ /* 0x000fe20000010039 */
[----:B------:R-:W-:-:S02]  /*31a0*/  HADD2.F32 R57, -RZ, R56.H0_H0 ;  /* 0x20000038ff397230 */ /* 0x000fc40000004100 */
[----:B------:R-:W-:Y:S01]  /*31b0*/  FFMA.FTZ R56, R215, R75, R74 ;  /* 0x0000004bd7387223 */ /* 0x000fe2000001004a */
[----:B------:R-:W-:Y:S01]  /*31c0*/  FADD.FTZ R191, R196, -R191 ;  /* 0x800000bfc4bf7221 */ /* 0x000fe20000010000 */
[----:B------:R-:W-:Y:S02]  /*31d0*/  HADD2.F32 R65, -RZ, R64.H0_H0 ;  /* 0x20000040ff417230 */ /* 0x000fe40000004100 */
[----:B------:R-:W-:Y:S01]  /*31e0*/  FADD.FTZ R189, R192, -R189 ;  /* 0x800000bdc0bd7221 */ /* 0x000fe20000010000 */
[----:B------:R-:W-:Y:S01]  /*31f0*/  FADD.FTZ R211, R211, -R56 ;  /* 0x80000038d3d37221 */ /* 0x000fe20000010000 */
[----:B------:R-:W-:Y:S01]  /*3200*/  MOV R56, R125 ;  /* 0x0000007d00387202 */ /* 0x000fe20000000f00 */
[----:B------:R-:W-:Y:S01]  /*3210*/  FFMA.FTZ R57, R148, R179, R57 ;  /* 0x000000b394397223 */ /* 0x000fe20000010039 */
[-CC-:B------:R-:W-:Y:S01]  /*3220*/  FFMA.FTZ R187, R187, R75.reuse, R74.reuse ;  /* 0x0000004bbbbb7223 */ /* 0x180fe2000001004a */
[-CC-:B------:R-:W-:Y:S01]  /*3230*/  FFMA.FTZ R193, R193, R75.reuse, R74.reuse ;  /* 0x0000004bc1c17223 */ /* 0x180fe2000001004a */
[--C-:B------:R-:W-:Y:S01]  /*3240*/  FFMA.FTZ R183, R183, R75, R74.reuse ;  /* 0x0000004bb7b77223 */ /* 0x100fe2000001004a */
[----:B------:R-:W-:Y:S01]  /*3250*/  HADD2.F32 R67, -RZ, R56.H0_H0 ;  /* 0x20000038ff437230 */ /* 0x000fe20000004100 */
[----:B------:R-:W-:Y:S01]  /*3260*/  SHF.R.U32.HI R56, RZ, 0x10, R125 ;  /* 0x00000010ff387819 */ /* 0x000fe2000001167d */
[----:B------:R0:W-:Y:S01]  /*3270*/  F2F.F16.F32 R73, R57 ;  /* 0x0000003900497304 */ /* 0x0001e20000200800 */
[----:B------:R-:W-:Y:S01]  /*3280*/  FADD.FTZ R187, R190, -R187 ;  /* 0x800000bbbebb7221 */ /* 0x000fe20000010000 */
[----:B------:R-:W-:Y:S01]  /*3290*/  FADD.FTZ R193, R194, -R193 ;  /* 0x800000c1c2c17221 */ /* 0x000fe20000010000 */
[----:B------:R-:W-:Y:S01]  /*32a0*/  FFMA.FTZ R64, R148, R191, R67 ;  /* 0x000000bf94407223 */ /* 0x000fe20000010043 */
[----:B------:R-:W-:Y:S01]  /*32b0*/  FADD.FTZ R183, R188, -R183 ;  /* 0x800000b7bcb77221 */ /* 0x000fe20000010000 */
[-CC-:B------:R-:W-:Y:S01]  /*32c0*/  FFMA.FTZ R181, R181, R75.reuse, R74.reuse ;  /* 0x0000004bb5b57223 */ /* 0x180fe2000001004a */
[-CC-:B------:R-:W-:Y:S01]  /*32d0*/  FFMA.FTZ R149, R149, R75.reuse, R74.reuse ;  /* 0x0000004b95957223 */ /* 0x180fe2000001004a */
[-CC-:B------:R-:W-:Y:S01]  /*32e0*/  FFMA.FTZ R185, R185, R75.reuse, R74.reuse ;  /* 0x0000004bb9b97223 */ /* 0x180fe2000001004a */
[--C-:B------:R-:W-:Y:S01]  /*32f0*/  FFMA.FTZ R145, R145, R75, R74.reuse ;  /* 0x0000004b91917223 */ /* 0x100fe2000001004a */
[----:B0-----:R-:W-:Y:S01]  /*3300*/  HADD2.F32 R57, -RZ, R56.H0_H0 ;  /* 0x20000038ff397230 */ /* 0x001fe20000004100 */
[----:B------:R-:W-:Y:S01]  /*3310*/  MOV R56, R124 ;  /* 0x0000007c00387202 */ /* 0x000fe20000000f00 */
[----:B------:R-:W-:Y:S01]  /*3320*/  FADD.FTZ R181, R184, -R181 ;  /* 0x800000b5b8b57221 */ /* 0x000fe20000010000 */
[----:B------:R-:W-:Y:S01]  /*3330*/  FADD.FTZ R149, R182, -R149 ;  /* 0x80000095b6957221 */ /* 0x000fe20000010000 */
[----:B------:R-:W-:Y:S01]  /*3340*/  FADD.FTZ R185, R186, -R185 ;  /* 0x800000b9bab97221 */ /* 0x000fe20000010000 */
[----:B------:R-:W-:Y:S01]  /*3350*/  FFMA.FTZ R195, R148, R195, R57 ;  /* 0x000000c394c37223 */ /* 0x000fe20000010039 */
[----:B------:R-:W-:Y:S01]  /*3360*/  HADD2.F32 R57, -RZ, R56.H0_H0 ;  /* 0x20000038ff397230 */ /* 0x000fe20000004100 */
[----:B------:R-:W-:Y:S01]  /*3370*/  SHF.R.U64 R56, R124, 0x10, R125 ;  /* 0x000000107c387819 */ /* 0x000fe2000000127d */
[----:B------:R-:W-:Y:S01]  /*3380*/  FADD.FTZ R145, R180, -R145 ;  /* 0x80000091b4917221 */ /* 0x000fe20000010000 */
[-CC-:B------:R-:W-:Y:S01]  /*3390*/  FFMA.FTZ R143, R143, R75.reuse, R74.reuse ;  /* 0x0000004b8f8f7223 */ /* 0x180fe2000001004a */
[--C-:B------:R-:W-:Y:S01]  /*33a0*/  FFMA.FTZ R147, R147, R75, R74.reuse ;  /* 0x0000004b93937223 */ /* 0x100fe2000001004a */
[----:B------:R-:W-:Y:S01]  /*33b0*/  FFMA.FTZ R57, R148, R189, R57 ;  /* 0x000000bd94397223 */ /* 0x000fe20000010039 */
[----:B------:R-:W-:Y:S01]  /*33c0*/  HADD2.F32 R67, -RZ, R56.H0_H0 ;  /* 0x20000038ff437230 */ /* 0x000fe20000004100 */
[----:B------:R-:W-:Y:S01]  /*33d0*/  MOV R56, R127 ;  /* 0x0000007f00387202 */ /* 0x000fe20000000f00 */
[----:B------:R-:W-:Y:S01]  /*33e0*/  FADD.FTZ R143, R144, -R143 ;  /* 0x8000008f908f7221 */ /* 0x000fe20000010000 */
[----:B------:R0:W-:Y:S01]  /*33f0*/  F2F.F16.F32 R85, R57 ;  /* 0x0000003900557304 */ /* 0x0001e20000200800 */
[----:B------:R-:W-:Y:S01]  /*3400*/  FADD.FTZ R147, R146, -R147 ;  /* 0x8000009392937221 */ /* 0x000fe20000010000 */
[----:B------:R-:W-:Y:S01]  /*3410*/  FFMA.FTZ R67, R148, R193, R67 ;  /* 0x000000c194437223 */ /* 0x000fe20000010043 */
[----:B------:R-:W-:Y:S01]  /*3420*/  HADD2.F32 R87, -RZ, R56.H0_H0 ;  /* 0x20000038ff577230 */ /* 0x000fe20000004100 */
[----:B------:R-:W-:Y:S01]  /*3430*/  SHF.R.U32.HI R56, RZ, 0x10, R127 ;  /* 0x00000010ff387819 */ /* 0x000fe2000001167f */
[----:B------:R-:W-:Y:S01]  /*3440*/  FFMA.FTZ R138, R138, R75, R74 ;  /* 0x0000004b8a8a7223 */ /* 0x000fe2000001004a */
[----:B------:R-:W-:-:S02]  /*3450*/  FFMA.FTZ R65, R148, R211, R65 ;  /* 0x000000d394417223 */ /* 0x000fc40000010041 */
[----:B------:R1:W-:Y:S01]  /*3460*/  F2F.F16.F32 R72, R67 ;  /* 0x0000004300487304 */ /* 0x0003e20000200800 */
[----:B0-----:R-:W-:Y:S01]  /*3470*/  HADD2.F32 R57, -RZ, R56.H0_H0 ;  /* 0x20000038ff397230 */ /* 0x001fe20000004100 */
[----:B------:R-:W-:Y:S01]  /*3480*/  MOV R56, R126 ;  /* 0x0000007e00387202 */ /* 0x000fe20000000f00 */
[C---:B------:R-:W-:Y:S01]  /*3490*/  FFMA.FTZ R87, R148.reuse, R183, R87 ;  /* 0x000000b794577223 */ /* 0x040fe20000010057 */
[----:B------:R-:W-:Y:S02]  /*34a0*/  FADD.FTZ R141, R141, -R138 ;  /* 0x8000008a8d8d7221 */ /* 0x000fe40000010000 */
[----:B------:R-:W-:Y:S01]  /*34b0*/  FFMA.FTZ R187, R148, R187, R57 ;  /* 0x000000bb94bb7223 */ /* 0x000fe20000010039 */
[----:B------:R-:W-:Y:S01]  /*34c0*/  HADD2.F32 R57, -RZ, R56.H0_H0 ;  /* 0x20000038ff397230 */ /* 0x000fe20000004100 */
[----:B------:R-:W-:Y:S01]  /*34d0*/  SHF.R.U64 R56, R126, 0x10, R127 ;  /* 0x000000107e387819 */ /* 0x000fe2000000127f */
[----:B------:R0:W-:Y:S03]  /*34e0*/  F2F.F16.F32 R86, R87 ;  /* 0x0000005700567304 */ /* 0x0001e60000200800 */
[----:B------:R-:W-:Y:S01]  /*34f0*/  FFMA.FTZ R57, R148, R181, R57 ;  /* 0x000000b594397223 */ /* 0x000fe20000010039 */
[----:B-1----:R-:W-:Y:S01]  /*3500*/  HADD2.F32 R67, -RZ, R56.H0_H0 ;  /* 0x20000038ff437230 */ /* 0x002fe20000004100 */
[----:B------:R-:W-:-:S03]  /*3510*/  MOV R56, R129 ;  /* 0x0000008100387202 */ /* 0x000fc60000000f00 */
[----:B------:R1:W-:Y:S01]  /*3520*/  F2F.F16.F32 R133, R57 ;  /* 0x0000003900857304 */ /* 0x0003e20000200800 */
[----:B------:R-:W-:Y:S01]  /*3530*/  FFMA.FTZ R67, R148, R185, R67 ;  /* 0x000000b994437223 */ /* 0x000fe20000010043 */
[----:B0-----:R-:W-:Y:S01]  /*3540*/  HADD2.F32 R87, -RZ, R56.H0_H0 ;  /* 0x20000038ff577230 */ /* 0x001fe20000004100 */
[----:B------:R-:W-:-:S04]  /*3550*/  SHF.R.U32.HI R56, RZ, 0x10, R129 ;  /* 0x00000010ff387819 */ /* 0x000fc80000011681 */
[----:B------:R-:W-:Y:S01]  /*3560*/  FFMA.FTZ R87, R148, R145, R87 ;  /* 0x0000009194577223 */ /* 0x000fe20000010057 */
[----:B------:R0:W-:Y:S01]  /*3570*/  F2F.F16.F32 R84, R67 ;  /* 0x0000004300547304 */ /* 0x0001e20000200800 */
[----:B-1----:R-:W-:Y:S01]  /*3580*/  HADD2.F32 R57, -RZ, R56.H0_H0 ;  /* 0x20000038ff397230 */ /* 0x002fe20000004100 */
[----:B------:R-:W-:-:S04]  /*3590*/  MOV R56, R128 ;  /* 0x0000008000387202 */ /* 0x000fc80000000f00 */
[----:B------:R-:W-:Y:S01]  /*35a0*/  FFMA.FTZ R149, R148, R149, R57 ;  /* 0x0000009594957223 */ /* 0x000fe20000010039 */
[----:B------:R-:W-:Y:S01]  /*35b0*/  HADD2.F32 R57, -RZ, R56.H0_H0 ;  /* 0x20000038ff397230 */ /* 0x000fe20000004100 */
[----:B------:R-:W-:Y:S01]  /*35c0*/  SHF.R.U64 R56, R128, 0x10, R129 ;  /* 0x0000001080387819 */ /* 0x000fe20000001281 */
[----:B------:R1:W-:Y:S03]  /*35d0*/  F2F.F16.F32 R100, R87 ;  /* 0x0000005700647304 */ /* 0x0003e60000200800 */
[----:B------:R-:W-:Y:S01]  /*35e0*/  FFMA.FTZ R57, R148, R143, R57 ;  /* 0x0000008f94397223 */ /* 0x000fe20000010039 */
[----:B0-----:R-:W-:Y:S01]  /*35f0*/  HADD2.F32 R67, -RZ, R56.H0_H0 ;  /* 0x20000038ff437230 */ /* 0x001fe20000004100 */
[----:B------:R-:W-:-:S03]  /*3600*/  SHF.R.U32.HI R56, RZ, 0x10, R131 ;  /* 0x00000010ff387819 */ /* 0x000fc60000011683 */
[----:B------:R0:W-:Y:S01]  /*3610*/  F2F.F16.F32 R143, R57 ;  /* 0x00000039008f7304 */ /* 0x0001e20000200800 */
[-CC-:B-1----:R-:W-:Y:S01]  /*3620*/  FFMA.FTZ R87, R142, R75.reuse, R74.reuse ;  /* 0x0000004b8e577223 */ /* 0x182fe2000001004a */
[----:B------:R-:W-:Y:S02]  /*3630*/  HADD2.F32 R103, -RZ, R56.H0_H0 ;  /* 0x20000038ff677230 */ /* 0x000fe40000004100 */
[----:B------:R-:W-:Y:S01]  /*3640*/  FFMA.FTZ R56, R139, R75, R74 ;  /* 0x0000004b8b387223 */ /* 0x000fe2000001004a */
[----:B------:R-:W-:Y:S01]  /*3650*/  FFMA.FTZ R67, R148, R147, R67 ;  /* 0x0000009394437223 */ /* 0x000fe20000010043 */
[----:B------:R-:W-:Y:S01]  /*3660*/  FADD.FTZ R101, R140, -R87 ;  /* 0x800000578c657221 */ /* 0x000fe20000010000 */
[----:B------:R-:W-:Y:S01]  /*3670*/  SHF.R.U64 R87, R130, 0x10, R131 ;  /* 0x0000001082577819 */ /* 0x000fe20000001283 */
[----:B------:R-:W-:Y:S01]  /*3680*/  FADD.FTZ R137, R137, -R56 ;  /* 0x8000003889897221 */ /* 0x000fe20000010000 */
[----:B------:R-:W-:Y:S01]  /*3690*/  FFMA.FTZ R74, R134, R75, R74 ;  /* 0x0000004b864a7223 */ /* 0x000fe2000001004a */
[----:B0-----:R-:W-:Y:S01]  /*36a0*/  MOV R57, R131 ;  /* 0x0000008300397202 */ /* 0x001fe20000000f00 */
[----:B------:R0:W-:Y:S01]  /*36b0*/  F2F.F16.F32 R132, R67 ;  /* 0x0000004300847304 */ /* 0x0001e20000200800 */
[----:B------:R-:W-:Y:S01]  /*36c0*/  MOV R56, R130 ;  /* 0x0000008200387202 */ /* 0x000fe20000000f00 */
[----:B------:R-:W-:-:S02]  /*36d0*/  HADD2.F32 R87, -RZ, R87.H0_H0 ;  /* 0x20000057ff577230 */ /* 0x000fc40000004100 */
[----:B------:R-:W-:Y:S01]  /*36e0*/  FADD.FTZ R135, R135, -R74 ;  /* 0x8000004a87877221 */ /* 0x000fe20000010000 */
[C---:B------:R-:W-:Y:S01]  /*36f0*/  FFMA.FTZ R101, R148.reuse, R101, R103 ;  /* 0x0000006594657223 */ /* 0x040fe20000010067 */
[----:B------:R-:W-:Y:S01]  /*3700*/  HADD2.F32 R74, -RZ, R56.H0_H0 ;  /* 0x20000038ff4a7230 */ /* 0x000fe20000004100 */
[----:B------:R-:W1:Y:S01]  /*3710*/  LDC.64 R102, c[0x0][0x470] ;  /* 0x00011c00ff667b82 */ /* 0x000e620000000a00 */
[----:B------:R-:W-:Y:S01]  /*3720*/  F2F.F16.F32 R58, R58 ;  /* 0x0000003a003a7304 */ /* 0x000fe20000200800 */
[----:B0-----:R-:W-:Y:S02]  /*3730*/  HADD2.F32 R67, -RZ, R57.H0_H0 ;  /* 0x20000039ff437230 */ /* 0x001fe40000004100 */
[C---:B------:R-:W-:Y:S01]  /*3740*/  FFMA.FTZ R137, R148.reuse, R137, R87 ;  /* 0x0000008994897223 */ /* 0x040fe20000010057 */
[C---:B------:R-:W-:Y:S02]  /*3750*/  FFMA.FTZ R135, R148.reuse, R135, R74 ;  /* 0x0000008794877223 */ /* 0x040fe4000001004a */
[----:B------:R-:W-:Y:S01]  /*3760*/  FFMA.FTZ R141, R148, R141, R67 ;  /* 0x0000008d948d7223 */ /* 0x000fe20000010043 */
[----:B------:R-:W0:Y:S01]  /*3770*/  LDC.64 R56, c[0x0][0x468] ;  /* 0x00011a00ff387b82 */ /* 0x000e220000000a00 */
[----:B------:R-:W-:Y:S08]  /*3780*/  F2F.F16.F32 R59, R59 ;  /* 0x0000003b003b7304 */ /* 0x000ff00000200800 */
[----:B------:R-:W2:Y:S01]  /*3790*/  F2F.F16.F32 R66, R65 ;  /* 0x0000004100427304 */ /* 0x000ea20000200800 */
[----:B-1----:R-:W-:-:S07]  /*37a0*/  IMAD.WIDE.U32 R138, R105, 0x8, R102 ;  /* 0x00000008698a7825 */ /* 0x002fce00078e0066 */
[----:B------:R-:W-:Y:S01]  /*37b0*/  F2F.F16.F32 R64, R64 ;  /* 0x0000004000407304 */ /* 0x000fe20000200800 */
[----:B--2---:R-:W-:-:S07]  /*37c0*/  IMAD.WIDE.U32 R66, R66, 0x10000, RZ ;  /* 0x0001000042427825 */ /* 0x004fce00078e00ff */
[----:B------:R-:W1:Y:S08]  /*37d0*/  F2F.F16.F32 R65, R195 ;  /* 0x000000c300417304 */ /* 0x000e700000200800 */
[----:B------:R-:W2:Y:S01]  /*37e0*/  F2F.F16.F32 R187, R187 ;  /* 0x000000bb00bb7304 */ /* 0x000ea20000200800 */
[----:B-1----:R-:W-:-:S07]  /*37f0*/  PRMT R87, R64, 0x5410, R65 ;  /* 0x0000541040577816 */ /* 0x002fce0000000041 */
[----:B------:R-:W1:Y:S01]  /*3800*/  F2F.F16.F32 R149, R149 ;  /* 0x0000009500957304 */ /* 0x000e620000200800 */
[----:B------:R-:W-:-:S05]  /*3810*/  IMAD.WIDE.U32 R64, R72, 0x10000, RZ ;  /* 0x0001000048407825 */ /* 0x000fca00078e00ff */
[----:B------:R-:W-:Y:S02]  /*3820*/  LOP3.LUT R87, R87, R65, RZ, 0xfc, !PT ;  /* 0x0000004157577212 */ /* 0x000fe400078efcff */
[----:B------:R-:W3:Y:S01]  /*3830*/  F2F.F16.F32 R142, R137 ;  /* 0x00000089008e7304 */ /* 0x000ee20000200800 */
[----:B--2---:R-:W-:Y:S02]  /*3840*/  PRMT R187, R86, 0x5410, R187 ;  /* 0x0000541056bb7816 */ /* 0x004fe400000000bb */
[----:B------:R-:W-:Y:S01]  /*3850*/  LOP3.LUT R86, R64, R85, RZ, 0xfc, !PT ;  /* 0x0000005540567212 */ /* 0x000fe200078efcff */
[----:B------:R-:W-:Y:S01]  /*3860*/  IMAD.WIDE.U32 R64, R132, 0x10000, RZ ;  /* 0x0001000084407825 */ /* 0x000fe200078e00ff */
[----:B-1----:R-:W-:-:S03]  /*3870*/  PRMT R149, R100, 0x5410, R149 ;  /* 0x0000541064957816 */ /* 0x002fc60000000095 */
[----:B------:R1:W-:Y:S01]  /*3880*/  F2F.F16.F32 R145, R101 ;  /* 0x0000006500917304 */ /* 0x0003e20000200800 */
[----:B------:R-:W-:Y:S02]  /*3890*/  LOP3.LUT R100, R66, R73, RZ, 0xfc, !PT ;  /* 0x0000004942647212 */ /* 0x000fe400078efcff */
[----:B------:R-:W-:-:S05]  /*38a0*/  LOP3.LUT R66, R64, R143, RZ, 0xfc, !PT ;  /* 0x0000008f40427212 */ /* 0x000fca00078efcff */
[----:B------:R2:W4:Y:S01]  /*38b0*/  F2F.F16.F32 R144, R141 ;  /* 0x0000008d00907304 */ /* 0x0005220000200800 */
[----:B-1----:R-:W-:Y:S01]  /*38c0*/  PRMT R101, R58, 0x5410, R59 ;  /* 0x000054103a657816 */ /* 0x002fe2000000003b */
[----:B------:R-:W-:-:S03]  /*38d0*/  IMAD.WIDE.U32 R58, R84, 0x10000, RZ ;  /* 0x00010000543a7825 */ /* 0x000fc600078e00ff */
[----:B------:R-:W-:Y:S01]  /*38e0*/  LOP3.LUT R101, R101, R67, RZ, 0xfc, !PT ;  /* 0x0000004365657212 */ /* 0x000fe200078efcff */
[----:B0-----:R-:W-:Y:S01]  /*38f0*/  IMAD.WIDE.U32 R84, R107, 0x8, R56 ;  /* 0x000000086b547825 */ /* 0x001fe200078e0038 */
[----:B------:R-:W-:Y:S01]  /*3900*/  LOP3.LUT R75, R187, R59, RZ, 0xfc, !PT ;  /* 0x0000003bbb4b7212 */ /* 0x000fe200078efcff */
[----:B------:R0:W1:Y:S01]  /*3910*/  F2F.F16.F32 R137, R135 ;  /* 0x0000008700897304 */ /* 0x0000620000200800 */
[----:B------:R-:W-:Y:S01]  /*3920*/  LOP3.LUT R74, R58, R133, RZ, 0xfc, !PT ;  /* 0x000000853a4a7212 */ /* 0x000fe200078efcff */
[----:B---3--:R-:W-:Y:S01]  /*3930*/  IMAD.WIDE.U32 R58, R142, 0x10000, RZ ;  /* 0x000100008e3a7825 */ /* 0x008fe200078e00ff */
[----:B------:R-:W-:-:S03]  /*3940*/  LOP3.LUT R67, R149, R65, RZ, 0xfc, !PT ;  /* 0x0000004195437212 */ /* 0x000fc600078efcff */
[----:B--2---:R-:W-:Y:S01]  /*3950*/  IMAD.WIDE.U32 R140, R108, 0x8, R56 ;  /* 0x000000086c8c7825 */ /* 0x004fe200078e0038 */
[----:B----4-:R-:W-:-:S03]  /*3960*/  PRMT R73, R144, 0x5410, R145 ;  /* 0x0000541090497816 */ /* 0x010fc60000000091 */
[--C-:B------:R-:W-:Y:S01]  /*3970*/  IMAD.WIDE.U32 R132, R108, 0x8, R102.reuse ;  /* 0x000000086c847825 */ /* 0x100fe200078e0066 */
[----:B------:R-:W-:Y:S01]  /*3980*/  LOP3.LUT R59, R73, R59, RZ, 0xfc, !PT ;  /* 0x0000003b493b7212 */ /* 0x000fe200078efcff */
[----:B------:R-:W-:Y:S02]  /*3990*/  STG.E.64 desc[UR8][R140.64], R100 ;  /* 0x000000648c007986 */ /* 0x000fe4000c101b08 */
[----:B0-----:R-:W-:Y:S01]  /*39a0*/  IMAD.WIDE.U32 R134, R107, 0x8, R102 ;  /* 0x000000086b867825 */ /* 0x001fe200078e0066 */
[----:B-1----:R-:W-:Y:S01]  /*39b0*/  LOP3.LUT R58, R58, R137, RZ, 0xfc, !PT ;  /* 0x000000893a3a7212 */ /* 0x002fe200078efcff */
[----:B------:R0:W-:Y:S02]  /*39c0*/  STG.E.64 desc[UR8][R132.64], R100 ;  /* 0x0000006484007986 */ /* 0x0001e4000c101b08 */
[C---:B------:R-:W-:Y:S02]  /*39d0*/  IMAD.WIDE.U32 R72, R106.reuse, 0x8, R56 ;  /* 0x000000086a487825 */ /* 0x040fe400078e0038 */
[----:B------:R2:W-:Y:S02]  /*39e0*/  STG.E.64 desc[UR8][R84.64], R86 ;  /* 0x0000005654007986 */ /* 0x0005e4000c101b08 */
[----:B------:R-:W-:-:S02]  /*39f0*/  IMAD.WIDE.U32 R106, R106, 0x8, R102 ;  /* 0x000000086a6a7825 */ /* 0x000fc400078e0066 */
[----:B------:R2:W-:Y:S02]  /*3a00*/  STG.E.64 desc[UR8][R134.64], R86 ;  /* 0x0000005686007986 */ /* 0x0005e4000c101b08 */
[--C-:B------:R-:W-:Y:S02]  /*3a10*/  IMAD.WIDE.U32 R64, R105, 0x8, R56.reuse ;  /* 0x0000000869407825 */ /* 0x100fe400078e0038 */
[----:B------:R2:W-:Y:S02]  /*3a20*/  STG.E.64 desc[UR8][R72.64], R74 ;  /* 0x0000004a48007986 */ /* 0x0005e4000c101b08 */
[----:B------:R-:W-:Y:S01]  /*3a30*/  IMAD.WIDE.U32 R56, R104, 0x8, R56 ;  /* 0x0000000868387825 */ /* 0x000fe200078e0038 */
[----:B0-----:R-:W-:Y:S01]  /*3a40*/  PRMT R101, R144, 0x7610, R101 ;  /* 0x0000761090657816 */ /* 0x001fe20000000065 */
[----:B------:R2:W-:Y:S01]  /*3a50*/  STG.E.64 desc[UR8][R106.64], R74 ;  /* 0x0000004a6a007986 */ /* 0x0005e2000c101b08 */
[----:B------:R-:W-:Y:S01]  /*3a60*/  PRMT R100, R145, 0x7610, R100 ;  /* 0x0000761091647816 */ /* 0x000fe20000000064 */
[--C-:B------:R-:W-:Y:S01]  /*3a70*/  IMAD.WIDE.U32 R104, R104, 0x8, R102.reuse ;  /* 0x0000000868687825 */ /* 0x100fe200078e0066 */
[----:B------:R-:W-:Y:S01]  /*3a80*/  PRMT R103, R137, 0x7610, R103 ;  /* 0x0000761089677816 */ /* 0x000fe20000000067 */
[----:B------:R2:W-:Y:S01]  /*3a90*/  STG.E.64 desc[UR8][R64.64], R66 ;  /* 0x0000004240007986 */ /* 0x0005e2000c101b08 */
[----:B------:R-:W-:-:S03]  /*3aa0*/  PRMT R102, R142, 0x7610, R102 ;  /* 0x000076108e667816 */ /* 0x000fc60000000066 */
[----:B------:R2:W-:Y:S04]  /*3ab0*/  STG.E.64 desc[UR8][R138.64], R66 ;  /* 0x000000428a007986 */ /* 0x0005e8000c101b08 */
[----:B------:R2:W-:Y:S04]  /*3ac0*/  STG.E.64 desc[UR8][R56.64], R58 ;  /* 0x0000003a38007986 */ /* 0x0005e8000c101b08 */
[----:B------:R2:W-:Y:S01]  /*3ad0*/  STG.E.64 desc[UR8][R104.64], R58 ;  /* 0x0000003a68007986 */ /* 0x0005e2000c101b08 */
[----:B------:R-:W-:Y:S05]  /*3ae0*/  BRA `(.L_x_648) ;  /* 0x0000003800d47947 */ /* 0x000fea0003800000 */
.L_x_646:
[----:B------:R-:W-:-:S04]  /*3af0*/  UISETP.NE.U32.AND UP0, UPT, UR16, URZ, UPT ;  /* 0x000000ff1000728c */ /* 0x000fc8000bf05070 */
[----:B------:R-:W-:-:S09]  /*3b00*/  UISETP.NE.AND.EX UP0, UPT, UR17, URZ, UPT, UP0 ;  /* 0x000000ff1100728c */ /* 0x000fd2000bf05300 */
[----:B------:R-:W-:Y:S05]  /*3b10*/  BRA.U UP0, `(.L_x_649) ;  /* 0x00000009009c7547 */ /* 0x000fea000b800000 */
        /* <DEDUP_REMOVED lines=48> */
[-CC-:B------:R-:W-:Y:S01]  /*3e20*/  FFMA.FTZ R145, R145, R75.reuse, R74.reuse ;  /* 0x0000004b91917223 */ /* 0x180fe2000001004a */
[----:B------:R-:W-:Y:S01]  /*3e30*/  FADD.FTZ R143, R144, -R143 ;  /* 0x8000008f908f7221 */ /* 0x000fe20000010000 */
[--C-:B------:R-:W-:Y:S01]  /*3e40*/  FFMA.FTZ R147, R147, R75, R74.reuse ;  /* 0x0000004b93937223 */ /* 0x100fe2000001004a */
[----:B------:R-:W-:Y:S01]  /*3e50*/  FFMA.FTZ R57, R148, R189, R57 ;  /* 0x000000bd94397223 */ /* 0x000fe20000010039 */
[----:B------:R-:W-:Y:S01]  /*3e60*/  HADD2.F32 R67, -RZ, R56.H0_H0 ;  /* 0x20000038ff437230 */ /* 0x000fe20000004100 */
[----:B------:R-:W-:Y:S01]  /*3e70*/  MOV R56, R127 ;  /* 0x0000007f00387202 */ /* 0x000fe20000000f00 */
[----:B------:R-:W-:Y:S01]  /*3e80*/  FADD.FTZ R145, R180, -R145 ;  /* 0x80000091b4917221 */ /* 0x000fe20000010000 */
[----:B------:R0:W-:Y:S01]  /*3e90*/  F2F.F16.F32 R87, R57 ;  /* 0x0000003900577304 */ /* 0x0001e20000200800 */
[----:B------:R-:W-:Y:S01]  /*3ea0*/  FFMA.FTZ R138, R138, R75, R74 ;  /* 0x0000004b8a8a7223 */ /* 0x000fe2000001004a */
[----:B------:R-:W-:Y:S01]  /*3eb0*/  FFMA.FTZ R67, R148, R193, R67 ;  /* 0x000000c194437223 */ /* 0x000fe20000010043 */
[----:B------:R-:W-:Y:S01]  /*3ec0*/  HADD2.F32 R85, -RZ, R56.H0_H0 ;  /* 0x20000038ff557230 */ /* 0x000fe20000004100 */
[----:B------:R-:W-:Y:S01]  /*3ed0*/  SHF.R.U32.HI R56, RZ, 0x10, R127 ;  /* 0x00000010ff387819 */ /* 0x000fe2000001167f */
[----:B------:R-:W-:Y:S01]  /*3ee0*/  FADD.FTZ R147, R146, -R147 ;  /* 0x8000009392937221 */ /* 0x000fe20000010000 */
[C---:B------:R-:W-:Y:S01]  /*3ef0*/  FFMA.FTZ R65, R148.reuse, R211, R65 ;  /* 0x000000d394417223 */ /* 0x040fe20000010041 */
[----:B------:R-:W-:Y:S01]  /*3f00*/  FADD.FTZ R141, R141, -R138 ;  /* 0x8000008a8d8d7221 */ /* 0x000fe20000010000 */
[----:B------:R1:W-:Y:S01]  /*3f10*/  F2F.F16.F32 R72, R67 ;  /* 0x0000004300487304 */ /* 0x0003e20000200800 */
[----:B0-----:R-:W-:Y:S01]  /*3f20*/  HADD2.F32 R57, -RZ, R56.H0_H0 ;  /* 0x20000038ff397230 */ /* 0x001fe20000004100 */
[----:B------:R-:W-:Y:S01]  /*3f30*/  MOV R56, R126 ;  /* 0x0000007e00387202 */ /* 0x000fe20000000f00 */
[----:B------:R-:W-:-:S03]  /*3f40*/  FFMA.FTZ R85, R148, R183, R85 ;  /* 0x000000b794557223 */ /* 0x000fc60000010055 */
        /* <DEDUP_REMOVED lines=25> */
[-CC-:B------:R-:W-:Y:S01]  /*40e0*/  FFMA.FTZ R56, R139, R75.reuse, R74.reuse ;  /* 0x0000004b8b387223 */ /* 0x180fe2000001004a */
[----:B------:R-:W-:Y:S01]  /*40f0*/  FFMA.FTZ R74, R134, R75, R74 ;  /* 0x0000004b864a7223 */ /* 0x000fe2000001004a */
[----:B------:R-:W-:Y:S01]  /*4100*/  FFMA.FTZ R67, R148, R147, R67 ;  /* 0x0000009394437223 */ /* 0x000fe20000010043 */
[----:B------:R-:W-:Y:S01]  /*4110*/  FADD.FTZ R97, R140, -R85 ;  /* 0x800000558c617221 */ /* 0x000fe20000010000 */
[----:B------:R-:W-:Y:S01]  /*4120*/  FADD.FTZ R137, R137, -R56 ;  /* 0x8000003889897221 */ /* 0x000fe20000010000 */
[----:B------:R-:W-:Y:S01]  /*4130*/  MOV R56, R130 ;  /* 0x0000008200387202 */ /* 0x000fe20000000f00 */
[----:B------:R-:W-:Y:S01]  /*4140*/  FADD.FTZ R135, R135, -R74 ;  /* 0x8000004a87877221 */ /* 0x000fe20000010000 */
[----:B0-----:R-:W-:Y:S01]  /*4150*/  MOV R57, R131 ;  /* 0x0000008300397202 */ /* 0x001fe20000000f00 */
[----:B------:R0:W-:Y:S01]  /*4160*/  F2F.F16.F32 R96, R67 ;  /* 0x0000004300607304 */ /* 0x0001e20000200800 */
[----:B------:R-:W-:Y:S01]  /*4170*/  SHF.R.U64 R85, R130, 0x10, R131 ;  /* 0x0000001082557819 */ /* 0x000fe20000001283 */
[----:B------:R-:W-:-:S02]  /*4180*/  HADD2.F32 R74, -RZ, R56.H0_H0 ;  /* 0x20000038ff4a7230 */ /* 0x000fc40000004100 */
[C---:B------:R-:W-:Y:S02]  /*4190*/  FFMA.FTZ R97, R148.reuse, R97, R143 ;  /* 0x0000006194617223 */ /* 0x040fe4000001008f */
[----:B------:R-:W-:Y:S02]  /*41a0*/  HADD2.F32 R85, -RZ, R85.H0_H0 ;  /* 0x20000055ff557230 */ /* 0x000fe40000004100 */
[C---:B------:R-:W-:Y:S01]  /*41b0*/  FFMA.FTZ R135, R148.reuse, R135, R74 ;  /* 0x0000008794877223 */ /* 0x040fe2000001004a */
[----:B------:R-:W1:Y:S01]  /*41c0*/  F2F.F16.F32 R66, R65 ;  /* 0x0000004100427304 */ /* 0x000e620000200800 */
[----:B0-----:R-:W-:Y:S01]  /*41d0*/  HADD2.F32 R67, -RZ, R57.H0_H0 ;  /* 0x20000039ff437230 */ /* 0x001fe20000004100 */
[----:B------:R-:W0:Y:S01]  /*41e0*/  LDC.64 R74, c[0x0][0x468] ;  /* 0x00011a00ff4a7b82 */ /* 0x000e220000000a00 */
[----:B------:R-:W-:-:S03]  /*41f0*/  FFMA.FTZ R137, R148, R137, R85 ;  /* 0x0000008994897223 */ /* 0x000fc60000010055 */
[----:B------:R-:W-:Y:S02]  /*4200*/  FFMA.FTZ R141, R148, R141, R67 ;  /* 0x0000008d948d7223 */ /* 0x000fe40000010043 */
[----:B------:R-:W-:Y:S02]  /*4210*/  F2F.F16.F32 R64, R64 ;  /* 0x0000004000407304 */ /* 0x000fe40000200800 */
[----:B------:R-:W2:Y:S01]  /*4220*/  LDC.64 R56, c[0x0][0x478] ;  /* 0x00011e00ff387b82 */ /* 0x000ea20000000a00 */
[----:B-1----:R-:W-:-:S05]  /*4230*/  IMAD.WIDE.U32 R66, R66, 0x10000, RZ ;  /* 0x0001000042427825 */ /* 0x002fca00078e00ff */
[----:B------:R-:W-:Y:S08]  /*4240*/  F2F.F16.F32 R65, R195 ;  /* 0x000000c300417304 */ /* 0x000ff00000200800 */
[----:B------:R-:W-:Y:S01]  /*4250*/  F2F.F16.F32 R58, R58 ;  /* 0x0000003a003a7304 */ /* 0x000fe20000200800 */
[----:B0-----:R-:W-:-:S07]  /*4260*/  IMAD.WIDE.U32 R138, R107, 0x8, R74 ;  /* 0x000000086b8a7825 */ /* 0x001fce00078e004a */
[----:B------:R-:W0:Y:S08]  /*4270*/  F2F.F16.F32 R59, R59 ;  /* 0x0000003b003b7304 */ /* 0x000e300000200800 */
[----:B------:R-:W1:Y:S01]  /*4280*/  F2F.F16.F32 R187, R187 ;  /* 0x000000bb00bb7304 */ /* 0x000e620000200800 */
[----:B0-----:R-:W-:-:S07]  /*4290*/  PRMT R85, R58, 0x5410, R59 ;  /* 0x000054103a557816 */ /* 0x001fce000000003b */
[----:B------:R-:W0:Y:S01]  /*42a0*/  F2F.F16.F32 R149, R149 ;  /* 0x0000009500957304 */ /* 0x000e220000200800 */
[----:B------:R-:W-:Y:S01]  /*42b0*/  IMAD.WIDE.U32 R58, R84, 0x10000, RZ ;  /* 0x00010000543a7825 */ /* 0x000fe200078e00ff */
[----:B------:R-:W-:Y:S02]  /*42c0*/  LOP3.LUT R84, R66, R73, RZ, 0xfc, !PT ;  /* 0x0000004942547212 */ /* 0x000fe400078efcff */
[----:B------:R-:W-:Y:S02]  /*42d0*/  LOP3.LUT R85, R85, R67, RZ, 0xfc, !PT ;  /* 0x0000004355557212 */ /* 0x000fe400078efcff */
[----:B------:R-:W-:Y:S02]  /*42e0*/  LOP3.LUT R66, R58, R99, RZ, 0xfc, !PT ;  /* 0x000000633a427212 */ /* 0x000fe400078efcff */
[----:B------:R-:W3:Y:S01]  /*42f0*/  F2F.F16.F32 R142, R137 ;  /* 0x00000089008e7304 */ /* 0x000ee20000200800 */
[----:B-1----:R-:W-:-:S04]  /*4300*/  PRMT R187, R86, 0x5410, R187 ;  /* 0x0000541056bb7816 */ /* 0x002fc800000000bb */
[----:B------:R-:W-:Y:S02]  /*4310*/  LOP3.LUT R67, R187, R59, RZ, 0xfc, !PT ;  /* 0x0000003bbb437212 */ /* 0x000fe400078efcff */
[----:B0-----:R-:W-:Y:S01]  /*4320*/  PRMT R149, R98, 0x5410, R149 ;  /* 0x0000541062957816 */ /* 0x001fe20000000095 */
[----:B------:R0:W-:Y:S01]  /*4330*/  F2F.F16.F32 R144, R97 ;  /* 0x0000006100907304 */ /* 0x0001e20000200800 */
[----:B--2---:R-:W-:-:S05]  /*4340*/  IMAD.WIDE.U32 R98, R108, 0x8, R56 ;  /* 0x000000086c627825 */ /* 0x004fca00078e0038 */
[----:B------:R1:W-:Y:S01]  /*4350*/  STG.E.64 desc[UR8][R98.64], R84 ;  /* 0x0000005462007986 */ /* 0x0003e2000c101b08 */
[----:B---3--:R-:W-:Y:S01]  /*4360*/  IMAD.WIDE.U32 R58, R142, 0x10000, RZ ;  /* 0x000100008e3a7825 */ /* 0x008fe200078e00ff */
[----:B------:R2:W3:Y:S01]  /*4370*/  F2F.F16.F32 R143, R141 ;  /* 0x0000008d008f7304 */ /* 0x0004e20000200800 */
[----:B0-----:R-:W-:Y:S02]  /*4380*/  PRMT R97, R64, 0x5410, R65 ;  /* 0x0000541040617816 */ /* 0x001fe40000000041 */
[----:B------:R-:W-:-:S05]  /*4390*/  IMAD.WIDE.U32 R64, R72, 0x10000, RZ ;  /* 0x0001000048407825 */ /* 0x000fca00078e00ff */
[----:B------:R0:W4:Y:S01]  /*43a0*/  F2F.F16.F32 R137, R135 ;  /* 0x0000008700897304 */ /* 0x0001220000200800 */
[----:B------:R-:W-:Y:S01]  /*43b0*/  LOP3.LUT R73, R97, R65, RZ, 0xfc, !PT ;  /* 0x0000004161497212 */ /* 0x000fe200078efcff */
[----:B--2---:R-:W-:Y:S01]  /*43c0*/  IMAD.WIDE.U32 R140, R105, 0x8, R74 ;  /* 0x00000008698c7825 */ /* 0x004fe200078e004a */
[----:B------:R-:W-:Y:S02]  /*43d0*/  LOP3.LUT R72, R64, R87, RZ, 0xfc, !PT ;  /* 0x0000005740487212 */ /* 0x000fe400078efcff */
[----:B-1----:R-:W-:Y:S01]  /*43e0*/  PRMT R98, R142, 0x7610, R98 ;  /* 0x000076108e627816 */ /* 0x002fe20000000062 */
[----:B------:R-:W-:Y:S01]  /*43f0*/  IMAD.WIDE.U32 R64, R96, 0x10000, RZ ;  /* 0x0001000060407825 */ /* 0x000fe200078e00ff */
[----:B---3--:R-:W-:-:S03]  /*4400*/  PRMT R87, R143, 0x5410, R144 ;  /* 0x000054108f577816 */ /* 0x008fc60000000090 */
[----:B------:R-:W-:Y:S01]  /*4410*/  IMAD.WIDE.U32 R96, R108, 0x8, R74 ;  /* 0x000000086c607825 */ /* 0x000fe200078e004a */
[----:B------:R-:W-:Y:S02]  /*4420*/  LOP3.LUT R64, R64, R133, RZ, 0xfc, !PT ;  /* 0x0000008540407212 */ /* 0x000fe400078efcff */
[----:B------:R-:W-:Y:S01]  /*4430*/  LOP3.LUT R59, R87, R59, RZ, 0xfc, !PT ;  /* 0x0000003b573b7212 */ /* 0x000fe200078efcff */
[--C-:B0-----:R-:W-:Y:S01]  /*4440*/  IMAD.WIDE.U32 R134, R107, 0x8, R56.reuse ;  /* 0x000000086b867825 */ /* 0x101fe200078e0038 */
[----:B------:R-:W-:Y:S01]  /*4450*/  LOP3.LUT R65, R149, R65, RZ, 0xfc, !PT ;  /* 0x0000004195417212 */ /* 0x000fe200078efcff */
[----:B------:R0:W-:Y:S01]  /*4460*/  STG.E.64 desc[UR8][R96.64], R84 ;  /* 0x0000005460007986 */ /* 0x0001e2000c101b08 */
[----:B----4-:R-:W-:Y:S01]  /*4470*/  LOP3.LUT R58, R58, R137, RZ, 0xfc, !PT ;  /* 0x000000893a3a7212 */ /* 0x010fe200078efcff */
[C---:B------:R-:W-:Y:S01]  /*4480*/  IMAD.WIDE.U32 R132, R106.reuse, 0x8, R56 ;  /* 0x000000086a847825 */ /* 0x040fe200078e0038 */
[----:B------:R-:W-:Y:S01]  /*4490*/  PRMT R99, R137, 0x7610, R99 ;  /* 0x0000761089637816 */ /* 0x000fe20000000063 */
        /* <DEDUP_REMOVED lines=9> */
[----:B------:R-:W-:-:S02]  /*4530*/  IMAD.WIDE.U32 R74, R104, 0x8, R74 ;  /* 0x00000008684a7825 */ /* 0x000fc400078e004a */
[----:B------:R1:W-:Y:S04]  /*4540*/  STG.E.64 desc[UR8][R86.64], R64 ;  /* 0x0000004056007986 */ /* 0x0003e8000c101b08 */
[----:B------:R1:W-:Y:S04]  /*4550*/  STG.E.64 desc[UR8][R140.64], R64 ;  /* 0x000000408c007986 */ /* 0x0003e8000c101b08 */
[----:B------:R1:W-:Y:S04]  /*4560*/  STG.E.64 desc[UR8][R56.64], R58 ;  /* 0x0000003a38007986 */ /* 0x0003e8000c101b08 */
[----:B------:R1:W-:Y:S01]  /*4570*/  STG.E.64 desc[UR8][R74.64], R58 ;  /* 0x0000003a4a007986 */ /* 0x0003e2000c101b08 */
[----:B------:R-:W-:Y:S05]  /*4580*/  BRA `(.L_x_648) ;  /* 0x00000030002c7947 */ /* 0x000fea0003800000 */
.L_x_649:
[----:B-----5:R-:W-:Y:S01]  /*4590*/  MOV R56, R123 ;  /* 0x0000007b00387202 */ /* 0x020fe20000000f00 */
[-CC-:B------:R-:W-:Y:S01]  /*45a0*/  FFMA.FTZ R197, R197, R75.reuse, R74.reuse ;  /* 0x0000004bc5c57223 */ /* 0x180fe2000001004a */
[-CC-:B------:R-:W-:Y:S01]  /*45b0*/  FFMA.FTZ R213, R213, R75.reuse, R74.reuse ;  /* 0x0000004bd5d57223 */ /* 0x180fe2000001004a */
[--C-:B------:R-:W-:Y:S01]  /*45c0*/  FFMA.FTZ R179, R179, R75, R74.reuse ;  /* 0x0000004bb3b37223 */ /* 0x100fe2000001004a */
[----:B------:R-:W-:Y:S01]  /*45d0*/  SHF.R.U64 R58, R122, 0x10, R123 ;  /* 0x000000107a3a7819 */ /* 0x000fe2000000127b */
[----:B------:R-:W-:Y:S02]  /*45e0*/  HADD2.F32 R57, -RZ, R56.H0_H0 ;  /* 0x20000038ff397230 */ /* 0x000fe40000004100 */
[----:B------:R-:W-:Y:S01]  /*45f0*/  FADD.FTZ R197, R212, -R197 ;  /* 0x800000c5d4c57221 */ /* 0x000fe20000010000 */
[----:B------:R-:W-:Y:S01]  /*4600*/  SHF.R.U32.HI R56, RZ, 0x10, R123 ;  /* 0x00000010ff387819 */ /* 0x000fe2000001167b */
[----:B------:R-:W-:Y:S01]  /*4610*/  FADD.FTZ R213, R210, -R213 ;  /* 0x800000d5d2d57221 */ /* 0x000fe20000010000 */
[----:B------:R-:W-:Y:S01]  /*4620*/  FADD.FTZ R179, R214, -R179 ;  /* 0x800000b3d6b37221 */ /* 0x000fe20000010000 */
[----:B------:R-:W-:Y:S01]  /*4630*/  FFMA.FTZ R64, R148, R197, R57 ;  /* 0x000000c594407223 */ /* 0x000fe20000010039 */
[----:B------:R-:W-:Y:S01]  /*4640*/  FFMA.FTZ R195, R195, R75, R74 ;  /* 0x0000004bc3c37223 */ /* 0x000fe2000001004a */
[----:B------:R-:W-:Y:S01]  /*4650*/  HADD2.F32 R57, -RZ, R56.H0_H0 ;  /* 0x20000038ff397230 */ /* 0x000fe20000004100 */
[----:B------:R-:W-:Y:S01]  /*4660*/  MOV R56, R122 ;  /* 0x0000007a00387202 */ /* 0x000fe20000000f00 */
[----:B------:R-:W-:-:S02]  /*4670*/  HADD2.F32 R59, -RZ, R58.H0_H0 ;  /* 0x2000003aff3b7230 */ /* 0x000fc40000004100 */
[----:B------:R-:W-:Y:S01]  /*4680*/  FADD.FTZ R195, R198, -R195 ;  /* 0x800000c3c6c37221 */ /* 0x000fe20000010000 */
[--C-:B------:R-:W-:Y:S01]  /*4690*/  FFMA.FTZ R189, R189, R75, R74.reuse ;  /* 0x0000004bbdbd7223 */ /* 0x100fe2000001004a */
[----:B------:R-:W-:Y:S01]  /*46a0*/  FFMA.FTZ R65, R148, R213, R57 ;  /* 0x000000d594417223 */ /* 0x000fe20000010039 */
[----:B------:R-:W-:Y:S02]  /*46b0*/  HADD2.F32 R57, -RZ, R56.H0_H0 ;  /* 0x20000038ff397230 */ /* 0x000fe40000004100 */
[-CC-:B------:R-:W-:Y:S01]  /*46c0*/  FFMA.FTZ R56, R215, R75.reuse, R74.reuse ;  /* 0x0000004bd7387223 */ /* 0x180fe2000001004a */
[----:B------:R-:W-:Y:S01]  /*46d0*/  FADD.FTZ R189, R192, -R189 ;  /* 0x800000bdc0bd7221 */ /* 0x000fe20000010000 */
[-CC-:B------:R-:W-:Y:S01]  /*46e0*/  FFMA.FTZ R187, R187, R75.reuse, R74.reuse ;  /* 0x0000004bbbbb7223 */ /* 0x180fe2000001004a */
[----:B------:R-:W-:Y:S01]  /*46f0*/  FFMA.FTZ R193, R193, R75, R74 ;  /* 0x0000004bc1c17223 */ /* 0x000fe2000001004a */
        /* <DEDUP_REMOVED lines=9> */
[-CC-:B------:R-:W-:Y:S01]  /*4790*/  FFMA.FTZ R183, R183, R75.reuse, R74.reuse ;  /* 0x0000004bb7b77223 */ /* 0x180fe2000001004a */
[-CC-:B------:R-:W-:Y:S01]  /*47a0*/  FFMA.FTZ R181, R181, R75.reuse, R74.reuse ;  /* 0x0000004bb5b57223 */ /* 0x180fe2000001004a */
[-CC-:B------:R-:W-:Y:S01]  /*47b0*/  FFMA.FTZ R149, R149, R75.reuse, R74.reuse ;  /* 0x0000004b95957223 */ /* 0x180fe2000001004a */
[-CC-:B------:R-:W-:Y:S01]  /*47c0*/  FFMA.FTZ R185, R185, R75.reuse, R74.reuse ;  /* 0x0000004bb9b97223 */ /* 0x180fe2000001004a */
[----:B------:R-:W-:Y:S01]  /*47d0*/  FADD.FTZ R183, R188, -R183 ;  /* 0x800000b7bcb77221 */ /* 0x000fe20000010000 */
[----:B------:R-:W-:Y:S01]  /*47e0*/  FADD.FTZ R181, R184, -R181 ;  /* 0x800000b5b8b57221 */ /* 0x000fe20000010000 */
[----:B------:R-:W-:Y:S01]  /*47f0*/  FADD.FTZ R149, R182, -R149 ;  /* 0x80000095b6957221 */ /* 0x000fe20000010000 */
[----:B------:R1:W-:Y:S01]  /*4800*/  F2F.F16.F32 R66, R59 ;  /* 0x0000003b00427304 */ /* 0x0003e20000200800 */
[----:B0-----:R-:W-:Y:S01]  /*4810*/  HADD2.F32 R57, -RZ, R56.H0_H0 ;  /* 0x20000038ff397230 */ /* 0x001fe20000004100 */
[----:B------:R-:W-:Y:S01]  /*4820*/  MOV R56, R124 ;  /* 0x0000007c00387202 */ /* 0x000fe20000000f00 */
[----:B------:R-:W-:Y:S01]  /*4830*/  FADD.FTZ R185, R186, -R185 ;  /* 0x800000b9bab97221 */ /* 0x000fe20000010000 */
[-CC-:B------:R-:W-:Y:S01]  /*4840*/  FFMA.FTZ R145, R145, R75.reuse, R74.reuse ;  /* 0x0000004b91917223 */ /* 0x180fe2000001004a */
[--C-:B------:R-:W-:Y:S01]  /*4850*/  FFMA.FTZ R143, R143, R75, R74.reuse ;  /* 0x0000004b8f8f7223 */ /* 0x100fe2000001004a */
[----:B------:R-:W-:Y:S01]  /*4860*/  FFMA.FTZ R72, R148, R195, R57 ;  /* 0x000000c394487223 */ /* 0x000fe20000010039 */
[----:B------:R-:W-:Y:S01]  /*4870*/  HADD2.F32 R57, -RZ, R56.H0_H0 ;  /* 0x20000038ff397230 */ /* 0x000fe20000004100 */
[----:B------:R-:W-:Y:S01]  /*4880*/  SHF.R.U64 R56, R124, 0x10, R125 ;  /* 0x000000107c387819 */ /* 0x000fe2000000127d */
[----:B------:R-:W-:Y:S01]  /*4890*/  FADD.FTZ R145, R180, -R145 ;  /* 0x80000091b4917221 */ /* 0x000fe20000010000 */
[----:B------:R-:W-:Y:S01]  /*48a0*/  FADD.FTZ R143, R144, -R143 ;  /* 0x8000008f908f7221 */ /* 0x000fe20000010000 */
[--C-:B------:R-:W-:Y:S01]  /*48b0*/  FFMA.FTZ R147, R147, R75, R74.reuse ;  /* 0x0000004b93937223 */ /* 0x100fe2000001004a */
[----:B------:R-:W-:Y:S01]  /*48c0*/  FFMA.FTZ R57, R148, R189, R57 ;  /* 0x000000bd94397223 */ /* 0x000fe20000010039 */
[----:B-1----:R-:W-:Y:S01]  /*48d0*/  HADD2.F32 R59, -RZ, R56.H0_H0 ;  /* 0x20000038ff3b7230 */ /* 0x002fe20000004100 */
[----:B------:R-:W-:Y:S01]  /*48e0*/  MOV R56, R127 ;  /* 0x0000007f00387202 */ /* 0x000fe20000000f00 */
[--C-:B------:R-:W-:Y:S01]  /*48f0*/  FFMA.FTZ R191, R191, R75, R74.reuse ;  /* 0x0000004bbfbf7223 */ /* 0x100fe2000001004a */
[----:B------:R0:W-:Y:S01]  /*4900*/  F2F.F16.F32 R85, R57 ;  /* 0x0000003900557304 */ /* 0x0001e20000200800 */
[----:B------:R-:W-:Y:S01]  /*4910*/  FADD.FTZ R147, R146, -R147 ;  /* 0x8000009392937221 */ /* 0x000fe20000010000 */
[----:B------:R-:W-:Y:S01]  /*4920*/  FFMA.FTZ R59, R148, R193, R59 ;  /* 0x000000c1943b7223 */ /* 0x000fe2000001003b */
[----:B------:R-:W-:Y:S01]  /*4930*/  HADD2.F32 R87, -RZ, R56.H0_H0 ;  /* 0x20000038ff577230 */ /* 0x000fe20000004100 */
[----:B------:R-:W-:Y:S01]  /*4940*/  SHF.R.U32.HI R56, RZ, 0x10, R127 ;  /* 0x00000010ff387819 */ /* 0x000fe2000001167f */
[----:B------:R-:W-:Y:S01]  /*4950*/  FADD.FTZ R191, R196, -R191 ;  /* 0x800000bfc4bf7221 */ /* 0x000fe20000010000 */
[----:B------:R-:W-:Y:S01]  /*4960*/  FFMA.FTZ R138, R138, R75, R74 ;  /* 0x0000004b8a8a7223 */ /* 0x000fe2000001004a */
[----:B------:R-:W-:Y:S01]  /*4970*/  SHF.R.U64 R58, R130, 0x10, R131 ;  /* 0x00000010823a7819 */ /* 0x000fe20000001283 */
[----:B------:R1:W-:Y:S01]  /*4980*/  F2F.F16.F32 R84, R59 ;  /* 0x0000003b00547304 */ /* 0x0003e20000200800 */
[----:B0-----:R-:W-:Y:S01]  /*4990*/  HADD2.F32 R57, -RZ, R56.H0_H0 ;  /* 0x20000038ff397230 */ /* 0x001fe20000004100 */
[----:B------:R-:W-:Y:S01]  /*49a0*/  MOV R56, R126 ;  /* 0x0000007e00387202 */ /* 0x000fe20000000f00 */
[C---:B------:R-:W-:Y:S01]  /*49b0*/  FFMA.FTZ R87, R148.reuse, R183, R87 ;  /* 0x000000b794577223 */ /* 0x040fe20000010057 */
[C---:B------:R-:W-:Y:S01]  /*49c0*/  FFMA.FTZ R67, R148.reuse, R191, R67 ;  /* 0x000000bf94437223 */ /* 0x040fe20000010043 */
[----:B------:R-:W-:Y:S01]  /*49d0*/  FADD.FTZ R141, R141, -R138 ;  /* 0x8000008a8d8d7221 */ /* 0x000fe20000010000 */
[----:B------:R-:W-:Y:S01]  /*49e0*/  FFMA.FTZ R187, R148, R187, R57 ;  /* 0x000000bb94bb7223 */ /* 0x000fe20000010039 */
[----:B------:R-:W-:Y:S01]  /*49f0*/  HADD2.F32 R57, -RZ, R56.H0_H0 ;  /* 0x20000038ff397230 */ /* 0x000fe20000004100 */
[----:B------:R-:W-:Y:S01]  /*4a00*/  SHF.R.U64 R56, R126, 0x10, R127 ;  /* 0x000000107e387819 */ /* 0x000fe2000000127f */
[----:B------:R-:W-:Y:S03]  /*4a10*/  F2F.F16.F32 R96, R87 ;  /* 0x0000005700607304 */ /* 0x000fe60000200800 */
[----:B------:R-:W-:Y:S01]  /*4a20*/  FFMA.FTZ R57, R148, R181, R57 ;  /* 0x000000b594397223 */ /* 0x000fe20000010039 */
[----:B-1----:R-:W-:Y:S01]  /*4a30*/  HADD2.F32 R59, -RZ, R56.H0_H0 ;  /* 0x20000038ff3b7230 */ /* 0x002fe20000004100 */
[----:B------:R-:W-:-:S03]  /*4a40*/  MOV R56, R129 ;  /* 0x0000008100387202 */ /* 0x000fc60000000f00 */
[----:B------:R0:W-:Y:S01]  /*4a50*/  F2F.F16.F32 R87, R57 ;  /* 0x0000003900577304 */ /* 0x0001e20000200800 */
[----:B------:R-:W-:Y:S01]  /*4a60*/  FFMA.FTZ R59, R148, R185, R59 ;  /* 0x000000b9943b7223 */ /* 0x000fe2000001003b */
[----:B------:R-:W-:Y:S01]  /*4a70*/  HADD2.F32 R97, -RZ, R56.H0_H0 ;  /* 0x20000038ff617230 */ /* 0x000fe20000004100 */
[----:B------:R-:W-:-:S04]  /*4a80*/  SHF.R.U32.HI R56, RZ, 0x10, R129 ;  /* 0x00000010ff387819 */ /* 0x000fc80000011681 */
[----:B------:R-:W-:Y:S01]  /*4a90*/  FFMA.FTZ R97, R148, R145, R97 ;  /* 0x0000009194617223 */ /* 0x000fe20000010061 */
[----:B------:R1:W-:Y:S01]  /*4aa0*/  F2F.F16.F32 R86, R59 ;  /* 0x0000003b00567304 */ /* 0x0003e20000200800 */
[----:B0-----:R-:W-:Y:S01]  /*4ab0*/  HADD2.F32 R57, -RZ, R56.H0_H0 ;  /* 0x20000038ff397230 */ /* 0x001fe20000004100 */
[----:B------:R-:W-:-:S04]  /*4ac0*/  MOV R56, R128 ;  /* 0x0000008000387202 */ /* 0x000fc80000000f00 */
[----:B------:R-:W-:Y:S01]  /*4ad0*/  FFMA.FTZ R149, R148, R149, R57 ;  /* 0x0000009594957223 */ /* 0x000fe20000010039 */
[----:B------:R-:W-:Y:S01]  /*4ae0*/  HADD2.F32 R57, -RZ, R56.H0_H0 ;  /* 0x20000038ff397230 */ /* 0x000fe20000004100 */
[----:B------:R-:W-:Y:S01]  /*4af0*/  SHF.R.U64 R56, R128, 0x10, R129 ;  /* 0x0000001080387819 */ /* 0x000fe20000001281 */
[----:B------:R0:W-:Y:S03]  /*4b00*/  F2F.F16.F32 R98, R97 ;  /* 0x0000006100627304 */ /* 0x0001e60000200800 */
[----:B------:R-:W-:Y:S01]  /*4b10*/  FFMA.FTZ R57, R148, R143, R57 ;  /* 0x0000008f94397223 */ /* 0x000fe20000010039 */
[----:B-1----:R-:W-:Y:S01]  /*4b20*/  HADD2.F32 R59, -RZ, R56.H0_H0 ;  /* 0x20000038ff3b7230 */ /* 0x002fe20000004100 */
[----:B------:R-:W-:-:S03]  /*4b30*/  SHF.R.U32.HI R56, RZ, 0x10, R131 ;  /* 0x00000010ff387819 */ /* 0x000fc60000011683 */
[----:B------:R1:W-:Y:S01]  /*4b40*/  F2F.F16.F32 R99, R57 ;  /* 0x0000003900637304 */ /* 0x0003e20000200800 */
[-CC-:B0-----:R-:W-:Y:S01]  /*4b50*/  FFMA.FTZ R97, R142, R75.reuse, R74.reuse ;  /* 0x0000004b8e617223 */ /* 0x181fe2000001004a */
[----:B------:R-:W-:Y:S02]  /*4b60*/  HADD2.F32 R103, -RZ, R56.H0_H0 ;  /* 0x20000038ff677230 */ /* 0x000fe40000004100 */
[--C-:B------:R-:W-:Y:S01]  /*4b70*/  FFMA.FTZ R56, R139, R75, R74.reuse ;  /* 0x0000004b8b387223 */ /* 0x100fe2000001004a */
[----:B------:R-:W-:Y:S01]  /*4b80*/  FFMA.FTZ R59, R148, R147, R59 ;  /* 0x00000093943b7223 */ /* 0x000fe2000001003b */
[----:B------:R-:W-:Y:S01]  /*4b90*/  FADD.FTZ R101, R140, -R97 ;  /* 0x800000618c657221 */ /* 0x000fe20000010000 */
[----:B------:R-:W-:Y:S01]  /*4ba0*/  FFMA.FTZ R74, R134, R75, R74 ;  /* 0x0000004b864a7223 */ /* 0x000fe2000001004a */
[----:B------:R-:W-:Y:S01]  /*4bb0*/  FADD.FTZ R137, R137, -R56 ;  /* 0x8000003889897221 */ /* 0x000fe20000010000 */
[----:B------:R-:W-:Y:S01]  /*4bc0*/  MOV R56, R130 ;  /* 0x0000008200387202 */ /* 0x000fe20000000f00 */
[----:B------:R-:W-:Y:S01]  /*4bd0*/  FFMA.FTZ R103, R148, R101, R103 ;  /* 0x0000006594677223 */ /* 0x000fe20000010067 */
[----:B-1----:R-:W-:Y:S01]  /*4be0*/  MOV R57, R131 ;  /* 0x0000008300397202 */ /* 0x002fe20000000f00 */
[----:B------:R0:W-:Y:S01]  /*4bf0*/  F2F.F16.F32 R97, R59 ;  /* 0x0000003b00617304 */ /* 0x0001e20000200800 */
[----:B------:R-:W-:-:S02]  /*4c00*/  HADD2.F32 R101, -RZ, R58.H0_H0 ;  /* 0x2000003aff657230 */ /* 0x000fc40000004100 */
[----:B------:R-:W-:Y:S01]  /*4c10*/  FADD.FTZ R135, R135, -R74 ;  /* 0x8000004a87877221 */ /* 0x000fe20000010000 */
[----:B------:R-:W-:Y:S02]  /*4c20*/  HADD2.F32 R100, -RZ, R56.H0_H0 ;  /* 0x20000038ff647230 */ /* 0x000fe40000004100 */
[----:B------:R-:W-:Y:S02]  /*4c30*/  HADD2.F32 R57, -RZ, R57.H0_H0 ;  /* 0x20000039ff397230 */ /* 0x000fe40000004100 */
[C---:B------:R-:W-:Y:S01]  /*4c40*/  FFMA.FTZ R101, R148.reuse, R137, R101 ;  /* 0x0000008994657223 */ /* 0x040fe20000010065 */
[----:B------:R-:W-:Y:S01]  /*4c50*/  F2F.F16.F32 R64, R64 ;  /* 0x0000004000407304 */ /* 0x000fe20000200800 */
[----:B0-----:R-:W0:Y:S01]  /*4c60*/  LDC.64 R58, c[0x0][0x478] ;  /* 0x00011e00ff3a7b82 */ /* 0x001e220000000a00 */
[C---:B------:R-:W-:Y:S01]  /*4c70*/  FFMA.FTZ R141, R148.reuse, R141, R57 ;  /* 0x0000008d948d7223 */ /* 0x040fe20000010039 */
[----:B------:R-:W-:-:S05]  /*4c80*/  FFMA.FTZ R100, R148, R135, R100 ;  /* 0x0000008794647223 */ /* 0x000fca0000010064 */
[----:B------:R-:W1:Y:S01]  /*4c90*/  F2F.F16.F32 R65, R65 ;  /* 0x0000004100417304 */ /* 0x000e620000200800 */
[----:B------:R-:W2:Y:S07]  /*4ca0*/  LDC.64 R56, c[0x0][0x468] ;  /* 0x00011a00ff387b82 */ /* 0x000eae0000000a00 */
[----:B------:R-:W-:Y:S01]  /*4cb0*/  F2F.F16.F32 R67, R67 ;  /* 0x0000004300437304 */ /* 0x000fe20000200800 */
[----:B-1----:R-:W-:-:S07]  /*4cc0*/  PRMT R135, R64, 0x5410, R65 ;  /* 0x0000541040877816 */ /* 0x002fce0000000041 */
[----:B------:R-:W1:Y:S01]  /*4cd0*/  F2F.F16.F32 R72, R72 ;  /* 0x0000004800487304 */ /* 0x000e620000200800 */
[----:B------:R-:W-:-:S05]  /*4ce0*/  IMAD.WIDE.U32 R64, R66, 0x10000, RZ ;  /* 0x0001000042407825 */ /* 0x000fca00078e00ff */
[----:B------:R-:W-:Y:S02]  /*4cf0*/  LOP3.LUT R135, R135, R65, RZ, 0xfc, !PT ;  /* 0x0000004187877212 */ /* 0x000fe400078efcff */
[----:B------:R3:W-:Y:S01]  /*4d00*/  F2F.F16.F32 R146, R103 ;  /* 0x0000006700927304 */ /* 0x0007e20000200800 */
[----:B------:R-:W-:Y:S01]  /*4d10*/  LOP3.LUT R134, R64, R73, RZ, 0xfc, !PT ;  /* 0x0000004940867212 */ /* 0x000fe200078efcff */
[----:B------:R-:W-:-:S04]  /*4d20*/  IMAD.WIDE.U32 R64, R86, 0x10000, RZ ;  /* 0x0001000056407825 */ /* 0x000fc800078e00ff */
[----:B--2---:R-:W-:Y:S01]  /*4d30*/  IMAD.WIDE.U32 R142, R108, 0x8, R56 ;  /* 0x000000086c8e7825 */ /* 0x004fe200078e0038 */
[----:B-1----:R-:W-:Y:S01]  /*4d40*/  PRMT R133, R67, 0x5410, R72 ;  /* 0x0000541043857816 */ /* 0x002fe20000000048 */
[----:B------:R-:W1:Y:S01]  /*4d50*/  F2F.F16.F32 R187, R187 ;  /* 0x000000bb00bb7304 */ /* 0x000e620000200800 */
[----:B---3--:R-:W2:Y:S01]  /*4d60*/  LDC.64 R102, c[0x0][0x470] ;  /* 0x00011c00ff667b82 */ /* 0x008ea20000000a00 */
[----:B------:R-:W-:-:S05]  /*4d70*/  IMAD.WIDE.U32 R66, R84, 0x10000, RZ ;  /* 0x0001000054427825 */ /* 0x000fca00078e00ff */
[----:B------:R-:W-:Y:S01]  /*4d80*/  LOP3.LUT R133, R133, R67, RZ, 0xfc, !PT ;  /* 0x0000004385857212 */ /* 0x000fe200078efcff */
[----:B------:R-:W3:Y:S01]  /*4d90*/  F2F.F16.F32 R149, R149 ;  /* 0x0000009500957304 */ /* 0x000ee20000200800 */
[----:B------:R-:W-:Y:S01]  /*4da0*/  LOP3.LUT R132, R66, R85, RZ, 0xfc, !PT ;  /* 0x0000005542847212 */ /* 0x000fe200078efcff */
[----:B------:R-:W-:-:S04]  /*4db0*/  IMAD.WIDE.U32 R66, R97, 0x10000, RZ ;  /* 0x0001000061427825 */ /* 0x000fc800078e00ff */
[----:B------:R-:W-:Y:S01]  /*4dc0*/  IMAD.WIDE.U32 R84, R106, 0x8, R56 ;  /* 0x000000086a547825 */ /* 0x000fe200078e0038 */
[----:B-1----:R-:W-:Y:S01]  /*4dd0*/  PRMT R187, R96, 0x5410, R187 ;  /* 0x0000541060bb7816 */ /* 0x002fe200000000bb */
[----:B------:R-:W1:Y:S01]  /*4de0*/  F2F.F16.F32 R144, R101 ;  /* 0x0000006500907304 */ /* 0x000e620000200800 */
[----:B------:R-:W-:Y:S01]  /*4df0*/  LOP3.LUT R96, R64, R87, RZ, 0xfc, !PT ;  /* 0x0000005740607212 */ /* 0x000fe200078efcff */
[----:B0-----:R-:W-:Y:S01]  /*4e00*/  IMAD.WIDE.U32 R86, R106, 0x8, R58 ;  /* 0x000000086a567825 */ /* 0x001fe200078e003a */
[----:B------:R-:W-:Y:S02]  /*4e10*/  LOP3.LUT R97, R187, R65, RZ, 0xfc, !PT ;  /* 0x00000041bb617212 */ /* 0x000fe400078efcff */
[----:B------:R-:W-:Y:S02]  /*4e20*/  LOP3.LUT R74, R66, R99, RZ, 0xfc, !PT ;  /* 0x00000063424a7212 */ /* 0x000fe400078efcff */
[----:B---3--:R-:W-:Y:S01]  /*4e30*/  PRMT R149, R98, 0x5410, R149 ;  /* 0x0000541062957816 */ /* 0x008fe20000000095 */
[----:B------:R0:W3:Y:S01]  /*4e40*/  F2F.F16.F32 R145, R141 ;  /* 0x0000008d00917304 */ /* 0x0000e20000200800 */
[----:B--2---:R-:W-:-:S02]  /*4e50*/  IMAD.WIDE.U32 R138, R108, 0x8, R102 ;  /* 0x000000086c8a7825 */ /* 0x004fc400078e0066 */
[----:B------:R-:W-:Y:S02]  /*4e60*/  LOP3.LUT R75, R149, R67, RZ, 0xfc, !PT ;  /* 0x00000043954b7212 */ /* 0x000fe400078efcff */
[----:B------:R-:W-:-:S03]  /*4e70*/  IMAD.WIDE.U32 R98, R107, 0x8, R56 ;  /* 0x000000086b627825 */ /* 0x000fc600078e0038 */
[----:B------:R2:W4:Y:S01]  /*4e80*/  F2F.F16.F32 R137, R100 ;  /* 0x0000006400897304 */ /* 0x0005220000200800 */
[----:B0-----:R-:W-:-:S04]  /*4e90*/  IMAD.WIDE.U32 R140, R108, 0x8, R58 ;  /* 0x000000086c8c7825 */ /* 0x001fc800078e003a */
[----:B-1----:R-:W-:Y:S01]  /*4ea0*/  IMAD.WIDE.U32 R64, R144, 0x10000, RZ ;  /* 0x0001000090407825 */ /* 0x002fe200078e00ff */
[----:B------:R0:W-:Y:S01]  /*4eb0*/  STG.E.64 desc[UR8][R140.64], R134 ;  /* 0x000000868c007986 */ /* 0x0001e2000c101b08 */
[----:B---3--:R-:W-:Y:S02]  /*4ec0*/  PRMT R73, R145, 0x5410, R146 ;  /* 0x0000541091497816 */ /* 0x008fe40000000092 */
[--C-:B--2---:R-:W-:Y:S01]  /*4ed0*/  IMAD.WIDE.U32 R100, R107, 0x8, R58.reuse ;  /* 0x000000086b647825 */ /* 0x104fe200078e003a */
[----:B------:R1:W-:Y:S01]  /*4ee0*/  STG.E.64 desc[UR8][R142.64], R134 ;  /* 0x000000868e007986 */ /* 0x0003e2000c101b08 */
[----:B------:R-:W-:Y:S02]  /*4ef0*/  LOP3.LUT R65, R73, R65, RZ, 0xfc, !PT ;  /* 0x0000004149417212 */ /* 0x000fe400078efcff */
[----:B------:R-:W-:Y:S01]  /*4f00*/  IMAD.WIDE.U32 R72, R105, 0x8, R58 ;  /* 0x0000000869487825 */ /* 0x000fe200078e003a */
[----:B------:R-:W-:Y:S01]  /*4f10*/  STG.E.64 desc[UR8][R138.64], R134 ;  /* 0x000000868a007986 */ /* 0x000fe2000c101b08 */
[----:B----4-:R-:W-:-:S02]  /*4f20*/  LOP3.LUT R64, R64, R137, RZ, 0xfc, !PT ;  /* 0x0000008940407212 */ /* 0x010fc400078efcff */
[----:B------:R-:W-:Y:S01]  /*4f30*/  IMAD.WIDE.U32 R66, R105, 0x8, R56 ;  /* 0x0000000869427825 */ /* 0x000fe200078e0038 */
[----:B------:R2:W-:Y:S03]  /*4f40*/  STG.E.64 desc[UR8][R100.64], R132 ;  /* 0x0000008464007986 */ /* 0x0005e6000c101b08 */
[--C-:B0-----:R-:W-:Y:S01]  /*4f50*/  IMAD.WIDE.U32 R140, R107, 0x8, R102.reuse ;  /* 0x000000086b8c7825 */ /* 0x101fe200078e0066 */
[----:B------:R0:W-:Y:S03]  /*4f60*/  STG.E.64 desc[UR8][R98.64], R132 ;  /* 0x0000008462007986 */ /* 0x0001e6000c101b08 */
[--C-:B------:R-:W-:Y:S01]  /*4f70*/  IMAD.WIDE.U32 R106, R106, 0x8, R102.reuse ;  /* 0x000000086a6a7825 */ /* 0x100fe200078e0066 */
[----:B------:R-:W-:Y:S03]  /*4f80*/  STG.E.64 desc[UR8][R140.64], R132 ;  /* 0x000000848c007986 */ /* 0x000fe6000c101b08 */
[----:B-1----:R-:W-:Y:S01]  /*4f90*/  IMAD.WIDE.U32 R142, R105, 0x8, R102 ;  /* 0x00000008698e7825 */ /* 0x002fe200078e0066 */
[----:B------:R-:W-:Y:S01]  /*4fa0*/  STG.E.64 desc[UR8][R86.64], R96 ;  /* 0x0000006056007986 */ /* 0x000fe2000c101b08 */
[----:B--2---:R-:W-:-:S02]  /*4fb0*/  PRMT R101, R145, 0x7610, R101 ;  /* 0x0000761091657816 */ /* 0x004fc40000000065 */
[----:B------:R-:W-:Y:S01]  /*4fc0*/  IMAD.WIDE.U32 R58, R104, 0x8, R58 ;  /* 0x00000008683a7825 */ /* 0x000fe200078e003a */
[----:B------:R-:W-:Y:S01]  /*4fd0*/  STG.E.64 desc[UR8][R84.64], R96 ;  /* 0x0000006054007986 */ /* 0x000fe2000c101b08 */
[----:B------:R-:W-:Y:S02]  /*4fe0*/  PRMT R100, R146, 0x7610, R100 ;  /* 0x0000761092647816 */ /* 0x000fe40000000064 */
[C---:B------:R-:W-:Y:S01]  /*4ff0*/  IMAD.WIDE.U32 R56, R104.reuse, 0x8, R56 ;  /* 0x0000000868387825 */ /* 0x040fe200078e0038 */
[----:B------:R1:W-:Y:S01]  /*5000*/  STG.E.64 desc[UR8][R106.64], R96 ;  /* 0x000000606a007986 */ /* 0x0003e2000c101b08 */
[C---:B0-----:R-:W-:Y:S02]  /*5010*/  PRMT R99, R137.reuse, 0x7610, R99 ;  /* 0x0000761089637816 */ /* 0x041fe40000000063 */
[----:B------:R-:W-:Y:S01]  /*5020*/  IMAD.WIDE.U32 R104, R104, 0x8, R102 ;  /* 0x0000000868687825 */ /* 0x000fe200078e0066 */
[----:B------:R0:W-:Y:S01]  /*5030*/  STG.E.64 desc[UR8][R72.64], R74 ;  /* 0x0000004a48007986 */ /* 0x0001e2000c101b08 */
[----:B------:R-:W-:-:S02]  /*5040*/  PRMT R103, R137, 0x7610, R103 ;  /* 0x0000761089677816 */ /* 0x000fc40000000067 */
[C---:B------:R-:W-:Y:S01]  /*5050*/  PRMT R102, R144.reuse, 0x7610, R102 ;  /* 0x0000761090667816 */ /* 0x040fe20000000066 */
[----:B------:R0:W-:Y:S01]  /*5060*/  STG.E.64 desc[UR8][R66.64], R74 ;  /* 0x0000004a42007986 */ /* 0x0001e2000c101b08 */
[----:B------:R-:W-:-:S03]  /*5070*/  PRMT R98, R144, 0x7610, R98 ;  /* 0x0000761090627816 */ /* 0x000fc60000000062 */
[----:B------:R0:W-:Y:S01]  /*5080*/  STG.E.64 desc[UR8][R142.64], R74 ;  /* 0x0000004a8e007986 */ /* 0x0001e2000c101b08 */
[----:B-1----:R-:W-:-:S03]  /*5090*/  PRMT R97, R145, 0x7610, R97 ;  /* 0x0000761091617816 */ /* 0x002fc60000000061 */
[----:B------:R0:W-:Y:S01]  /*50a0*/  STG.E.64 desc[UR8][R58.64], R64 ;  /* 0x000000403a007986 */ /* 0x0001e2000c101b08 */
[----:B------:R-:W-:-:S03]  /*50b0*/  PRMT R96, R146, 0x7610, R96 ;  /* 0x0000761092607816 */ /* 0x000fc60000000060 */
[----:B------:R0:W-:Y:S04]  /*50c0*/  STG.E.64 desc[UR8][R56.64], R64 ;  /* 0x0000004038007986 */ /* 0x0001e8000c101b08 */
[----:B------:R0:W-:Y:S01]  /*50d0*/  STG.E.64 desc[UR8][R104.64], R64 ;  /* 0x0000004068007986 */ /* 0x0001e2000c101b08 */
[----:B------:R-:W-:Y:S05]  /*50e0*/  BRA `(.L_x_648) ;  /* 0x0000002400547947 */ /* 0x000fea0003800000 */
.L_x_645:
        /* <DEDUP_REMOVED lines=18> */
[----:B------:R-:W-:Y:S02]  /*5210*/  F2FP.F16.F32.PACK_AB R56, R57, R56 ;  /* 0x000000383938723e */ /* 0x000fe400000000ff */
[----:B------:R-:W-:Y:S02]  /*5220*/  F2FP.F16.F32.PACK_AB R59, R59, R58 ;  /* 0x0000003a3b3b723e */ /* 0x000fe400000000ff */
[C---:B------:R-:W-:Y:S02]  /*5230*/  PRMT R58, R56.reuse, 0x7632, R58 ;  /* 0x00007632383a7816 */ /* 0x040fe4000000003a */
[----:B------:R-:W-:Y:S02]  /*5240*/  PRMT R73, R56, 0x7610, R73 ;  /* 0x0000761038497816 */ /* 0x000fe40000000049 */
[----:B------:R-:W-:Y:S01]  /*5250*/  PRMT R66, R59, 0x7632, R66 ;  /* 0x000076323b427816 */ /* 0x000fe20000000042 */
[----:B------:R-:W-:Y:S06]  /*5260*/  BRA `(.L_x_652) ;  /* 0x00000004002c7947 */ /* 0x000fec0003800000 */
.L_x_651:
        /* <DEDUP_REMOVED lines=23> */
.L_x_650:
        /* <DEDUP_REMOVED lines=26> */
.L_x_653:
        /* <DEDUP_REMOVED lines=26> */
.L_x_652:
        /* <DEDUP_REMOVED lines=16> */
.L_x_654:
        /* <DEDUP_REMOVED lines=10> */
.L_x_655:
        /* <DEDUP_REMOVED lines=28> */
.L_x_657:
        /* <DEDUP_REMOVED lines=23> */
.L_x_656:
        /* <DEDUP_REMOVED lines=24> */
.L_x_659:
        /* <DEDUP_REMOVED lines=12> */
[----:B------:R-:W-:Y:S02]  /*5e30*/  F2FP.F16.F32.PACK_AB R189, R58, R189 ;  /* 0x000000bd3abd723e */ /* 0x000fe400000000ff */
[----:B------:R-:W-:Y:S02]  /*5e40*/  F2FP.F16.F32.PACK_AB R64, R64, R191 ;  /* 0x000000bf4040723e */ /* 0x000fe400000000ff */
[C---:B------:R-:W-:Y:S02]  /*5e50*/  PRMT R58, R189.reuse, 0x7632, R58 ;  /* 0x00007632bd3a7816 */ /* 0x040fe4000000003a */
[----:B------:R-:W-:Y:S02]  /*5e60*/  PRMT R67, R189, 0x7610, R67 ;  /* 0x00007610bd437816 */ /* 0x000fe40000000043 */
[C---:B------:R-:W-:Y:S02]  /*5e70*/  PRMT R66, R64.reuse, 0x7632, R66 ;  /* 0x0000763240427816 */ /* 0x040fe40000000042 */
[----:B------:R-:W-:-:S07]  /*5e80*/  PRMT R59, R64, 0x7610, R59 ;  /* 0x00007610403b7816 */ /* 0x000fce000000003b */
.L_x_658:
        /* <DEDUP_REMOVED lines=15> */
.L_x_660:
        /* <DEDUP_REMOVED lines=10> */
.L_x_661:
        /* <DEDUP_REMOVED lines=28> */
.L_x_663:
        /* <DEDUP_REMOVED lines=23> */
.L_x_662:
        /* <DEDUP_REMOVED lines=24> */
.L_x_665:
        /* <DEDUP_REMOVED lines=18> */
.L_x_664:
        /* <DEDUP_REMOVED lines=15> */
.L_x_666:
        /* <DEDUP_REMOVED lines=10> */
.L_x_667:
        /* <DEDUP_REMOVED lines=28> */
.L_x_669:
        /* <DEDUP_REMOVED lines=23> */
.L_x_668:
        /* <DEDUP_REMOVED lines=24> */
.L_x_671:
        /* <DEDUP_REMOVED lines=18> */
.L_x_670:
        /* <DEDUP_REMOVED lines=15> */
.L_x_672:
        /* <DEDUP_REMOVED lines=10> */
.L_x_673:
        /* <DEDUP_REMOVED lines=28> */
.L_x_675:
        /* <DEDUP_REMOVED lines=23> */
.L_x_674:
        /* <DEDUP_REMOVED lines=24> */
.L_x_677:
        /* <DEDUP_REMOVED lines=15> */
[----:B0-----:R-:W-:Y:S02]  /*7480*/  PRMT R65, R135, 0x7610, R65 ;  /* 0x0000761087417816 */ /* 0x001fe40000000041 */
[C---:B------:R-:W-:Y:S02]  /*7490*/  PRMT R67, R141.reuse, 0x7632, R67 ;  /* 0x000076328d437816 */ /* 0x040fe40000000043 */
[----:B------:R-:W-:-:S07]  /*74a0*/  PRMT R64, R141, 0x7610, R64 ;  /* 0x000076108d407816 */ /* 0x000fce0000000040 */
.L_x_676:
        /* <DEDUP_REMOVED lines=15> */
.L_x_678:
        /* <DEDUP_REMOVED lines=10> */
.L_x_648:
        /* <DEDUP_REMOVED lines=70> */
.L_x_642:
        /* <DEDUP_REMOVED lines=33> */
.L_x_680:
        /* <DEDUP_REMOVED lines=13> */
.L_x_5385:


//--------------------- .text._ZN10layer_norm31ln_parallel_residual_bwd_kernelINS_13Kernel_traitsI6__halfS2_S2_S2_fjLj5120ELj1ELj1ELj8ELj8ENS_18Kernel_traits_baseILj5120ES2_S2_S2_S2_fjLj256EEEEELb0ELb1ELb0EEEvNS_9BwdParamsE --------------------------
	.section	.text._ZN10layer_norm31ln_parallel_residual_bwd_kernelINS_13Kernel_traitsI6__halfS2_S2_S2_fjLj5120ELj1ELj1ELj8ELj8ENS_18Kernel_traits_baseILj5120ES2_S2_S2_S2_fjLj256EEEEELb0ELb1ELb0EEEvNS_9BwdParamsE,"ax",@progbits
	.align	128
        .global         _ZN10layer_norm31ln_parallel_residual_bwd_kernelINS_13Kernel_traitsI6__halfS2_S2_S2_fjLj5120ELj1ELj1ELj8ELj8ENS_18Kernel_traits_baseILj5120ES2_S2_S2_S2_fjLj256EEEEELb0ELb1ELb0EEEvNS_9BwdParamsE
        .type           _ZN10layer_norm31ln_parallel_residual_bwd_kernelINS_13Kernel_traitsI6__halfS2_S2_S2_fjLj5120ELj1ELj1ELj8ELj8ENS_18Kernel_traits_baseILj5120ES2_S2_S2_S2_fjLj256EEEEELb0ELb1ELb0EEEvNS_9BwdParamsE,@function
        .size           _ZN10layer_norm31ln_parallel_residual_bwd_kernelINS_13Kernel_traitsI6__halfS2_S2_S2_fjLj5120ELj1ELj1ELj8ELj8ENS_18Kernel_traits_baseILj5120ES2_S2_S2_S2_fjLj256EEEEELb0ELb1ELb0EEEvNS_9BwdParamsE,(.L_x_5386 - _ZN10layer_norm31ln_parallel_residual_bwd_kernelINS_13Kernel_traitsI6__halfS2_S2_S2_fjLj5120ELj1ELj1ELj8ELj8ENS_18Kernel_traits_baseILj5120ES2_S2_S2_S2_fjLj256EEEEELb0ELb1ELb0EEEvNS_9BwdParamsE)
        .other          _ZN10layer_norm31ln_parallel_residual_bwd_kernelINS_13Kernel_traitsI6__halfS2_S2_S2_fjLj5120ELj1ELj1ELj8ELj8ENS_18Kernel_traits_baseILj5120ES2_S2_S2_S2_fjLj256EEEEELb0ELb1ELb0EEEvNS_9BwdParamsE,@"STO_CUDA_ENTRY STV_DEFAULT"
_ZN10layer_norm31ln_parallel_residual_bwd_kernelINS_13Kernel_traitsI6__halfS2_S2_S2_fjLj5120ELj1ELj1ELj8ELj8ENS_18Kernel_traits_baseILj5120ES2_S2_S2_S2_fjLj256EEEEELb0ELb1ELb0EEEvNS_9BwdParamsE:
.text._ZN10layer_norm31ln_parallel_residual_bwd_kernelINS_13Kernel_traitsI6__halfS2_S2_S2_fjLj5120ELj1ELj1ELj8ELj8ENS_18Kernel_traits_baseILj5120ES2_S2_S2_S2_fjLj256EEEEELb0ELb1ELb0EEEvNS_9BwdParamsE:
[----:B------:R-:W-:Y:S01]  /*0000*/  LDC R1, c[0x0][0x37c] ;  /* 0x0000df00ff017b82 */ /* 0x000fe20000000800 */
[----:B------:R-:W0:Y:S01]  /*0010*/  S2R R102, SR_TID.X ;  /* 0x0000000000667919 */ /* 0x000e220000002100 */
[----:B------:R-:W1:Y:S01]  /*0020*/  LDCU UR4, c[0x0][0x388] ;  /* 0x00007100ff0477ac */ /* 0x000e620008000800 */
[----:B------:R-:W2:Y:S01]  /*0030*/  LDCU.64 UR10, c[0x0][0x358] ;  /* 0x00006b00ff0a77ac */ /* 0x000ea20008000a00 */
[----:B------:R-:W3:Y:S01]  /*0040*/  LDCU UR5, c[0x0][0x384] ;  /* 0x00007080ff0577ac */ /* 0x000ee20008000800 */
[----:B-1----:R-:W-:-:S04]  /*0050*/  MOV R7, UR4 ;  /* 0x0000000400077c02 */ /* 0x002fc80008000f00 */
[----:B------:R-:W-:-:S04]  /*0060*/  SHF.R.S32.HI R0, RZ, 0x1f, R7 ;  /* 0x0000001fff007819 */ /* 0x000fc80000011407 */
[----:B------:R-:W-:Y:S02]  /*0070*/  LEA.HI R0, R0, R7, RZ, 0x2 ;  /* 0x0000000700007211 */ /* 0x000fe400078f10ff */
[----:B0-----:R-:W-:Y:S02]  /*0080*/  LOP3.LUT R5, R102, 0xff, RZ, 0x3c, !PT ;  /* 0x000000ff66057812 */ /* 0x001fe400078e3cff */
[----:B------:R-:W-:Y:S02]  /*0090*/  MOV R33, R102 ;  /* 0x0000006600217202 */ /* 0x000fe40000000f00 */
[----:B------:R-:W-:-:S04]  /*00a0*/  LEA.HI.SX32 R5, R0, R5, 0x1e ;  /* 0x0000000500057211 */ /* 0x000fc800078ff2ff */
[C---:B------:R-:W-:Y:S02]  /*00b0*/  ISETP.GE.U32.AND P0, PT, R5.reuse, 0x100, PT ;  /* 0x000001000500780c */ /* 0x040fe40003f06070 */
[C---:B------:R-:W-:Y:S02]  /*00c0*/  ISETP.GE.U32.AND P1, PT, R5.reuse, 0x200, PT ;  /* 0x000002000500780c */ /* 0x040fe40003f26070 */
[C---:B------:R-:W-:Y:S02]  /*00d0*/  ISETP.GE.U32.AND P2, PT, R5.reuse, 0x300, PT ;  /* 0x000003000500780c */ /* 0x040fe40003f46070 */
[C---:B------:R-:W-:Y:S02]  /*00e0*/  ISETP.GE.U32.AND P3, PT, R5.reuse, 0x400, PT ;  /* 0x000004000500780c */ /* 0x040fe40003f66070 */
[----:B------:R-:W-:-:S05]  /*00f0*/  ISETP.GE.U32.AND P4, PT, R5, 0x500, PT ;  /* 0x000005000500780c */ /* 0x000fca0003f86070 */
[----:B------:R-:W0:Y:S08]  /*0100*/  @P0 LDC.64 R2, c[0x0][0x3d0] ;  /* 0x0000f400ff020b82 */ /* 0x000e300000000a00 */
[----:B------:R-:W1:Y:S08]  /*0110*/  @P1 LDC.64 R16, c[0x0][0x3d0] ;  /* 0x0000f400ff101b82 */ /* 0x000e700000000a00 */
[----:B------:R-:W4:Y:S08]  /*0120*/  @P2 LDC.64 R20, c[0x0][0x3d0] ;  /* 0x0000f400ff142b82 */ /* 0x000f300000000a00 */
[----:B------:R-:W3:Y:S01]  /*0130*/  @P3 LDC.64 R22, c[0x0][0x3d0] ;  /* 0x0000f400ff163b82 */ /* 0x000ee20000000a00 */
[C---:B0-----:R-:W-:Y:S01]  /*0140*/  @P0 IMAD.WIDE.U32 R2, R33.reuse, 0x8, R2 ;  /* 0x0000000821020825 */ /* 0x041fe200078e0002 */
[----:B------:R-:W-:-:S04]  /*0150*/  @P0 LOP3.LUT R33, R33, 0x100, RZ, 0xfc, !PT ;  /* 0x0000010021210812 */ /* 0x000fc800078efcff */
[----:B--2---:R-:W5:Y:S02]  /*0160*/  @P0 LDG.E.64 R8, desc[UR10][R2.64] ;  /* 0x0000000a02080981 */ /* 0x004f64000c1e1b00 */
[----:B------:R-:W0:Y:S01]  /*0170*/  @P4 LDC.64 R24, c[0x0][0x3d0] ;  /* 0x0000f400ff184b82 */ /* 0x000e220000000a00 */
[C---:B-1----:R-:W-:Y:S01]  /*0180*/  @P1 IMAD.WIDE.U32 R26, R33.reuse, 0x8, R16 ;  /* 0x00000008211a1825 */ /* 0x042fe200078e0010 */
[----:B------:R-:W-:Y:S02]  /*0190*/  @P1 IADD3 R33, PT, PT, R33, 0x100, RZ ;  /* 0x0000010021211810 */ /* 0x000fe40007ffe0ff */
[----:B------:R-:W-:Y:S02]  /*01a0*/  CS2R R34, SRZ ;  /* 0x0000000000227805 */ /* 0x000fe4000001ff00 */
[----:B------:R-:W-:Y:S02]  /*01b0*/  CS2R R36, SRZ ;  /* 0x0000000000247805 */ /* 0x000fe4000001ff00 */
[----:B------:R-:W-:Y:S01]  /*01c0*/  CS2R R38, SRZ ;  /* 0x0000000000267805 */ /* 0x000fe2000001ff00 */
[----:B------:R1:W5:Y:S01]  /*01d0*/  @P1 LDG.E.64 R10, desc[UR10][R26.64] ;  /* 0x0000000a1a0a1981 */ /* 0x000362000c1e1b00 */
[C---:B----4-:R-:W-:Y:S01]  /*01e0*/  @P2 IMAD.WIDE.U32 R28, R33.reuse, 0x8, R20 ;  /* 0x00000008211c2825 */ /* 0x050fe200078e0014 */
[----:B------:R-:W-:Y:S01]  /*01f0*/  @P2 IADD3 R33, PT, PT, R33, 0x100, RZ ;  /* 0x0000010021212810 */ /* 0x000fe20007ffe0ff */
[----:B------:R-:W2:Y:S01]  /*0200*/  S2UR UR4, SR_CTAID.X ;  /* 0x00000000000479c3 */ /* 0x000ea20000002500 */
[----:B------:R-:W-:-:S02]  /*0210*/  CS2R R20, SRZ ;  /* 0x0000000000147805 */ /* 0x000fc4000001ff00 */
[----:B------:R-:W-:Y:S01]  /*0220*/  CS2R R40, SRZ ;  /* 0x0000000000287805 */ /* 0x000fe2000001ff00 */
[----:B------:R4:W5:Y:S01]  /*0230*/  @P2 LDG.E.64 R12, desc[UR10][R28.64] ;  /* 0x0000000a1c0c2981 */ /* 0x000962000c1e1b00 */
[C---:B---3--:R-:W-:Y:S01]  /*0240*/  @P3 IMAD.WIDE.U32 R30, R33.reuse, 0x8, R22 ;  /* 0x00000008211e3825 */ /* 0x048fe200078e0016 */
[----:B------:R-:W-:Y:S02]  /*0250*/  @P3 IADD3 R33, PT, PT, R33, 0x100, RZ ;  /* 0x0000010021213810 */ /* 0x000fe40007ffe0ff */
[----:B--2---:R-:W-:-:S03]  /*0260*/  MOV R4, UR4 ;  /* 0x0000000400047c02 */ /* 0x004fc60008000f00 */
[----:B0-----:R-:W-:Y:S01]  /*0270*/  @P4 IMAD.WIDE.U32 R16, R33, 0x8, R24 ;  /* 0x0000000821104825 */ /* 0x001fe200078e0018 */
[----:B------:R0:W5:Y:S04]  /*0280*/  @P3 LDG.E.64 R14, desc[UR10][R30.64] ;  /* 0x0000000a1e0e3981 */ /* 0x000168000c1e1b00 */
[----:B------:R2:W5:Y:S01]  /*0290*/  @P4 LDG.E.64 R18, desc[UR10][R16.64] ;  /* 0x0000000a10124981 */ /* 0x000562000c1e1b00 */
[----:B------:R-:W-:Y:S02]  /*02a0*/  ISETP.GE.AND P5, PT, R4, UR5, PT ;  /* 0x0000000504007c0c */ /* 0x000fe4000bfa6270 */
[----:B------:R-:W-:Y:S02]  /*02b0*/  CS2R R22, SRZ ;  /* 0x0000000000167805 */ /* 0x000fe4000001ff00 */
[----:B------:R-:W-:-:S02]  /*02c0*/  CS2R R24, SRZ ;  /* 0x0000000000187805 */ /* 0x000fc4000001ff00 */
[----:B-1----:R-:W-:Y:S02]  /*02d0*/  CS2R R26, SRZ ;  /* 0x00000000001a7805 */ /* 0x002fe4000001ff00 */
[----:B----4-:R-:W-:Y:S02]  /*02e0*/  CS2R R28, SRZ ;  /* 0x00000000001c7805 */ /* 0x010fe4000001ff00 */
[----:B0-----:R-:W-:Y:S02]  /*02f0*/  CS2R R30, SRZ ;  /* 0x00000000001e7805 */ /* 0x001fe4000001ff00 */
        /* <DEDUP_REMOVED lines=10> */
[----:B--2---:R-:W-:Y:S06]  /*03a0*/  @P5 BRA `(.L_x_681) ;  /* 0x0000006c00345947 */ /* 0x004fec0003800000 */
[----:B------:R-:W0:Y:S01]  /*03b0*/  LDCU.U8 UR4, c[0x0][0x410] ;  /* 0x00008200ff0477ac */ /* 0x000e220008000000 */
[----:B-----5:R-:W-:Y:S02]  /*03c0*/  MOV R6, R8 ;  /* 0x0000000800067202 */ /* 0x020fe40000000f00 */
[----:B------:R-:W-:Y:S02]  /*03d0*/  CS2R R20, SRZ ;  /* 0x0000000000147805 */ /* 0x000fe4000001ff00 */
[----:B------:R-:W-:Y:S02]  /*03e0*/  SHF.R.U64 R8, R8, 0x10, R9 ;  /* 0x0000001008087819 */ /* 0x000fe40000001209 */
        /* <DEDUP_REMOVED lines=25> */
[----:B------:R-:W-:Y:S02]  /*0580*/  SHF.R.U32.HI R14, RZ, 0x10, R15 ;  /* 0x00000010ff0e7819 */ /* 0x000fe4000001160f */
[----:B------:R-:W-:Y:S02]  /*0590*/  CS2R R46, SRZ ;  /* 0x00000000002e7805 */ /* 0x000fe4000001ff00 */
[----:B------:R-:W-:-:S02]  /*05a0*/  PRMT R9, R9, 0x5410, R0 ;  /* 0x0000541009097816 */ /* 0x000fc40000000000 */
[----:B------:R-:W-:Y:S02]  /*05b0*/  CS2R R48, SRZ ;  /* 0x0000000000307805 */ /* 0x000fe4000001ff00 */
[----:B------:R-:W-:Y:S02]  /*05c0*/  PRMT R10, R10, 0x5410, R2 ;  /* 0x000054100a0a7816 */ /* 0x000fe40000000002 */
[----:B------:R-:W-:Y:S02]  /*05d0*/  CS2R R50, SRZ ;  /* 0x0000000000327805 */ /* 0x000fe4000001ff00 */
[----:B------:R-:W-:Y:S02]  /*05e0*/  MOV R116, R15 ;  /* 0x0000000f00747202 */ /* 0x000fe40000000f00 */
[----:B------:R-:W-:Y:S02]  /*05f0*/  CS2R R52, SRZ ;  /* 0x0000000000347805 */ /* 0x000fe4000001ff00 */
[----:B------:R-:W-:-:S02]  /*0600*/  MOV R117, R18 ;  /* 0x0000001200757202 */ /* 0x000fc40000000f00 */
[----:B------:R-:W-:Y:S02]  /*0610*/  CS2R R54, SRZ ;  /* 0x0000000000367805 */ /* 0x000fe4000001ff00 */
[--C-:B------:R-:W-:Y:S02]  /*0620*/  SHF.R.U64 R15, R18, 0x10, R19.reuse ;  /* 0x00000010120f7819 */ /* 0x100fe40000001213 */
[----:B------:R-:W-:Y:S02]  /*0630*/  CS2R R56, SRZ ;  /* 0x0000000000387805 */ /* 0x000fe4000001ff00 */
[----:B------:R-:W-:Y:S02]  /*0640*/  MOV R118, R19 ;  /* 0x0000001300767202 */ /* 0x000fe40000000f00 */
[----:B------:R-:W-:Y:S02]  /*0650*/  CS2R R58, SRZ ;  /* 0x00000000003a7805 */ /* 0x000fe4000001ff00 */
[----:B------:R-:W-:Y:S01]  /*0660*/  SHF.R.U32.HI R16, RZ, 0x10, R19 ;  /* 0x00000010ff107819 */ /* 0x000fe20000011613 */
[----:B------:R-:W-:Y:S01]  /*0670*/  UPLOP3.LUT UP1, UPT, UPT, UPT, UPT, 0x40, 0x4 ;  /* 0x000000000004789c */ /* 0x000fe20003f2e870 */
[----:B------:R-:W-:Y:S01]  /*0680*/  PRMT R11, R11, 0x5410, R3 ;  /* 0x000054100b0b7816 */ /* 0x000fe20000000003 */
[----:B------:R-:W0:Y:S01]  /*0690*/  LDCU UR14, c[0x0][0x400] ;  /* 0x00008000ff0e77ac */ /* 0x000e220008000800 */
[----:B------:R-:W-:-:S02]  /*06a0*/  PRMT R12, R12, 0x5410, R7 ;  /* 0x000054100c0c7816 */ /* 0x000fc40000000007 */
[----:B------:R-:W-:Y:S01]  /*06b0*/  PRMT R13, R13, 0x5410, R9 ;  /* 0x000054100d0d7816 */ /* 0x000fe20000000009 */
[----:B------:R-:W1:Y:S01]  /*06c0*/  LDCU.64 UR6, c[0x0][0x470] ;  /* 0x00008e00ff0677ac */ /* 0x000e620008000a00 */
[----:B------:R-:W-:Y:S02]  /*06d0*/  PRMT R14, R14, 0x5410, R10 ;  /* 0x000054100e0e7816 */ /* 0x000fe4000000000a */
[----:B------:R-:W-:Y:S01]  /*06e0*/  PRMT R6, R6, 0x5410, R6 ;  /* 0x0000541006067816 */ /* 0x000fe20000000006 */
[----:B------:R-:W2:Y:S01]  /*06f0*/  LDCU.64 UR12, c[0x0][0x438] ;  /* 0x00008700ff0c77ac */ /* 0x000ea20008000a00 */
[----:B------:R-:W-:Y:S02]  /*0700*/  PRMT R8, R8, 0x5410, R8 ;  /* 0x0000541008087816 */ /* 0x000fe40000000008 */
[----:B------:R-:W-:Y:S01]  /*0710*/  PRMT R104, R104, 0x5410, R11 ;  /* 0x0000541068687816 */ /* 0x000fe2000000000b */
[----:B------:R-:W3:Y:S01]  /*0720*/  LDCU.64 UR8, c[0x0][0x478] ;  /* 0x00008f00ff0877ac */ /* 0x000ee20008000a00 */
[----:B------:R-:W-:-:S02]  /*0730*/  PRMT R112, R112, 0x5410, R12 ;  /* 0x0000541070707816 */ /* 0x000fc4000000000c */
[----:B------:R-:W-:Y:S02]  /*0740*/  PRMT R113, R113, 0x5410, R13 ;  /* 0x0000541071717816 */ /* 0x000fe4000000000d */
[----:B------:R-:W-:Y:S02]  /*0750*/  PRMT R116, R116, 0x5410, R14 ;  /* 0x0000541074747816 */ /* 0x000fe4000000000e */
[----:B------:R-:W-:Y:S02]  /*0760*/  PRMT R117, R117, 0x5410, R15 ;  /* 0x0000541075757816 */ /* 0x000fe4000000000f */
[----:B------:R-:W-:Y:S02]  /*0770*/  PRMT R118, R118, 0x5410, R16 ;  /* 0x0000541076767816 */ /* 0x000fe40000000010 */
[----:B01----:R-:W-:-:S13]  /*0780*/  PLOP3.LUT P5, PT, PT, PT, UP0, 0x80, 0x8 ;  /* 0x000000000008781c */ /* 0x003fda0003faf008 */
.L_x_753:
[----:B0-----:R-:W0:Y:S08]  /*0790*/  LDC R7, c[0x0][0x388] ;  /* 0x0000e200ff077b82 */ /* 0x001e300000000800 */
[----:B-1-34-:R-:W1:Y:S08]  /*07a0*/  LDC.64 R60, c[0x0][0x3c0] ;  /* 0x0000f000ff3c7b82 */ /* 0x01ae700000000a00 */
[----:B--2---:R-:W4:Y:S01]  /*07b0*/  LDC.64 R80, c[0x0][0x3c8] ;  /* 0x0000f200ff507b82 */ /* 0x004f220000000a00 */
[----:B0----5:R-:W-:-:S02]  /*07c0*/  IMAD R0, R4, R7, RZ ;  /* 0x0000000704007224 */ /* 0x021fc400078e02ff */
[----:B-1----:R-:W-:-:S03]  /*07d0*/  IMAD.WIDE R62, R4, 0x4, R60 ;  /* 0x00000004043e7825 */ /* 0x002fc600078e023c */
[----:B------:R-:W-:-:S04]  /*07e0*/  SHF.R.S32.HI R61, RZ, 0x1f, R0 ;  /* 0x0000001fff3d7819 */ /* 0x000fc80000011400 */
[----:B------:R-:W-:Y:S01]  /*07f0*/  LEA.HI R61, R61, R0, RZ, 0x2 ;  /* 0x000000003d3d7211 */ /* 0x000fe200078f10ff */
[----:B------:R0:W2:Y:S01]  /*0800*/  LDG.E R62, desc[UR10][R62.64] ;  /* 0x0000000a3e3e7981 */ /* 0x0000a2000c1e1900 */
[----:B------:R-:W-:Y:S02]  /*0810*/  ISETP.GE.U32.AND P1, PT, R5, 0x200, PT ;  /* 0x000002000500780c */ /* 0x000fe40003f26070 */
[----:B------:R-:W-:Y:S01]  /*0820*/  LEA.HI.SX32 R2, R61, R102, 0x1e ;  /* 0x000000663d027211 */ /* 0x000fe200078ff2ff */
[----:B----4-:R-:W-:Y:S01]  /*0830*/  IMAD.WIDE R60, R4, 0x4, R80 ;  /* 0x00000004043c7825 */ /* 0x010fe200078e0250 */
[C---:B------:R-:W-:Y:S02]  /*0840*/  ISETP.GE.U32.AND P2, PT, R5.reuse, 0x300, PT ;  /* 0x000003000500780c */ /* 0x040fe40003f46070 */
[C---:B------:R-:W-:Y:S02]  /*0850*/  ISETP.GE.U32.AND P3, PT, R5.reuse, 0x400, PT ;  /* 0x000004000500780c */ /* 0x040fe40003f66070 */
[----:B------:R1:W5:Y:S01]  /*0860*/  LDG.E R0, desc[UR10][R60.64] ;  /* 0x0000000a3c007981 */ /* 0x000362000c1e1900 */
[----:B------:R-:W-:Y:S01]  /*0870*/  BSSY.RECONVERGENT B0, `(.L_x_682) ;  /* 0x0000041000007945 */ /* 0x000fe20003800200 */
[----:B0-----:R-:W-:Y:S01]  /*0880*/  HFMA2 R63, -RZ, RZ, 0, 0 ;  /* 0x00000000ff3f7431 */ /* 0x001fe200000001ff */
[----:B------:R-:W-:-:S02]  /*0890*/  ISETP.GE.U32.AND P4, PT, R5, 0x500, PT ;  /* 0x000005000500780c */ /* 0x000fc40003f86070 */
[----:B------:R-:W-:Y:S02]  /*08a0*/  MOV R80, RZ ;  /* 0x000000ff00507202 */ /* 0x000fe40000000f00 */
[----:B------:R-:W-:Y:S02]  /*08b0*/  MOV R81, R2 ;  /* 0x0000000200517202 */ /* 0x000fe40000000f00 */
[----:B--2---:R-:W-:Y:S01]  /*08c0*/  FSEL R62, R62, RZ, !P5 ;  /* 0x000000ff3e3e7208 */ /* 0x004fe20006800000 */
[----:B-1----:R-:W-:Y:S06]  /*08d0*/  @!P0 BRA `(.L_x_683) ;  /* 0x0000000000e88947 */ /* 0x002fec0003800000 */
[----:B------:R-:W0:Y:S08]  /*08e0*/  LDC.64 R60, c[0x0][0x3a8] ;  /* 0x0000ea00ff3c7b82 */ /* 0x000e300000000a00 */
[----:B------:R-:W1:Y:S01]  /*08f0*/  LDC.64 R80, c[0x0][0x428] ;  /* 0x00010a00ff507b82 */ /* 0x000e620000000a00 */
[----:B------:R-:W-:-:S04]  /*0900*/  ISETP.NE.U32.AND P0, PT, RZ, UR12, PT ;  /* 0x0000000cff007c0c */ /* 0x000fc8000bf05070 */
[----:B------:R-:W-:Y:S01]  /*0910*/  ISETP.NE.AND.EX P0, PT, RZ, UR13, PT, P0 ;  /* 0x0000000dff007c0c */ /* 0x000fe2000bf05300 */
[----:B0-----:R-:W-:-:S12]  /*0920*/  IMAD.WIDE.U32 R60, R2, 0x8, R60 ;  /* 0x00000008023c7825 */ /* 0x001fd800078e003c */
[----:B------:R-:W0:Y:S01]  /*0930*/  @P0 LDC.64 R82, c[0x0][0x438] ;  /* 0x00010e00ff520b82 */ /* 0x000e220000000a00 */
[----:B------:R-:W2:Y:S01]  /*0940*/  LDG.E.64 R60, desc[UR10][R60.64] ;  /* 0x0000000a3c3c7981 */ /* 0x000ea2000c1e1b00 */
[----:B-1----:R-:W-:-:S06]  /*0950*/  IMAD.WIDE.U32 R80, R2, 0x8, R80 ;  /* 0x0000000802507825 */ /* 0x002fcc00078e0050 */
[----:B------:R-:W4:Y:S01]  /*0960*/  LDG.E.64 R80, desc[UR10][R80.64] ;  /* 0x0000000a50507981 */ /* 0x000f22000c1e1b00 */
[----:B0-----:R-:W-:-:S05]  /*0970*/  @P0 IMAD.WIDE.U32 R114, R2, 0x8, R82 ;  /* 0x0000000802720825 */ /* 0x001fca00078e0052 */
[----:B------:R0:W5:Y:S01]  /*0980*/  @P0 LDG.E.64 R110, desc[UR10][R114.64] ;  /* 0x0000000a726e0981 */ /* 0x000162000c1e1b00 */
[----:B------:R-:W-:Y:S02]  /*0990*/  HADD2.F32 R70, -RZ, R6.H1_H1 ;  /* 0x30000006ff467230 */ /* 0x000fe40000004100 */
[----:B--2---:R-:W-:Y:S01]  /*09a0*/  HADD2.F32 R85, -RZ, R60.H0_H0 ;  /* 0x2000003cff557230 */ /* 0x004fe20000004100 */
[----:B------:R-:W-:-:S04]  /*09b0*/  SHF.R.U64 R68, R60, 0x10, R61 ;  /* 0x000000103c447819 */ /* 0x000fc8000000123d */
[----:B------:R-:W-:Y:S01]  /*09c0*/  FADD.FTZ R87, -R62, R85 ;  /* 0x000000553e577221 */ /* 0x000fe20000010100 */
[----:B------:R-:W-:-:S05]  /*09d0*/  HADD2.F32 R85, -RZ, R68.H0_H0 ;  /* 0x20000044ff557230 */ /* 0x000fca0000004100 */
[----:B------:R-:W-:Y:S01]  /*09e0*/  FADD.FTZ R85, -R62, R85 ;  /* 0x000000553e557221 */ /* 0x000fe20000010100 */
[----:B----4-:R-:W-:-:S03]  /*09f0*/  MOV R3, R80 ;  /* 0x0000005000037202 */ /* 0x010fc60000000f00 */
[----:B-----5:R-:W-:Y:S01]  /*0a00*/  FMUL.FTZ R68, R0, R85 ;  /* 0x0000005500447220 */ /* 0x020fe20000410000 */
[----:B------:R-:W-:Y:S01]  /*0a10*/  HADD2.F32 R85, -RZ, R61.H0_H0 ;  /* 0x2000003dff557230 */ /* 0x000fe20000004100 */
[----:B------:R-:W-:Y:S02]  /*0a20*/  SHF.R.U64 R63, R80, 0x10, R81 ;  /* 0x00000010503f7819 */ /* 0x000fe40000001251 */
[----:B------:R-:W-:Y:S02]  /*0a30*/  SHF.R.U32.HI R61, RZ, 0x10, R61 ;  /* 0x00000010ff3d7819 */ /* 0x000fe4000001163d */
[----:B------:R-:W-:Y:S02]  /*0a40*/  MOV R83, R81 ;  /* 0x0000005100537202 */ /* 0x000fe40000000f00 */
[----:B------:R-:W-:Y:S01]  /*0a50*/  SHF.R.U32.HI R74, RZ, 0x10, R81 ;  /* 0x00000010ff4a7819 */ /* 0x000fe20000011651 */
[----:B------:R-:W-:Y:S02]  /*0a60*/  HADD2.F32 R81, -RZ, R3.H0_H0 ;  /* 0x20000003ff517230 */ /* 0x000fe40000004100 */
[----:B------:R-:W-:Y:S01]  /*0a70*/  FMUL.FTZ R3, R0, R87 ;  /* 0x0000005700037220 */ /* 0x000fe20000410000 */
[----:B------:R-:W-:-:S02]  /*0a80*/  HADD2.F32 R60, -RZ, R63.H0_H0 ;  /* 0x2000003fff3c7230 */ /* 0x000fc40000004100 */
[----:B------:R-:W-:Y:S02]  /*0a90*/  HADD2.F32 R87, -RZ, R8.H1_H1 ;  /* 0x30000008ff577230 */ /* 0x000fe40000004100 */
[----:B------:R-:W-:Y:S02]  /*0aa0*/  HADD2.F32 R61, -RZ, R61.H0_H0 ;  /* 0x2000003dff3d7230 */ /* 0x000fe40000004100 */
[----:B------:R-:W-:Y:S01]  /*0ab0*/  FADD.FTZ R85, -R62, R85 ;  /* 0x000000553e557221 */ /* 0x000fe20000010100 */
[----:B------:R-:W-:Y:S01]  /*0ac0*/  FMUL.FTZ R70, R70, R81 ;  /* 0x0000005146467220 */ /* 0x000fe20000410000 */
[----:B------:R-:W-:Y:S01]  /*0ad0*/  FADD.FTZ R41, R41, R60 ;  /* 0x0000003c29297221 */ /* 0x000fe20000010000 */
[-C--:B------:R-:W-:Y:S01]  /*0ae0*/  FFMA.FTZ R21, R68, R60.reuse, R21 ;  /* 0x0000003c44157223 */ /* 0x080fe20000010015 */
[----:B------:R-:W-:Y:S01]  /*0af0*/  FMUL.FTZ R87, R87, R60 ;  /* 0x0000003c57577220 */ /* 0x000fe20000410000 */
[----:B------:R-:W-:Y:S02]  /*0b00*/  HADD2.F32 R83, -RZ, R83.H0_H0 ;  /* 0x20000053ff537230 */ /* 0x000fe40000004100 */
[----:B------:R-:W-:Y:S01]  /*0b10*/  FADD.FTZ R61, -R62, R61 ;  /* 0x0000003d3e3d7221 */ /* 0x000fe20000010100 */
[----:B------:R-:W-:Y:S01]  /*0b20*/  FMUL.FTZ R85, R0, R85 ;  /* 0x0000005500557220 */ /* 0x000fe20000410000 */
[----:B------:R-:W-:-:S02]  /*0b30*/  HADD2.F32 R60, -RZ, R9.H1_H1 ;  /* 0x30000009ff3c7230 */ /* 0x000fc40000004100 */
[----:B------:R-:W-:Y:S01]  /*0b40*/  FADD.FTZ R80, RZ, R70 ;  /* 0x00000046ff507221 */ /* 0x000fe20000010000 */
[----:B------:R-:W-:Y:S01]  /*0b50*/  FFMA.FTZ R63, R3, R70, RZ ;  /* 0x00000046033f7223 */ /* 0x000fe200000100ff */
[----:B------:R-:W-:Y:S02]  /*0b60*/  HADD2.F32 R74, -RZ, R74.H0_H0 ;  /* 0x2000004aff4a7230 */ /* 0x000fe40000004100 */
[----:B------:R-:W-:Y:S01]  /*0b70*/  FMUL.FTZ R82, R0, R61 ;  /* 0x0000003d00527220 */ /* 0x000fe20000410000 */
[----:B------:R-:W-:Y:S01]  /*0b80*/  FADD.FTZ R42, R42, R83 ;  /* 0x000000532a2a7221 */ /* 0x000fe20000010000 */
[-C--:B------:R-:W-:Y:S01]  /*0b90*/  FFMA.FTZ R22, R85, R83.reuse, R22 ;  /* 0x0000005355167223 */ /* 0x080fe20000010016 */
[----:B------:R-:W-:Y:S02]  /*0ba0*/  HADD2.F32 R61, -RZ, R10.H1_H1 ;  /* 0x3000000aff3d7230 */ /* 0x000fe40000004100 */
[----:B------:R-:W-:Y:S01]  /*0bb0*/  FMUL.FTZ R83, R60, R83 ;  /* 0x000000533c537220 */ /* 0x000fe20000410000 */
[----:B------:R-:W-:Y:S01]  /*0bc0*/  FADD.FTZ R80, R80, R87 ;  /* 0x0000005750507221 */ /* 0x000fe20000010000 */
[----:B------:R-:W-:Y:S01]  /*0bd0*/  FFMA.FTZ R60, R68, R87, R63 ;  /* 0x00000057443c7223 */ /* 0x000fe2000001003f */
[----:B------:R-:W-:Y:S01]  /*0be0*/  FADD.FTZ R43, R43, R74 ;  /* 0x0000004a2b2b7221 */ /* 0x000fe20000010000 */
[-C--:B------:R-:W-:Y:S01]  /*0bf0*/  FFMA.FTZ R23, R82, R74.reuse, R23 ;  /* 0x0000004a52177223 */ /* 0x080fe20000010017 */
[----:B------:R-:W-:Y:S01]  /*0c00*/  FMUL.FTZ R74, R61, R74 ;  /* 0x0000004a3d4a7220 */ /* 0x000fe20000410000 */
[----:B------:R-:W-:Y:S01]  /*0c10*/  FADD.FTZ R63, R80, R83 ;  /* 0x00000053503f7221 */ /* 0x000fe20000010000 */
[----:B------:R-:W-:Y:S01]  /*0c20*/  FFMA.FTZ R61, R85, R83, R60 ;  /* 0x00000053553d7223 */ /* 0x000fe2000001003c */
[----:B------:R-:W-:Y:S01]  /*0c30*/  FADD.FTZ R40, R40, R81 ;  /* 0x0000005128287221 */ /* 0x000fe20000010000 */
[----:B------:R-:W-:Y:S01]  /*0c40*/  FFMA.FTZ R20, R3, R81, R20 ;  /* 0x0000005103147223 */ /* 0x000fe20000010014 */
[----:B------:R-:W-:Y:S01]  /*0c50*/  FADD.FTZ R63, R63, R74 ;  /* 0x0000004a3f3f7221 */ /* 0x000fe20000010000 */
[----:B------:R-:W-:Y:S01]  /*0c60*/  FFMA.FTZ R80, R82, R74, R61 ;  /* 0x0000004a52507223 */ /* 0x000fe2000001003d */
[----:B0-----:R-:W-:-:S07]  /*0c70*/  IADD3 R81, PT, PT, R2, 0x100, RZ ;  /* 0x0000010002517810 */ /* 0x001fce0007ffe0ff */
.L_x_683:
[----:B---3--:R-:W-:Y:S05]  /*0c80*/  BSYNC.RECONVERGENT B0 ;  /* 0x0000000000007941 */ /* 0x008fea0003800200 */
.L_x_682:
[----:B------:R-:W-:Y:S04]  /*0c90*/  BSSY.RECONVERGENT B0, `(.L_x_684) ;  /* 0x000003c000007945 */ /* 0x000fe80003800200 */
[----:B------:R-:W-:Y:S05]  /*0ca0*/  @!P1 BRA `(.L_x_685) ;  /* 0x0000000000e89947 */ /* 0x000fea0003800000 */
[----:B------:R-:W0:Y:S08]  /*0cb0*/  LDC.64 R60, c[0x0][0x3a8] ;  /* 0x0000ea00ff3c7b82 */ /* 0x000e300000000a00 */
[----:B------:R-:W1:Y:S01]  /*0cc0*/  LDC.64 R114, c[0x0][0x428] ;  /* 0x00010a00ff727b82 */ /* 0x000e620000000a00 */
[----:B------:R-:W-:Y:S01]  /*0cd0*/  ISETP.NE.U32.AND P0, PT, RZ, UR12, PT ;  /* 0x0000000cff007c0c */ /* 0x000fe2000bf05070 */
[----:B0-----:R-:W-:-:S06]  /*0ce0*/  IMAD.WIDE.U32 R60, R81, 0x8, R60 ;  /* 0x00000008513c7825 */ /* 0x001fcc00078e003c */
[----:B------:R-:W2:Y:S01]  /*0cf0*/  LDG.E.64 R60, desc[UR10][R60.64] ;  /* 0x0000000a3c3c7981 */ /* 0x000ea2000c1e1b00 */
[----:B-1----:R-:W-:Y:S01]  /*0d00*/  IMAD.WIDE.U32 R114, R81, 0x8, R114 ;  /* 0x0000000851727825 */ /* 0x002fe200078e0072 */
[----:B------:R-:W-:-:S05]  /*0d10*/  ISETP.NE.AND.EX P0, PT, RZ, UR13, PT, P0 ;  /* 0x0000000dff007c0c */ /* 0x000fca000bf05300 */
[----:B------:R-:W3:Y:S08]  /*0d20*/  LDG.E.64 R114, desc[UR10][R114.64] ;  /* 0x0000000a72727981 */ /* 0x000ef0000c1e1b00 */
[----:B------:R-:W0:Y:S02]  /*0d30*/  @P0 LDC.64 R66, c[0x0][0x438] ;  /* 0x00010e00ff420b82 */ /* 0x000e240000000a00 */
[----:B0-----:R-:W-:-:S05]  /*0d40*/  @P0 IMAD.WIDE.U32 R120, R81, 0x8, R66 ;  /* 0x0000000851780825 */ /* 0x001fca00078e0042 */
[----:B------:R0:W5:Y:S01]  /*0d50*/  @P0 LDG.E.64 R108, desc[UR10][R120.64] ;  /* 0x0000000a786c0981 */ /* 0x000162000c1e1b00 */
[----:B------:R-:W-:Y:S01]  /*0d60*/  HADD2.F32 R72, -RZ, R13.H1_H1 ;  /* 0x3000000dff487230 */ /* 0x000fe20000004100 */
[----:B------:R-:W-:Y:S02]  /*0d70*/  IADD3 R81, PT, PT, R81, 0x100, RZ ;  /* 0x0000010051517810 */ /* 0x000fe40007ffe0ff */
[----:B--2---:R-:W-:-:S05]  /*0d80*/  SHF.R.U64 R75, R60, 0x10, R61 ;  /* 0x000000103c4b7819 */ /* 0x004fca000000123d */
[----:B------:R-:W-:Y:S01]  /*0d90*/  HADD2.F32 R75, -RZ, R75.H0_H0 ;  /* 0x2000004bff4b7230 */ /* 0x000fe20000004100 */
[----:B---3--:R-:W-:Y:S02]  /*0da0*/  MOV R66, R114 ;  /* 0x0000007200427202 */ /* 0x008fe40000000f00 */
[----:B------:R-:W-:Y:S02]  /*0db0*/  SHF.R.U64 R64, R114, 0x10, R115 ;  /* 0x0000001072407819 */ /* 0x000fe40000001273 */
[----:B------:R-:W-:Y:S01]  /*0dc0*/  FADD.FTZ R75, -R62, R75 ;  /* 0x0000004b3e4b7221 */ /* 0x000fe20000010100 */
[----:B------:R-:W-:Y:S02]  /*0dd0*/  HADD2.F32 R67, -RZ, R66.H0_H0 ;  /* 0x20000042ff437230 */ /* 0x000fe40000004100 */
[----:B------:R-:W-:Y:S02]  /*0de0*/  HADD2.F32 R64, -RZ, R64.H0_H0 ;  /* 0x20000040ff407230 */ /* 0x000fe40000004100 */
[----:B-----5:R-:W-:Y:S01]  /*0df0*/  FMUL.FTZ R66, R0, R75 ;  /* 0x0000004b00427220 */ /* 0x020fe20000410000 */
[----:B------:R-:W-:-:S02]  /*0e00*/  HADD2.F32 R75, -RZ, R12.H1_H1 ;  /* 0x3000000cff4b7230 */ /* 0x000fc40000004100 */
[----:B------:R-:W-:Y:S02]  /*0e10*/  HADD2.F32 R69, -RZ, R60.H0_H0 ;  /* 0x2000003cff457230 */ /* 0x000fe40000004100 */
[----:B------:R-:W-:Y:S01]  /*0e20*/  FADD.FTZ R45, R45, R64 ;  /* 0x000000402d2d7221 */ /* 0x000fe20000010000 */
[-C--:B------:R-:W-:Y:S01]  /*0e30*/  FFMA.FTZ R25, R66, R64.reuse, R25 ;  /* 0x0000004042197223 */ /* 0x080fe20000010019 */
[----:B------:R-:W-:Y:S01]  /*0e40*/  FMUL.FTZ R64, R75, R64 ;  /* 0x000000404b407220 */ /* 0x000fe20000410000 */
[----:B------:R-:W-:Y:S02]  /*0e50*/  HADD2.F32 R75, -RZ, R61.H0_H0 ;  /* 0x2000003dff4b7230 */ /* 0x000fe40000004100 */
[----:B------:R-:W-:Y:S01]  /*0e60*/  FADD.FTZ R69, -R62, R69 ;  /* 0x000000453e457221 */ /* 0x000fe20000010100 */
[----:B------:R-:W-:Y:S01]  /*0e70*/  SHF.R.U32.HI R61, RZ, 0x10, R61 ;  /* 0x00000010ff3d7819 */ /* 0x000fe2000001163d */
[----:B------:R-:W-:Y:S01]  /*0e80*/  HADD2.F32 R60, -RZ, R11.H1_H1 ;  /* 0x3000000bff3c7230 */ /* 0x000fe20000004100 */
[----:B------:R-:W-:Y:S01]  /*0e90*/  MOV R73, R115 ;  /* 0x0000007300497202 */ /* 0x000fe20000000f00 */
[----:B------:R-:W-:Y:S01]  /*0ea0*/  FMUL.FTZ R69, R0, R69 ;  /* 0x0000004500457220 */ /* 0x000fe20000410000 */
[----:B------:R-:W-:Y:S01]  /*0eb0*/  FADD.FTZ R75, -R62, R75 ;  /* 0x0000004b3e4b7221 */ /* 0x000fe20000010100 */
[----:B------:R-:W-:Y:S01]  /*0ec0*/  HADD2.F32 R61, -RZ, R61.H0_H0 ;  /* 0x2000003dff3d7230 */ /* 0x000fe20000004100 */
[----:B------:R-:W-:Y:S01]  /*0ed0*/  SHF.R.U32.HI R71, RZ, 0x10, R115 ;  /* 0x00000010ff477819 */ /* 0x000fe20000011673 */
[----:B------:R-:W-:Y:S01]  /*0ee0*/  FADD.FTZ R44, R44, R67 ;  /* 0x000000432c2c7221 */ /* 0x000fe20000010000 */
[----:B------:R-:W-:Y:S01]  /*0ef0*/  FFMA.FTZ R24, R69, R67, R24 ;  /* 0x0000004345187223 */ /* 0x000fe20000010018 */
[----:B------:R-:W-:-:S02]  /*0f00*/  HADD2.F32 R73, -RZ, R73.H0_H0 ;  /* 0x20000049ff497230 */ /* 0x000fc40000004100 */
[----:B------:R-:W-:Y:S01]  /*0f10*/  FMUL.FTZ R67, R60, R67 ;  /* 0x000000433c437220 */ /* 0x000fe20000410000 */
[----:B------:R-:W-:Y:S01]  /*0f20*/  FMUL.FTZ R75, R0, R75 ;  /* 0x0000004b004b7220 */ /* 0x000fe20000410000 */
[----:B------:R-:W-:Y:S01]  /*0f30*/  FADD.FTZ R61, -R62, R61 ;  /* 0x0000003d3e3d7221 */ /* 0x000fe20000010100 */
[----:B------:R-:W-:Y:S02]  /*0f40*/  HADD2.F32 R60, -RZ, R71.H0_H0 ;  /* 0x20000047ff3c7230 */ /* 0x000fe40000004100 */
[----:B------:R-:W-:Y:S01]  /*0f50*/  FADD.FTZ R46, R46, R73 ;  /* 0x000000492e2e7221 */ /* 0x000fe20000010000 */
[-C--:B------:R-:W-:Y:S01]  /*0f60*/  FFMA.FTZ R26, R75, R73.reuse, R26 ;  /* 0x000000494b1a7223 */ /* 0x080fe2000001001a */
[----:B------:R-:W-:Y:S01]  /*0f70*/  FADD.FTZ R63, R63, R67 ;  /* 0x000000433f3f7221 */ /* 0x000fe20000010000 */
[----:B------:R-:W-:Y:S01]  /*0f80*/  FMUL.FTZ R73, R72, R73 ;  /* 0x0000004948497220 */ /* 0x000fe20000410000 */
[----:B------:R-:W-:Y:S01]  /*0f90*/  FFMA.FTZ R71, R69, R67, R80 ;  /* 0x0000004345477223 */ /* 0x000fe20000010050 */
[----:B------:R-:W-:Y:S01]  /*0fa0*/  FMUL.FTZ R72, R0, R61 ;  /* 0x0000003d00487220 */ /* 0x000fe20000410000 */
[----:B------:R-:W-:-:S02]  /*0fb0*/  HADD2.F32 R61, -RZ, R14.H1_H1 ;  /* 0x3000000eff3d7230 */ /* 0x000fc40000004100 */
[----:B------:R-:W-:Y:S01]  /*0fc0*/  FADD.FTZ R80, R63, R64 ;  /* 0x000000403f507221 */ /* 0x000fe20000010000 */
[----:B------:R-:W-:Y:S02]  /*0fd0*/  FFMA.FTZ R102, R66, R64, R71 ;  /* 0x0000004042667223 */ /* 0x000fe40000010047 */
[-C--:B------:R-:W-:Y:S01]  /*0fe0*/  FMUL.FTZ R71, R61, R60.reuse ;  /* 0x0000003c3d477220 */ /* 0x080fe20000410000 */
[----:B------:R-:W-:Y:S01]  /*0ff0*/  FADD.FTZ R80, R80, R73 ;  /* 0x0000004950507221 */ /* 0x000fe20000010000 */
[----:B------:R-:W-:Y:S01]  /*1000*/  FFMA.FTZ R61, R75, R73, R102 ;  /* 0x000000494b3d7223 */ /* 0x000fe20000010066 */
[----:B------:R-:W-:Y:S01]  /*1010*/  FADD.FTZ R47, R47, R60 ;  /* 0x0000003c2f2f7221 */ /* 0x000fe20000010000 */
[----:B------:R-:W-:Y:S01]  /*1020*/  FFMA.FTZ R27, R72, R60, R27 ;  /* 0x0000003c481b7223 */ /* 0x000fe2000001001b */
[----:B------:R-:W-:Y:S01]  /*1030*/  FADD.FTZ R63, R80, R71 ;  /* 0x00000047503f7221 */ /* 0x000fe20000010000 */
[----:B0-----:R-:W-:-:S07]  /*1040*/  FFMA.FTZ R80, R72, R71, R61 ;  /* 0x0000004748507223 */ /* 0x001fce000001003d */
.L_x_685:
[----:B------:R-:W-:Y:S05]  /*1050*/  BSYNC.RECONVERGENT B0 ;  /* 0x0000000000007941 */ /* 0x000fea0003800200 */
.L_x_684:
[----:B------:R-:W-:Y:S04]  /*1060*/  BSSY.RECONVERGENT B0, `(.L_x_686) ;  /* 0x000003c000007945 */ /* 0x000fe80003800200 */
[----:B------:R-:W-:Y:S05]  /*1070*/  @!P2 BRA `(.L_x_687) ;  /* 0x0000000000e8a947 */ /* 0x000fea0003800000 */
        /* <DEDUP_REMOVED lines=8> */
[----:B------:R-:W3:Y:S01]  /*1100*/  LDG.E.64 R114, desc[UR10][R114.64] ;  /* 0x0000000a72727981 */ /* 0x000ee2000c1e1b00 */
[----:B0-----:R-:W-:-:S05]  /*1110*/  @P0 IMAD.WIDE.U32 R120, R81, 0x8, R120 ;  /* 0x0000000851780825 */ /* 0x001fca00078e0078 */
[----:B------:R0:W5:Y:S01]  /*1120*/  @P0 LDG.E.64 R106, desc[UR10][R120.64] ;  /* 0x0000000a786a0981 */ /* 0x000162000c1e1b00 */
[----:B------:R-:W-:Y:S01]  /*1130*/  HADD2.F32 R86, -RZ, R112.H0_H0 ;  /* 0x20000070ff567230 */ /* 0x000fe20000004100 */
[----:B------:R-:W-:Y:S01]  /*1140*/  IADD3 R81, PT, PT, R81, 0x100, RZ ;  /* 0x0000010051517810 */ /* 0x000fe20007ffe0ff */
[----:B--2---:R-:W-:Y:S01]  /*1150*/  HADD2.F32 R65, -RZ, R60.H0_H0 ;  /* 0x2000003cff417230 */ /* 0x004fe20000004100 */
[----:B------:R-:W-:-:S04]  /*1160*/  SHF.R.U64 R89, R60, 0x10, R61 ;  /* 0x000000103c597819 */ /* 0x000fc8000000123d */
[----:B------:R-:W-:Y:S01]  /*1170*/  FADD.FTZ R65, -R62, R65 ;  /* 0x000000413e417221 */ /* 0x000fe20000010100 */
[----:B---3--:R-:W-:Y:S01]  /*1180*/  MOV R18, R114 ;  /* 0x0000007200127202 */ /* 0x008fe20000000f00 */
[----:B------:R-:W-:Y:S02]  /*1190*/  HADD2.F32 R89, -RZ, R89.H0_H0 ;  /* 0x20000059ff597230 */ /* 0x000fe40000004100 */
[----:B-----5:R-:W-:Y:S02]  /*11a0*/  FMUL.FTZ R65, R0, R65 ;  /* 0x0000004100417220 */ /* 0x020fe40000410000 */
[----:B------:R-:W-:Y:S02]  /*11b0*/  HADD2.F32 R19, -RZ, R18.H0_H0 ;  /* 0x20000012ff137230 */ /* 0x000fe40000004100 */
[----:B------:R-:W-:Y:S02]  /*11c0*/  HADD2.F32 R18, -RZ, R104.H0_H0 ;  /* 0x20000068ff127230 */ /* 0x000fe40000004100 */
[----:B------:R-:W-:Y:S01]  /*11d0*/  FADD.FTZ R89, -R62, R89 ;  /* 0x000000593e597221 */ /* 0x000fe20000010100 */
[----:B------:R-:W-:Y:S01]  /*11e0*/  FADD.FTZ R48, R48, R19 ;  /* 0x0000001330307221 */ /* 0x000fe20000010000 */
[-C--:B------:R-:W-:Y:S01]  /*11f0*/  FFMA.FTZ R28, R65, R19.reuse, R28 ;  /* 0x00000013411c7223 */ /* 0x080fe2000001001c */
[----:B------:R-:W-:Y:S01]  /*1200*/  FMUL.FTZ R19, R18, R19 ;  /* 0x0000001312137220 */ /* 0x000fe20000410000 */
[----:B------:R-:W-:Y:S01]  /*1210*/  FMUL.FTZ R18, R0, R89 ;  /* 0x0000005900127220 */ /* 0x000fe20000410000 */
[----:B------:R-:W-:Y:S01]  /*1220*/  SHF.R.U64 R17, R114, 0x10, R115 ;  /* 0x0000001072117819 */ /* 0x000fe20000001273 */
[----:B------:R-:W-:Y:S01]  /*1230*/  HADD2.F32 R89, -RZ, R61.H0_H0 ;  /* 0x2000003dff597230 */ /* 0x000fe20000004100 */
[----:B------:R-:W-:-:S02]  /*1240*/  SHF.R.U32.HI R61, RZ, 0x10, R61 ;  /* 0x00000010ff3d7819 */ /* 0x000fc4000001163d */
[----:B------:R-:W-:Y:S01]  /*1250*/  MOV R91, R115 ;  /* 0x00000073005b7202 */ /* 0x000fe20000000f00 */
[----:B------:R-:W-:Y:S02]  /*1260*/  HADD2.F32 R60, -RZ, R17.H0_H0 ;  /* 0x20000011ff3c7230 */ /* 0x000fe40000004100 */
[----:B------:R-:W-:Y:S01]  /*1270*/  FADD.FTZ R89, -R62, R89 ;  /* 0x000000593e597221 */ /* 0x000fe20000010100 */
[----:B------:R-:W-:Y:S01]  /*1280*/  HADD2.F32 R17, -RZ, R104.H1_H1 ;  /* 0x30000068ff117230 */ /* 0x000fe20000004100 */
[----:B------:R-:W-:Y:S01]  /*1290*/  SHF.R.U32.HI R84, RZ, 0x10, R115 ;  /* 0x00000010ff547819 */ /* 0x000fe20000011673 */
[----:B------:R-:W-:Y:S02]  /*12a0*/  HADD2.F32 R61, -RZ, R61.H0_H0 ;  /* 0x2000003dff3d7230 */ /* 0x000fe40000004100 */
[----:B------:R-:W-:Y:S01]  /*12b0*/  FMUL.FTZ R89, R0, R89 ;  /* 0x0000005900597220 */ /* 0x000fe20000410000 */
[----:B------:R-:W-:Y:S02]  /*12c0*/  HADD2.F32 R91, -RZ, R91.H0_H0 ;  /* 0x2000005bff5b7230 */ /* 0x000fe40000004100 */
[----:B------:R-:W-:Y:S01]  /*12d0*/  FADD.FTZ R49, R49, R60 ;  /* 0x0000003c31317221 */ /* 0x000fe20000010000 */
[-C--:B------:R-:W-:Y:S01]  /*12e0*/  FFMA.FTZ R29, R18, R60.reuse, R29 ;  /* 0x0000003c121d7223 */ /* 0x080fe2000001001d */
[----:B------:R-:W-:Y:S01]  /*12f0*/  FMUL.FTZ R17, R17, R60 ;  /* 0x0000003c11117220 */ /* 0x000fe20000410000 */
[----:B------:R-:W-:Y:S01]  /*1300*/  FADD.FTZ R61, -R62, R61 ;  /* 0x0000003d3e3d7221 */ /* 0x000fe20000010100 */
[----:B------:R-:W-:-:S02]  /*1310*/  HADD2.F32 R60, -RZ, R84.H0_H0 ;  /* 0x20000054ff3c7230 */ /* 0x000fc40000004100 */
[----:B------:R-:W-:Y:S01]  /*1320*/  FADD.FTZ R102, R63, R19 ;  /* 0x000000133f667221 */ /* 0x000fe20000010000 */
[----:B------:R-:W-:Y:S01]  /*1330*/  FADD.FTZ R50, R50, R91 ;  /* 0x0000005b32327221 */ /* 0x000fe20000010000 */
[-C--:B------:R-:W-:Y:S01]  /*1340*/  FFMA.FTZ R30, R89, R91.reuse, R30 ;  /* 0x0000005b591e7223 */ /* 0x080fe2000001001e */
[----:B------:R-:W-:Y:S01]  /*1350*/  FMUL.FTZ R84, R86, R91 ;  /* 0x0000005b56547220 */ /* 0x000fe20000410000 */
[----:B------:R-:W-:Y:S01]  /*1360*/  FFMA.FTZ R63, R65, R19, R80 ;  /* 0x00000013413f7223 */ /* 0x000fe20000010050 */
        /* <DEDUP_REMOVED lines=8> */
[----:B------:R-:W-:-:S03]  /*13f0*/  FFMA.FTZ R61, R89, R84, R80 ;  /* 0x00000054593d7223 */ /* 0x000fc60000010050 */
[----:B------:R-:W-:Y:S01]  /*1400*/  FADD.FTZ R63, R60, R91 ;  /* 0x0000005b3c3f7221 */ /* 0x000fe20000010000 */
[----:B0-----:R-:W-:-:S07]  /*1410*/  FFMA.FTZ R80, R86, R91, R61 ;  /* 0x0000005b56507223 */ /* 0x001fce000001003d */
.L_x_687:
[----:B------:R-:W-:Y:S05]  /*1420*/  BSYNC.RECONVERGENT B0 ;  /* 0x0000000000007941 */ /* 0x000fea0003800200 */
.L_x_686:
        /* <DEDUP_REMOVED lines=14> */
[----:B------:R-:W-:Y:S02]  /*1510*/  IADD3 R81, PT, PT, R81, 0x100, RZ ;  /* 0x0000010051517810 */ /* 0x000fe40007ffe0ff */
[----:B--2---:R-:W-:-:S05]  /*1520*/  SHF.R.U64 R95, R60, 0x10, R61 ;  /* 0x000000103c5f7819 */ /* 0x004fca000000123d */
[----:B------:R-:W-:Y:S01]  /*1530*/  HADD2.F32 R95, -RZ, R95.H0_H0 ;  /* 0x2000005fff5f7230 */ /* 0x000fe20000004100 */
[----:B---3--:R-:W-:-:S04]  /*1540*/  MOV R16, R92 ;  /* 0x0000005c00107202 */ /* 0x008fc80000000f00 */
[----:B------:R-:W-:Y:S01]  /*1550*/  FADD.FTZ R95, -R62, R95 ;  /* 0x0000005f3e5f7221 */ /* 0x000fe20000010100 */
[--C-:B------:R-:W-:Y:S01]  /*1560*/  SHF.R.U64 R15, R92, 0x10, R93.reuse ;  /* 0x000000105c0f7819 */ /* 0x100fe2000000125d */
[----:B------:R-:W-:Y:S01]  /*1570*/  HADD2.F32 R115, -RZ, R16.H0_H0 ;  /* 0x20000010ff737230 */ /* 0x000fe20000004100 */
[----:B------:R-:W-:Y:S01]  /*1580*/  MOV R97, R93 ;  /* 0x0000005d00617202 */ /* 0x000fe20000000f00 */
[----:B-----5:R-:W-:Y:S01]  /*1590*/  FMUL.FTZ R16, R0, R95 ;  /* 0x0000005f00107220 */ /* 0x020fe20000410000 */
[----:B------:R-:W-:Y:S01]  /*15a0*/  SHF.R.U32.HI R90, RZ, 0x10, R93 ;  /* 0x00000010ff5a7819 */ /* 0x000fe2000001165d */
[----:B------:R-:W-:Y:S02]  /*15b0*/  HADD2.F32 R93, -RZ, R60.H0_H0 ;  /* 0x2000003cff5d7230 */ /* 0x000fe40000004100 */
[----:B------:R-:W-:Y:S01]  /*15c0*/  HADD2.F32 R95, -RZ, R61.H0_H0 ;  /* 0x2000003dff5f7230 */ /* 0x000fe20000004100 */
[----:B------:R-:W-:Y:S01]  /*15d0*/  SHF.R.U32.HI R61, RZ, 0x10, R61 ;  /* 0x00000010ff3d7819 */ /* 0x000fe2000001163d */
[----:B------:R-:W-:-:S02]  /*15e0*/  HADD2.F32 R60, -RZ, R15.H0_H0 ;  /* 0x2000000fff3c7230 */ /* 0x000fc40000004100 */
[C---:B------:R-:W-:Y:S01]  /*15f0*/  FADD.FTZ R93, -R62.reuse, R93 ;  /* 0x0000005d3e5d7221 */ /* 0x040fe20000010100 */
[----:B------:R-:W-:Y:S02]  /*1600*/  HADD2.F32 R15, -RZ, R113.H1_H1 ;  /* 0x30000071ff0f7230 */ /* 0x000fe40000004100 */
[----:B------:R-:W-:Y:S01]  /*1610*/  FADD.FTZ R95, -R62, R95 ;  /* 0x0000005f3e5f7221 */ /* 0x000fe20000010100 */
[----:B------:R-:W-:Y:S02]  /*1620*/  HADD2.F32 R61, -RZ, R61.H0_H0 ;  /* 0x2000003dff3d7230 */ /* 0x000fe40000004100 */
[----:B------:R-:W-:Y:S01]  /*1630*/  FMUL.FTZ R88, R88, R115 ;  /* 0x0000007358587220 */ /* 0x000fe20000410000 */
[----:B------:R-:W-:Y:S02]  /*1640*/  HADD2.F32 R97, -RZ, R97.H0_H0 ;  /* 0x20000061ff617230 */ /* 0x000fe40000004100 */
[----:B------:R-:W-:Y:S01]  /*1650*/  FMUL.FTZ R93, R0, R93 ;  /* 0x0000005d005d7220 */ /* 0x000fe20000410000 */
[----:B------:R-:W-:-:S02]  /*1660*/  HADD2.F32 R92, -RZ, R116.H0_H0 ;  /* 0x20000074ff5c7230 */ /* 0x000fc40000004100 */
[----:B------:R-:W-:Y:S01]  /*1670*/  FMUL.FTZ R95, R0, R95 ;  /* 0x0000005f005f7220 */ /* 0x000fe20000410000 */
[----:B------:R-:W-:Y:S01]  /*1680*/  FADD.FTZ R53, R53, R60 ;  /* 0x0000003c35357221 */ /* 0x000fe20000010000 */
[-C--:B------:R-:W-:Y:S01]  /*1690*/  FFMA.FTZ R33, R16, R60.reuse, R33 ;  /* 0x0000003c10217223 */ /* 0x080fe20000010021 */
[----:B------:R-:W-:Y:S01]  /*16a0*/  FMUL.FTZ R15, R15, R60 ;  /* 0x0000003c0f0f7220 */ /* 0x000fe20000410000 */
[----:B------:R-:W-:Y:S01]  /*16b0*/  FADD.FTZ R61, -R62, R61 ;  /* 0x0000003d3e3d7221 */ /* 0x000fe20000010100 */
[----:B------:R-:W-:Y:S02]  /*16c0*/  HADD2.F32 R60, -RZ, R90.H0_H0 ;  /* 0x2000005aff3c7230 */ /* 0x000fe40000004100 */
[----:B------:R-:W-:Y:S01]  /*16d0*/  FADD.FTZ R102, R63, R88 ;  /* 0x000000583f667221 */ /* 0x000fe20000010000 */
[----:B------:R-:W-:Y:S01]  /*16e0*/  FADD.FTZ R54, R54, R97 ;  /* 0x0000006136367221 */ /* 0x000fe20000010000 */
[-C--:B------:R-:W-:Y:S01]  /*16f0*/  FFMA.FTZ R34, R95, R97.reuse, R34 ;  /* 0x000000615f227223 */ /* 0x080fe20000010022 */
[----:B------:R-:W-:Y:S01]  /*1700*/  FMUL.FTZ R90, R92, R97 ;  /* 0x000000615c5a7220 */ /* 0x000fe20000410000 */
[----:B------:R-:W-:Y:S01]  /*1710*/  FFMA.FTZ R63, R93, R88, R80 ;  /* 0x000000585d3f7223 */ /* 0x000fe20000010050 */
[----:B------:R-:W-:-:S02]  /*1720*/  HADD2.F32 R97, -RZ, R116.H1_H1 ;  /* 0x30000074ff617230 */ /* 0x000fc40000004100 */
        /* <DEDUP_REMOVED lines=11> */
[----:B0-----:R-:W-:-:S07]  /*17e0*/  FFMA.FTZ R80, R92, R97, R61 ;  /* 0x000000615c507223 */ /* 0x001fce000001003d */
.L_x_689:
[----:B------:R-:W-:Y:S05]  /*17f0*/  BSYNC.RECONVERGENT B0 ;  /* 0x0000000000007941 */ /* 0x000fea0003800200 */
.L_x_688:
        /* <DEDUP_REMOVED lines=10> */
[----:B------:R-:W0:Y:S02]  /*18a0*/  @P0 LDC.64 R100, c[0x0][0x438] ;  /* 0x00010e00ff640b82 */ /* 0x000e240000000a00 */
[----:B0-----:R-:W-:-:S05]  /*18b0*/  @P0 IMAD.WIDE.U32 R114, R81, 0x8, R100 ;  /* 0x0000000851720825 */ /* 0x001fca00078e0064 */
[----:B------:R0:W5:Y:S01]  /*18c0*/  @P0 LDG.E.64 R78, desc[UR10][R114.64] ;  /* 0x0000000a724e0981 */ /* 0x000162000c1e1b00 */
[----:B--2---:R-:W-:-:S05]  /*18d0*/  SHF.R.U64 R101, R60, 0x10, R61 ;  /* 0x000000103c657819 */ /* 0x004fca000000123d */
[----:B------:R-:W-:Y:S01]  /*18e0*/  HADD2.F32 R101, -RZ, R101.H0_H0 ;  /* 0x20000065ff657230 */ /* 0x000fe20000004100 */
[--C-:B---3--:R-:W-:Y:S02]  /*18f0*/  SHF.R.U64 R96, R98, 0x10, R99.reuse ;  /* 0x0000001062607819 */ /* 0x108fe40000001263 */
[----:B------:R-:W-:Y:S02]  /*1900*/  MOV R103, R99 ;  /* 0x0000006300677202 */ /* 0x000fe40000000f00 */
[----:B------:R-:W-:Y:S01]  /*1910*/  SHF.R.U32.HI R81, RZ, 0x10, R99 ;  /* 0x00000010ff517819 */ /* 0x000fe20000011663 */
[----:B------:R-:W-:Y:S01]  /*1920*/  HADD2.F32 R99, -RZ, R60.H0_H0 ;  /* 0x2000003cff637230 */ /* 0x000fe20000004100 */
[----:B------:R-:W-:Y:S01]  /*1930*/  MOV R94, R98 ;  /* 0x00000062005e7202 */ /* 0x000fe20000000f00 */
[C---:B------:R-:W-:Y:S01]  /*1940*/  FADD.FTZ R101, -R62.reuse, R101 ;  /* 0x000000653e657221 */ /* 0x040fe20000010100 */
[----:B------:R-:W-:Y:S02]  /*1950*/  SHF.R.U32.HI R98, RZ, 0x10, R61 ;  /* 0x00000010ff627819 */ /* 0x000fe4000001163d */
[----:B------:R-:W-:Y:S01]  /*1960*/  FADD.FTZ R99, -R62, R99 ;  /* 0x000000633e637221 */ /* 0x000fe20000010100 */
[----:B0-----:R-:W-:-:S02]  /*1970*/  HADD2.F32 R115, -RZ, R94.H0_H0 ;  /* 0x2000005eff737230 */ /* 0x001fc40000004100 */
[----:B------:R-:W-:Y:S02]  /*1980*/  HADD2.F32 R94, -RZ, R117.H0_H0 ;  /* 0x20000075ff5e7230 */ /* 0x000fe40000004100 */
[----:B------:R-:W-:Y:S02]  /*1990*/  HADD2.F32 R105, -RZ, R61.H0_H0 ;  /* 0x2000003dff697230 */ /* 0x000fe40000004100 */
[C---:B-----5:R-:W-:Y:S01]  /*19a0*/  FMUL.FTZ R99, R0.reuse, R99 ;  /* 0x0000006300637220 */ /* 0x060fe20000410000 */
[----:B------:R-:W-:Y:S02]  /*19b0*/  HADD2.F32 R60, -RZ, R96.H0_H0 ;  /* 0x20000060ff3c7230 */ /* 0x000fe40000004100 */
[----:B------:R-:W-:Y:S01]  /*19c0*/  FMUL.FTZ R96, R0, R101 ;  /* 0x0000006500607220 */ /* 0x000fe20000410000 */
[----:B------:R-:W-:Y:S02]  /*19d0*/  HADD2.F32 R61, -RZ, R98.H0_H0 ;  /* 0x20000062ff3d7230 */ /* 0x000fe40000004100 */
[----:B------:R-:W-:Y:S01]  /*19e0*/  FMUL.FTZ R94, R94, R115 ;  /* 0x000000735e5e7220 */ /* 0x000fe20000410000 */
[----:B------:R-:W-:-:S02]  /*19f0*/  HADD2.F32 R101, -RZ, R117.H1_H1 ;  /* 0x30000075ff657230 */ /* 0x000fc40000004100 */
[----:B------:R-:W-:Y:S01]  /*1a00*/  FADD.FTZ R105, -R62, R105 ;  /* 0x000000693e697221 */ /* 0x000fe20000010100 */
[----:B------:R-:W-:Y:S01]  /*1a10*/  FADD.FTZ R56, R56, R115 ;  /* 0x0000007338387221 */ /* 0x000fe20000010000 */
[----:B------:R-:W-:Y:S01]  /*1a20*/  FFMA.FTZ R36, R99, R115, R36 ;  /* 0x0000007363247223 */ /* 0x000fe20000010024 */
[----:B------:R-:W-:Y:S01]  /*1a30*/  FADD.FTZ R61, -R62, R61 ;  /* 0x0000003d3e3d7221 */ /* 0x000fe20000010100 */
[----:B------:R-:W-:Y:S02]  /*1a40*/  HADD2.F32 R115, -RZ, R103.H0_H0 ;  /* 0x20000067ff737230 */ /* 0x000fe40000004100 */
[-C--:B------:R-:W-:Y:S01]  /*1a50*/  FMUL.FTZ R101, R101, R60.reuse ;  /* 0x0000003c65657220 */ /* 0x080fe20000410000 */
[----:B------:R-:W-:Y:S02]  /*1a60*/  HADD2.F32 R98, -RZ, R118.H0_H0 ;  /* 0x20000076ff627230 */ /* 0x000fe40000004100 */
[----:B------:R-:W-:Y:S01]  /*1a70*/  FADD.FTZ R62, R63, R94 ;  /* 0x0000005e3f3e7221 */ /* 0x000fe20000010000 */
[----:B------:R-:W-:Y:S01]  /*1a80*/  FADD.FTZ R57, R57, R60 ;  /* 0x0000003c39397221 */ /* 0x000fe20000010000 */
[----:B------:R-:W-:Y:S01]  /*1a90*/  FFMA.FTZ R37, R96, R60, R37 ;  /* 0x0000003c60257223 */ /* 0x000fe20000010025 */
[----:B------:R-:W-:Y:S01]  /*1aa0*/  FMUL.FTZ R103, R0, R105 ;  /* 0x0000006900677220 */ /* 0x000fe20000410000 */
[----:B------:R-:W-:Y:S01]  /*1ab0*/  FFMA.FTZ R63, R99, R94, R80 ;  /* 0x0000005e633f7223 */ /* 0x000fe20000010050 */
[----:B------:R-:W-:-:S02]  /*1ac0*/  HADD2.F32 R60, -RZ, R81.H0_H0 ;  /* 0x20000051ff3c7230 */ /* 0x000fc40000004100 */
[----:B------:R-:W-:Y:S01]  /*1ad0*/  FMUL.FTZ R100, R0, R61 ;  /* 0x0000003d00647220 */ /* 0x000fe20000410000 */
        /* <DEDUP_REMOVED lines=8> */
[C---:B------:R-:W-:Y:S01]  /*1b60*/  FFMA.FTZ R61, R103.reuse, R98, R62 ;  /* 0x00000062673d7223 */ /* 0x040fe2000001003e */
[----:B------:R-:W-:Y:S01]  /*1b70*/  FADD.FTZ R58, R58, R115 ;  /* 0x000000733a3a7221 */ /* 0x000fe20000010000 */
[----:B------:R-:W-:Y:S01]  /*1b80*/  FFMA.FTZ R38, R103, R115, R38 ;  /* 0x0000007367267223 */ /* 0x000fe20000010026 */
[----:B------:R-:W-:Y:S01]  /*1b90*/  FADD.FTZ R63, R60, R105 ;  /* 0x000000693c3f7221 */ /* 0x000fe20000010000 */
[----:B------:R-:W-:-:S07]  /*1ba0*/  FFMA.FTZ R80, R100, R105, R61 ;  /* 0x0000006964507223 */ /* 0x000fce000001003d */
.L_x_691:
[----:B------:R-:W-:Y:S05]  /*1bb0*/  BSYNC.RECONVERGENT B0 ;  /* 0x0000000000007941 */ /* 0x000fea0003800200 */
.L_x_690:
        /* <DEDUP_REMOVED lines=32> */
.L_x_693:
[----:B------:R-:W-:Y:S05]  /*1dc0*/  BSYNC.RECONVERGENT B0 ;  /* 0x0000000000007941 */ /* 0x000fea0003800200 */
.L_x_692:
        /* <DEDUP_REMOVED lines=8> */
[----:B------:R-:W-:Y:S01]  /*1e50*/  @!UP1 UIADD3 UR5, UPT, UPT, UR4, 0x5000, URZ ;  /* 0x0000500004059890 */ /* 0x000fe2000fffe0ff */
[----:B--2---:R-:W-:-:S04]  /*1e60*/  IADD3 R4, PT, PT, R4, R80, RZ ;  /* 0x0000005004047210 */ /* 0x004fc80007ffe0ff */
[----:B------:R-:W-:-:S04]  /*1e70*/  ISETP.GE.AND P6, PT, R4, R81, PT ;  /* 0x000000510400720c */ /* 0x000fc80003fc6270 */
[----:B0-----:R-:W0:Y:S01]  /*1e80*/  LDS.128 R60, [UR5] ;  /* 0x00000005ff3c7984 */ /* 0x001e220008000c00 */
[----:B------:R-:W-:Y:S02]  /*1e90*/  UIADD3 UR5, UPT, UPT, UR4, 0x5050, URZ ;  /* 0x0000505004057890 */ /* 0x000fe4000fffe0ff */
[----:B------:R-:W-:Y:S01]  /*1ea0*/  @!UP1 UIADD3 UR5, UPT, UPT, UR4, 0x5010, URZ ;  /* 0x0000501004059890 */ /* 0x000fe2000fffe0ff */
[----:B0-----:R-:W-:Y:S01]  /*1eb0*/  FADD.FTZ R115, RZ, R60 ;  /* 0x0000003cff737221 */ /* 0x001fe20000010000 */
[----:B------:R-:W-:-:S03]  /*1ec0*/  FADD.FTZ R114, RZ, R61 ;  /* 0x0000003dff727221 */ /* 0x000fc60000010000 */
[----:B------:R-:W-:Y:S01]  /*1ed0*/  FADD.FTZ R115, R62, R115 ;  /* 0x000000733e737221 */ /* 0x000fe20000010000 */
[----:B------:R-:W-:-:S03]  /*1ee0*/  FADD.FTZ R114, R63, R114 ;  /* 0x000000723f727221 */ /* 0x000fc60000010000 */
[----:B------:R-:W0:Y:S01]  /*1ef0*/  LDS.128 R60, [UR5] ;  /* 0x00000005ff3c7984 */ /* 0x000e220008000c00 */
[----:B------:R-:W-:Y:S02]  /*1f00*/  UIADD3 UR5, UPT, UPT, UR4, 0x5060, URZ ;  /* 0x0000506004057890 */ /* 0x000fe4000fffe0ff */
[----:B------:R-:W-:Y:S01]  /*1f10*/  @!UP1 UIADD3 UR5, UPT, UPT, UR4, 0x5020, URZ ;  /* 0x0000502004059890 */ /* 0x000fe2000fffe0ff */
[----:B0-----:R-:W-:Y:S01]  /*1f20*/  FADD.FTZ R115, R115, R60 ;  /* 0x0000003c73737221 */ /* 0x001fe20000010000 */
[----:B------:R-:W-:-:S03]  /*1f30*/  FADD.FTZ R80, R114, R61 ;  /* 0x0000003d72507221 */ /* 0x000fc60000010000 */
        /* <DEDUP_REMOVED lines=9> */
[----:B------:R-:W0:Y:S02]  /*1fd0*/  LDS.128 R60, [UR5] ;  /* 0x00000005ff3c7984 */ /* 0x000e240008000c00 */
[----:B0-----:R-:W-:Y:S01]  /*1fe0*/  FADD.FTZ R115, R115, R60 ;  /* 0x0000003c73737221 */ /* 0x001fe20000010000 */
[----:B------:R-:W-:Y:S01]  /*1ff0*/  FADD.FTZ R80, R80, R61 ;  /* 0x0000003d50507221 */ /* 0x000fe20000010000 */
[----:B------:R-:W0:Y:S02]  /*2000*/  LDC.U8 R60, c[0x0][0x410] ;  /* 0x00010400ff3c7b82 */ /* 0x000e240000000000 */
[----:B------:R-:W-:Y:S01]  /*2010*/  FADD.FTZ R62, R62, R115 ;  /* 0x000000733e3e7221 */ /* 0x000fe20000010000 */
[----:B------:R-:W-:-:S03]  /*2020*/  FADD.FTZ R63, R63, R80 ;  /* 0x000000503f3f7221 */ /* 0x000fc60000010000 */
[----:B------:R-:W-:Y:S01]  /*2030*/  FMUL.FTZ R61, R62, UR14 ;  /* 0x0000000e3e3d7c20 */ /* 0x000fe20008410000 */
[----:B0-----:R-:W-:Y:S01]  /*2040*/  ISETP.NE.AND P5, PT, R60, RZ, PT ;  /* 0x000000ff3c00720c */ /* 0x001fe20003fa5270 */
[----:B------:R-:W-:-:S03]  /*2050*/  FMUL.FTZ R60, R63, UR14 ;  /* 0x0000000e3f3c7c20 */ /* 0x000fc60008410000 */
[----:B------:R-:W-:Y:S01]  /*2060*/  FSEL R61, R61, RZ, !P5 ;  /* 0x000000ff3d3d7208 */ /* 0x000fe20006800000 */
[----:B------:R-:W-:Y:S08]  /*2070*/  @!P0 BRA `(.L_x_695) ;  /* 0x0000001000088947 */ /* 0x000ff00003800000 */
        /* <DEDUP_REMOVED lines=25> */
[----:B------:R-:W-:Y:S02]  /*2210*/  PRMT R80, R63, 0x7632, R80 ;  /* 0x000076323f507816 */ /* 0x000fe40000000050 */
[----:B------:R-:W-:Y:S01]  /*2220*/  PRMT R62, R81, 0x7632, R62 ;  /* 0x00007632513e7816 */ /* 0x000fe2000000003e */
[----:B------:R-:W-:Y:S06]  /*2230*/  BRA `(.L_x_699) ;  /* 0x0000000c001c7947 */ /* 0x000fec0003800000 */
.L_x_698:
[-CC-:B------:R-:W-:Y:S01]  /*2240*/  FFMA.FTZ R62, R85, R60.reuse, R61.reuse ;  /* 0x0000003c553e7223 */ /* 0x180fe2000001003d */
[-CC-:B------:R-:W-:Y:S01]  /*2250*/  FFMA.FTZ R81, R82, R60.reuse, R61.reuse ;  /* 0x0000003c52517223 */ /* 0x180fe2000001003d */
[-CC-:B------:R-:W-:Y:S02]  /*2260*/  FFMA.FTZ R63, R3, R60.reuse, R61.reuse ;  /* 0x0000003c033f7223 */ /* 0x180fe4000001003d */
[----:B------:R-:W-:Y:S01]  /*2270*/  FADD.FTZ R119, R83, -R62 ;  /* 0x8000003e53777221 */ /* 0x000fe20000010000 */
[----:B------:R-:W-:Y:S01]  /*2280*/  FFMA.FTZ R62, R68, R60, R61 ;  /* 0x0000003c443e7223 */ /* 0x000fe2000001003d */
[----:B------:R-:W-:Y:S01]  /*2290*/  FADD.FTZ R81, R74, -R81 ;  /* 0x800000514a517221 */ /* 0x000fe20000010000 */
[----:B------:R-:W-:Y:S01]  /*22a0*/  FADD.FTZ R63, R70, -R63 ;  /* 0x8000003f463f7221 */ /* 0x000fe20000010000 */
[C---:B-----5:R-:W-:Y:S01]  /*22b0*/  FMUL.FTZ R80, R0.reuse, R119 ;  /* 0x0000007700507220 */ /* 0x060fe20000410000 */
[----:B------:R-:W-:Y:S01]  /*22c0*/  FADD.FTZ R115, R87, -R62 ;  /* 0x8000003e57737221 */ /* 0x000fe20000010000 */
[C---:B------:R-:W-:Y:S01]  /*22d0*/  FMUL.FTZ R81, R0.reuse, R81 ;  /* 0x0000005100517220 */ /* 0x040fe20000410000 */
[----:B------:R-:W-:-:S02]  /*22e0*/  FMUL.FTZ R63, R0, R63 ;  /* 0x0000003f003f7220 */ /* 0x000fc40000410000 */
[----:B------:R-:W-:Y:S02]  /*22f0*/  FMUL.FTZ R62, R0, R115 ;  /* 0x00000073003e7220 */ /* 0x000fe40000410000 */
[----:B------:R-:W-:-:S03]  /*2300*/  F2FP.F16.F32.PACK_AB R81, R81, R80 ;  /* 0x000000505151723e */ /* 0x000fc600000000ff */
[----:B------:R-:W-:Y:S02]  /*2310*/  F2FP.F16.F32.PACK_AB R63, R62, R63 ;  /* 0x0000003f3e3f723e */ /* 0x000fe400000000ff */
[----:B------:R-:W-:Y:S02]  /*2320*/  PRMT R62, R81, 0x7632, R62 ;  /* 0x00007632513e7816 */ /* 0x000fe4000000003e */
[----:B------:R-:W-:Y:S02]  /*2330*/  PRMT R80, R63, 0x7632, R80 ;  /* 0x000076323f507816 */ /* 0x000fe40000000050 */
[----:B------:R-:W-:Y:S02]  /*2340*/  PRMT R6, R62, 0x7610, R6 ;  /* 0x000076103e067816 */ /* 0x000fe40000000006 */
[----:B------:R-:W-:Y:S02]  /*2350*/  PRMT R9, R81, 0x7610, R9 ;  /* 0x0000761051097816 */ /* 0x000fe40000000009 */
[----:B------:R-:W-:-:S02]  /*2360*/  PRMT R8, R80, 0x7610, R8 ;  /* 0x0000761050087816 */ /* 0x000fc40000000008 */
[----:B------:R-:W-:Y:S01]  /*2370*/  PRMT R10, R63, 0x7610, R10 ;  /* 0x000076103f0a7816 */ /* 0x000fe2000000000a */
[----:B------:R-:W-:Y:S06]  /*2380*/  BRA `(.L_x_699) ;  /* 0x0000000800c87947 */ /* 0x000fec0003800000 */
.L_x_697:
[----:B------:R-:W-:-:S04]  /*2390*/  UISETP.NE.U32.AND UP0, UPT, UR6, URZ, UPT ;  /* 0x000000ff0600728c */ /* 0x000fc8000bf05070 */
[----:B------:R-:W-:-:S09]  /*23a0*/  UISETP.NE.AND.EX UP0, UPT, UR7, URZ, UPT, UP0 ;  /* 0x000000ff0700728c */ /* 0x000fd2000bf05300 */
[----:B------:R-:W-:Y:S05]  /*23b0*/  BRA.U UP0, `(.L_x_700) ;  /* 0x0000000100547547 */ /* 0x000fea000b800000 */
        /* <DEDUP_REMOVED lines=21> */
.L_x_700:
        /* <DEDUP_REMOVED lines=26> */
.L_x_696:
        /* <DEDUP_REMOVED lines=10> */
[----:B------:R-:W-:Y:S02]  /*2750*/  SHF.R.U64 R115, R110, 0x10, R111 ;  /* 0x000000106e737819 */ /* 0x000fe4000000126f */
[----:B------:R-:W-:Y:S01]  /*2760*/  MOV R80, R111 ;  /* 0x0000006f00507202 */ /* 0x000fe20000000f00 */
[----:B------:R-:W-:Y:S02]  /*2770*/  HADD2.F32 R63, -RZ, R62.H0_H0 ;  /* 0x2000003eff3f7230 */ /* 0x000fe40000004100 */
[----:B------:R-:W-:Y:S01]  /*2780*/  FADD.FTZ R119, R70, -R119 ;  /* 0x8000007746777221 */ /* 0x000fe20000010000 */
[-C--:B------:R-:W-:Y:S01]  /*2790*/  FFMA.FTZ R62, R68, R60.reuse, R61 ;  /* 0x0000003c443e7223 */ /* 0x080fe2000001003d */
[----:B------:R-:W-:Y:S02]  /*27a0*/  HADD2.F32 R115, -RZ, R115.H0_H0 ;  /* 0x20000073ff737230 */ /* 0x000fe40000004100 */
[----:B-----5:R-:W-:Y:S01]  /*27b0*/  FFMA.FTZ R119, R0, R119, R63 ;  /* 0x0000007700777223 */ /* 0x020fe2000001003f */
[----:B------:R-:W-:Y:S01]  /*27c0*/  FADD.FTZ R63, R87, -R62 ;  /* 0x8000003e573f7221 */ /* 0x000fe20000010000 */
[----:B------:R-:W-:Y:S01]  /*27d0*/  FFMA.FTZ R62, R85, R60, R61 ;  /* 0x0000003c553e7223 */ /* 0x000fe2000001003d */
[----:B------:R-:W-:-:S03]  /*27e0*/  HADD2.F32 R80, -RZ, R80.H0_H0 ;  /* 0x20000050ff507230 */ /* 0x000fc60000004100 */
[----:B------:R-:W-:Y:S01]  /*27f0*/  FADD.FTZ R81, R83, -R62 ;  /* 0x8000003e53517221 */ /* 0x000fe20000010000 */
[----:B------:R-:W-:Y:S01]  /*2800*/  FFMA.FTZ R62, R0, R63, R115 ;  /* 0x0000003f003e7223 */ /* 0x000fe20000010073 */
[----:B------:R-:W-:Y:S01]  /*2810*/  SHF.R.U32.HI R115, RZ, 0x10, R111 ;  /* 0x00000010ff737819 */ /* 0x000fe2000001166f */
[----:B------:R-:W-:Y:S01]  /*2820*/  FFMA.FTZ R63, R82, R60, R61 ;  /* 0x0000003c523f7223 */ /* 0x000fe2000001003d */
[----:B------:R-:W-:-:S03]  /*2830*/  FFMA.FTZ R81, R0, R81, R80 ;  /* 0x0000005100517223 */ /* 0x000fc60000010050 */
[----:B------:R-:W-:Y:S02]  /*2840*/  HADD2.F32 R115, -RZ, R115.H0_H0 ;  /* 0x20000073ff737230 */ /* 0x000fe40000004100 */
[----:B------:R-:W-:-:S04]  /*2850*/  FADD.FTZ R63, R74, -R63 ;  /* 0x8000003f4a3f7221 */ /* 0x000fc80000010000 */
[----:B------:R-:W-:Y:S01]  /*2860*/  FFMA.FTZ R80, R0, R63, R115 ;  /* 0x0000003f00507223 */ /* 0x000fe20000010073 */
[----:B------:R-:W-:-:S04]  /*2870*/  F2FP.F16.F32.PACK_AB R63, R62, R119 ;  /* 0x000000773e3f723e */ /* 0x000fc800000000ff */
[----:B------:R-:W-:Y:S02]  /*2880*/  F2FP.F16.F32.PACK_AB R81, R80, R81 ;  /* 0x000000515051723e */ /* 0x000fe400000000ff */
[----:B------:R-:W-:Y:S02]  /*2890*/  PRMT R80, R63, 0x7632, R80 ;  /* 0x000076323f507816 */ /* 0x000fe40000000050 */
[----:B------:R-:W-:Y:S01]  /*28a0*/  PRMT R62, R81, 0x7632, R62 ;  /* 0x00007632513e7816 */ /* 0x000fe2000000003e */
[----:B------:R-:W-:Y:S06]  /*28b0*/  BRA `(.L_x_699) ;  /* 0x00000004007c7947 */ /* 0x000fec0003800000 */
.L_x_702:
[----:B------:R-:W-:Y:S01]  /*28c0*/  MOV R62, R111 ;  /* 0x0000006f003e7202 */ /* 0x000fe20000000f00 */
[-C--:B------:R-:W-:Y:S01]  /*28d0*/  FFMA.FTZ R115, R82, R60.reuse, R61 ;  /* 0x0000003c52737223 */ /* 0x080fe2000001003d */
[----:B------:R-:W-:Y:S01]  /*28e0*/  SHF.R.U32.HI R81, RZ, 0x10, R111 ;  /* 0x00000010ff517819 */ /* 0x000fe2000001166f */
[----:B------:R-:W-:Y:S02]  /*28f0*/  FFMA.FTZ R80, R85, R60, R61 ;  /* 0x0000003c55507223 */ /* 0x000fe4000001003d */
[----:B------:R-:W-:Y:S02]  /*2900*/  HADD2.F32 R63, -RZ, R62.H0_H0 ;  /* 0x2000003eff3f7230 */ /* 0x000fe40000004100 */
[----:B------:R-:W-:Y:S01]  /*2910*/  FADD.FTZ R62, R74, -R115 ;  /* 0x800000734a3e7221 */ /* 0x000fe20000010000 */
[----:B------:R-:W-:Y:S02]  /*2920*/  HADD2.F32 R81, -RZ, R81.H0_H0 ;  /* 0x20000051ff517230 */ /* 0x000fe40000004100 */
[----:B------:R-:W-:Y:S01]  /*2930*/  FADD.FTZ R80, R83, -R80 ;  /* 0x8000005053507221 */ /* 0x000fe20000010000 */
[----:B------:R-:W-:-:S02]  /*2940*/  MOV R115, R110 ;  /* 0x0000006e00737202 */ /* 0x000fc40000000f00 */
[C---:B-----5:R-:W-:Y:S01]  /*2950*/  FFMA.FTZ R62, R0.reuse, R62, R81 ;  /* 0x0000003e003e7223 */ /* 0x060fe20000010051 */
[----:B------:R-:W-:Y:S01]  /*2960*/  FFMA.FTZ R81, R3, R60, R61 ;  /* 0x0000003c03517223 */ /* 0x000fe2000001003d */
[----:B------:R-:W-:Y:S01]  /*2970*/  FFMA.FTZ R63, R0, R80, R63 ;  /* 0x00000050003f7223 */ /* 0x000fe2000001003f */
[----:B------:R-:W-:Y:S01]  /*2980*/  FFMA.FTZ R80, R68, R60, R61 ;  /* 0x0000003c44507223 */ /* 0x000fe2000001003d */
[----:B------:R-:W-:Y:S02]  /*2990*/  HADD2.F32 R115, -RZ, R115.H0_H0 ;  /* 0x20000073ff737230 */ /* 0x000fe40000004100 */
[----:B------:R-:W-:Y:S01]  /*29a0*/  FADD.FTZ R114, R70, -R81 ;  /* 0x8000005146727221 */ /* 0x000fe20000010000 */
[----:B------:R-:W-:Y:S01]  /*29b0*/  SHF.R.U64 R81, R110, 0x10, R111 ;  /* 0x000000106e517819 */ /* 0x000fe2000000126f */
[----:B------:R-:W-:Y:S02]  /*29c0*/  FADD.FTZ R80, R87, -R80 ;  /* 0x8000005057507221 */ /* 0x000fe40000010000 */
[----:B------:R-:W-:-:S02]  /*29d0*/  FFMA.FTZ R114, R0, R114, R115 ;  /* 0x0000007200727223 */ /* 0x000fc40000010073 */
[----:B------:R-:W-:-:S05]  /*29e0*/  HADD2.F32 R81, -RZ, R81.H0_H0 ;  /* 0x20000051ff517230 */ /* 0x000fca0000004100 */
[----:B------:R-:W-:Y:S01]  /*29f0*/  FFMA.FTZ R115, R0, R80, R81 ;  /* 0x0000005000737223 */ /* 0x000fe20000010051 */
[----:B------:R-:W-:-:S04]  /*2a00*/  F2FP.F16.F32.PACK_AB R81, R62, R63 ;  /* 0x0000003f3e51723e */ /* 0x000fc800000000ff */
        /* <DEDUP_REMOVED lines=8> */
.L_x_701:
[----:B------:R-:W-:-:S04]  /*2a90*/  UISETP.NE.U32.AND UP0, UPT, UR6, URZ, UPT ;  /* 0x000000ff0600728c */ /* 0x000fc8000bf05070 */
[----:B------:R-:W-:-:S09]  /*2aa0*/  UISETP.NE.AND.EX UP0, UPT, UR7, URZ, UPT, UP0 ;  /* 0x000000ff0700728c */ /* 0x000fd2000bf05300 */
[----:B------:R-:W-:Y:S05]  /*2ab0*/  BRA.U UP0, `(.L_x_703) ;  /* 0x0000000100747547 */ /* 0x000fea000b800000 */
        /* <DEDUP_REMOVED lines=29> */
.L_x_703:
[----:B------:R-:W-:Y:S01]  /*2c90*/  MOV R63, R111 ;  /* 0x0000006f003f7202 */ /* 0x000fe20000000f00 */
[-C--:B------:R-:W-:Y:S01]  /*2ca0*/  FFMA.FTZ R62, R85, R60.reuse, R61 ;  /* 0x0000003c553e7223 */ /* 0x080fe2000001003d */
[----:B------:R-:W-:Y:S01]  /*2cb0*/  SHF.R.U32.HI R80, RZ, 0x10, R111 ;  /* 0x00000010ff507819 */ /* 0x000fe2000001166f */
[----:B------:R-:W-:Y:S01]  /*2cc0*/  FFMA.FTZ R115, R82, R60, R61 ;  /* 0x0000003c52737223 */ /* 0x000fe2000001003d */
[----:B------:R-:W-:Y:S01]  /*2cd0*/  MOV R114, R110 ;  /* 0x0000006e00727202 */ /* 0x000fe20000000f00 */
[----:B------:R-:W-:Y:S02]  /*2ce0*/  HADD2.F32 R81, -RZ, R63.H0_H0 ;  /* 0x2000003fff517230 */ /* 0x000fe40000004100 */
[----:B------:R-:W-:Y:S01]  /*2cf0*/  FADD.FTZ R63, R83, -R62 ;  /* 0x8000003e533f7221 */ /* 0x000fe20000010000 */
[----:B------:R-:W-:Y:S02]  /*2d00*/  HADD2.F32 R80, -RZ, R80.H0_H0 ;  /* 0x20000050ff507230 */ /* 0x000fe40000004100 */
[----:B------:R-:W-:Y:S01]  /*2d10*/  FADD.FTZ R119, R74, -R115 ;  /* 0x800000734a777221 */ /* 0x000fe20000010000 */
[-C--:B------:R-:W-:Y:S01]  /*2d20*/  FFMA.FTZ R115, R3, R60.reuse, R61 ;  /* 0x0000003c03737223 */ /* 0x080fe2000001003d */
[----:B-----5:R-:W-:Y:S01]  /*2d30*/  FFMA.FTZ R62, R0, R63, R81 ;  /* 0x0000003f003e7223 */ /* 0x020fe20000010051 */
[----:B------:R-:W-:Y:S01]  /*2d40*/  SHF.R.U64 R81, R110, 0x10, R111 ;  /* 0x000000106e517819 */ /* 0x000fe2000000126f */
[----:B------:R-:W-:Y:S01]  /*2d50*/  FFMA.FTZ R63, R0, R119, R80 ;  /* 0x00000077003f7223 */ /* 0x000fe20000010050 */
[----:B------:R-:W-:Y:S01]  /*2d60*/  FFMA.FTZ R80, R68, R60, R61 ;  /* 0x0000003c44507223 */ /* 0x000fe2000001003d */
[----:B------:R-:W-:-:S02]  /*2d70*/  HADD2.F32 R119, -RZ, R114.H0_H0 ;  /* 0x20000072ff777230 */ /* 0x000fc40000004100 */
[----:B------:R-:W-:Y:S01]  /*2d80*/  FADD.FTZ R115, R70, -R115 ;  /* 0x8000007346737221 */ /* 0x000fe20000010000 */
[----:B------:R-:W-:Y:S02]  /*2d90*/  HADD2.F32 R81, -RZ, R81.H0_H0 ;  /* 0x20000051ff517230 */ /* 0x000fe40000004100 */
[----:B------:R-:W-:Y:S01]  /*2da0*/  FADD.FTZ R80, R87, -R80 ;  /* 0x8000005057507221 */ /* 0x000fe20000010000 */
[----:B------:R-:W-:Y:S01]  /*2db0*/  F2FP.F16.F32.PACK_AB R63, R63, R62 ;  /* 0x0000003e3f3f723e */ /* 0x000fe200000000ff */
[C---:B------:R-:W-:Y:S02]  /*2dc0*/  FFMA.FTZ R115, R0.reuse, R115, R119 ;  /* 0x0000007300737223 */ /* 0x040fe40000010077 */
[--C-:B------:R-:W-:Y:S01]  /*2dd0*/  FFMA.FTZ R80, R0, R80, R81.reuse ;  /* 0x0000005000507223 */ /* 0x100fe20000010051 */
[C---:B------:R-:W-:Y:S02]  /*2de0*/  PRMT R62, R63.reuse, 0x7632, R62 ;  /* 0x000076323f3e7816 */ /* 0x040fe4000000003e */
[----:B------:R-:W-:-:S02]  /*2df0*/  PRMT R81, R63, 0x7610, R81 ;  /* 0x000076103f517816 */ /* 0x000fc40000000051 */
[----:B------:R-:W-:Y:S02]  /*2e00*/  F2FP.F16.F32.PACK_AB R115, R80, R115 ;  /* 0x000000735073723e */ /* 0x000fe400000000ff */
[----:B------:R-:W-:Y:S02]  /*2e10*/  PRMT R6, R62, 0x7610, R6 ;  /* 0x000076103e067816 */ /* 0x000fe40000000006 */
        /* <DEDUP_REMOVED lines=8> */
[----:B------:R-:W-:-:S07]  /*2ea0*/  PRMT R14, R63, 0x7610, R14 ;  /* 0x000076103f0e7816 */ /* 0x000fce000000000e */
.L_x_699:
        /* <DEDUP_REMOVED lines=10> */
[----:B------:R-:W-:-:S05]  /*2f50*/  LOP3.LUT R62, R13, 0xffff, RZ, 0xc0, !PT ;  /* 0x0000ffff0d3e7812 */ /* 0x000fca00078ec0ff */
[----:B------:R-:W-:Y:S01]  /*2f60*/  IMAD.WIDE.U32 R120, R62, 0x10000, RZ ;  /* 0x000100003e787825 */ /* 0x000fe200078e00ff */
[----:B------:R-:W-:-:S04]  /*2f70*/  PRMT R62, R12, 0x5410, R11 ;  /* 0x000054100c3e7816 */ /* 0x000fc8000000000b */
[----:B------:R-:W-:Y:S02]  /*2f80*/  LOP3.LUT R121, R62, R121, RZ, 0xfc, !PT ;  /* 0x000000793e797212 */ /* 0x000fe400078efcff */
[----:B------:R-:W0:Y:S01]  /*2f90*/  LDC.64 R62, c[0x0][0x478] ;  /* 0x00011e00ff3e7b82 */ /* 0x000e220000000a00 */
[----:B------:R-:W-:Y:S01]  /*2fa0*/  LOP3.LUT R120, R120, 0xffff, R14, 0xf8, !PT ;  /* 0x0000ffff78787812 */ /* 0x000fe200078ef80e */
[----:B0-----:R-:W-:-:S05]  /*2fb0*/  IMAD.WIDE.U32 R62, R2, 0x8, R62 ;  /* 0x00000008023e7825 */ /* 0x001fca00078e003e */
[----:B------:R0:W-:Y:S02]  /*2fc0*/  STG.E.64 desc[UR10][R62.64], R120 ;  /* 0x000000783e007986 */ /* 0x0001e4000c101b0a */
.L_x_704:
[----:B------:R1:W-:Y:S01]  /*2fd0*/  STG.E.64 desc[UR10][R114.64], R80 ;  /* 0x0000005072007986 */ /* 0x0003e2000c101b0a */
[----:B------:R-:W-:-:S04]  /*2fe0*/  UISETP.NE.U32.AND UP0, UPT, UR6, URZ, UPT ;  /* 0x000000ff0600728c */ /* 0x000fc8000bf05070 */
[----:B------:R-:W-:-:S09]  /*2ff0*/  UISETP.NE.AND.EX UP0, UPT, UR7, URZ, UPT, UP0 ;  /* 0x000000ff0700728c */ /* 0x000fd2000bf05300 */
[----:B-1----:R-:W-:Y:S05]  /*3000*/  BRA.U !UP0, `(.L_x_705) ;  /* 0x0000000108207547 */ /* 0x002fea000b800000 */
[----:B------:R-:W1:Y:S01]  /*3010*/  LDC.64 R80, c[0x0][0x470] ;  /* 0x00011c00ff507b82 */ /* 0x000e620000000a00 */
[----:B0-----:R-:W-:-:S05]  /*3020*/  LOP3.LUT R62, R8, 0xffff, RZ, 0xc0, !PT ;  /* 0x0000ffff083e7812 */ /* 0x001fca00078ec0ff */
[----:B------:R-:W-:Y:S01]  /*3030*/  IMAD.WIDE.U32 R114, R62, 0x10000, RZ ;  /* 0x000100003e727825 */ /* 0x000fe200078e00ff */
[----:B------:R-:W-:-:S04]  /*3040*/  PRMT R62, R9, 0x5410, R6 ;  /* 0x00005410093e7816 */ /* 0x000fc80000000006 */
[----:B------:R-:W-:Y:S02]  /*3050*/  LOP3.LUT R63, R62, R115, RZ, 0xfc, !PT ;  /* 0x000000733e3f7212 */ /* 0x000fe400078efcff */
[----:B------:R-:W-:Y:S01]  /*3060*/  LOP3.LUT R62, R114, 0xffff, R10, 0xf8, !PT ;  /* 0x0000ffff723e7812 */ /* 0x000fe200078ef80a */
[----:B-1----:R-:W-:-:S05]  /*3070*/  IMAD.WIDE.U32 R80, R2, 0x8, R80 ;  /* 0x0000000802507825 */ /* 0x002fca00078e0050 */
[----:B------:R1:W-:Y:S02]  /*3080*/  STG.E.64 desc[UR10][R80.64], R62 ;  /* 0x0000003e50007986 */ /* 0x0003e4000c101b0a */
.L_x_705:
[----:B------:R-:W-:-:S07]  /*3090*/  IADD3 R2, PT, PT, R2, 0x100, RZ ;  /* 0x0000010002027810 */ /* 0x000fce0007ffe0ff */
.L_x_695:
[----:B------:R-:W-:Y:S05]  /*30a0*/  BSYNC.RECONVERGENT B0 ;  /* 0x0000000000007941 */ /* 0x000fea0003800200 */
.L_x_694:
        /* <DEDUP_REMOVED lines=11> */
[----:B01----:R-:W-:Y:S01]  /*3160*/  MOV R63, R109 ;  /* 0x0000006d003f7202 */ /* 0x003fe20000000f00 */
[-C--:B------:R-:W-:Y:S01]  /*3170*/  FFMA.FTZ R62, R75, R60.reuse, R61 ;  /* 0x0000003c4b3e7223 */ /* 0x080fe2000001003d */
[----:B------:R-:W-:Y:S01]  /*3180*/  SHF.R.U32.HI R120, RZ, 0x10, R109 ;  /* 0x00000010ff787819 */ /* 0x000fe2000001166d */
[----:B------:R-:W-:Y:S01]  /*3190*/  FFMA.FTZ R80, R72, R60, R61 ;  /* 0x0000003c48507223 */ /* 0x000fe2000001003d */
[----:B------:R-:W-:Y:S01]  /*31a0*/  MOV R119, R108 ;  /* 0x0000006c00777202 */ /* 0x000fe20000000f00 */
[----:B------:R-:W-:Y:S02]  /*31b0*/  HADD2.F32 R81, -RZ, R63.H0_H0 ;  /* 0x2000003fff517230 */ /* 0x000fe40000004100 */
[----:B------:R-:W-:Y:S01]  /*31c0*/  FADD.FTZ R63, R73, -R62 ;  /* 0x8000003e493f7221 */ /* 0x000fe20000010000 */
[----:B------:R-:W-:Y:S01]  /*31d0*/  FADD.FTZ R115, R71, -R80 ;  /* 0x8000005047737221 */ /* 0x000fe20000010000 */
[----:B------:R-:W-:Y:S01]  /*31e0*/  HADD2.F32 R120, -RZ, R120.H0_H0 ;  /* 0x20000078ff787230 */ /* 0x000fe20000004100 */
[----:B------:R-:W-:Y:S01]  /*31f0*/  SHF.R.U64 R80, R108, 0x10, R109 ;  /* 0x000000106c507819 */ /* 0x000fe2000000126d */
[----:B-----5:R-:W-:Y:S01]  /*3200*/  FFMA.FTZ R62, R0, R63, R81 ;  /* 0x0000003f003e7223 */ /* 0x020fe20000010051 */
[-CC-:B------:R-:W-:Y:S01]  /*3210*/  FFMA.FTZ R114, R69, R60.reuse, R61.reuse ;  /* 0x0000003c45727223 */ /* 0x180fe2000001003d */
[----:B------:R-:W-:Y:S01]  /*3220*/  FFMA.FTZ R81, R66, R60, R61 ;  /* 0x0000003c42517223 */ /* 0x000fe2000001003d */
[----:B------:R-:W-:-:S02]  /*3230*/  HADD2.F32 R121, -RZ, R119.H0_H0 ;  /* 0x20000077ff797230 */ /* 0x000fc40000004100 */
[----:B------:R-:W-:Y:S01]  /*3240*/  FFMA.FTZ R63, R0, R115, R120 ;  /* 0x00000073003f7223 */ /* 0x000fe20000010078 */
[----:B------:R-:W-:Y:S02]  /*3250*/  HADD2.F32 R119, -RZ, R80.H0_H0 ;  /* 0x20000050ff777230 */ /* 0x000fe40000004100 */
[----:B------:R-:W-:Y:S01]  /*3260*/  FADD.FTZ R115, R67, -R114 ;  /* 0x8000007243737221 */ /* 0x000fe20000010000 */
[----:B------:R-:W-:Y:S01]  /*3270*/  FADD.FTZ R80, R64, -R81 ;  /* 0x8000005140507221 */ /* 0x000fe20000010000 */
[----:B------:R-:W-:Y:S02]  /*3280*/  F2FP.F16.F32.PACK_AB R63, R63, R62 ;  /* 0x0000003e3f3f723e */ /* 0x000fe400000000ff */
[C---:B------:R-:W-:Y:S01]  /*3290*/  FFMA.FTZ R115, R0.reuse, R115, R121 ;  /* 0x0000007300737223 */ /* 0x040fe20000010079 */
[----:B------:R-:W-:Y:S01]  /*32a0*/  FFMA.FTZ R80, R0, R80, R119 ;  /* 0x0000005000507223 */ /* 0x000fe20000010077 */
        /* <DEDUP_REMOVED lines=12> */
[----:B------:R-:W-:Y:S01]  /*3370*/  PRMT R14, R63, 0x7610, R14 ;  /* 0x000076103f0e7816 */ /* 0x000fe2000000000e */
[----:B------:R-:W-:Y:S06]  /*3380*/  BRA `(.L_x_711) ;  /* 0x0000000800c87947 */ /* 0x000fec0003800000 */
.L_x_710:
[----:B-1----:R-:W-:Y:S01]  /*3390*/  SHF.R.U32.HI R81, RZ, 0x10, R109 ;  /* 0x00000010ff517819 */ /* 0x002fe2000001166d */
[-CC-:B0-----:R-:W-:Y:S01]  /*33a0*/  FFMA.FTZ R62, R72, R60.reuse, R61.reuse ;  /* 0x0000003c483e7223 */ /* 0x181fe2000001003d */
[----:B------:R-:W-:Y:S01]  /*33b0*/  MOV R63, R109 ;  /* 0x0000006d003f7202 */ /* 0x000fe20000000f00 */
[--C-:B------:R-:W-:Y:S01]  /*33c0*/  FFMA.FTZ R80, R75, R60, R61.reuse ;  /* 0x0000003c4b507223 */ /* 0x100fe2000001003d */
[----:B------:R-:W-:Y:S01]  /*33d0*/  MOV R114, R108 ;  /* 0x0000006c00727202 */ /* 0x000fe20000000f00 */
[----:B------:R-:W-:Y:S02]  /*33e0*/  HADD2.F32 R81, -RZ, R81.H0_H0 ;  /* 0x20000051ff517230 */ /* 0x000fe40000004100 */
[----:B------:R-:W-:Y:S01]  /*33f0*/  FADD.FTZ R62, R71, -R62 ;  /* 0x8000003e473e7221 */ /* 0x000fe20000010000 */
[----:B------:R-:W-:Y:S02]  /*3400*/  HADD2.F32 R63, -RZ, R63.H0_H0 ;  /* 0x2000003fff3f7230 */ /* 0x000fe40000004100 */
[----:B------:R-:W-:Y:S01]  /*3410*/  FADD.FTZ R80, R73, -R80 ;  /* 0x8000005049507221 */ /* 0x000fe20000010000 */
[----:B------:R-:W-:Y:S01]  /*3420*/  FFMA.FTZ R115, R66, R60, R61 ;  /* 0x0000003c42737223 */ /* 0x000fe2000001003d */
[----:B-----5:R-:W-:Y:S01]  /*3430*/  FFMA.FTZ R62, R0, R62, R81 ;  /* 0x0000003e003e7223 */ /* 0x020fe20000010051 */
[----:B------:R-:W-:Y:S01]  /*3440*/  SHF.R.U64 R81, R108, 0x10, R109 ;  /* 0x000000106c517819 */ /* 0x000fe2000000126d */
[----:B------:R-:W-:Y:S01]  /*3450*/  FFMA.FTZ R63, R0, R80, R63 ;  /* 0x00000050003f7223 */ /* 0x000fe2000001003f */
[----:B------:R-:W-:Y:S01]  /*3460*/  FFMA.FTZ R80, R69, R60, R61 ;  /* 0x0000003c45507223 */ /* 0x000fe2000001003d */
[----:B------:R-:W-:-:S02]  /*3470*/  HADD2.F32 R119, -RZ, R114.H0_H0 ;  /* 0x20000072ff777230 */ /* 0x000fc40000004100 */
[----:B------:R-:W-:Y:S01]  /*3480*/  FADD.FTZ R114, R64, -R115 ;  /* 0x8000007340727221 */ /* 0x000fe20000010000 */
[----:B------:R-:W-:Y:S02]  /*3490*/  HADD2.F32 R81, -RZ, R81.H0_H0 ;  /* 0x20000051ff517230 */ /* 0x000fe40000004100 */
[----:B------:R-:W-:-:S04]  /*34a0*/  FADD.FTZ R80, R67, -R80 ;  /* 0x8000005043507221 */ /* 0x000fc80000010000 */
[C---:B------:R-:W-:Y:S01]  /*34b0*/  FFMA.FTZ R80, R0.reuse, R80, R119 ;  /* 0x0000005000507223 */ /* 0x040fe20000010077 */
        /* <DEDUP_REMOVED lines=10> */
.L_x_709:
[----:B------:R-:W-:-:S04]  /*3560*/  UISETP.NE.U32.AND UP2, UPT, UR6, URZ, UPT ;  /* 0x000000ff0600728c */ /* 0x000fc8000bf45070 */
[----:B------:R-:W-:-:S09]  /*3570*/  UISETP.NE.AND.EX UP2, UPT, UR7, URZ, UPT, UP2 ;  /* 0x000000ff0700728c */ /* 0x000fd2000bf45320 */
[----:B------:R-:W-:Y:S05]  /*3580*/  BRA.U !UP2, `(.L_x_712) ;  /* 0x000000010a747547 */ /* 0x000fea000b800000 */
        /* <DEDUP_REMOVED lines=29> */
.L_x_712:
[----:B01----:R-:W-:Y:S01]  /*3760*/  MOV R63, R108 ;  /* 0x0000006c003f7202 */ /* 0x003fe20000000f00 */
[----:B------:R-:W-:Y:S01]  /*3770*/  FFMA.FTZ R62, R69, R60, R61 ;  /* 0x0000003c453e7223 */ /* 0x000fe2000001003d */
[----:B------:R-:W-:-:S03]  /*3780*/  MOV R81, R109 ;  /* 0x0000006d00517202 */ /* 0x000fc60000000f00 */
[----:B------:R-:W-:Y:S02]  /*3790*/  HADD2.F32 R63, -RZ, R63.H0_H0 ;  /* 0x2000003fff3f7230 */ /* 0x000fe40000004100 */
[----:B------:R-:W-:Y:S01]  /*37a0*/  FADD.FTZ R62, R67, -R62 ;  /* 0x8000003e433e7221 */ /* 0x000fe20000010000 */
[----:B------:R-:W-:-:S03]  /*37b0*/  HADD2.F32 R81, -RZ, R81.H0_H0 ;  /* 0x20000051ff517230 */ /* 0x000fc60000004100 */
[----:B-----5:R-:W-:Y:S01]  /*37c0*/  FFMA.FTZ R80, R0, R62, R63 ;  /* 0x0000003e00507223 */ /* 0x020fe2000001003f */
[-CC-:B------:R-:W-:Y:S01]  /*37d0*/  FFMA.FTZ R63, R66, R60.reuse, R61.reuse ;  /* 0x0000003c423f7223 */ /* 0x180fe2000001003d */
[----:B------:R-:W-:-:S03]  /*37e0*/  FFMA.FTZ R62, R75, R60, R61 ;  /* 0x0000003c4b3e7223 */ /* 0x000fc6000001003d */
[----:B------:R-:W-:Y:S01]  /*37f0*/  FADD.FTZ R114, R64, -R63 ;  /* 0x8000003f40727221 */ /* 0x000fe20000010000 */
[----:B------:R-:W-:Y:S01]  /*3800*/  SHF.R.U64 R63, R108, 0x10, R109 ;  /* 0x000000106c3f7819 */ /* 0x000fe2000000126d */
[----:B------:R-:W-:-:S04]  /*3810*/  FADD.FTZ R62, R73, -R62 ;  /* 0x8000003e493e7221 */ /* 0x000fc80000010000 */
[----:B------:R-:W-:Y:S02]  /*3820*/  HADD2.F32 R63, -RZ, R63.H0_H0 ;  /* 0x2000003fff3f7230 */ /* 0x000fe40000004100 */
[C---:B------:R-:W-:Y:S01]  /*3830*/  FFMA.FTZ R62, R0.reuse, R62, R81 ;  /* 0x0000003e003e7223 */ /* 0x040fe20000010051 */
[----:B------:R-:W-:Y:S02]  /*3840*/  SHF.R.U32.HI R81, RZ, 0x10, R109 ;  /* 0x00000010ff517819 */ /* 0x000fe4000001166d */
[----:B------:R-:W-:Y:S01]  /*3850*/  FFMA.FTZ R63, R0, R114, R63 ;  /* 0x00000072003f7223 */ /* 0x000fe2000001003f */
[----:B------:R-:W-:Y:S02]  /*3860*/  FFMA.FTZ R114, R72, R60, R61 ;  /* 0x0000003c48727223 */ /* 0x000fe4000001003d */
[----:B------:R-:W-:Y:S02]  /*3870*/  HADD2.F32 R81, -RZ, R81.H0_H0 ;  /* 0x20000051ff517230 */ /* 0x000fe40000004100 */
[----:B------:R-:W-:Y:S01]  /*3880*/  FADD.FTZ R114, R71, -R114 ;  /* 0x8000007247727221 */ /* 0x000fe20000010000 */
[----:B------:R-:W-:-:S03]  /*3890*/  F2FP.F16.F32.PACK_AB R63, R63, R80 ;  /* 0x000000503f3f723e */ /* 0x000fc600000000ff */
[----:B------:R-:W-:Y:S01]  /*38a0*/  FFMA.FTZ R81, R0, R114, R81 ;  /* 0x0000007200517223 */ /* 0x000fe20000010051 */
[----:B------:R-:W-:-:S04]  /*38b0*/  PRMT R80, R63, 0x7632, R80 ;  /* 0x000076323f507816 */ /* 0x000fc80000000050 */
[----:B------:R-:W-:-:S04]  /*38c0*/  F2FP.F16.F32.PACK_AB R81, R81, R62 ;  /* 0x0000003e5151723e */ /* 0x000fc800000000ff */
[----:B------:R-:W-:Y:S01]  /*38d0*/  PRMT R62, R81, 0x7632, R62 ;  /* 0x00007632513e7816 */ /* 0x000fe2000000003e */
[----:B------:R-:W-:Y:S06]  /*38e0*/  BRA `(.L_x_711) ;  /* 0x0000000400707947 */ /* 0x000fec0003800000 */
.L_x_708:
        /* <DEDUP_REMOVED lines=17> */
[----:B------:R-:W-:-:S04]  /*3a00*/  FMUL.FTZ R63, R0, R115 ;  /* 0x00000073003f7220 */ /* 0x000fc80000410000 */
[----:B------:R-:W-:Y:S02]  /*3a10*/  F2FP.F16.F32.PACK_AB R81, R81, R80 ;  /* 0x000000505151723e */ /* 0x000fe400000000ff */
[----:B------:R-:W-:Y:S02]  /*3a20*/  F2FP.F16.F32.PACK_AB R63, R63, R62 ;  /* 0x0000003e3f3f723e */ /* 0x000fe400000000ff */
[----:B------:R-:W-:Y:S02]  /*3a30*/  PRMT R62, R81, 0x7632, R62 ;  /* 0x00007632513e7816 */ /* 0x000fe4000000003e */
        /* <DEDUP_REMOVED lines=10> */
.L_x_714:
[-CC-:B01----:R-:W-:Y:S01]  /*3ae0*/  FFMA.FTZ R62, R75, R60.reuse, R61.reuse ;  /* 0x0000003c4b3e7223 */ /* 0x183fe2000001003d */
        /* <DEDUP_REMOVED lines=20> */
.L_x_713:
[----:B------:R-:W-:-:S04]  /*3c30*/  UISETP.NE.U32.AND UP2, UPT, UR6, URZ, UPT ;  /* 0x000000ff0600728c */ /* 0x000fc8000bf45070 */
[----:B------:R-:W-:-:S09]  /*3c40*/  UISETP.NE.AND.EX UP2, UPT, UR7, URZ, UPT, UP2 ;  /* 0x000000ff0700728c */ /* 0x000fd2000bf45320 */
[----:B------:R-:W-:Y:S05]  /*3c50*/  BRA.U !UP2, `(.L_x_715) ;  /* 0x000000010a547547 */ /* 0x000fea000b800000 */
        /* <DEDUP_REMOVED lines=21> */
.L_x_715:
        /* <DEDUP_REMOVED lines=15> */
[----:B------:R-:W-:-:S07]  /*3ea0*/  PRMT R62, R81, 0x7632, R62 ;  /* 0x00007632513e7816 */ /* 0x000fce000000003e */
.L_x_711:
        /* <DEDUP_REMOVED lines=12> */
[----:B------:R-:W-:Y:S02]  /*3f70*/  LOP3.LUT R62, R120, 0xffff, R14, 0xf8, !PT ;  /* 0x0000ffff783e7812 */ /* 0x000fe400078ef80e */
[----:B------:R-:W0:Y:S02]  /*3f80*/  LDC.64 R120, c[0x0][0x478] ;  /* 0x00011e00ff787b82 */ /* 0x000e240000000a00 */
[----:B0-----:R-:W-:-:S05]  /*3f90*/  IMAD.WIDE.U32 R120, R2, 0x8, R120 ;  /* 0x0000000802787825 */ /* 0x001fca00078e0078 */
[----:B------:R0:W-:Y:S02]  /*3fa0*/  STG.E.64 desc[UR10][R120.64], R62 ;  /* 0x0000003e78007986 */ /* 0x0001e4000c101b0a */
.L_x_716:
[----:B------:R1:W-:Y:S01]  /*3fb0*/  STG.E.64 desc[UR10][R114.64], R80 ;  /* 0x0000005072007986 */ /* 0x0003e2000c101b0a */
[----:B------:R-:W-:Y:S05]  /*3fc0*/  BRA.U !UP2, `(.L_x_717) ;  /* 0x000000010a207547 */ /* 0x000fea000b800000 */
[----:B-1----:R-:W1:Y:S01]  /*3fd0*/  LDC.64 R80, c[0x0][0x470] ;  /* 0x00011c00ff507b82 */ /* 0x002e620000000a00 */
[----:B0-----:R-:W-:-:S05]  /*3fe0*/  LOP3.LUT R62, R8, 0xffff, RZ, 0xc0, !PT ;  /* 0x0000ffff083e7812 */ /* 0x001fca00078ec0ff */
[----:B------:R-:W-:Y:S01]  /*3ff0*/  IMAD.WIDE.U32 R114, R62, 0x10000, RZ ;  /* 0x000100003e727825 */ /* 0x000fe200078e00ff */
[----:B------:R-:W-:-:S04]  /*4000*/  PRMT R62, R9, 0x5410, R6 ;  /* 0x00005410093e7816 */ /* 0x000fc80000000006 */
[----:B------:R-:W-:Y:S02]  /*4010*/  LOP3.LUT R63, R62, R115, RZ, 0xfc, !PT ;  /* 0x000000733e3f7212 */ /* 0x000fe400078efcff */
[----:B------:R-:W-:Y:S01]  /*4020*/  LOP3.LUT R62, R114, 0xffff, R10, 0xf8, !PT ;  /* 0x0000ffff723e7812 */ /* 0x000fe200078ef80a */
[----:B-1----:R-:W-:-:S05]  /*4030*/  IMAD.WIDE.U32 R80, R2, 0x8, R80 ;  /* 0x0000000802507825 */ /* 0x002fca00078e0050 */
[----:B------:R2:W-:Y:S02]  /*4040*/  STG.E.64 desc[UR10][R80.64], R62 ;  /* 0x0000003e50007986 */ /* 0x0005e4000c101b0a */
.L_x_717:
[----:B------:R-:W-:-:S07]  /*4050*/  IADD3 R2, PT, PT, R2, 0x100, RZ ;  /* 0x0000010002027810 */ /* 0x000fce0007ffe0ff */
.L_x_707:
[----:B------:R-:W-:Y:S05]  /*4060*/  BSYNC.RECONVERGENT B0 ;  /* 0x0000000000007941 */ /* 0x000fea0003800200 */
.L_x_706:
        /* <DEDUP_REMOVED lines=11> */
[----:B012---:R-:W-:Y:S01]  /*4120*/  MOV R62, R107 ;  /* 0x0000006b003e7202 */ /* 0x007fe20000000f00 */
        /* <DEDUP_REMOVED lines=34> */
.L_x_722:
[-C--:B012---:R-:W-:Y:S01]  /*4350*/  FFMA.FTZ R63, R89, R60.reuse, R61 ;  /* 0x0000003c593f7223 */ /* 0x087fe2000001003d */
[----:B------:R-:W-:Y:S01]  /*4360*/  SHF.R.U32.HI R81, RZ, 0x10, R107 ;  /* 0x00000010ff517819 */ /* 0x000fe2000001166b */
[----:B------:R-:W-:Y:S01]  /*4370*/  FFMA.FTZ R62, R86, R60, R61 ;  /* 0x0000003c563e7223 */ /* 0x000fe2000001003d */
[----:B------:R-:W-:Y:S01]  /*4380*/  MOV R115, R106 ;  /* 0x0000006a00737202 */ /* 0x000fe20000000f00 */
[----:B------:R-:W-:Y:S01]  /*4390*/  FADD.FTZ R80, R84, -R63 ;  /* 0x8000003f54507221 */ /* 0x000fe20000010000 */
[----:B------:R-:W-:Y:S01]  /*43a0*/  MOV R63, R107 ;  /* 0x0000006b003f7202 */ /* 0x000fe20000000f00 */
[----:B------:R-:W-:Y:S02]  /*43b0*/  HADD2.F32 R81, -RZ, R81.H0_H0 ;  /* 0x20000051ff517230 */ /* 0x000fe40000004100 */
[----:B------:R-:W-:Y:S01]  /*43c0*/  FADD.FTZ R62, R91, -R62 ;  /* 0x8000003e5b3e7221 */ /* 0x000fe20000010000 */
[----:B------:R-:W-:Y:S01]  /*43d0*/  FFMA.FTZ R114, R65, R60, R61 ;  /* 0x0000003c41727223 */ /* 0x000fe2000001003d */
[----:B------:R-:W-:-:S02]  /*43e0*/  HADD2.F32 R115, -RZ, R115.H0_H0 ;  /* 0x20000073ff737230 */ /* 0x000fc40000004100 */
[----:B------:R-:W-:Y:S02]  /*43f0*/  HADD2.F32 R63, -RZ, R63.H0_H0 ;  /* 0x2000003fff3f7230 */ /* 0x000fe40000004100 */
[----:B-----5:R-:W-:Y:S01]  /*4400*/  FFMA.FTZ R62, R0, R62, R81 ;  /* 0x0000003e003e7223 */ /* 0x020fe20000010051 */
[----:B------:R-:W-:Y:S01]  /*4410*/  SHF.R.U64 R81, R106, 0x10, R107 ;  /* 0x000000106a517819 */ /* 0x000fe2000000126b */
[----:B------:R-:W-:Y:S01]  /*4420*/  FADD.FTZ R114, R19, -R114 ;  /* 0x8000007213727221 */ /* 0x000fe20000010000 */
[----:B------:R-:W-:Y:S01]  /*4430*/  FFMA.FTZ R63, R0, R80, R63 ;  /* 0x00000050003f7223 */ /* 0x000fe2000001003f */
[----:B------:R-:W-:Y:S02]  /*4440*/  FFMA.FTZ R80, R18, R60, R61 ;  /* 0x0000003c12507223 */ /* 0x000fe4000001003d */
[----:B------:R-:W-:Y:S02]  /*4450*/  HADD2.F32 R81, -RZ, R81.H0_H0 ;  /* 0x20000051ff517230 */ /* 0x000fe40000004100 */
[----:B------:R-:W-:Y:S01]  /*4460*/  FFMA.FTZ R114, R0, R114, R115 ;  /* 0x0000007200727223 */ /* 0x000fe20000010073 */
[----:B------:R-:W-:-:S04]  /*4470*/  FADD.FTZ R80, R17, -R80 ;  /* 0x8000005011507221 */ /* 0x000fc80000010000 */
        /* <DEDUP_REMOVED lines=10> */
.L_x_721:
[----:B------:R-:W-:-:S04]  /*4520*/  UISETP.NE.U32.AND UP2, UPT, UR6, URZ, UPT ;  /* 0x000000ff0600728c */ /* 0x000fc8000bf45070 */
[----:B------:R-:W-:-:S09]  /*4530*/  UISETP.NE.AND.EX UP2, UPT, UR7, URZ, UPT, UP2 ;  /* 0x000000ff0700728c */ /* 0x000fd2000bf45320 */
[----:B------:R-:W-:Y:S05]  /*4540*/  BRA.U !UP2, `(.L_x_724) ;  /* 0x000000010a747547 */ /* 0x000fea000b800000 */
        /* <DEDUP_REMOVED lines=29> */
.L_x_724:
[----:B012---:R-:W-:Y:S01]  /*4720*/  MOV R63, R106 ;  /* 0x0000006a003f7202 */ /* 0x007fe20000000f00 */
[-CC-:B------:R-:W-:Y:S01]  /*4730*/  FFMA.FTZ R62, R65, R60.reuse, R61.reuse ;  /* 0x0000003c413e7223 */ /* 0x180fe2000001003d */
[-CC-:B------:R-:W-:Y:S01]  /*4740*/  FFMA.FTZ R115, R89, R60.reuse, R61.reuse ;  /* 0x0000003c59737223 */ /* 0x180fe2000001003d */
[----:B------:R-:W-:Y:S02]  /*4750*/  FFMA.FTZ R114, R18, R60, R61 ;  /* 0x0000003c12727223 */ /* 0x000fe4000001003d */
[----:B------:R-:W-:Y:S02]  /*4760*/  HADD2.F32 R63, -RZ, R63.H0_H0 ;  /* 0x2000003fff3f7230 */ /* 0x000fe40000004100 */
[----:B------:R-:W-:Y:S01]  /*4770*/  FADD.FTZ R62, R19, -R62 ;  /* 0x8000003e133e7221 */ /* 0x000fe20000010000 */
[----:B------:R-:W-:-:S03]  /*4780*/  FADD.FTZ R114, R17, -R114 ;  /* 0x8000007211727221 */ /* 0x000fc60000010000 */
[----:B-----5:R-:W-:Y:S01]  /*4790*/  FFMA.FTZ R80, R0, R62, R63 ;  /* 0x0000003e00507223 */ /* 0x020fe2000001003f */
[----:B------:R-:W-:Y:S02]  /*47a0*/  MOV R62, R107 ;  /* 0x0000006b003e7202 */ /* 0x000fe40000000f00 */
[----:B------:R-:W-:-:S03]  /*47b0*/  SHF.R.U64 R63, R106, 0x10, R107 ;  /* 0x000000106a3f7819 */ /* 0x000fc6000000126b */
[----:B------:R-:W-:Y:S02]  /*47c0*/  HADD2.F32 R81, -RZ, R62.H0_H0 ;  /* 0x2000003eff517230 */ /* 0x000fe40000004100 */
[----:B------:R-:W-:Y:S01]  /*47d0*/  FADD.FTZ R62, R84, -R115 ;  /* 0x80000073543e7221 */ /* 0x000fe20000010000 */
[----:B------:R-:W-:-:S03]  /*47e0*/  HADD2.F32 R63, -RZ, R63.H0_H0 ;  /* 0x2000003fff3f7230 */ /* 0x000fc60000004100 */
[C---:B------:R-:W-:Y:S01]  /*47f0*/  FFMA.FTZ R62, R0.reuse, R62, R81 ;  /* 0x0000003e003e7223 */ /* 0x040fe20000010051 */
[----:B------:R-:W-:Y:S01]  /*4800*/  SHF.R.U32.HI R81, RZ, 0x10, R107 ;  /* 0x00000010ff517819 */ /* 0x000fe2000001166b */
[----:B------:R-:W-:Y:S01]  /*4810*/  FFMA.FTZ R63, R0, R114, R63 ;  /* 0x00000072003f7223 */ /* 0x000fe2000001003f */
[----:B------:R-:W-:-:S03]  /*4820*/  FFMA.FTZ R114, R86, R60, R61 ;  /* 0x0000003c56727223 */ /* 0x000fc6000001003d */
        /* <DEDUP_REMOVED lines=8> */
.L_x_720:
        /* <DEDUP_REMOVED lines=31> */
.L_x_726:
[-CC-:B------:R-:W-:Y:S01]  /*4aa0*/  FFMA.FTZ R119, R89, R60.reuse, R61.reuse ;  /* 0x0000003c59777223 */ /* 0x180fe2000001003d */
[-CC-:B-1----:R-:W-:Y:S01]  /*4ab0*/  FFMA.FTZ R114, R86, R60.reuse, R61.reuse ;  /* 0x0000003c56727223 */ /* 0x182fe2000001003d */
[-CC-:B--2---:R-:W-:Y:S01]  /*4ac0*/  FFMA.FTZ R80, R65, R60.reuse, R61.reuse ;  /* 0x0000003c41507223 */ /* 0x184fe2000001003d */
[----:B0-----:R-:W-:Y:S01]  /*4ad0*/  FFMA.FTZ R62, R18, R60, R61 ;  /* 0x0000003c123e7223 */ /* 0x001fe2000001003d */
        /* <DEDUP_REMOVED lines=11> */
[----:B------:R-:W-:Y:S02]  /*4b90*/  PRMT R80, R63, 0x7632, R80 ;  /* 0x000076323f507816 */ /* 0x000fe40000000050 */
[----:B------:R-:W-:Y:S02]  /*4ba0*/  PRMT R11, R62, 0x7610, R11 ;  /* 0x000076103e0b7816 */ /* 0x000fe4000000000b */
[----:B------:R-:W-:-:S02]  /*4bb0*/  PRMT R12, R81, 0x7610, R12 ;  /* 0x00007610510c7816 */ /* 0x000fc4000000000c */
[----:B------:R-:W-:Y:S02]  /*4bc0*/  PRMT R13, R80, 0x7610, R13 ;  /* 0x00007610500d7816 */ /* 0x000fe4000000000d */
[----:B------:R-:W-:Y:S01]  /*4bd0*/  PRMT R14, R63, 0x7610, R14 ;  /* 0x000076103f0e7816 */ /* 0x000fe2000000000e */
[----:B------:R-:W-:Y:S06]  /*4be0*/  BRA `(.L_x_723) ;  /* 0x0000000000a07947 */ /* 0x000fec0003800000 */
.L_x_725:
[----:B------:R-:W-:-:S04]  /*4bf0*/  UISETP.NE.U32.AND UP2, UPT, UR6, URZ, UPT ;  /* 0x000000ff0600728c */ /* 0x000fc8000bf45070 */
[----:B------:R-:W-:-:S09]  /*4c00*/  UISETP.NE.AND.EX UP2, UPT, UR7, URZ, UPT, UP2 ;  /* 0x000000ff0700728c */ /* 0x000fd2000bf45320 */
[----:B------:R-:W-:Y:S05]  /*4c10*/  BRA.U !UP2, `(.L_x_727) ;  /* 0x000000010a547547 */ /* 0x000fea000b800000 */
        /* <DEDUP_REMOVED lines=21> */
.L_x_727:
[-CC-:B012---:R-:W-:Y:S01]  /*4d70*/  FFMA.FTZ R62, R65, R60.reuse, R61.reuse ;  /* 0x0000003c413e7223 */ /* 0x187fe2000001003d */
        /* <DEDUP_REMOVED lines=15> */
.L_x_723:
        /* <DEDUP_REMOVED lines=16> */
.L_x_728:
        /* <DEDUP_REMOVED lines=10> */
.L_x_729:
[----:B------:R-:W-:-:S07]  /*5010*/  IADD3 R2, PT, PT, R2, 0x100, RZ ;  /* 0x0000010002027810 */ /* 0x000fce0007ffe0ff */
.L_x_719:
[----:B------:R-:W-:Y:S05]  /*5020*/  BSYNC.RECONVERGENT B0 ;  /* 0x0000000000007941 */ /* 0x000fea0003800200 */
.L_x_718:
        /* <DEDUP_REMOVED lines=14> */
[-CC-:B------:R-:W-:Y:S01]  /*5110*/  FFMA.FTZ R80, R92, R60.reuse, R61.reuse ;  /* 0x0000003c5c507223 */ /* 0x180fe2000001003d */
[-C--:B------:R-:W-:Y:S01]  /*5120*/  FFMA.FTZ R115, R93, R60.reuse, R61 ;  /* 0x0000003c5d737223 */ /* 0x080fe2000001003d */
        /* <DEDUP_REMOVED lines=8> */
[----:B------:R-:W-:Y:S01]  /*51b0*/  MOV R114, R76 ;  /* 0x0000004c00727202 */ /* 0x000fe20000000f00 */
[----:B------:R-:W-:Y:S01]  /*51c0*/  FADD.FTZ R115, R88, -R115 ;  /* 0x8000007358737221 */ /* 0x000fe20000010000 */
[----:B------:R-:W-:Y:S01]  /*51d0*/  FADD.FTZ R80, R15, -R80 ;  /* 0x800000500f507221 */ /* 0x000fe20000010000 */
[----:B------:R-:W-:Y:S01]  /*51e0*/  HADD2.F32 R81, -RZ, R81.H0_H0 ;  /* 0x20000051ff517230 */ /* 0x000fe20000004100 */
[----:B------:R-:W-:Y:S01]  /*51f0*/  F2FP.F16.F32.PACK_AB R62, R63, R62 ;  /* 0x0000003e3f3e723e */ /* 0x000fe200000000ff */
[----:B------:R-:W-:-:S03]  /*5200*/  HADD2.F32 R119, -RZ, R114.H0_H0 ;  /* 0x20000072ff777230 */ /* 0x000fc60000004100 */
[----:B------:R-:W-:Y:S01]  /*5210*/  FFMA.FTZ R80, R0, R80, R81 ;  /* 0x0000005000507223 */ /* 0x000fe20000010051 */
[----:B------:R-:W-:Y:S01]  /*5220*/  PRMT R63, R62, 0x7632, R63 ;  /* 0x000076323e3f7816 */ /* 0x000fe2000000003f */
[----:B------:R-:W-:Y:S01]  /*5230*/  FFMA.FTZ R115, R0, R115, R119 ;  /* 0x0000007300737223 */ /* 0x000fe20000010077 */
[----:B------:R-:W-:Y:S02]  /*5240*/  PRMT R114, R62, 0x7610, R114 ;  /* 0x000076103e727816 */ /* 0x000fe40000000072 */
[----:B------:R-:W-:Y:S02]  /*5250*/  PRMT R6, R63, 0x7610, R6 ;  /* 0x000076103f067816 */ /* 0x000fe40000000006 */
[----:B------:R-:W-:Y:S02]  /*5260*/  F2FP.F16.F32.PACK_AB R80, R80, R115 ;  /* 0x000000735050723e */ /* 0x000fe400000000ff */
        /* <DEDUP_REMOVED lines=9> */
.L_x_734:
[----:B-12---:R-:W-:Y:S01]  /*5300*/  SHF.R.U32.HI R81, RZ, 0x10, R77 ;  /* 0x00000010ff517819 */ /* 0x006fe2000001164d */
[-CC-:B0-----:R-:W-:Y:S01]  /*5310*/  FFMA.FTZ R63, R95, R60.reuse, R61.reuse ;  /* 0x0000003c5f3f7223 */ /* 0x181fe2000001003d */
[----:B------:R-:W-:Y:S01]  /*5320*/  FFMA.FTZ R62, R92, R60, R61 ;  /* 0x0000003c5c3e7223 */ /* 0x000fe2000001003d */
[----:B------:R-:W-:Y:S02]  /*5330*/  MOV R115, R76 ;  /* 0x0000004c00737202 */ /* 0x000fe40000000f00 */
[----:B------:R-:W-:Y:S02]  /*5340*/  HADD2.F32 R81, -RZ, R81.H0_H0 ;  /* 0x20000051ff517230 */ /* 0x000fe40000004100 */
[----:B------:R-:W-:Y:S01]  /*5350*/  FADD.FTZ R80, R90, -R63 ;  /* 0x8000003f5a507221 */ /* 0x000fe20000010000 */
[----:B------:R-:W-:Y:S01]  /*5360*/  FADD.FTZ R62, R97, -R62 ;  /* 0x8000003e613e7221 */ /* 0x000fe20000010000 */
[----:B------:R-:W-:Y:S01]  /*5370*/  MOV R63, R77 ;  /* 0x0000004d003f7202 */ /* 0x000fe20000000f00 */
[----:B------:R-:W-:-:S02]  /*5380*/  HADD2.F32 R115, -RZ, R115.H0_H0 ;  /* 0x20000073ff737230 */ /* 0x000fc40000004100 */
[----:B-----5:R-:W-:Y:S01]  /*5390*/  FFMA.FTZ R62, R0, R62, R81 ;  /* 0x0000003e003e7223 */ /* 0x020fe20000010051 */
[----:B------:R-:W-:Y:S01]  /*53a0*/  FFMA.FTZ R81, R93, R60, R61 ;  /* 0x0000003c5d517223 */ /* 0x000fe2000001003d */
[----:B------:R-:W-:-:S03]  /*53b0*/  HADD2.F32 R63, -RZ, R63.H0_H0 ;  /* 0x2000003fff3f7230 */ /* 0x000fc60000004100 */
[----:B------:R-:W-:Y:S01]  /*53c0*/  FADD.FTZ R114, R88, -R81 ;  /* 0x8000005158727221 */ /* 0x000fe20000010000 */
[----:B------:R-:W-:Y:S01]  /*53d0*/  SHF.R.U64 R81, R76, 0x10, R77 ;  /* 0x000000104c517819 */ /* 0x000fe2000000124d */
[----:B------:R-:W-:Y:S01]  /*53e0*/  FFMA.FTZ R63, R0, R80, R63 ;  /* 0x00000050003f7223 */ /* 0x000fe2000001003f */
[----:B------:R-:W-:Y:S01]  /*53f0*/  FFMA.FTZ R80, R16, R60, R61 ;  /* 0x0000003c10507223 */ /* 0x000fe2000001003d */
[----:B------:R-:W-:Y:S02]  /*5400*/  FFMA.FTZ R114, R0, R114, R115 ;  /* 0x0000007200727223 */ /* 0x000fe40000010073 */
[----:B------:R-:W-:Y:S02]  /*5410*/  HADD2.F32 R81, -RZ, R81.H0_H0 ;  /* 0x20000051ff517230 */ /* 0x000fe40000004100 */
[----:B------:R-:W-:Y:S01]  /*5420*/  FADD.FTZ R80, R15, -R80 ;  /* 0x800000500f507221 */ /* 0x000fe20000010000 */
[----:B------:R-:W-:-:S03]  /*5430*/  F2FP.F16.F32.PACK_AB R62, R62, R63 ;  /* 0x0000003f3e3e723e */ /* 0x000fc600000000ff */
[----:B------:R-:W-:Y:S01]  /*5440*/  FFMA.FTZ R81, R0, R80, R81 ;  /* 0x0000005000517223 */ /* 0x000fe20000010051 */
[----:B------:R-:W-:-:S04]  /*5450*/  PRMT R63, R62, 0x7632, R63 ;  /* 0x000076323e3f7816 */ /* 0x000fc8000000003f */
        /* <DEDUP_REMOVED lines=8> */
.L_x_733:
[----:B------:R-:W-:-:S04]  /*54e0*/  UISETP.NE.U32.AND UP2, UPT, UR6, URZ, UPT ;  /* 0x000000ff0600728c */ /* 0x000fc8000bf45070 */
[----:B------:R-:W-:-:S09]  /*54f0*/  UISETP.NE.AND.EX UP2, UPT, UR7, URZ, UPT, UP2 ;  /* 0x000000ff0700728c */ /* 0x000fd2000bf45320 */
[----:B------:R-:W-:Y:S05]  /*5500*/  BRA.U !UP2, `(.L_x_736) ;  /* 0x000000010a787547 */ /* 0x000fea000b800000 */
        /* <DEDUP_REMOVED lines=30> */
.L_x_736:
[----:B012---:R-:W-:Y:S01]  /*56f0*/  MOV R62, R76 ;  /* 0x0000004c003e7202 */ /* 0x007fe20000000f00 */
[-CC-:B------:R-:W-:Y:S01]  /*5700*/  FFMA.FTZ R81, R93, R60.reuse, R61.reuse ;  /* 0x0000003c5d517223 */ /* 0x180fe2000001003d */
[-CC-:B------:R-:W-:Y:S01]  /*5710*/  FFMA.FTZ R115, R95, R60.reuse, R61.reuse ;  /* 0x0000003c5f737223 */ /* 0x180fe2000001003d */
[----:B------:R-:W-:Y:S02]  /*5720*/  FFMA.FTZ R114, R16, R60, R61 ;  /* 0x0000003c10727223 */ /* 0x000fe4000001003d */
[----:B------:R-:W-:Y:S02]  /*5730*/  HADD2.F32 R63, -RZ, R62.H0_H0 ;  /* 0x2000003eff3f7230 */ /* 0x000fe40000004100 */
[----:B------:R-:W-:Y:S01]  /*5740*/  FADD.FTZ R80, R88, -R81 ;  /* 0x8000005158507221 */ /* 0x000fe20000010000 */
[----:B------:R-:W-:Y:S01]  /*5750*/  MOV R62, R77 ;  /* 0x0000004d003e7202 */ /* 0x000fe20000000f00 */
[----:B------:R-:W-:Y:S02]  /*5760*/  FADD.FTZ R114, R15, -R114 ;  /* 0x800000720f727221 */ /* 0x000fe40000010000 */
[----:B-----5:R-:W-:Y:S01]  /*5770*/  FFMA.FTZ R80, R0, R80, R63 ;  /* 0x0000005000507223 */ /* 0x020fe2000001003f */
[----:B------:R-:W-:Y:S01]  /*5780*/  SHF.R.U64 R63, R76, 0x10, R77 ;  /* 0x000000104c3f7819 */ /* 0x000fe2000000124d */
[----:B------:R-:W-:-:S02]  /*5790*/  HADD2.F32 R81, -RZ, R62.H0_H0 ;  /* 0x2000003eff517230 */ /* 0x000fc40000004100 */
[----:B------:R-:W-:Y:S02]  /*57a0*/  FADD.FTZ R62, R90, -R115 ;  /* 0x800000735a3e7221 */ /* 0x000fe40000010000 */
[----:B------:R-:W-:Y:S02]  /*57b0*/  HADD2.F32 R63, -RZ, R63.H0_H0 ;  /* 0x2000003fff3f7230 */ /* 0x000fe40000004100 */
[C---:B------:R-:W-:Y:S01]  /*57c0*/  FFMA.FTZ R62, R0.reuse, R62, R81 ;  /* 0x0000003e003e7223 */ /* 0x040fe20000010051 */
[----:B------:R-:W-:Y:S02]  /*57d0*/  SHF.R.U32.HI R81, RZ, 0x10, R77 ;  /* 0x00000010ff517819 */ /* 0x000fe4000001164d */
[----:B------:R-:W-:Y:S01]  /*57e0*/  FFMA.FTZ R63, R0, R114, R63 ;  /* 0x00000072003f7223 */ /* 0x000fe2000001003f */
[----:B------:R-:W-:Y:S02]  /*57f0*/  FFMA.FTZ R114, R92, R60, R61 ;  /* 0x0000003c5c727223 */ /* 0x000fe4000001003d */
[----:B------:R-:W-:-:S02]  /*5800*/  HADD2.F32 R81, -RZ, R81.H0_H0 ;  /* 0x20000051ff517230 */ /* 0x000fc40000004100 */
[----:B------:R-:W-:Y:S01]  /*5810*/  FADD.FTZ R114, R97, -R114 ;  /* 0x8000007261727221 */ /* 0x000fe20000010000 */
[----:B------:R-:W-:-:S03]  /*5820*/  F2FP.F16.F32.PACK_AB R63, R63, R80 ;  /* 0x000000503f3f723e */ /* 0x000fc600000000ff */
[----:B------:R-:W-:Y:S01]  /*5830*/  FFMA.FTZ R81, R0, R114, R81 ;  /* 0x0000007200517223 */ /* 0x000fe20000010051 */
[----:B------:R-:W-:-:S04]  /*5840*/  PRMT R80, R63, 0x7610, R80 ;  /* 0x000076103f507816 */ /* 0x000fc80000000050 */
[----:B------:R-:W-:Y:S02]  /*5850*/  F2FP.F16.F32.PACK_AB R81, R81, R62 ;  /* 0x0000003e5151723e */ /* 0x000fe400000000ff */
[----:B------:R-:W-:Y:S02]  /*5860*/  PRMT R62, R63, 0x7632, R62 ;  /* 0x000076323f3e7816 */ /* 0x000fe4000000003e */
[C---:B------:R-:W-:Y:S02]  /*5870*/  PRMT R63, R81.reuse, 0x7632, R63 ;  /* 0x00007632513f7816 */ /* 0x040fe4000000003f */
[----:B------:R-:W-:Y:S01]  /*5880*/  PRMT R114, R81, 0x7610, R114 ;  /* 0x0000761051727816 */ /* 0x000fe20000000072 */
[----:B------:R-:W-:Y:S06]  /*5890*/  BRA `(.L_x_735) ;  /* 0x0000000400747947 */ /* 0x000fec0003800000 */
.L_x_732:
        /* <DEDUP_REMOVED lines=32> */
.L_x_738:
[-CC-:B-12---:R-:W-:Y:S01]  /*5aa0*/  FFMA.FTZ R81, R95, R60.reuse, R61.reuse ;  /* 0x0000003c5f517223 */ /* 0x186fe2000001003d */
[-CC-:B------:R-:W-:Y:S01]  /*5ab0*/  FFMA.FTZ R80, R92, R60.reuse, R61.reuse ;  /* 0x0000003c5c507223 */ /* 0x180fe2000001003d */
[-CC-:B------:R-:W-:Y:S01]  /*5ac0*/  FFMA.FTZ R115, R93, R60.reuse, R61.reuse ;  /* 0x0000003c5d737223 */ /* 0x180fe2000001003d */
        /* <DEDUP_REMOVED lines=18> */
.L_x_737:
[----:B------:R-:W-:-:S04]  /*5bf0*/  UISETP.NE.U32.AND UP2, UPT, UR6, URZ, UPT ;  /* 0x000000ff0600728c */ /* 0x000fc8000bf45070 */
[----:B------:R-:W-:-:S09]  /*5c00*/  UISETP.NE.AND.EX UP2, UPT, UR7, URZ, UPT, UP2 ;  /* 0x000000ff0700728c */ /* 0x000fd2000bf45320 */
[----:B------:R-:W-:Y:S05]  /*5c10*/  BRA.U !UP2, `(.L_x_739) ;  /* 0x000000010a547547 */ /* 0x000fea000b800000 */
        /* <DEDUP_REMOVED lines=21> */
.L_x_739:
        /* <DEDUP_REMOVED lines=15> */
[----:B------:R-:W-:-:S07]  /*5e60*/  PRMT R63, R114, 0x7632, R63 ;  /* 0x00007632723f7816 */ /* 0x000fce000000003f */
.L_x_735:
[----:B------:R-:W-:Y:S02]  /*5e70*/  LOP3.LUT R62, R62, 0xffff, RZ, 0xc0, !PT ;  /* 0x0000ffff3e3e7812 */ /* 0x000fe400078ec0ff */
[----:B------:R-:W-:-:S03]  /*5e80*/  PRMT R63, R114, 0x5410, R63 ;  /* 0x00005410723f7816 */ /* 0x000fc6000000003f */
[----:B------:R-:W-:-:S05]  /*5e90*/  IMAD.WIDE.U32 R114, R62, 0x10000, RZ ;  /* 0x000100003e727825 */ /* 0x000fca00078e00ff */
[----:B------:R-:W-:Y:S02]  /*5ea0*/  LOP3.LUT R81, R63, R115, RZ, 0xfc, !PT ;  /* 0x000000733f517212 */ /* 0x000fe400078efcff */
[----:B------:R-:W-:Y:S02]  /*5eb0*/  LOP3.LUT R80, R114, 0xffff, R80, 0xf8, !PT ;  /* 0x0000ffff72507812 */ /* 0x000fe400078ef850 */
[----:B------:R-:W0:Y:S02]  /*5ec0*/  LDC.64 R114, c[0x0][0x468] ;  /* 0x00011a00ff727b82 */ /* 0x000e240000000a00 */
        /* <DEDUP_REMOVED lines=10> */
.L_x_740:
        /* <DEDUP_REMOVED lines=10> */
.L_x_741:
[----:B------:R-:W-:-:S07]  /*6010*/  IADD3 R2, PT, PT, R2, 0x100, RZ ;  /* 0x0000010002027810 */ /* 0x000fce0007ffe0ff */
.L_x_731:
[----:B------:R-:W-:Y:S05]  /*6020*/  BSYNC.RECONVERGENT B0 ;  /* 0x0000000000007941 */ /* 0x000fea0003800200 */
.L_x_730:
        /* <DEDUP_REMOVED lines=11> */
[----:B-12---:R-:W-:Y:S01]  /*60e0*/  SHF.R.U32.HI R81, RZ, 0x10, R79 ;  /* 0x00000010ff517819 */ /* 0x006fe2000001164f */
[-CC-:B------:R-:W-:Y:S01]  /*60f0*/  FFMA.FTZ R80, R100, R60.reuse, R61.reuse ;  /* 0x0000003c64507223 */ /* 0x180fe2000001003d */
[-CC-:B0-----:R-:W-:Y:S01]  /*6100*/  FFMA.FTZ R63, R99, R60.reuse, R61.reuse ;  /* 0x0000003c633f7223 */ /* 0x181fe2000001003d */
[-CC-:B------:R-:W-:Y:S01]  /*6110*/  FFMA.FTZ R62, R96, R60.reuse, R61.reuse ;  /* 0x0000003c603e7223 */ /* 0x180fe2000001003d */
[----:B------:R-:W-:Y:S01]  /*6120*/  FFMA.FTZ R61, R103, R60, R61 ;  /* 0x0000003c673d7223 */ /* 0x000fe2000001003d */
[----:B------:R-:W-:Y:S02]  /*6130*/  HADD2.F32 R81, -RZ, R81.H0_H0 ;  /* 0x20000051ff517230 */ /* 0x000fe40000004100 */
[----:B------:R-:W-:Y:S01]  /*6140*/  FADD.FTZ R115, R105, -R80 ;  /* 0x8000005069737221 */ /* 0x000fe20000010000 */
[----:B------:R-:W-:Y:S01]  /*6150*/  MOV R114, R78 ;  /* 0x0000004e00727202 */ /* 0x000fe20000000f00 */
[----:B------:R-:W-:Y:S01]  /*6160*/  FADD.FTZ R63, R94, -R63 ;  /* 0x8000003f5e3f7221 */ /* 0x000fe20000010000 */
[----:B------:R-:W-:Y:S01]  /*6170*/  MOV R80, R79 ;  /* 0x0000004f00507202 */ /* 0x000fe20000000f00 */
[----:B-----5:R-:W-:Y:S01]  /*6180*/  FFMA.FTZ R60, R0, R115, R81 ;  /* 0x00000073003c7223 */ /* 0x020fe20000010051 */
[----:B------:R-:W-:Y:S01]  /*6190*/  SHF.R.U64 R81, R78, 0x10, R79 ;  /* 0x000000104e517819 */ /* 0x000fe2000000124f */
[----:B------:R-:W-:-:S02]  /*61a0*/  HADD2.F32 R114, -RZ, R114.H0_H0 ;  /* 0x20000072ff727230 */ /* 0x000fc40000004100 */
[----:B------:R-:W-:Y:S01]  /*61b0*/  FADD.FTZ R61, R98, -R61 ;  /* 0x8000003d623d7221 */ /* 0x000fe20000010000 */
[----:B------:R-:W-:Y:S02]  /*61c0*/  HADD2.F32 R115, -RZ, R80.H0_H0 ;  /* 0x20000050ff737230 */ /* 0x000fe40000004100 */
[----:B------:R-:W-:Y:S01]  /*61d0*/  FADD.FTZ R62, R101, -R62 ;  /* 0x8000003e653e7221 */ /* 0x000fe20000010000 */
[----:B------:R-:W-:Y:S02]  /*61e0*/  HADD2.F32 R81, -RZ, R81.H0_H0 ;  /* 0x20000051ff517230 */ /* 0x000fe40000004100 */
[C---:B------:R-:W-:Y:S01]  /*61f0*/  FFMA.FTZ R63, R0.reuse, R63, R114 ;  /* 0x0000003f003f7223 */ /* 0x040fe20000010072 */
[C---:B------:R-:W-:Y:S02]  /*6200*/  FFMA.FTZ R61, R0.reuse, R61, R115 ;  /* 0x0000003d003d7223 */ /* 0x040fe40000010073 */
[----:B------:R-:W-:-:S03]  /*6210*/  FFMA.FTZ R62, R0, R62, R81 ;  /* 0x0000003e003e7223 */ /* 0x000fc60000010051 */
        /* <DEDUP_REMOVED lines=14> */
.L_x_746:
[-CC-:B012---:R-:W-:Y:S01]  /*6300*/  FFMA.FTZ R63, R99, R60.reuse, R61.reuse ;  /* 0x0000003c633f7223 */ /* 0x187fe2000001003d */
[-CC-:B------:R-:W-:Y:S01]  /*6310*/  FFMA.FTZ R62, R96, R60.reuse, R61.reuse ;  /* 0x0000003c603e7223 */ /* 0x180fe2000001003d */
[-CC-:B------:R-:W-:Y:S01]  /*6320*/  FFMA.FTZ R80, R100, R60.reuse, R61.reuse ;  /* 0x0000003c64507223 */ /* 0x180fe2000001003d */
[----:B------:R-:W-:Y:S01]  /*6330*/  FFMA.FTZ R81, R103, R60, R61 ;  /* 0x0000003c67517223 */ /* 0x000fe2000001003d */
[----:B------:R-:W-:Y:S01]  /*6340*/  SHF.R.U32.HI R60, RZ, 0x10, R79 ;  /* 0x00000010ff3c7819 */ /* 0x000fe2000001164f */
[----:B------:R-:W-:Y:S01]  /*6350*/  FADD.FTZ R63, R94, -R63 ;  /* 0x8000003f5e3f7221 */ /* 0x000fe20000010000 */
[----:B------:R-:W-:Y:S01]  /*6360*/  MOV R61, R79 ;  /* 0x0000004f003d7202 */ /* 0x000fe20000000f00 */
[----:B------:R-:W-:Y:S01]  /*6370*/  FADD.FTZ R115, R105, -R80 ;  /* 0x8000005069737221 */ /* 0x000fe20000010000 */
[----:B------:R-:W-:Y:S01]  /*6380*/  MOV R80, R78 ;  /* 0x0000004e00507202 */ /* 0x000fe20000000f00 */
[----:B------:R-:W-:Y:S02]  /*6390*/  HADD2.F32 R119, -RZ, R60.H0_H0 ;  /* 0x2000003cff777230 */ /* 0x000fe40000004100 */
[----:B------:R-:W-:Y:S01]  /*63a0*/  FADD.FTZ R60, R98, -R81 ;  /* 0x80000051623c7221 */ /* 0x000fe20000010000 */
[----:B------:R-:W-:-:S02]  /*63b0*/  HADD2.F32 R61, -RZ, R61.H0_H0 ;  /* 0x2000003dff3d7230 */ /* 0x000fc40000004100 */
[----:B------:R-:W-:Y:S01]  /*63c0*/  FADD.FTZ R62, R101, -R62 ;  /* 0x8000003e653e7221 */ /* 0x000fe20000010000 */
[----:B------:R-:W-:Y:S02]  /*63d0*/  HADD2.F32 R81, -RZ, R80.H0_H0 ;  /* 0x20000050ff517230 */ /* 0x000fe40000004100 */
[C---:B-----5:R-:W-:Y:S01]  /*63e0*/  FFMA.FTZ R115, R0.reuse, R115, R119 ;  /* 0x0000007300737223 */ /* 0x060fe20000010077 */
[----:B------:R-:W-:Y:S01]  /*63f0*/  FFMA.FTZ R60, R0, R60, R61 ;  /* 0x0000003c003c7223 */ /* 0x000fe2000001003d */
[----:B------:R-:W-:Y:S01]  /*6400*/  SHF.R.U64 R61, R78, 0x10, R79 ;  /* 0x000000104e3d7819 */ /* 0x000fe2000000124f */
[----:B------:R-:W-:-:S03]  /*6410*/  FFMA.FTZ R63, R0, R63, R81 ;  /* 0x0000003f003f7223 */ /* 0x000fc60000010051 */
[----:B------:R-:W-:Y:S01]  /*6420*/  F2FP.F16.F32.PACK_AB R60, R115, R60 ;  /* 0x0000003c733c723e */ /* 0x000fe200000000ff */
[----:B------:R-:W-:-:S03]  /*6430*/  HADD2.F32 R61, -RZ, R61.H0_H0 ;  /* 0x2000003dff3d7230 */ /* 0x000fc60000004100 */
[----:B------:R-:W-:Y:S02]  /*6440*/  PRMT R81, R60, 0x7610, R81 ;  /* 0x000076103c517816 */ /* 0x000fe40000000051 */
[----:B------:R-:W-:Y:S02]  /*6450*/  FFMA.FTZ R62, R0, R62, R61 ;  /* 0x0000003e003e7223 */ /* 0x000fe4000001003d */
[----:B------:R-:W-:-:S03]  /*6460*/  PRMT R12, R81, 0x7610, R12 ;  /* 0x00007610510c7816 */ /* 0x000fc6000000000c */
[----:B------:R-:W-:Y:S02]  /*6470*/  F2FP.F16.F32.PACK_AB R63, R62, R63 ;  /* 0x0000003f3e3f723e */ /* 0x000fe400000000ff */
[----:B------:R-:W-:Y:S02]  /*6480*/  PRMT R62, R60, 0x7632, R62 ;  /* 0x000076323c3e7816 */ /* 0x000fe4000000003e */
[----:B------:R-:W-:Y:S02]  /*6490*/  PRMT R61, R63, 0x7632, R61 ;  /* 0x000076323f3d7816 */ /* 0x000fe4000000003d */
[----:B------:R-:W-:Y:S02]  /*64a0*/  PRMT R11, R62, 0x7610, R11 ;  /* 0x000076103e0b7816 */ /* 0x000fe4000000000b */
[----:B------:R-:W-:Y:S02]  /*64b0*/  PRMT R13, R61, 0x7610, R13 ;  /* 0x000076103d0d7816 */ /* 0x000fe4000000000d */
[----:B------:R-:W-:Y:S01]  /*64c0*/  PRMT R14, R63, 0x7610, R14 ;  /* 0x000076103f0e7816 */ /* 0x000fe2000000000e */
[----:B------:R-:W-:Y:S06]  /*64d0*/  BRA `(.L_x_747) ;  /* 0x0000000800747947 */ /* 0x000fec0003800000 */
.L_x_745:
[----:B------:R-:W-:-:S04]  /*64e0*/  UISETP.NE.U32.AND UP2, UPT, UR6, URZ, UPT ;  /* 0x000000ff0600728c */ /* 0x000fc8000bf45070 */
[----:B------:R-:W-:-:S09]  /*64f0*/  UISETP.NE.AND.EX UP2, UPT, UR7, URZ, UPT, UP2 ;  /* 0x000000ff0700728c */ /* 0x000fd2000bf45320 */
[----:B------:R-:W-:Y:S05]  /*6500*/  BRA.U !UP2, `(.L_x_748) ;  /* 0x000000010a787547 */ /* 0x000fea000b800000 */
        /* <DEDUP_REMOVED lines=30> */
.L_x_748:
[-CC-:B012---:R-:W-:Y:S01]  /*66f0*/  FFMA.FTZ R63, R99, R60.reuse, R61.reuse ;  /* 0x0000003c633f7223 */ /* 0x187fe2000001003d */
[-CC-:B------:R-:W-:Y:S01]  /*6700*/  FFMA.FTZ R80, R96, R60.reuse, R61.reuse ;  /* 0x0000003c60507223 */ /* 0x180fe2000001003d */
[-CC-:B------:R-:W-:Y:S01]  /*6710*/  FFMA.FTZ R62, R100, R60.reuse, R61.reuse ;  /* 0x0000003c643e7223 */ /* 0x180fe2000001003d */
[----:B------:R-:W-:Y:S01]  /*6720*/  FFMA.FTZ R61, R103, R60, R61 ;  /* 0x0000003c673d7223 */ /* 0x000fe2000001003d */
[----:B------:R-:W-:Y:S01]  /*6730*/  SHF.R.U64 R60, R78, 0x10, R79 ;  /* 0x000000104e3c7819 */ /* 0x000fe2000000124f */
[----:B------:R-:W-:Y:S01]  /*6740*/  FADD.FTZ R80, R101, -R80 ;  /* 0x8000005065507221 */ /* 0x000fe20000010000 */
[----:B------:R-:W-:Y:S01]  /*6750*/  MOV R81, R78 ;  /* 0x0000004e00517202 */ /* 0x000fe20000000f00 */
[----:B------:R-:W-:Y:S02]  /*6760*/  FADD.FTZ R63, R94, -R63 ;  /* 0x8000003f5e3f7221 */ /* 0x000fe40000010000 */
[----:B------:R-:W-:Y:S01]  /*6770*/  HADD2.F32 R115, -RZ, R60.H0_H0 ;  /* 0x2000003cff737230 */ /* 0x000fe20000004100 */
[----:B------:R-:W-:Y:S01]  /*6780*/  SHF.R.U32.HI R60, RZ, 0x10, R79 ;  /* 0x00000010ff3c7819 */ /* 0x000fe2000001164f */
[----:B------:R-:W-:-:S03]  /*6790*/  HADD2.F32 R81, -RZ, R81.H0_H0 ;  /* 0x20000051ff517230 */ /* 0x000fc60000004100 */
[C---:B-----5:R-:W-:Y:S01]  /*67a0*/  FFMA.FTZ R114, R0.reuse, R80, R115 ;  /* 0x0000005000727223 */ /* 0x060fe20000010073 */
[----:B------:R-:W-:Y:S01]  /*67b0*/  MOV R80, R79 ;  /* 0x0000004f00507202 */ /* 0x000fe20000000f00 */
[----:B------:R-:W-:Y:S01]  /*67c0*/  FFMA.FTZ R63, R0, R63, R81 ;  /* 0x0000003f003f7223 */ /* 0x000fe20000010051 */
[----:B------:R-:W-:Y:S02]  /*67d0*/  HADD2.F32 R115, -RZ, R60.H0_H0 ;  /* 0x2000003cff737230 */ /* 0x000fe40000004100 */
[----:B------:R-:W-:Y:S01]  /*67e0*/  FADD.FTZ R81, R105, -R62 ;  /* 0x8000003e69517221 */ /* 0x000fe20000010000 */
[----:B------:R-:W-:Y:S01]  /*67f0*/  FADD.FTZ R60, R98, -R61 ;  /* 0x8000003d623c7221 */ /* 0x000fe20000010000 */
[----:B------:R-:W-:Y:S01]  /*6800*/  HADD2.F32 R119, -RZ, R80.H0_H0 ;  /* 0x20000050ff777230 */ /* 0x000fe20000004100 */
[----:B------:R-:W-:Y:S01]  /*6810*/  F2FP.F16.F32.PACK_AB R63, R114, R63 ;  /* 0x0000003f723f723e */ /* 0x000fe200000000ff */
[----:B------:R-:W-:-:S03]  /*6820*/  FFMA.FTZ R81, R0, R81, R115 ;  /* 0x0000005100517223 */ /* 0x000fc60000010073 */
[----:B------:R-:W-:Y:S01]  /*6830*/  FFMA.FTZ R60, R0, R60, R119 ;  /* 0x0000003c003c7223 */ /* 0x000fe20000010077 */
[----:B------:R-:W-:-:S04]  /*6840*/  PRMT R61, R63, 0x7632, R61 ;  /* 0x000076323f3d7816 */ /* 0x000fc8000000003d */
[----:B------:R-:W-:-:S04]  /*6850*/  F2FP.F16.F32.PACK_AB R60, R81, R60 ;  /* 0x0000003c513c723e */ /* 0x000fc800000000ff */
[C---:B------:R-:W-:Y:S02]  /*6860*/  PRMT R62, R60.reuse, 0x7632, R62 ;  /* 0x000076323c3e7816 */ /* 0x040fe4000000003e */
[----:B------:R-:W-:Y:S01]  /*6870*/  PRMT R81, R60, 0x7610, R81 ;  /* 0x000076103c517816 */ /* 0x000fe20000000051 */
[----:B------:R-:W-:Y:S06]  /*6880*/  BRA `(.L_x_747) ;  /* 0x0000000400887947 */ /* 0x000fec0003800000 */
.L_x_744:
        /* <DEDUP_REMOVED lines=24> */
[C---:B------:R-:W-:Y:S02]  /*6a10*/  PRMT R6, R62.reuse, 0x7610, R6 ;  /* 0x000076103e067816 */ /* 0x040fe40000000006 */
        /* <DEDUP_REMOVED lines=8> */
.L_x_750:
        /* <DEDUP_REMOVED lines=22> */
.L_x_749:
        /* <DEDUP_REMOVED lines=25> */
.L_x_751:
        /* <DEDUP_REMOVED lines=18> */
.L_x_747:
        /* <DEDUP_REMOVED lines=9> */
[----:B------:R-:W-:-:S05]  /*6f40*/  LOP3.LUT R0, R13, 0xffff, RZ, 0xc0, !PT ;  /* 0x0000ffff0d007812 */ /* 0x000fca00078ec0ff */
[----:B------:R-:W-:Y:S01]  /*6f50*/  IMAD.WIDE.U32 R62, R0, 0x10000, RZ ;  /* 0x00010000003e7825 */ /* 0x000fe200078e00ff */
[----:B------:R-:W-:-:S04]  /*6f60*/  PRMT R0, R12, 0x5410, R11 ;  /* 0x000054100c007816 */ /* 0x000fc8000000000b */
[----:B------:R-:W-:Y:S02]  /*6f70*/  LOP3.LUT R63, R0, R63, RZ, 0xfc, !PT ;  /* 0x0000003f003f7212 */ /* 0x000fe400078efcff */
[----:B------:R-:W-:Y:S01]  /*6f80*/  LOP3.LUT R62, R62, 0xffff, R14, 0xf8, !PT ;  /* 0x0000ffff3e3e7812 */ /* 0x000fe200078ef80e */
[----:B0-----:R-:W-:-:S05]  /*6f90*/  IMAD.WIDE.U32 R80, R2, 0x8, R80 ;  /* 0x0000000802507825 */ /* 0x001fca00078e0050 */
[----:B------:R0:W-:Y:S02]  /*6fa0*/  STG.E.64 desc[UR10][R80.64], R62 ;  /* 0x0000003e50007986 */ /* 0x0001e4000c101b0a */
.L_x_752:
[----:B------:R3:W-:Y:S01]  /*6fb0*/  STG.E.64 desc[UR10][R114.64], R60 ;  /* 0x0000003c72007986 */ /* 0x0007e2000c101b0a */
[----:B------:R-:W-:Y:S05]  /*6fc0*/  BRA.U !UP2, `(.L_x_743) ;  /* 0x000000010a207547 */ /* 0x000fea000b800000 */
[----:B---3--:R-:W1:Y:S01]  /*6fd0*/  LDC.64 R60, c[0x0][0x470] ;  /* 0x00011c00ff3c7b82 */ /* 0x008e620000000a00 */
[----:B------:R-:W-:-:S05]  /*6fe0*/  LOP3.LUT R0, R8, 0xffff, RZ, 0xc0, !PT ;  /* 0x0000ffff08007812 */ /* 0x000fca00078ec0ff */
[----:B0-----:R-:W-:Y:S01]  /*6ff0*/  IMAD.WIDE.U32 R62, R0, 0x10000, RZ ;  /* 0x00010000003e7825 */ /* 0x001fe200078e00ff */
[----:B------:R-:W-:-:S04]  /*7000*/  PRMT R0, R9, 0x5410, R6 ;  /* 0x0000541009007816 */ /* 0x000fc80000000006 */
[----:B------:R-:W-:Y:S02]  /*7010*/  LOP3.LUT R63, R0, R63, RZ, 0xfc, !PT ;  /* 0x0000003f003f7212 */ /* 0x000fe400078efcff */
[----:B------:R-:W-:Y:S01]  /*7020*/  LOP3.LUT R62, R62, 0xffff, R10, 0xf8, !PT ;  /* 0x0000ffff3e3e7812 */ /* 0x000fe200078ef80a */
[----:B-1----:R-:W-:-:S05]  /*7030*/  IMAD.WIDE.U32 R60, R2, 0x8, R60 ;  /* 0x00000008023c7825 */ /* 0x002fca00078e003c */
[----:B------:R4:W-:Y:S02]  /*7040*/  STG.E.64 desc[UR10][R60.64], R62 ;  /* 0x0000003e3c007986 */ /* 0x0009e4000c101b0a */
.L_x_743:
[----:B------:R-:W-:Y:S05]  /*7050*/  BSYNC.RECONVERGENT B0 ;  /* 0x0000000000007941 */ /* 0x000fea0003800200 */
.L_x_742:
[----:B------:R-:W-:Y:S01]  /*7060*/  UPLOP3.LUT UP1, UPT, UPT, UPT, UP1, 0x40, 0x4 ;  /* 0x000000000004789c */ /* 0x000fe20003f2e810 */
[----:B------:R-:W-:Y:S10]  /*7070*/  @!P6 BRA `(.L_x_753) ;  /* 0xffffff9400c4e947 */ /* 0x000ff4000383ffff */
.L_x_681:
[----:B------:R-:W0:Y:S08]  /*7080*/  S2UR UR4, SR_CTAID.X ;  /* 0x00000000000479c3 */ /* 0x000e300000002500 */
[----:B------:R-:W1:Y:S08]  /*7090*/  LDC.64 R2, c[0x0][0x440] ;  /* 0x00011000ff027b82 */ /* 0x000e700000000a00 */
[----:B------:R-:W2:Y:S08]  /*70a0*/  LDC.64 R4, c[0x0][0x448] ;  /* 0x00011200ff047b82 */ /* 0x000eb00000000a00 */
[----:B-----5:R-:W3:Y:S01]  /*70b0*/  LDC.64 R8, c[0x0][0x440] ;  /* 0x00011000ff087b82 */ /* 0x020ee20000000a00 */
[----:B0-----:R-:W-:-:S05]  /*70c0*/  IMAD R15, R7, UR4, RZ ;  /* 0x00000004070f7c24 */ /* 0x001fca000f8e02ff */
[----:B------:R-:W-:Y:S02]  /*70d0*/  LEA.HI R19, R15, R102, RZ, 0x1e ;  /* 0x000000660f137211 */ /* 0x000fe400078ff0ff */
[----:B------:R-:W0:Y:S03]  /*70e0*/  LDC.64 R10, c[0x0][0x448] ;  /* 0x00011200ff0a7b82 */ /* 0x000e260000000a00 */
[----:B-1----:R-:W-:-:S05]  /*70f0*/  @P0 IMAD.WIDE.U32 R2, R19, 0x10, R2 ;  /* 0x0000001013020825 */ /* 0x002fca00078e0002 */
[----:B------:R-:W1:Y:S01]  /*7100*/  LDC.64 R12, c[0x0][0x440] ;  /* 0x00011000ff0c7b82 */ /* 0x000e620000000a00 */
[C---:B--2---:R-:W-:Y:S01]  /*7110*/  @P0 IMAD.WIDE.U32 R4, R19.reuse, 0x10, R4 ;  /* 0x0000001013040825 */ /* 0x044fe200078e0004 */
[----:B------:R-:W-:Y:S01]  /*7120*/  @P0 IADD3 R19, PT, PT, R19, 0x100, RZ ;  /* 0x0000010013130810 */ /* 0x000fe20007ffe0ff */
[----:B------:R2:W-:Y:S04]  /*7130*/  @P0 STG.E.128 desc[UR10][R2.64], R40 ;  /* 0x0000002802000986 */ /* 0x0005e8000c101d0a */
[----:B------:R2:W-:Y:S01]  /*7140*/  @P0 STG.E.128 desc[UR10][R4.64], R20 ;  /* 0x0000001404000986 */ /* 0x0005e2000c101d0a */
[----:B------:R-:W4:Y:S01]  /*7150*/  LDC.64 R6, c[0x0][0x448] ;  /* 0x00011200ff067b82 */ /* 0x000f220000000a00 */
[----:B---3--:R-:W-:-:S05]  /*7160*/  @P1 IMAD.WIDE.U32 R8, R19, 0x10, R8 ;  /* 0x0000001013081825 */ /* 0x008fca00078e0008 */
[----:B------:R2:W-:Y:S02]  /*7170*/  @P1 STG.E.128 desc[UR10][R8.64], R44 ;  /* 0x0000002c08001986 */ /* 0x0005e4000c101d0a */
[----:B------:R-:W3:Y:S01]  /*7180*/  LDC.64 R14, c[0x0][0x440] ;  /* 0x00011000ff0e7b82 */ /* 0x000ee20000000a00 */
[C---:B0-----:R-:W-:Y:S01]  /*7190*/  @P1 IMAD.WIDE.U32 R10, R19.reuse, 0x10, R10 ;  /* 0x00000010130a1825 */ /* 0x041fe200078e000a */
[----:B------:R-:W-:-:S04]  /*71a0*/  @P1 IADD3 R19, PT, PT, R19, 0x100, RZ ;  /* 0x0000010013131810 */ /* 0x000fc80007ffe0ff */
[----:B------:R2:W-:Y:S02]  /*71b0*/  @P1 STG.E.128 desc[UR10][R10.64], R24 ;  /* 0x000000180a001986 */ /* 0x0005e4000c101d0a */
[----:B------:R-:W0:Y:S01]  /*71c0*/  LDC.64 R16, c[0x0][0x448] ;  /* 0x00011200ff107b82 */ /* 0x000e220000000a00 */
[----:B-1----:R-:W-:-:S05]  /*71d0*/  @P2 IMAD.WIDE.U32 R12, R19, 0x10, R12 ;  /* 0x00000010130c2825 */ /* 0x002fca00078e000c */
[----:B------:R2:W-:Y:S01]  /*71e0*/  @P2 STG.E.128 desc[UR10][R12.64], R48 ;  /* 0x000000300c002986 */ /* 0x0005e2000c101d0a */
[C---:B----4-:R-:W-:Y:S01]  /*71f0*/  @P2 IMAD.WIDE.U32 R6, R19.reuse, 0x10, R6 ;  /* 0x0000001013062825 */ /* 0x050fe200078e0006 */
[----:B------:R-:W-:-:S04]  /*7200*/  @P2 IADD3 R19, PT, PT, R19, 0x100, RZ ;  /* 0x0000010013132810 */ /* 0x000fc80007ffe0ff */
[----:B------:R2:W-:Y:S01]  /*7210*/  @P2 STG.E.128 desc[UR10][R6.64], R28 ;  /* 0x0000001c06002986 */ /* 0x0005e2000c101d0a */
[----:B---3--:R-:W-:-:S05]  /*7220*/  @P3 IMAD.WIDE.U32 R14, R19, 0x10, R14 ;  /* 0x00000010130e3825 */ /* 0x008fca00078e000e */
[----:B------:R2:W-:Y:S01]  /*7230*/  @P3 STG.E.128 desc[UR10][R14.64], R52 ;  /* 0x000000340e003986 */ /* 0x0005e2000c101d0a */
[----:B0-----:R-:W-:-:S05]  /*7240*/  @P3 IMAD.WIDE.U32 R16, R19, 0x10, R16 ;  /* 0x0000001013103825 */ /* 0x001fca00078e0010 */
[----:B------:R2:W-:Y:S01]  /*7250*/  @P3 STG.E.128 desc[UR10][R16.64], R32 ;  /* 0x0000002010003986 */ /* 0x0005e2000c101d0a */
[----:B------:R-:W-:Y:S05]  /*7260*/  @!P4 EXIT ;  /* 0x000000000000c94d */ /* 0x000fea0003800000 */
[----:B--2---:R-:W0:Y:S01]  /*7270*/  LDC.64 R2, c[0x0][0x440] ;  /* 0x00011000ff027b82 */ /* 0x004e220000000a00 */
[----:B------:R-:W-:-:S07]  /*7280*/  @P3 IADD3 R19, PT, PT, R19, 0x100, RZ ;  /* 0x0000010013133810 */ /* 0x000fce0007ffe0ff */
[----:B------:R-:W1:Y:S01]  /*7290*/  LDC.64 R4, c[0x0][0x448] ;  /* 0x00011200ff047b82 */ /* 0x000e620000000a00 */
[----:B0-----:R-:W-:-:S05]  /*72a0*/  IMAD.WIDE.U32 R2, R19, 0x10, R2 ;  /* 0x0000001013027825 */ /* 0x001fca00078e0002 */
[----:B------:R-:W-:Y:S01]  /*72b0*/  STG.E.128 desc[UR10][R2.64], R56 ;  /* 0x0000003802007986 */ /* 0x000fe2000c101d0a */
[----:B-1----:R-:W-:-:S05]  /*72c0*/  IMAD.WIDE.U32 R4, R19, 0x10, R4 ;  /* 0x0000001013047825 */ /* 0x002fca00078e0004 */
[----:B------:R-:W-:Y:S01]  /*72d0*/  STG.E.128 desc[UR10][R4.64], R36 ;  /* 0x0000002404007986 */ /* 0x000fe2000c101d0a */
[----:B------:R-:W-:Y:S05]  /*72e0*/  EXIT ;  /* 0x000000000000794d */ /* 0x000fea0003800000 */
.L_x_754:
        /* <DEDUP_REMOVED lines=9> */
.L_x_5386:


//--------------------- .text._ZN10layer_norm31ln_parallel_residual_bwd_kernelINS_13Kernel_traitsI6__halfS2_S2_S2_fjLj5120ELj1ELj1ELj8ELj8ENS_18Kernel_traits_baseILj5120ES2_S2_S2_S2_fjLj256EEEEELb0ELb1ELb1EEEvNS_9BwdParamsE --------------------------
	.section	.text._ZN10layer_norm31ln_parallel_residual_bwd_kernelINS_13Kernel_traitsI6__halfS2_S2_S2_fjLj5120ELj1ELj1ELj8ELj8ENS_18Kernel_traits_baseILj5120ES2_S2_S2_S2_fjLj256EEEEELb0ELb1ELb1EEEvNS_9BwdParamsE,"ax",@progbits
	.align	128
        .global         _ZN10layer_norm31ln_parallel_residual_bwd_kernelINS_13Kernel_traitsI6__halfS2_S2_S2_fjLj5120ELj1ELj1ELj8ELj8ENS_18Kernel_traits_baseILj5120ES2_S2_S2_S2_fjLj256EEEEELb0ELb1ELb1EEEvNS_9BwdParamsE
        .type           _ZN10layer_norm31ln_parallel_residual_bwd_kernelINS_13Kernel_traitsI6__halfS2_S2_S2_fjLj5120ELj1ELj1ELj8ELj8ENS_18Kernel_traits_baseILj5120ES2_S2_S2_S2_fjLj256EEEEELb0ELb1ELb1EEEvNS_9BwdParamsE,@function
        .size           _ZN10layer_norm31ln_parallel_residual_bwd_kernelINS_13Kernel_traitsI6__halfS2_S2_S2_fjLj5120ELj1ELj1ELj8ELj8ENS_18Kernel_traits_baseILj5120ES2_S2_S2_S2_fjLj256EEEEELb0ELb1ELb1EEEvNS_9BwdParamsE,(.L_x_5387 - _ZN10layer_norm31ln_parallel_residual_bwd_kernelINS_13Kernel_traitsI6__halfS2_S2_S2_fjLj5120ELj1ELj1ELj8ELj8ENS_18Kernel_traits_baseILj5120ES2_S2_S2_S2_fjLj256EEEEELb0ELb1ELb1EEEvNS_9BwdParamsE)
        .other          _ZN10layer_norm31ln_parallel_residual_bwd_kernelINS_13Kernel_traitsI6__halfS2_S2_S2_fjLj5120ELj1ELj1ELj8ELj8ENS_18Kernel_traits_baseILj5120ES2_S2_S2_S2_fjLj256EEEEELb0ELb1ELb1EEEvNS_9BwdParamsE,@"STO_CUDA_ENTRY STV_DEFAULT"
_ZN10layer_norm31ln_parallel_residual_bwd_kernelINS_13Kernel_traitsI6__halfS2_S2_S2_fjLj5120ELj1ELj1ELj8ELj8ENS_18Kernel_traits_baseILj5120ES2_S2_S2_S2_fjLj256EEEEELb0ELb1ELb1EEEvNS_9BwdParamsE:
.text._ZN10layer_norm31ln_parallel_residual_bwd_kernelINS_13Kernel_traitsI6__halfS2_S2_S2_fjLj5120ELj1ELj1ELj8ELj8ENS_18Kernel_traits_baseILj5120ES2_S2_S2_S2_fjLj256EEEEELb0ELb1ELb1EEEvNS_9BwdParamsE:
        /* <DEDUP_REMOVED lines=46> */
[----:B------:R-:W-:Y:S01]  /*02e0*/  UPLOP3.LUT UP4, UPT, UPT, UPT, UPT, 0x40, 0x4 ;  /* 0x000000000004789c */ /* 0x000fe20003f8e870 */
[----:B------:R-:W4:Y:S01]  /*02f0*/  LDCU UR11, c[0x0][0x388] ;  /* 0x00007100ff0b77ac */ /* 0x000f220008000800 */
[----:B------:R-:W2:Y:S01]  /*0300*/  LDCU UR14, c[0x0][0x400] ;  /* 0x00008000ff0e77ac */ /* 0x000ea20008000800 */
[----:B0-----:R-:W-:Y:S01]  /*0310*/  IMAD.WIDE.U32 R4, R38, 0x8, R4 ;  /* 0x0000000826047825 */ /* 0x001fe200078e0004 */
[----:B------:R-:W0:Y:S04]  /*0320*/  LDCU.64 UR16, c[0x0][0x438] ;  /* 0x00008700ff1077ac */ /* 0x000e280008000a00 */
[----:B-1----:R-:W5:Y:S01]  /*0330*/  LDG.E.64 R26, desc[UR12][R4.64+0x2000] ;  /* 0x0020000c041a7981 */ /* 0x002f62000c1e1b00 */
[----:B------:R-:W1:Y:S03]  /*0340*/  LDCU.64 UR8, c[0x0][0x478] ;  /* 0x00008f00ff0877ac */ /* 0x000e660008000a00 */
[----:B------:R-:W4:Y:S04]  /*0350*/  LDG.E.64 R24, desc[UR12][R4.64+0x1800] ;  /* 0x0018000c04187981 */ /* 0x000f28000c1e1b00 */
[----:B------:R-:W4:Y:S04]  /*0360*/  LDG.E.64 R22, desc[UR12][R4.64+0x1000] ;  /* 0x0010000c04167981 */ /* 0x000f28000c1e1b00 */
[----:B------:R-:W4:Y:S04]  /*0370*/  LDG.E.64 R20, desc[UR12][R4.64+0x800] ;  /* 0x0008000c04147981 */ /* 0x000f28000c1e1b00 */
[----:B------:R0:W4:Y:S01]  /*0380*/  LDG.E.64 R2, desc[UR12][R4.64] ;  /* 0x0000000c04027981 */ /* 0x000122000c1e1b00 */
[----:B--2---:R-:W-:Y:S01]  /*0390*/  UISETP.NE.AND UP1, UPT, UR5, URZ, UPT ;  /* 0x000000ff0500728c */ /* 0x004fe2000bf25270 */
[----:B------:R-:W-:Y:S01]  /*03a0*/  CS2R R70, SRZ ;  /* 0x0000000000467805 */ /* 0x000fe2000001ff00 */
[----:B---3--:R-:W-:Y:S01]  /*03b0*/  UISETP.NE.U32.AND UP0, UPT, UR6, URZ, UPT ;  /* 0x000000ff0600728c */ /* 0x008fe2000bf05070 */
[----:B------:R-:W-:-:S02]  /*03c0*/  CS2R R72, SRZ ;  /* 0x0000000000487805 */ /* 0x000fc4000001ff00 */
[----:B------:R-:W-:Y:S02]  /*03d0*/  CS2R R74, SRZ ;  /* 0x00000000004a7805 */ /* 0x000fe4000001ff00 */
[----:B------:R-:W-:Y:S02]  /*03e0*/  CS2R R76, SRZ ;  /* 0x00000000004c7805 */ /* 0x000fe4000001ff00 */
[----:B------:R-:W-:Y:S02]  /*03f0*/  PLOP3.LUT P0, PT, PT, PT, UP1, 0x80, 0x8 ;  /* 0x000000000008781c */ /* 0x000fe40003f0f018 */
[----:B------:R-:W-:Y:S01]  /*0400*/  CS2R R78, SRZ ;  /* 0x00000000004e7805 */ /* 0x000fe2000001ff00 */
[----:B------:R-:W-:Y:S01]  /*0410*/  UISETP.NE.AND.EX UP0, UPT, UR7, URZ, UPT, UP0 ;  /* 0x000000ff0700728c */ /* 0x000fe2000bf05300 */
[----:B------:R-:W2:Y:S01]  /*0420*/  LDCU.64 UR6, c[0x0][0x470] ;  /* 0x00008e00ff0677ac */ /* 0x000ea20008000a00 */
[--C-:B-----5:R-:W-:Y:S02]  /*0430*/  SHF.R.U64 R80, R26, 0x10, R27.reuse ;  /* 0x000000101a507819 */ /* 0x120fe4000000121b */
[----:B------:R-:W-:-:S02]  /*0440*/  SHF.R.U32.HI R81, RZ, 0x10, R27 ;  /* 0x00000010ff517819 */ /* 0x000fc4000001161b */
[--C-:B----4-:R-:W-:Y:S02]  /*0450*/  SHF.R.U64 R82, R24, 0x10, R25.reuse ;  /* 0x0000001018527819 */ /* 0x110fe40000001219 */
[----:B------:R-:W-:Y:S02]  /*0460*/  SHF.R.U32.HI R83, RZ, 0x10, R25 ;  /* 0x00000010ff537819 */ /* 0x000fe40000011619 */
[--C-:B------:R-:W-:Y:S02]  /*0470*/  SHF.R.U64 R84, R22, 0x10, R23.reuse ;  /* 0x0000001016547819 */ /* 0x100fe40000001217 */
[----:B------:R-:W-:Y:S02]  /*0480*/  SHF.R.U32.HI R85, RZ, 0x10, R23 ;  /* 0x00000010ff557819 */ /* 0x000fe40000011617 */
[--C-:B------:R-:W-:Y:S02]  /*0490*/  SHF.R.U64 R86, R20, 0x10, R21.reuse ;  /* 0x0000001014567819 */ /* 0x100fe40000001215 */
[----:B0-----:R-:W-:-:S02]  /*04a0*/  SHF.R.U32.HI R4, RZ, 0x10, R21 ;  /* 0x00000010ff047819 */ /* 0x001fc40000011615 */
[--C-:B------:R-:W-:Y:S02]  /*04b0*/  SHF.R.U64 R87, R2, 0x10, R3.reuse ;  /* 0x0000001002577819 */ /* 0x100fe40000001203 */
[----:B------:R-:W-:Y:S02]  /*04c0*/  SHF.R.U32.HI R0, RZ, 0x10, R3 ;  /* 0x00000010ff007819 */ /* 0x000fe40000011603 */
[----:B------:R-:W-:Y:S02]  /*04d0*/  PRMT R80, R80, 0x5410, R80 ;  /* 0x0000541050507816 */ /* 0x000fe40000000050 */
[----:B------:R-:W-:Y:S02]  /*04e0*/  PRMT R81, R81, 0x5410, R81 ;  /* 0x0000541051517816 */ /* 0x000fe40000000051 */
[----:B------:R-:W-:Y:S02]  /*04f0*/  PRMT R82, R82, 0x5410, R82 ;  /* 0x0000541052527816 */ /* 0x000fe40000000052 */
[----:B------:R-:W-:-:S02]  /*0500*/  PRMT R83, R83, 0x5410, R83 ;  /* 0x0000541053537816 */ /* 0x000fc40000000053 */
[----:B------:R-:W-:Y:S02]  /*0510*/  PRMT R84, R84, 0x5410, R84 ;  /* 0x0000541054547816 */ /* 0x000fe40000000054 */
[----:B------:R-:W-:Y:S02]  /*0520*/  PRMT R85, R85, 0x5410, R85 ;  /* 0x0000541055557816 */ /* 0x000fe40000000055 */
[----:B------:R-:W-:Y:S02]  /*0530*/  PRMT R86, R86, 0x5410, R4 ;  /* 0x0000541056567816 */ /* 0x000fe40000000004 */
[----:B-12---:R-:W-:-:S07]  /*0540*/  PRMT R87, R87, 0x5410, R0 ;  /* 0x0000541057577816 */ /* 0x006fce0000000000 */
.L_x_810:
        /* <DEDUP_REMOVED lines=20> */
[----:B------:R-:W2:Y:S03]  /*0690*/  LDG.E.64 R100, desc[UR12][R4.64] ;  /* 0x0000000c04647981 */ /* 0x000ea6000c1e1b00 */
[--C-:B------:R-:W-:Y:S01]  /*06a0*/  IMAD.WIDE.U32 R8, R93, 0x8, R18.reuse ;  /* 0x000000085d087825 */ /* 0x100fe200078e0012 */
[----:B------:R0:W3:Y:S03]  /*06b0*/  LDG.E.64 R104, desc[UR12][R6.64] ;  /* 0x0000000c06687981 */ /* 0x0000e6000c1e1b00 */
[--C-:B------:R-:W-:Y:S01]  /*06c0*/  IMAD.WIDE.U32 R16, R91, 0x8, R18.reuse ;  /* 0x000000085b107825 */ /* 0x100fe200078e0012 */
[----:B------:R-:W4:Y:S03]  /*06d0*/  LDG.E.64 R112, desc[UR12][R8.64] ;  /* 0x0000000c08707981 */ /* 0x000f26000c1e1b00 */
[----:B------:R-:W-:Y:S01]  /*06e0*/  IMAD.WIDE.U32 R18, R89, 0x8, R18 ;  /* 0x0000000859127825 */ /* 0x000fe200078e0012 */
[----:B------:R2:W4:Y:S04]  /*06f0*/  LDG.E.64 R116, desc[UR12][R16.64] ;  /* 0x0000000c10747981 */ /* 0x000528000c1e1b00 */
[----:B------:R4:W4:Y:S01]  /*0700*/  LDG.E.64 R122, desc[UR12][R18.64] ;  /* 0x0000000c127a7981 */ /* 0x000922000c1e1b00 */
[----:B-1----:R-:W-:-:S04]  /*0710*/  IMAD.WIDE.U32 R12, R97, 0x8, R98 ;  /* 0x00000008610c7825 */ /* 0x002fc800078e0062 */
[--C-:B------:R-:W-:Y:S02]  /*0720*/  IMAD.WIDE.U32 R10, R95, 0x8, R98.reuse ;  /* 0x000000085f0a7825 */ /* 0x100fe400078e0062 */
[----:B------:R-:W4:Y:S02]  /*0730*/  LDG.E.64 R12, desc[UR12][R12.64] ;  /* 0x0000000c0c0c7981 */ /* 0x000f24000c1e1b00 */
[--C-:B0-----:R-:W-:Y:S02]  /*0740*/  IMAD.WIDE.U32 R6, R93, 0x8, R98.reuse ;  /* 0x000000085d067825 */ /* 0x101fe400078e0062 */
[----:B------:R-:W4:Y:S02]  /*0750*/  LDG.E.64 R10, desc[UR12][R10.64] ;  /* 0x0000000c0a0a7981 */ /* 0x000f24000c1e1b00 */
[--C-:B------:R-:W-:Y:S02]  /*0760*/  IMAD.WIDE.U32 R4, R89, 0x8, R98.reuse ;  /* 0x0000000859047825 */ /* 0x100fe400078e0062 */
[----:B------:R-:W4:Y:S02]  /*0770*/  LDG.E.64 R6, desc[UR12][R6.64] ;  /* 0x0000000c06067981 */ /* 0x000f24000c1e1b00 */
[----:B------:R-:W-:-:S02]  /*0780*/  IMAD.WIDE.U32 R14, R91, 0x8, R98 ;  /* 0x000000085b0e7825 */ /* 0x000fc400078e0062 */
[----:B------:R-:W4:Y:S04]  /*0790*/  LDG.E.64 R4, desc[UR12][R4.64] ;  /* 0x0000000c04047981 */ /* 0x000f28000c1e1b00 */
[----:B------:R0:W4:Y:S01]  /*07a0*/  LDG.E.64 R8, desc[UR12][R14.64] ;  /* 0x0000000c0e087981 */ /* 0x000122000c1e1b00 */
[--C-:B------:R-:W-:Y:S02]  /*07b0*/  HADD2.F32 R126, -RZ, R87.reuse.H0_H0 ;  /* 0x20000057ff7e7230 */ /* 0x100fe40000004100 */
[----:B------:R-:W-:Y:S02]  /*07c0*/  HADD2.F32 R130, -RZ, R87.H1_H1 ;  /* 0x30000057ff827230 */ /* 0x000fe40000004100 */
[----:B------:R-:W-:Y:S02]  /*07d0*/  HADD2.F32 R127, -RZ, R25.H0_H0 ;  /* 0x20000019ff7f7230 */ /* 0x000fe40000004100 */
[----:B------:R-:W-:-:S02]  /*07e0*/  HADD2.F32 R147, -RZ, R82.H1_H1 ;  /* 0x30000052ff937230 */ /* 0x000fc40000004100 */
[----:B------:R-:W-:Y:S02]  /*07f0*/  HADD2.F32 R153, -RZ, R83.H1_H1 ;  /* 0x30000053ff997230 */ /* 0x000fe40000004100 */
[----:B------:R-:W-:Y:S02]  /*0800*/  HADD2.F32 R157, -RZ, R26.H0_H0 ;  /* 0x2000001aff9d7230 */ /* 0x000fe40000004100 */
[----:B------:R-:W-:Y:S02]  /*0810*/  HADD2.F32 R161, -RZ, R80.H1_H1 ;  /* 0x30000050ffa17230 */ /* 0x000fe40000004100 */
[----:B------:R-:W-:Y:S02]  /*0820*/  HADD2.F32 R165, -RZ, R27.H0_H0 ;  /* 0x2000001bffa57230 */ /* 0x000fe40000004100 */
[----:B------:R-:W-:Y:S02]  /*0830*/  HADD2.F32 R169, -RZ, R81.H1_H1 ;  /* 0x30000051ffa97230 */ /* 0x000fe40000004100 */
[----:B--2---:R-:W-:Y:S01]  /*0840*/  HADD2.F32 R17, -RZ, R100.H0_H0 ;  /* 0x20000064ff117230 */ /* 0x004fe20000004100 */
[----:B------:R-:W-:-:S02]  /*0850*/  SHF.R.U64 R92, R100, 0x10, R101 ;  /* 0x00000010645c7819 */ /* 0x000fc40000001265 */
[----:B------:R-:W-:Y:S02]  /*0860*/  SHF.R.U32.HI R99, RZ, 0x10, R101 ;  /* 0x00000010ff637819 */ /* 0x000fe40000011665 */
[----:B---3--:R-:W-:Y:S02]  /*0870*/  SHF.R.U64 R103, R104, 0x10, R105 ;  /* 0x0000001068677819 */ /* 0x008fe40000001269 */
[--C-:B----4-:R-:W-:Y:S02]  /*0880*/  SHF.R.U64 R111, R112, 0x10, R113.reuse ;  /* 0x00000010706f7819 */ /* 0x110fe40000001271 */
[----:B------:R-:W-:Y:S01]  /*0890*/  SHF.R.U32.HI R90, RZ, 0x10, R113 ;  /* 0x00000010ff5a7819 */ /* 0x000fe20000011671 */
[----:B------:R-:W-:Y:S01]  /*08a0*/  HADD2.F32 R113, -RZ, R113.H0_H0 ;  /* 0x20000071ff717230 */ /* 0x000fe20000004100 */
[--C-:B------:R-:W-:Y:S01]  /*08b0*/  SHF.R.U64 R18, R116, 0x10, R117.reuse ;  /* 0x0000001074127819 */ /* 0x100fe20000001275 */
[----:B------:R-:W-:Y:S01]  /*08c0*/  HADD2.F32 R115, -RZ, R116.H0_H0 ;  /* 0x20000074ff737230 */ /* 0x000fe20000004100 */
[----:B------:R-:W-:Y:S01]  /*08d0*/  SHF.R.U32.HI R16, RZ, 0x10, R117 ;  /* 0x00000010ff107819 */ /* 0x000fe20000011675 */
[----:B------:R-:W-:Y:S01]  /*08e0*/  HADD2.F32 R117, -RZ, R117.H0_H0 ;  /* 0x20000075ff757230 */ /* 0x000fe20000004100 */
[----:B------:R-:W-:-:S02]  /*08f0*/  SHF.R.U64 R121, R122, 0x10, R123 ;  /* 0x000000107a797819 */ /* 0x000fc4000000127b */
[----:B0-----:R-:W-:Y:S01]  /*0900*/  SHF.R.U32.HI R14, RZ, 0x10, R123 ;  /* 0x00000010ff0e7819 */ /* 0x001fe2000001167b */
[----:B------:R-:W-:Y:S01]  /*0910*/  HADD2.F32 R123, -RZ, R123.H0_H0 ;  /* 0x2000007bff7b7230 */ /* 0x000fe20000004100 */
[----:B------:R-:W-:Y:S01]  /*0920*/  SHF.R.U32.HI R107, RZ, 0x10, R105 ;  /* 0x00000010ff6b7819 */ /* 0x000fe20000011669 */
[----:B------:R-:W-:Y:S02]  /*0930*/  HADD2.F32 R19, -RZ, R101.H0_H0 ;  /* 0x20000065ff137230 */ /* 0x000fe40000004100 */
[C---:B------:R-:W-:Y:S01]  /*0940*/  FADD.FTZ R15, -R0.reuse, R17 ;  /* 0x00000011000f7221 */ /* 0x040fe20000010100 */
[----:B------:R-:W-:Y:S02]  /*0950*/  HADD2.F32 R119, -RZ, R122.H0_H0 ;  /* 0x2000007aff777230 */ /* 0x000fe40000004100 */
[C---:B------:R-:W-:Y:S01]  /*0960*/  FADD.FTZ R125, -R0.reuse, R113 ;  /* 0x00000071007d7221 */ /* 0x040fe20000010100 */
[C---:B------:R-:W-:Y:S01]  /*0970*/  FADD.FTZ R143, -R0.reuse, R115 ;  /* 0x00000073008f7221 */ /* 0x040fe20000010100 */
[C---:B------:R-:W-:Y:S01]  /*0980*/  FADD.FTZ R149, -R0.reuse, R117 ;  /* 0x0000007500957221 */ /* 0x040fe20000010100 */
[----:B------:R-:W-:Y:S01]  /*0990*/  FADD.FTZ R163, -R0, R123 ;  /* 0x0000007b00a37221 */ /* 0x000fe20000010100 */
        /* <DEDUP_REMOVED lines=28> */
[----:B------:R-:W-:Y:S01]  /*0b60*/  SHF.R.U64 R133, R12, 0x10, R13 ;  /* 0x000000100c857819 */ /* 0x000fe2000000120d */
[----:B------:R-:W-:Y:S01]  /*0b70*/  HADD2.F32 R113, -RZ, R12.H0_H0 ;  /* 0x2000000cff717230 */ /* 0x000fe20000004100 */
[----:B------:R-:W-:Y:S01]  /*0b80*/  SHF.R.U64 R14, R10, 0x10, R11 ;  /* 0x000000100a0e7819 */ /* 0x000fe2000000120b */
[----:B------:R-:W-:Y:S01]  /*0b90*/  HADD2.F32 R0, -RZ, R2.H0_H0 ;  /* 0x20000002ff007230 */ /* 0x000fe20000004100 */
[----:B------:R-:W-:Y:S01]  /*0ba0*/  SHF.R.U64 R138, R6, 0x10, R7 ;  /* 0x00000010068a7819 */ /* 0x000fe20000001207 */
[----:B------:R-:W-:Y:S01]  /*0bb0*/  HADD2.F32 R12, -RZ, R10.H0_H0 ;  /* 0x2000000aff0c7230 */ /* 0x000fe20000004100 */
[--C-:B------:R-:W-:Y:S01]  /*0bc0*/  SHF.R.U64 R146, R4, 0x10, R5.reuse ;  /* 0x0000001004927819 */ /* 0x100fe20000001205 */
[----:B------:R-:W-:Y:S01]  /*0bd0*/  HADD2.F32 R10, -RZ, R6.H0_H0 ;  /* 0x20000006ff0a7230 */ /* 0x000fe20000004100 */
[----:B------:R-:W-:Y:S01]  /*0be0*/  SHF.R.U32.HI R148, RZ, 0x10, R5 ;  /* 0x00000010ff947819 */ /* 0x000fe20000011605 */
[----:B------:R-:W-:Y:S01]  /*0bf0*/  HADD2.F32 R136, -RZ, R5.H0_H0 ;  /* 0x20000005ff887230 */ /* 0x000fe20000004100 */
[----:B------:R-:W-:Y:S01]  /*0c00*/  SHF.R.U32.HI R140, RZ, 0x10, R7 ;  /* 0x00000010ff8c7819 */ /* 0x000fe20000011607 */
[----:B------:R-:W-:-:S02]  /*0c10*/  HADD2.F32 R110, -RZ, R13.H0_H0 ;  /* 0x2000000dff6e7230 */ /* 0x000fc40000004100 */
[----:B------:R-:W-:Y:S02]  /*0c20*/  HADD2.F32 R6, -RZ, R7.H0_H0 ;  /* 0x20000007ff067230 */ /* 0x000fe40000004100 */
[----:B------:R-:W-:Y:S02]  /*0c30*/  HADD2.F32 R5, -RZ, R3.H0_H0 ;  /* 0x20000003ff057230 */ /* 0x000fe40000004100 */
[----:B------:R-:W-:Y:S01]  /*0c40*/  FMUL.FTZ R131, R0, R113 ;  /* 0x0000007100837220 */ /* 0x000fe20000410000 */
[----:B------:R-:W-:Y:S02]  /*0c50*/  HADD2.F32 R7, -RZ, R20.H0_H0 ;  /* 0x20000014ff077230 */ /* 0x000fe40000004100 */
[----:B------:R-:W-:Y:S02]  /*0c60*/  HADD2.F32 R133, -RZ, R133.H0_H0 ;  /* 0x20000085ff857230 */ /* 0x000fe40000004100 */
[----:B-----5:R-:W-:Y:S01]  /*0c70*/  FMUL.FTZ R0, R88, R15 ;  /* 0x0000000f58007220 */ /* 0x020fe20000410000 */
[----:B------:R-:W-:Y:S01]  /*0c80*/  SHF.R.U32.HI R17, RZ, 0x10, R13 ;  /* 0x00000010ff117819 */ /* 0x000fe2000001160d */
[----:B------:R-:W-:Y:S01]  /*0c90*/  HADD2.F32 R18, -RZ, R4.H0_H0 ;  /* 0x20000004ff127230 */ /* 0x000fe20000004100 */
[----:B------:R-:W-:Y:S01]  /*0ca0*/  SHF.R.U32.HI R132, RZ, 0x10, R11 ;  /* 0x00000010ff847819 */ /* 0x000fe2000001160b */
[----:B------:R-:W-:-:S02]  /*0cb0*/  HADD2.F32 R11, -RZ, R11.H0_H0 ;  /* 0x2000000bff0b7230 */ /* 0x000fc40000004100 */
[----:B------:R-:W-:Y:S01]  /*0cc0*/  FMUL.FTZ R122, R5, R110 ;  /* 0x0000006e057a7220 */ /* 0x000fe20000410000 */
[----:B------:R-:W-:Y:S02]  /*0cd0*/  HADD2.F32 R4, -RZ, R21.H0_H0 ;  /* 0x20000015ff047230 */ /* 0x000fe40000004100 */
[----:B------:R-:W-:Y:S01]  /*0ce0*/  FMUL.FTZ R106, R7, R12 ;  /* 0x0000000c076a7220 */ /* 0x000fe20000410000 */
[----:B------:R-:W-:Y:S01]  /*0cf0*/  FMUL.FTZ R126, R126, R133 ;  /* 0x000000857e7e7220 */ /* 0x000fe20000410000 */
[----:B------:R-:W-:Y:S01]  /*0d00*/  FADD.FTZ R5, RZ, R131 ;  /* 0x00000083ff057221 */ /* 0x000fe20000010000 */
[----:B------:R-:W-:Y:S01]  /*0d10*/  FMUL.FTZ R128, R88, R19 ;  /* 0x0000001358807220 */ /* 0x000fe20000410000 */
[----:B------:R-:W-:Y:S01]  /*0d20*/  FFMA.FTZ R7, R0, R131, RZ ;  /* 0x0000008300077223 */ /* 0x000fe200000100ff */
[----:B------:R-:W-:Y:S02]  /*0d30*/  HADD2.F32 R17, -RZ, R17.H0_H0 ;  /* 0x20000011ff117230 */ /* 0x000fe40000004100 */
[----:B------:R-:W-:Y:S01]  /*0d40*/  FMUL.FTZ R107, R4, R11 ;  /* 0x0000000b046b7220 */ /* 0x000fe20000410000 */
[----:B------:R-:W-:Y:S01]  /*0d50*/  FADD.FTZ R5, R5, R126 ;  /* 0x0000007e05057221 */ /* 0x000fe20000010000 */
[----:B------:R-:W-:Y:S01]  /*0d60*/  FMUL.FTZ R137, R88, R137 ;  /* 0x0000008958897220 */ /* 0x000fe20000410000 */
[----:B------:R-:W-:Y:S01]  /*0d70*/  FFMA.FTZ R4, R128, R126, R7 ;  /* 0x0000007e80047223 */ /* 0x000fe20000010007 */
[----:B------:R-:W-:Y:S01]  /*0d80*/  SHF.R.U64 R142, R8, 0x10, R9 ;  /* 0x00000010088e7819 */ /* 0x000fe20000001209 */
[----:B------:R-:W-:-:S02]  /*0d90*/  HADD2.F32 R8, -RZ, R8.H0_H0 ;  /* 0x20000008ff087230 */ /* 0x000fc40000004100 */
[----:B------:R-:W-:Y:S01]  /*0da0*/  FMUL.FTZ R130, R130, R17 ;  /* 0x0000001182827220 */ /* 0x000fe20000410000 */
[----:B------:R-:W-:Y:S02]  /*0db0*/  HADD2.F32 R123, -RZ, R24.H0_H0 ;  /* 0x20000018ff7b7230 */ /* 0x000fe40000004100 */
[----:B------:R-:W-:Y:S01]  /*0dc0*/  FADD.FTZ R5, R5, R122 ;  /* 0x0000007a05057221 */ /* 0x000fe20000010000 */
[----:B------:R-:W-:Y:S01]  /*0dd0*/  FMUL.FTZ R134, R88, R99 ;  /* 0x0000006358867220 */ /* 0x000fe20000410000 */
[----:B------:R-:W-:Y:S01]  /*0de0*/  FFMA.FTZ R7, R137, R122, R4 ;  /* 0x0000007a89077223 */ /* 0x000fe20000010004 */
[----:B------:R-:W-:Y:S01]  /*0df0*/  SHF.R.U32.HI R144, RZ, 0x10, R9 ;  /* 0x00000010ff907819 */ /* 0x000fe20000011609 */
[----:B------:R-:W-:Y:S02]  /*0e00*/  HADD2.F32 R16, -RZ, R9.H0_H0 ;  /* 0x20000009ff107230 */ /* 0x000fe40000004100 */
[----:B------:R-:W-:Y:S01]  /*0e10*/  FMUL.FTZ R98, R123, R8 ;  /* 0x000000087b627220 */ /* 0x000fe20000410000 */
[----:B------:R-:W-:-:S02]  /*0e20*/  HADD2.F32 R9, -RZ, R86.H0_H0 ;  /* 0x20000056ff097230 */ /* 0x000fc40000004100 */
[----:B------:R-:W-:Y:S01]  /*0e30*/  FADD.FTZ R5, R5, R130 ;  /* 0x0000008205057221 */ /* 0x000fe20000010000 */
[----:B------:R-:W-:Y:S02]  /*0e40*/  HADD2.F32 R14, -RZ, R14.H0_H0 ;  /* 0x2000000eff0e7230 */ /* 0x000fe40000004100 */
[----:B------:R-:W-:Y:S01]  /*0e50*/  FMUL.FTZ R123, R88, R101 ;  /* 0x00000065587b7220 */ /* 0x000fe20000410000 */
[----:B------:R-:W-:Y:S01]  /*0e60*/  FFMA.FTZ R4, R134, R130, R7 ;  /* 0x0000008286047223 */ /* 0x000fe20000010007 */
[----:B------:R-:W-:Y:S01]  /*0e70*/  FMUL.FTZ R100, R127, R16 ;  /* 0x000000107f647220 */ /* 0x000fe20000410000 */
[----:B------:R-:W-:Y:S01]  /*0e80*/  FADD.FTZ R5, R5, R106 ;  /* 0x0000006a05057221 */ /* 0x000fe20000010000 */
[----:B------:R-:W-:Y:S01]  /*0e90*/  FMUL.FTZ R116, R9, R14 ;  /* 0x0000000e09747220 */ /* 0x000fe20000410000 */
[----:B------:R-:W-:Y:S01]  /*0ea0*/  FMUL.FTZ R127, R88, R103 ;  /* 0x00000067587f7220 */ /* 0x000fe20000410000 */
[----:B------:R-:W-:Y:S01]  /*0eb0*/  FFMA.FTZ R4, R123, R106, R4 ;  /* 0x0000006a7b047223 */ /* 0x000fe20000010004 */
[----:B------:R-:W-:-:S02]  /*0ec0*/  HADD2.F32 R13, -RZ, R86.H1_H1 ;  /* 0x30000056ff0d7230 */ /* 0x000fc40000004100 */
[----:B------:R-:W-:Y:S01]  /*0ed0*/  FADD.FTZ R90, R5, R116 ;  /* 0x00000074055a7221 */ /* 0x000fe20000010000 */
[----:B------:R-:W-:Y:S02]  /*0ee0*/  HADD2.F32 R132, -RZ, R132.H0_H0 ;  /* 0x20000084ff847230 */ /* 0x000fe40000004100 */
[----:B------:R-:W-:Y:S01]  /*0ef0*/  FMUL.FTZ R120, R88, R105 ;  /* 0x0000006958787220 */ /* 0x000fe20000410000 */
[----:B------:R-:W-:Y:S01]  /*0f00*/  FFMA.FTZ R5, R127, R116, R4 ;  /* 0x000000747f057223 */ /* 0x000fe20000010004 */
[----:B------:R-:W-:Y:S02]  /*0f10*/  HADD2.F32 R111, -RZ, R22.H0_H0 ;  /* 0x20000016ff6f7230 */ /* 0x000fe40000004100 */
[----:B------:R-:W-:Y:S01]  /*0f20*/  FADD.FTZ R7, R90, R107 ;  /* 0x0000006b5a077221 */ /* 0x000fe20000010000 */
[----:B------:R-:W-:Y:S02]  /*0f30*/  HADD2.F32 R117, -RZ, R23.H0_H0 ;  /* 0x20000017ff757230 */ /* 0x000fe40000004100 */
[----:B------:R-:W-:Y:S01]  /*0f40*/  FMUL.FTZ R124, R13, R132 ;  /* 0x000000840d7c7220 */ /* 0x000fe20000410000 */
[----:B------:R-:W-:Y:S01]  /*0f50*/  FMUL.FTZ R135, R88, R135 ;  /* 0x0000008758877220 */ /* 0x000fe20000410000 */
[----:B------:R-:W-:Y:S01]  /*0f60*/  FFMA.FTZ R4, R120, R107, R5 ;  /* 0x0000006b78047223 */ /* 0x000fe20000010005 */
[----:B------:R-:W-:-:S02]  /*0f70*/  HADD2.F32 R115, -RZ, R84.H1_H1 ;  /* 0x30000054ff737230 */ /* 0x000fc40000004100 */
[----:B------:R-:W-:Y:S01]  /*0f80*/  FMUL.FTZ R102, R111, R10 ;  /* 0x0000000a6f667220 */ /* 0x000fe20000410000 */
[----:B------:R-:W-:Y:S02]  /*0f90*/  HADD2.F32 R138, -RZ, R138.H0_H0 ;  /* 0x2000008aff8a7230 */ /* 0x000fe40000004100 */
[----:B------:R-:W-:Y:S01]  /*0fa0*/  FMUL.FTZ R104, R117, R6 ;  /* 0x0000000675687220 */ /* 0x000fe20000410000 */
[----:B------:R-:W-:Y:S01]  /*0fb0*/  FADD.FTZ R7, R7, R124 ;  /* 0x0000007c07077221 */ /* 0x000fe20000010000 */
[C---:B------:R-:W-:Y:S01]  /*0fc0*/  FMUL.FTZ R117, R88.reuse, R109 ;  /* 0x0000006d58757220 */ /* 0x040fe20000410000 */
[----:B------:R-:W-:Y:S01]  /*0fd0*/  FFMA.FTZ R4, R135, R124, R4 ;  /* 0x0000007c87047223 */ /* 0x000fe20000010004 */
[----:B------:R-:W-:Y:S01]  /*0fe0*/  FMUL.FTZ R112, R115, R138 ;  /* 0x0000008a73707220 */ /* 0x000fe20000410000 */
[----:B------:R-:W-:Y:S01]  /*0ff0*/  FADD.FTZ R7, R7, R102 ;  /* 0x0000006607077221 */ /* 0x000fe20000010000 */
[----:B------:R-:W-:Y:S01]  /*1000*/  FMUL.FTZ R119, R88, R119 ;  /* 0x0000007758777220 */ /* 0x000fe20000410000 */
[----:B------:R-:W-:Y:S01]  /*1010*/  FFMA.FTZ R4, R117, R102, R4 ;  /* 0x0000006675047223 */ /* 0x000fe20000010004 */
[----:B------:R-:W-:-:S02]  /*1020*/  HADD2.F32 R121, -RZ, R85.H1_H1 ;  /* 0x30000055ff797230 */ /* 0x000fc40000004100 */
[----:B------:R-:W-:Y:S01]  /*1030*/  FADD.FTZ R7, R7, R112 ;  /* 0x0000007007077221 */ /* 0x000fe20000010000 */
[----:B------:R-:W-:Y:S02]  /*1040*/  HADD2.F32 R140, -RZ, R140.H0_H0 ;  /* 0x2000008cff8c7230 */ /* 0x000fe40000004100 */
[C---:B------:R-:W-:Y:S01]  /*1050*/  FMUL.FTZ R125, R88.reuse, R125 ;  /* 0x0000007d587d7220 */ /* 0x040fe20000410000 */
[----:B------:R-:W-:Y:S01]  /*1060*/  FFMA.FTZ R4, R119, R112, R4 ;  /* 0x0000007077047223 */ /* 0x000fe20000010004 */
[----:B------:R-:W-:Y:S01]  /*1070*/  FADD.FTZ R7, R7, R104 ;  /* 0x0000006807077221 */ /* 0x000fe20000010000 */
[C---:B------:R-:W-:Y:S01]  /*1080*/  FMUL.FTZ R129, R88.reuse, R129 ;  /* 0x0000008158817220 */ /* 0x040fe20000410000 */
[----:B------:R-:W-:Y:S01]  /*1090*/  FMUL.FTZ R118, R121, R140 ;  /* 0x0000008c79767220 */ /* 0x000fe20000410000 */
[----:B------:R-:W-:Y:S01]  /*10a0*/  FFMA.FTZ R4, R125, R104, R4 ;  /* 0x000000687d047223 */ /* 0x000fe20000010004 */
[----:B------:R-:W-:Y:S02]  /*10b0*/  HADD2.F32 R142, -RZ, R142.H0_H0 ;  /* 0x2000008eff8e7230 */ /* 0x000fe40000004100 */
[C---:B------:R-:W-:Y:S01]  /*10c0*/  FMUL.FTZ R109, R88.reuse, R143 ;  /* 0x0000008f586d7220 */ /* 0x040fe20000410000 */
[----:B------:R-:W-:Y:S01]  /*10d0*/  FADD.FTZ R7, R7, R118 ;  /* 0x0000007607077221 */ /* 0x000fe20000010000 */
[----:B------:R-:W-:Y:S01]  /*10e0*/  FFMA.FTZ R4, R129, R118, R4 ;  /* 0x0000007681047223 */ /* 0x000fe20000010004 */
[----:B------:R-:W-:Y:S01]  /*10f0*/  FMUL.FTZ R115, R88, R145 ;  /* 0x0000009158737220 */ /* 0x000fe20000410000 */
[----:B------:R-:W-:Y:S01]  /*1100*/  FMUL.FTZ R108, R147, R142 ;  /* 0x0000008e936c7220 */ /* 0x000fe20000410000 */
[----:B------:R-:W-:Y:S01]  /*1110*/  FADD.FTZ R7, R7, R98 ;  /* 0x0000006207077221 */ /* 0x000fe20000010000 */
[----:B------:R-:W-:Y:S01]  /*1120*/  FFMA.FTZ R4, R109, R98, R4 ;  /* 0x000000626d047223 */ /* 0x000fe20000010004 */
[----:B------:R-:W-:-:S02]  /*1130*/  HADD2.F32 R144, -RZ, R144.H0_H0 ;  /* 0x20000090ff907230 */ /* 0x000fc40000004100 */
[C---:B------:R-:W-:Y:S01]  /*1140*/  FMUL.FTZ R111, R88.reuse, R149 ;  /* 0x00000095586f7220 */ /* 0x040fe20000410000 */
[----:B------:R-:W-:Y:S01]  /*1150*/  FADD.FTZ R7, R7, R108 ;  /* 0x0000006c07077221 */ /* 0x000fe20000010000 */
[----:B------:R-:W-:Y:S01]  /*1160*/  FFMA.FTZ R4, R115, R108, R4 ;  /* 0x0000006c73047223 */ /* 0x000fe20000010004 */
[C---:B------:R-:W-:Y:S01]  /*1170*/  FMUL.FTZ R121, R88.reuse, R151 ;  /* 0x0000009758797220 */ /* 0x040fe20000410000 */
[----:B------:R-:W-:Y:S01]  /*1180*/  FMUL.FTZ R114, R153, R144 ;  /* 0x0000009099727220 */ /* 0x000fe20000410000 */
[----:B------:R-:W-:Y:S01]  /*1190*/  FADD.FTZ R7, R7, R100 ;  /* 0x0000006407077221 */ /* 0x000fe20000010000 */
[----:B------:R-:W-:Y:S01]  /*11a0*/  FFMA.FTZ R4, R111, R100, R4 ;  /* 0x000000646f047223 */ /* 0x000fe20000010004 */
        /* <DEDUP_REMOVED lines=9> */
[----:B------:R-:W-:-:S02]  /*1240*/  HADD2.F32 R148, -RZ, R148.H0_H0 ;  /* 0x20000094ff947230 */ /* 0x000fc40000004100 */
        /* <DEDUP_REMOVED lines=8> */
[----:B------:R-:W-:Y:S01]  /*12d0*/  FMUL.FTZ R150, R0, R113 ;  /* 0x0000007100967220 */ /* 0x000fe20000410000 */
[----:B------:R-:W-:Y:S01]  /*12e0*/  FADD.FTZ R9, R7, R96 ;  /* 0x0000006007097221 */ /* 0x000fe20000010000 */
[----:B------:R-:W-:Y:S01]  /*12f0*/  FMUL.FTZ R152, R137, R110 ;  /* 0x0000006e89987220 */ /* 0x000fe20000410000 */
[----:B------:R-:W-:Y:S01]  /*1300*/  FMUL.FTZ R154, R123, R12 ;  /* 0x0000000c7b9a7220 */ /* 0x000fe20000410000 */
[----:B------:R-:W-:Y:S01]  /*1310*/  FMUL.FTZ R156, R120, R11 ;  /* 0x0000000b789c7220 */ /* 0x000fe20000410000 */
[----:B------:R-:W-:Y:S01]  /*1320*/  FMUL.FTZ R158, R117, R10 ;  /* 0x0000000a759e7220 */ /* 0x000fe20000410000 */
[----:B------:R-:W-:Y:S01]  /*1330*/  FMUL.FTZ R160, R125, R6 ;  /* 0x000000067da07220 */ /* 0x000fe20000410000 */
        /* <DEDUP_REMOVED lines=15> */
[----:B------:R-:W-:Y:S06]  /*1430*/  BRA `(.L_x_757) ;  /* 0x0000000c00b47947 */ /* 0x000fec0003800000 */
.L_x_756:
        /* <DEDUP_REMOVED lines=9> */
[----:B------:R1:W3:Y:S03]  /*14d0*/  LDG.E.64 R98, desc[UR12][R6.64] ;  /* 0x0000000c06627981 */ /* 0x0002e6000c1e1b00 */
[--C-:B------:R-:W-:Y:S01]  /*14e0*/  IMAD.WIDE.U32 R14, R93, 0x8, R4.reuse ;  /* 0x000000085d0e7825 */ /* 0x100fe200078e0004 */
[----:B------:R0:W4:Y:S03]  /*14f0*/  LDG.E.64 R106, desc[UR12][R12.64] ;  /* 0x0000000c0c6a7981 */ /* 0x000126000c1e1b00 */
[--C-:B------:R-:W-:Y:S01]  /*1500*/  IMAD.WIDE.U32 R28, R89, 0x8, R4.reuse ;  /* 0x00000008591c7825 */ /* 0x100fe200078e0004 */
[----:B------:R-:W4:Y:S03]  /*1510*/  LDG.E.64 R114, desc[UR12][R14.64] ;  /* 0x0000000c0e727981 */ /* 0x000f26000c1e1b00 */
[----:B------:R-:W-:Y:S01]  /*1520*/  IMAD.WIDE.U32 R16, R91, 0x8, R4 ;  /* 0x000000085b107825 */ /* 0x000fe200078e0004 */
[----:B------:R2:W4:Y:S04]  /*1530*/  LDG.E.64 R126, desc[UR12][R28.64] ;  /* 0x0000000c1c7e7981 */ /* 0x000528000c1e1b00 */
[----:B------:R-:W4:Y:S01]  /*1540*/  LDG.E.64 R118, desc[UR12][R16.64] ;  /* 0x0000000c10767981 */ /* 0x000f22000c1e1b00 */
[----:B-1----:R-:W-:-:S04]  /*1550*/  IMAD.WIDE.U32 R6, R97, 0x8, R8 ;  /* 0x0000000861067825 */ /* 0x002fc800078e0008 */
[--C-:B------:R-:W-:Y:S02]  /*1560*/  IMAD.WIDE.U32 R4, R93, 0x8, R8.reuse ;  /* 0x000000085d047825 */ /* 0x100fe400078e0008 */
[----:B------:R-:W4:Y:S02]  /*1570*/  LDG.E.64 R6, desc[UR12][R6.64] ;  /* 0x0000000c06067981 */ /* 0x000f24000c1e1b00 */
[--C-:B------:R-:W-:Y:S02]  /*1580*/  IMAD.WIDE.U32 R10, R95, 0x8, R8.reuse ;  /* 0x000000085f0a7825 */ /* 0x100fe400078e0008 */
[----:B------:R-:W4:Y:S04]  /*1590*/  LDG.E.64 R4, desc[UR12][R4.64] ;  /* 0x0000000c04047981 */ /* 0x000f28000c1e1b00 */
[----:B------:R-:W4:Y:S01]  /*15a0*/  LDG.E.64 R10, desc[UR12][R10.64] ;  /* 0x0000000c0a0a7981 */ /* 0x000f22000c1e1b00 */
[----:B0-----:R-:W-:-:S04]  /*15b0*/  IMAD.WIDE.U32 R12, R91, 0x8, R8 ;  /* 0x000000085b0c7825 */ /* 0x001fc800078e0008 */
[----:B------:R-:W-:Y:S02]  /*15c0*/  IMAD.WIDE.U32 R18, R89, 0x8, R8 ;  /* 0x0000000859127825 */ /* 0x000fe400078e0008 */
[----:B------:R3:W4:Y:S04]  /*15d0*/  LDG.E.64 R8, desc[UR12][R12.64] ;  /* 0x0000000c0c087981 */ /* 0x000728000c1e1b00 */
        /* <DEDUP_REMOVED lines=11> */
[----:B------:R-:W-:Y:S02]  /*1690*/  HADD2.F32 R130, -RZ, R87.H1_H1 ;  /* 0x30000057ff827230 */ /* 0x000fe40000004100 */
[----:B------:R-:W-:Y:S02]  /*16a0*/  HADD2.F32 R143, -RZ, R85.H1_H1 ;  /* 0x30000055ff8f7230 */ /* 0x000fe40000004100 */
[----:B------:R-:W-:Y:S02]  /*16b0*/  HADD2.F32 R149, -RZ, R82.H1_H1 ;  /* 0x30000052ff957230 */ /* 0x000fe40000004100 */
[----:B------:R-:W-:-:S02]  /*16c0*/  HADD2.F32 R155, -RZ, R83.H1_H1 ;  /* 0x30000053ff9b7230 */ /* 0x000fc40000004100 */
[----:B------:R-:W-:Y:S02]  /*16d0*/  HADD2.F32 R159, -RZ, R26.H0_H0 ;  /* 0x2000001aff9f7230 */ /* 0x000fe40000004100 */
[----:B------:R-:W-:Y:S02]  /*16e0*/  HADD2.F32 R163, -RZ, R80.H1_H1 ;  /* 0x30000050ffa37230 */ /* 0x000fe40000004100 */
[----:B------:R-:W-:Y:S02]  /*16f0*/  HADD2.F32 R167, -RZ, R27.H0_H0 ;  /* 0x2000001bffa77230 */ /* 0x000fe40000004100 */
[----:B------:R-:W-:Y:S01]  /*1700*/  HADD2.F32 R171, -RZ, R81.H1_H1 ;  /* 0x30000051ffab7230 */ /* 0x000fe20000004100 */
[--C-:B---3--:R-:W-:Y:S01]  /*1710*/  SHF.R.U64 R12, R98, 0x10, R99.reuse ;  /* 0x00000010620c7819 */ /* 0x108fe20000001263 */
[----:B------:R-:W-:Y:S01]  /*1720*/  HADD2.F32 R15, -RZ, R98.H0_H0 ;  /* 0x20000062ff0f7230 */ /* 0x000fe20000004100 */
[----:B------:R-:W-:Y:S02]  /*1730*/  SHF.R.U32.HI R13, RZ, 0x10, R99 ;  /* 0x00000010ff0d7819 */ /* 0x000fe40000011663 */
[----:B----4-:R-:W-:-:S02]  /*1740*/  SHF.R.U64 R14, R106, 0x10, R107 ;  /* 0x000000106a0e7819 */ /* 0x010fc4000000126b */
[----:B------:R-:W-:Y:S01]  /*1750*/  SHF.R.U32.HI R16, RZ, 0x10, R107 ;  /* 0x00000010ff107819 */ /* 0x000fe2000001166b */
[----:B------:R-:W-:Y:S01]  /*1760*/  HADD2.F32 R107, -RZ, R107.H0_H0 ;  /* 0x2000006bff6b7230 */ /* 0x000fe20000004100 */
[--C-:B------:R-:W-:Y:S02]  /*1770*/  SHF.R.U64 R90, R114, 0x10, R115.reuse ;  /* 0x00000010725a7819 */ /* 0x100fe40000001273 */
        /* <DEDUP_REMOVED lines=10> */
[C---:B------:R-:W-:Y:S01]  /*1820*/  FADD.FTZ R109, -R0.reuse, R107 ;  /* 0x0000006b006d7221 */ /* 0x040fe20000010100 */
[C---:B------:R-:W-:Y:S01]  /*1830*/  FADD.FTZ R125, -R0.reuse, R115 ;  /* 0x00000073007d7221 */ /* 0x040fe20000010100 */
[C---:B------:R-:W-:Y:S01]  /*1840*/  FADD.FTZ R145, -R0.reuse, R117 ;  /* 0x0000007500917221 */ /* 0x040fe20000010100 */
[C---:B------:R-:W-:Y:S01]  /*1850*/  FADD.FTZ R157, -R0.reuse, R123 ;  /* 0x0000007b009d7221 */ /* 0x040fe20000010100 */
[----:B------:R-:W-:Y:S01]  /*1860*/  FADD.FTZ R165, -R0, R127 ;  /* 0x0000007f00a57221 */ /* 0x000fe20000010100 */
        /* <DEDUP_REMOVED lines=29> */
[----:B------:R-:W-:-:S02]  /*1a40*/  HADD2.F32 R113, -RZ, R6.H0_H0 ;  /* 0x20000006ff717230 */ /* 0x000fc40000004100 */
[----:B------:R-:W-:Y:S01]  /*1a50*/  HADD2.F32 R0, -RZ, R2.H0_H0 ;  /* 0x20000002ff007230 */ /* 0x000fe20000004100 */
[--C-:B------:R-:W-:Y:S01]  /*1a60*/  SHF.R.U64 R138, R4, 0x10, R5.reuse ;  /* 0x00000010048a7819 */ /* 0x100fe20000001205 */
[----:B------:R-:W-:Y:S01]  /*1a70*/  HADD2.F32 R6, -RZ, R5.H0_H0 ;  /* 0x20000005ff067230 */ /* 0x000fe20000004100 */
[----:B------:R-:W-:Y:S01]  /*1a80*/  SHF.R.U32.HI R140, RZ, 0x10, R5 ;  /* 0x00000010ff8c7819 */ /* 0x000fe20000011605 */
[----:B------:R-:W-:Y:S01]  /*1a90*/  HADD2.F32 R110, -RZ, R7.H0_H0 ;  /* 0x20000007ff6e7230 */ /* 0x000fe20000004100 */
[----:B------:R-:W-:Y:S01]  /*1aa0*/  SHF.R.U32.HI R17, RZ, 0x10, R7 ;  /* 0x00000010ff117819 */ /* 0x000fe20000011607 */
[----:B------:R-:W-:Y:S02]  /*1ab0*/  HADD2.F32 R5, -RZ, R3.H0_H0 ;  /* 0x20000003ff057230 */ /* 0x000fe40000004100 */
[----:B------:R-:W-:Y:S01]  /*1ac0*/  FMUL.FTZ R131, R0, R113 ;  /* 0x0000007100837220 */ /* 0x000fe20000410000 */
[----:B------:R-:W-:Y:S02]  /*1ad0*/  HADD2.F32 R12, -RZ, R10.H0_H0 ;  /* 0x2000000aff0c7230 */ /* 0x000fe40000004100 */
[----:B------:R-:W-:-:S02]  /*1ae0*/  HADD2.F32 R126, -RZ, R87.H0_H0 ;  /* 0x20000057ff7e7230 */ /* 0x000fc40000004100 */
[----:B------:R-:W-:Y:S02]  /*1af0*/  HADD2.F32 R7, -RZ, R20.H0_H0 ;  /* 0x20000014ff077230 */ /* 0x000fe40000004100 */
[----:B------:R-:W-:Y:S01]  /*1b00*/  HADD2.F32 R133, -RZ, R133.H0_H0 ;  /* 0x20000085ff857230 */ /* 0x000fe20000004100 */
[--C-:B------:R-:W-:Y:S01]  /*1b10*/  SHF.R.U64 R14, R10, 0x10, R11.reuse ;  /* 0x000000100a0e7819 */ /* 0x100fe2000000120b */
[----:B-----5:R-:W-:Y:S01]  /*1b20*/  FMUL.FTZ R0, R88, R15 ;  /* 0x0000000f58007220 */ /* 0x020fe20000410000 */
[----:B------:R-:W-:Y:S01]  /*1b30*/  SHF.R.U32.HI R132, RZ, 0x10, R11 ;  /* 0x00000010ff847819 */ /* 0x000fe2000001160b */
[----:B------:R-:W-:Y:S02]  /*1b40*/  HADD2.F32 R10, -RZ, R4.H0_H0 ;  /* 0x20000004ff0a7230 */ /* 0x000fe40000004100 */
[----:B------:R-:W-:Y:S01]  /*1b50*/  FMUL.FTZ R122, R5, R110 ;  /* 0x0000006e057a7220 */ /* 0x000fe20000410000 */
[----:B------:R-:W-:Y:S02]  /*1b60*/  HADD2.F32 R11, -RZ, R11.H0_H0 ;  /* 0x2000000bff0b7230 */ /* 0x000fe40000004100 */
[----:B------:R-:W-:Y:S01]  /*1b70*/  FMUL.FTZ R106, R7, R12 ;  /* 0x0000000c076a7220 */ /* 0x000fe20000410000 */
[----:B------:R-:W-:-:S02]  /*1b80*/  HADD2.F32 R4, -RZ, R21.H0_H0 ;  /* 0x20000015ff047230 */ /* 0x000fc40000004100 */
        /* <DEDUP_REMOVED lines=30> */
[--C-:B------:R-:W-:Y:S01]  /*1d70*/  SHF.R.U64 R146, R18, 0x10, R19.reuse ;  /* 0x0000001012927819 */ /* 0x100fe20000001213 */
[----:B------:R-:W-:Y:S01]  /*1d80*/  HADD2.F32 R136, -RZ, R19.H0_H0 ;  /* 0x20000013ff887230 */ /* 0x000fe20000004100 */
[----:B------:R-:W-:Y:S01]  /*1d90*/  SHF.R.U32.HI R148, RZ, 0x10, R19 ;  /* 0x00000010ff947819 */ /* 0x000fe20000011613 */
        /* <DEDUP_REMOVED lines=23> */
[----:B------:R-:W-:Y:S01]  /*1f10*/  FADD.FTZ R7, R7, R112 ;  /* 0x0000007007077221 */ /* 0x000fe20000010000 */
[C---:B------:R-:W-:Y:S01]  /*1f20*/  FMUL.FTZ R125, R88.reuse, R125 ;  /* 0x0000007d587d7220 */ /* 0x040fe20000410000 */
[----:B------:R-:W-:Y:S01]  /*1f30*/  FFMA.FTZ R4, R119, R112, R4 ;  /* 0x0000007077047223 */ /* 0x000fe20000010004 */
[C---:B------:R-:W-:Y:S01]  /*1f40*/  FMUL.FTZ R129, R88.reuse, R129 ;  /* 0x0000008158817220 */ /* 0x040fe20000410000 */
[----:B------:R-:W-:Y:S01]  /*1f50*/  FMUL.FTZ R118, R143, R140 ;  /* 0x0000008c8f767220 */ /* 0x000fe20000410000 */
[----:B------:R-:W-:Y:S01]  /*1f60*/  FADD.FTZ R7, R7, R104 ;  /* 0x0000006807077221 */ /* 0x000fe20000010000 */
        /* <DEDUP_REMOVED lines=13> */
[----:B------:R-:W-:Y:S02]  /*2040*/  HADD2.F32 R18, -RZ, R18.H0_H0 ;  /* 0x20000012ff127230 */ /* 0x000fe40000004100 */
[----:B------:R-:W-:Y:S01]  /*2050*/  FMUL.FTZ R114, R155, R144 ;  /* 0x000000909b727220 */ /* 0x000fe20000410000 */
[----:B------:R-:W-:Y:S01]  /*2060*/  FADD.FTZ R7, R7, R100 ;  /* 0x0000006407077221 */ /* 0x000fe20000010000 */
[C---:B------:R-:W-:Y:S01]  /*2070*/  FMUL.FTZ R121, R88.reuse, R153 ;  /* 0x0000009958797220 */ /* 0x040fe20000410000 */
        /* <DEDUP_REMOVED lines=40> */
[----:B------:R-:W-:-:S07]  /*2300*/  FMUL.FTZ R157, R105, R148 ;  /* 0x00000094699d7220 */ /* 0x000fce0000410000 */
.L_x_757:
[----:B------:R-:W-:Y:S01]  /*2310*/  FADD.FTZ R79, R150, R79 ;  /* 0x0000004f964f7221 */ /* 0x000fe20000010000 */
[----:B------:R-:W-:Y:S01]  /*2320*/  FADD.FTZ R78, R5, R78 ;  /* 0x0000004e054e7221 */ /* 0x000fe20000010000 */
[----:B------:R-:W0:Y:S01]  /*2330*/  SHFL.DOWN PT, R150, R9, 0x10, 0x1f ;  /* 0x0a001f0009967f89 */ /* 0x000e2200000e0000 */
[----:B------:R-:W-:Y:S01]  /*2340*/  FADD.FTZ R77, R152, R77 ;  /* 0x0000004d984d7221 */ /* 0x000fe20000010000 */
[----:B------:R-:W-:Y:S01]  /*2350*/  FADD.FTZ R76, R7, R76 ;  /* 0x0000004c074c7221 */ /* 0x000fe20000010000 */
[----:B------:R-:W-:Y:S01]  /*2360*/  LOP3.LUT P0, RZ, R38, 0x1f, RZ, 0xc0, !PT ;  /* 0x0000001f26ff7812 */ /* 0x000fe2000780c0ff */
[----:B------:R-:W1:Y:S01]  /*2370*/  SHFL.DOWN PT, R5, R4, 0x10, 0x1f ;  /* 0x0a001f0004057f89 */ /* 0x000e6200000e0000 */
[----:B------:R-:W-:Y:S01]  /*2380*/  BSSY.RECONVERGENT B0, `(.L_x_758) ;  /* 0x000001d000007945 */ /* 0x000fe20003800200 */
        /* <DEDUP_REMOVED lines=28> */
.L_x_759:
[----:B------:R-:W-:Y:S05]  /*2550*/  BSYNC.RECONVERGENT B0 ;  /* 0x0000000000007941 */ /* 0x000fea0003800200 */
.L_x_758:
        /* <DEDUP_REMOVED lines=10> */
[----:B------:R-:W-:Y:S01]  /*2600*/  FADD.FTZ R69, R16, R69 ;  /* 0x0000004510457221 */ /* 0x000fe20000010000 */
        /* <DEDUP_REMOVED lines=41> */
[----:B------:R-:W-:-:S03]  /*28a0*/  FADD.FTZ R40, R143, R40 ;  /* 0x000000288f287221 */ /* 0x000fc60000010000 */
        /* <DEDUP_REMOVED lines=50> */
.L_x_762:
        /* <DEDUP_REMOVED lines=23> */
.L_x_761:
        /* <DEDUP_REMOVED lines=26> */
.L_x_764:
        /* <DEDUP_REMOVED lines=27> */
.L_x_760:
        /* <DEDUP_REMOVED lines=9> */
[----:B------:R-:W-:Y:S01]  /*3120*/  FFMA.FTZ R5, R6, R128, R7 ;  /* 0x0000008006057223 */ /* 0x000fe20000010007 */
[----:B------:R-:W-:Y:S01]  /*3130*/  SHF.R.U64 R9, R28, 0x10, R29 ;  /* 0x000000101c097819 */ /* 0x000fe2000000121d */
[----:B------:R-:W-:Y:S01]  /*3140*/  FFMA.FTZ R137, R6, R137, R7 ;  /* 0x0000008906897223 */ /* 0x000fe20000010007 */
[----:B------:R-:W-:Y:S01]  /*3150*/  FADD.FTZ R131, -R0, R131 ;  /* 0x0000008300837221 */ /* 0x000fe20000010100 */
[----:B------:R-:W-:Y:S01]  /*3160*/  MOV R0, R28 ;  /* 0x0000001c00007202 */ /* 0x000fe20000000f00 */
[----:B------:R-:W-:Y:S01]  /*3170*/  FFMA.FTZ R15, R6, R134, R7 ;  /* 0x00000086060f7223 */ /* 0x000fe20000010007 */
[----:B------:R-:W-:Y:S01]  /*3180*/  MOV R4, R29 ;  /* 0x0000001d00047202 */ /* 0x000fe20000000f00 */
[----:B------:R-:W-:Y:S01]  /*3190*/  FADD.FTZ R126, -R5, R126 ;  /* 0x0000007e057e7221 */ /* 0x000fe20000010100 */
[----:B------:R-:W-:Y:S01]  /*31a0*/  SHF.R.U32.HI R13, RZ, 0x10, R29 ;  /* 0x00000010ff0d7819 */ /* 0x000fe2000001161d */
[----:B------:R-:W-:-:S02]  /*31b0*/  HADD2.F32 R5, -RZ, R0.H0_H0 ;  /* 0x20000000ff057230 */ /* 0x000fc40000004100 */
[----:B------:R-:W-:Y:S01]  /*31c0*/  FADD.FTZ R122, -R137, R122 ;  /* 0x0000007a897a7221 */ /* 0x000fe20000010100 */
[----:B------:R-:W-:Y:S02]  /*31d0*/  HADD2.F32 R9, -RZ, R9.H0_H0 ;  /* 0x20000009ff097230 */ /* 0x000fe40000004100 */
[----:B------:R-:W-:Y:S02]  /*31e0*/  HADD2.F32 R11, -RZ, R4.H0_H0 ;  /* 0x20000004ff0b7230 */ /* 0x000fe40000004100 */
[----:B------:R-:W-:Y:S01]  /*31f0*/  FADD.FTZ R4, -R15, R130 ;  /* 0x000000820f047221 */ /* 0x000fe20000010100 */
[----:B------:R-:W-:Y:S02]  /*3200*/  HADD2.F32 R13, -RZ, R13.H0_H0 ;  /* 0x2000000dff0d7230 */ /* 0x000fe40000004100 */
[C---:B------:R-:W-:Y:S01]  /*3210*/  FFMA.FTZ R5, R88.reuse, R131, R5 ;  /* 0x0000008358057223 */ /* 0x040fe20000010005 */
        /* <DEDUP_REMOVED lines=10> */
.L_x_766:
[C-C-:B------:R-:W-:Y:S01]  /*32c0*/  FFMA.FTZ R0, R6.reuse, R0, R7.reuse ;  /* 0x0000000006007223 */ /* 0x140fe20000010007 */
[C-C-:B------:R-:W-:Y:S01]  /*32d0*/  FFMA.FTZ R5, R6.reuse, R134, R7.reuse ;  /* 0x0000008606057223 */ /* 0x140fe20000010007 */
[----:B------:R-:W-:Y:S01]  /*32e0*/  MOV R8, R29 ;  /* 0x0000001d00087202 */ /* 0x000fe20000000f00 */
[----:B------:R-:W-:Y:S01]  /*32f0*/  FFMA.FTZ R137, R6, R137, R7 ;  /* 0x0000008906897223 */ /* 0x000fe20000010007 */
[----:B------:R-:W-:Y:S01]  /*3300*/  FADD.FTZ R131, -R0, R131 ;  /* 0x0000008300837221 */ /* 0x000fe20000010100 */
[----:B------:R-:W-:Y:S01]  /*3310*/  SHF.R.U32.HI R10, RZ, 0x10, R29 ;  /* 0x00000010ff0a7819 */ /* 0x000fe2000001161d */
[----:B------:R-:W-:Y:S01]  /*3320*/  FADD.FTZ R11, -R5, R130 ;  /* 0x00000082050b7221 */ /* 0x000fe20000010100 */
[----:B------:R-:W-:Y:S01]  /*3330*/  MOV R0, R28 ;  /* 0x0000001c00007202 */ /* 0x000fe20000000f00 */
[----:B------:R-:W-:Y:S01]  /*3340*/  FFMA.FTZ R5, R6, R128, R7 ;  /* 0x0000008006057223 */ /* 0x000fe20000010007 */
[----:B------:R-:W-:Y:S01]  /*3350*/  SHF.R.U64 R4, R28, 0x10, R29 ;  /* 0x000000101c047819 */ /* 0x000fe2000000121d */
[----:B------:R-:W-:-:S02]  /*3360*/  HADD2.F32 R9, -RZ, R8.H0_H0 ;  /* 0x20000008ff097230 */ /* 0x000fc40000004100 */
[----:B------:R-:W-:Y:S01]  /*3370*/  FADD.FTZ R137, -R137, R122 ;  /* 0x0000007a89897221 */ /* 0x000fe20000010100 */
[----:B------:R-:W-:Y:S02]  /*3380*/  HADD2.F32 R10, -RZ, R10.H0_H0 ;  /* 0x2000000aff0a7230 */ /* 0x000fe40000004100 */
[----:B------:R-:W-:Y:S01]  /*3390*/  FADD.FTZ R5, -R5, R126 ;  /* 0x0000007e05057221 */ /* 0x000fe20000010100 */
[----:B------:R-:W-:Y:S02]  /*33a0*/  HADD2.F32 R0, -RZ, R0.H0_H0 ;  /* 0x20000000ff007230 */ /* 0x000fe40000004100 */
[C---:B------:R-:W-:Y:S01]  /*33b0*/  FFMA.FTZ R9, R88.reuse, R137, R9 ;  /* 0x0000008958097223 */ /* 0x040fe20000010009 */
[----:B------:R-:W-:Y:S02]  /*33c0*/  HADD2.F32 R4, -RZ, R4.H0_H0 ;  /* 0x20000004ff047230 */ /* 0x000fe40000004100 */
[C---:B------:R-:W-:Y:S01]  /*33d0*/  FFMA.FTZ R10, R88.reuse, R11, R10 ;  /* 0x0000000b580a7223 */ /* 0x040fe2000001000a */
[----:B------:R-:W-:-:S02]  /*33e0*/  FFMA.FTZ R0, R88, R131, R0 ;  /* 0x0000008358007223 */ /* 0x000fc40000010000 */
[----:B------:R-:W-:Y:S02]  /*33f0*/  FFMA.FTZ R5, R88, R5, R4 ;  /* 0x0000000558057223 */ /* 0x000fe40000010004 */
[----:B------:R-:W-:-:S03]  /*3400*/  F2FP.F16.F32.PACK_AB R10, R10, R9 ;  /* 0x000000090a0a723e */ /* 0x000fc600000000ff */
[----:B------:R-:W-:Y:S02]  /*3410*/  F2FP.F16.F32.PACK_AB R5, R5, R0 ;  /* 0x000000000505723e */ /* 0x000fe400000000ff */
[C---:B------:R-:W-:Y:S02]  /*3420*/  PRMT R13, R10.reuse, 0x7632, R13 ;  /* 0x000076320a0d7816 */ /* 0x040fe4000000000d */
[C---:B------:R-:W-:Y:S02]  /*3430*/  PRMT R0, R5.reuse, 0x7632, R0 ;  /* 0x0000763205007816 */ /* 0x040fe40000000000 */
[----:B------:R-:W-:Y:S02]  /*3440*/  PRMT R11, R5, 0x7610, R11 ;  /* 0x00007610050b7816 */ /* 0x000fe4000000000b */
[----:B------:R-:W-:Y:S02]  /*3450*/  PRMT R80, R13, 0x7610, R80 ;  /* 0x000076100d507816 */ /* 0x000fe40000000050 */
[----:B------:R-:W-:-:S02]  /*3460*/  PRMT R81, R10, 0x7610, R81 ;  /* 0x000076100a517816 */ /* 0x000fc40000000051 */
[----:B------:R-:W-:Y:S02]  /*3470*/  PRMT R139, R0, 0x7610, R139 ;  /* 0x00007610008b7816 */ /* 0x000fe4000000008b */
[----:B------:R-:W-:Y:S01]  /*3480*/  PRMT R82, R11, 0x7610, R82 ;  /* 0x000076100b527816 */ /* 0x000fe20000000052 */
[----:B------:R-:W-:Y:S06]  /*3490*/  BRA `(.L_x_763) ;  /* 0x0000000400087947 */ /* 0x000fec0003800000 */
.L_x_765:
[----:B------:R-:W-:-:S04]  /*34a0*/  UISETP.NE.U32.AND UP1, UPT, UR6, URZ, UPT ;  /* 0x000000ff0600728c */ /* 0x000fc8000bf25070 */
[----:B------:R-:W-:-:S09]  /*34b0*/  UISETP.NE.AND.EX UP1, UPT, UR7, URZ, UPT, UP1 ;  /* 0x000000ff0700728c */ /* 0x000fd2000bf25310 */
[----:B------:R-:W-:Y:S05]  /*34c0*/  BRA.U UP1, `(.L_x_767) ;  /* 0x0000000101787547 */ /* 0x000fea000b800000 */
        /* <DEDUP_REMOVED lines=30> */
.L_x_767:
        /* <DEDUP_REMOVED lines=33> */
.L_x_763:
        /* <DEDUP_REMOVED lines=19> */
.L_x_768:
        /* <DEDUP_REMOVED lines=13> */
.L_x_769:
        /* <DEDUP_REMOVED lines=11> */
[----:B------:R-:W-:Y:S02]  /*3b70*/  HADD2.F32 R9, -RZ, R8.H0_H0 ;  /* 0x20000008ff097230 */ /* 0x000fe40000004100 */
[----:B------:R-:W-:Y:S01]  /*3b80*/  FADD.FTZ R123, -R123, R106 ;  /* 0x0000006a7b7b7221 */ /* 0x000fe20000010100 */
[----:B------:R-:W-:-:S02]  /*3b90*/  HADD2.F32 R10, -RZ, R10.H0_H0 ;  /* 0x2000000aff0a7230 */ /* 0x000fc40000004100 */
[----:B------:R-:W-:Y:S01]  /*3ba0*/  FADD.FTZ R107, -R120, R107 ;  /* 0x0000006b786b7221 */ /* 0x000fe20000010100 */
[----:B------:R-:W-:Y:S02]  /*3bb0*/  HADD2.F32 R0, -RZ, R0.H0_H0 ;  /* 0x20000000ff007230 */ /* 0x000fe40000004100 */
[----:B------:R-:W-:Y:S01]  /*3bc0*/  FADD.FTZ R135, -R135, R124 ;  /* 0x0000007c87877221 */ /* 0x000fe20000010100 */
[----:B------:R-:W-:Y:S02]  /*3bd0*/  HADD2.F32 R8, -RZ, R11.H0_H0 ;  /* 0x2000000bff087230 */ /* 0x000fe40000004100 */
[----:B------:R-:W-:Y:S01]  /*3be0*/  FADD.FTZ R127, -R127, R116 ;  /* 0x000000747f7f7221 */ /* 0x000fe20000010100 */
[C---:B------:R-:W-:Y:S01]  /*3bf0*/  FFMA.FTZ R9, R88.reuse, R107, R9 ;  /* 0x0000006b58097223 */ /* 0x040fe20000010009 */
[C---:B------:R-:W-:Y:S01]  /*3c00*/  FFMA.FTZ R10, R88.reuse, R135, R10 ;  /* 0x00000087580a7223 */ /* 0x040fe2000001000a */
[C---:B------:R-:W-:Y:S01]  /*3c10*/  FFMA.FTZ R0, R88.reuse, R123, R0 ;  /* 0x0000007b58007223 */ /* 0x040fe20000010000 */
[----:B------:R-:W-:-:S03]  /*3c20*/  FFMA.FTZ R127, R88, R127, R8 ;  /* 0x0000007f587f7223 */ /* 0x000fc60000010008 */
        /* <DEDUP_REMOVED lines=14> */
.L_x_772:
        /* <DEDUP_REMOVED lines=30> */
.L_x_771:
        /* <DEDUP_REMOVED lines=31> */
.L_x_774:
        /* <DEDUP_REMOVED lines=27> */
.L_x_770:
        /* <DEDUP_REMOVED lines=29> */
.L_x_776:
        /* <DEDUP_REMOVED lines=23> */
.L_x_775:
        /* <DEDUP_REMOVED lines=24> */
.L_x_777:
        /* <DEDUP_REMOVED lines=12> */
[----:B------:R-:W-:Y:S02]  /*4810*/  F2FP.F16.F32.PACK_AB R123, R0, R123 ;  /* 0x0000007b007b723e */ /* 0x000fe400000000ff */
[----:B------:R-:W-:Y:S02]  /*4820*/  F2FP.F16.F32.PACK_AB R8, R8, R107 ;  /* 0x0000006b0808723e */ /* 0x000fe400000000ff */
[C---:B------:R-:W-:Y:S02]  /*4830*/  PRMT R0, R123.reuse, 0x7632, R0 ;  /* 0x000076327b007816 */ /* 0x040fe40000000000 */
[----:B------:R-:W-:Y:S02]  /*4840*/  PRMT R15, R123, 0x7610, R15 ;  /* 0x000076107b0f7816 */ /* 0x000fe4000000000f */
[C---:B------:R-:W-:Y:S02]  /*4850*/  PRMT R11, R8.reuse, 0x7632, R11 ;  /* 0x00007632080b7816 */ /* 0x040fe4000000000b */
[----:B------:R-:W-:-:S07]  /*4860*/  PRMT R10, R8, 0x7610, R10 ;  /* 0x00007610080a7816 */ /* 0x000fce000000000a */
.L_x_773:
        /* <DEDUP_REMOVED lines=15> */
.L_x_778:
        /* <DEDUP_REMOVED lines=10> */
.L_x_779:
        /* <DEDUP_REMOVED lines=37> */
.L_x_782:
        /* <DEDUP_REMOVED lines=30> */
.L_x_781:
        /* <DEDUP_REMOVED lines=31> */
.L_x_784:
        /* <DEDUP_REMOVED lines=27> */
.L_x_780:
        /* <DEDUP_REMOVED lines=29> */
.L_x_786:
        /* <DEDUP_REMOVED lines=12> */
[----:B------:R-:W-:Y:S02]  /*5460*/  F2FP.F16.F32.PACK_AB R8, R8, R125 ;  /* 0x0000007d0808723e */ /* 0x000fe400000000ff */
[----:B------:R-:W-:Y:S02]  /*5470*/  F2FP.F16.F32.PACK_AB R117, R0, R117 ;  /* 0x000000750075723e */ /* 0x000fe400000000ff */
        /* <DEDUP_REMOVED lines=9> */
.L_x_785:
        /* <DEDUP_REMOVED lines=24> */
.L_x_787:
        /* <DEDUP_REMOVED lines=12> */
[----:B------:R-:W-:Y:S02]  /*5750*/  F2FP.F16.F32.PACK_AB R117, R0, R117 ;  /* 0x000000750075723e */ /* 0x000fe400000000ff */
[----:B------:R-:W-:Y:S02]  /*5760*/  F2FP.F16.F32.PACK_AB R8, R8, R125 ;  /* 0x0000007d0808723e */ /* 0x000fe400000000ff */
[C---:B------:R-:W-:Y:S02]  /*5770*/  PRMT R0, R117.reuse, 0x7632, R0 ;  /* 0x0000763275007816 */ /* 0x040fe40000000000 */
[----:B------:R-:W-:Y:S02]  /*5780*/  PRMT R15, R117, 0x7610, R15 ;  /* 0x00007610750f7816 */ /* 0x000fe4000000000f */
[C---:B-1----:R-:W-:Y:S02]  /*5790*/  PRMT R11, R8.reuse, 0x7632, R11 ;  /* 0x00007632080b7816 */ /* 0x042fe4000000000b */
[----:B------:R-:W-:-:S07]  /*57a0*/  PRMT R10, R8, 0x7610, R10 ;  /* 0x00007610080a7816 */ /* 0x000fce000000000a */
.L_x_783:
        /* <DEDUP_REMOVED lines=15> */
.L_x_788:
        /* <DEDUP_REMOVED lines=10> */
.L_x_789:
        /* <DEDUP_REMOVED lines=37> */
.L_x_792:
        /* <DEDUP_REMOVED lines=30> */
.L_x_791:
        /* <DEDUP_REMOVED lines=31> */
.L_x_794:
        /* <DEDUP_REMOVED lines=27> */
.L_x_790:
        /* <DEDUP_REMOVED lines=29> */
.L_x_796:
        /* <DEDUP_REMOVED lines=23> */
.L_x_795:
        /* <DEDUP_REMOVED lines=24> */
.L_x_797:
        /* <DEDUP_REMOVED lines=18> */
.L_x_793:
        /* <DEDUP_REMOVED lines=15> */
.L_x_798:
        /* <DEDUP_REMOVED lines=10> */
.L_x_799:
        /* <DEDUP_REMOVED lines=12> */
[----:B------:R-:W-:Y:S01]  /*6940*/  HADD2.F32 R8, -RZ, R6.H0_H0 ;  /* 0x20000006ff087230 */ /* 0x000fe20000004100 */
[----:B-1----:R-:W-:Y:S01]  /*6950*/  SHF.R.U64 R10, R36, 0x10, R37 ;  /* 0x00000010240a7819 */ /* 0x002fe20000001225 */
[----:B------:R-:W-:-:S02]  /*6960*/  HADD2.F32 R9, -RZ, R9.H0_H0 ;  /* 0x20000009ff097230 */ /* 0x000fc40000004100 */
[----:B------:R-:W-:Y:S01]  /*6970*/  FADD.FTZ R7, -R7, R96 ;  /* 0x0000006007077221 */ /* 0x000fe20000010100 */
        /* <DEDUP_REMOVED lines=21> */
.L_x_802:
        /* <DEDUP_REMOVED lines=9> */
[----:B------:R-:W-:Y:S01]  /*6b60*/  HADD2.F32 R9, -RZ, R8.H0_H0 ;  /* 0x20000008ff097230 */ /* 0x000fe20000004100 */
[----:B------:R-:W-:Y:S01]  /*6b70*/  SHF.R.U64 R6, R36, 0x10, R37 ;  /* 0x0000001024067819 */ /* 0x000fe20000001225 */
        /* <DEDUP_REMOVED lines=13> */
[----:B-1----:R-:W-:Y:S02]  /*6c50*/  PRMT R11, R103, 0x7610, R11 ;  /* 0x00007610670b7816 */ /* 0x002fe4000000000b */
[----:B------:R-:W-:-:S02]  /*6c60*/  PRMT R83, R9, 0x7610, R83 ;  /* 0x0000761009537816 */ /* 0x000fc40000000053 */
[----:B------:R-:W-:Y:S02]  /*6c70*/  PRMT R84, R8, 0x7610, R84 ;  /* 0x0000761008547816 */ /* 0x000fe40000000054 */
[----:B------:R-:W-:Y:S02]  /*6c80*/  PRMT R141, R0, 0x7610, R141 ;  /* 0x00007610008d7816 */ /* 0x000fe4000000008d */
[----:B------:R-:W-:Y:S01]  /*6c90*/  PRMT R85, R11, 0x7610, R85 ;  /* 0x000076100b557816 */ /* 0x000fe20000000055 */
[----:B------:R-:W-:Y:S06]  /*6ca0*/  BRA `(.L_x_803) ;  /* 0x00000008005c7947 */ /* 0x000fec0003800000 */
.L_x_801:
        /* <DEDUP_REMOVED lines=31> */
.L_x_804:
[C-C-:B------:R-:W-:Y:S01]  /*6ea0*/  FFMA.FTZ R99, R6.reuse, R99, R7.reuse ;  /* 0x0000006306637223 */ /* 0x140fe20000010007 */
[C-C-:B------:R-:W-:Y:S01]  /*6eb0*/  FFMA.FTZ R103, R6.reuse, R103, R7.reuse ;  /* 0x0000006706677223 */ /* 0x140fe20000010007 */
[C-C-:B------:R-:W-:Y:S01]  /*6ec0*/  FFMA.FTZ R101, R6.reuse, R101, R7.reuse ;  /* 0x0000006506657223 */ /* 0x140fe20000010007 */
[----:B------:R-:W-:Y:S01]  /*6ed0*/  FFMA.FTZ R7, R6, R105, R7 ;  /* 0x0000006906077223 */ /* 0x000fe20000010007 */
[----:B------:R-:W-:Y:S01]  /*6ee0*/  MOV R0, R36 ;  /* 0x0000002400007202 */ /* 0x000fe20000000f00 */
[----:B------:R-:W-:Y:S01]  /*6ef0*/  FADD.FTZ R99, -R99, R90 ;  /* 0x0000005a63637221 */ /* 0x000fe20000010100 */
[--C-:B------:R-:W-:Y:S01]  /*6f00*/  SHF.R.U64 R6, R36, 0x10, R37.reuse ;  /* 0x0000001024067819 */ /* 0x100fe20000001225 */
[----:B0-2---:R-:W-:Y:S01]  /*6f10*/  FADD.FTZ R9, -R7, R96 ;  /* 0x0000006007097221 */ /* 0x005fe20000010100 */
[----:B-1----:R-:W-:Y:S01]  /*6f20*/  SHF.R.U32.HI R10, RZ, 0x10, R37 ;  /* 0x00000010ff0a7819 */ /* 0x002fe20000011625 */
[----:B------:R-:W-:Y:S01]  /*6f30*/  HADD2.F32 R7, -RZ, R0.H0_H0 ;  /* 0x20000000ff077230 */ /* 0x000fe20000004100 */
[----:B------:R-:W-:Y:S01]  /*6f40*/  MOV R8, R37 ;  /* 0x0000002500087202 */ /* 0x000fe20000000f00 */
        /* <DEDUP_REMOVED lines=13> */
[----:B------:R-:W-:Y:S01]  /*7020*/  PRMT R9, R8, 0x7632, R9 ;  /* 0x0000763208097816 */ /* 0x000fe20000000009 */
[----:B------:R-:W-:Y:S06]  /*7030*/  BRA `(.L_x_803) ;  /* 0x0000000400787947 */ /* 0x000fec0003800000 */
.L_x_800:
        /* <DEDUP_REMOVED lines=29> */
.L_x_806:
        /* <DEDUP_REMOVED lines=23> */
.L_x_805:
        /* <DEDUP_REMOVED lines=24> */
.L_x_807:
        /* <DEDUP_REMOVED lines=15> */
[----:B-1----:R-:W-:Y:S02]  /*75f0*/  PRMT R11, R99, 0x7610, R11 ;  /* 0x00007610630b7816 */ /* 0x002fe4000000000b */
[C---:B0-2---:R-:W-:Y:S02]  /*7600*/  PRMT R9, R88.reuse, 0x7632, R9 ;  /* 0x0000763258097816 */ /* 0x045fe40000000009 */
[----:B------:R-:W-:-:S07]  /*7610*/  PRMT R8, R88, 0x7610, R8 ;  /* 0x0000761058087816 */ /* 0x000fce0000000008 */
.L_x_803:
        /* <DEDUP_REMOVED lines=15> */
.L_x_808:
        /* <DEDUP_REMOVED lines=10> */
.L_x_809:
[----:B0-2---:R-:W0:Y:S01]  /*77b0*/  LDC.64 R4, c[0x0][0x380] ;  /* 0x0000e000ff047b82 */ /* 0x005e220000000a00 */
[----:B------:R-:W-:Y:S01]  /*77c0*/  UPLOP3.LUT UP4, UPT, UPT, UPT, UP4, 0x40, 0x4 ;  /* 0x000000000004789c */ /* 0x000fe20003f8e840 */
[----:B0-----:R-:W-:-:S04]  /*77d0*/  IADD3 R39, PT, PT, R39, R4, RZ ;  /* 0x0000000427277210 */ /* 0x001fc80007ffe0ff */
[----:B------:R-:W-:-:S13]  /*77e0*/  ISETP.GE.AND P1, PT, R39, R5, PT ;  /* 0x000000052700720c */ /* 0x000fda0003f26270 */
[----:B------:R-:W-:Y:S05]  /*77f0*/  @!P1 BRA `(.L_x_810) ;  /* 0xffffff8c00549947 */ /* 0x000fea000383ffff */
[----:B------:R-:W-:Y:S02]  /*7800*/  MOV R81, R40 ;  /* 0x0000002800517202 */ /* 0x000fe40000000f00 */
[----:B------:R-:W-:Y:S02]  /*7810*/  MOV R82, R41 ;  /* 0x0000002900527202 */ /* 0x000fe40000000f00 */
[----:B------:R-:W-:Y:S02]  /*7820*/  MOV R83, R42 ;  /* 0x0000002a00537202 */ /* 0x000fe40000000f00 */
[----:B-1----:R-:W-:Y:S02]  /*7830*/  MOV R8, R43 ;  /* 0x0000002b00087202 */ /* 0x002fe40000000f00 */
        /* <DEDUP_REMOVED lines=35> */
[----:B------:R-:W-:-:S07]  /*7a70*/  MOV R40, R79 ;  /* 0x0000004f00287202 */ /* 0x000fce0000000f00 */
.L_x_755:
        /* <DEDUP_REMOVED lines=20> */
.L_x_811:
        /* <DEDUP_REMOVED lines=12> */
.L_x_5387:


//--------------------- .text._ZN10layer_norm31ln_parallel_residual_bwd_kernelINS_13Kernel_traitsI6__halfS2_S2_S2_fjLj5120ELj1ELj1ELj8ELj8ENS_18Kernel_traits_baseILj5120ES2_S2_S2_S2_fjLj256EEEEELb1ELb0ELb0EEEvNS_9BwdParamsE --------------------------
	.section	.text._ZN10layer_norm31ln_parallel_residual_bwd_kernelINS_13Kernel_traitsI6__halfS2_S2_S2_fjLj5120ELj1ELj1ELj8ELj8ENS_18Kernel_traits_baseILj5120ES2_S2_S2_S2_fjLj256EEEEELb1ELb0ELb0EEEvNS_9BwdParamsE,"ax",@progbits
	.align	128
        .global         _ZN10layer_norm31ln_parallel_residual_bwd_kernelINS_13Kernel_traitsI6__halfS2_S2_S2_fjLj5120ELj1ELj1ELj8ELj8ENS_18Kernel_traits_baseILj5120ES2_S2_S2_S2_fjLj256EEEEELb1ELb0ELb0EEEvNS_9BwdParamsE
        .type           _ZN10layer_norm31ln_parallel_residual_bwd_kernelINS_13Kernel_traitsI6__halfS2_S2_S2_fjLj5120ELj1ELj1ELj8ELj8ENS_18Kernel_traits_baseILj5120ES2_S2_S2_S2_fjLj256EEEEELb1ELb0ELb0EEEvNS_9BwdParamsE,@function
        .size           _ZN10layer_norm31ln_parallel_residual_bwd_kernelINS_13Kernel_traitsI6__halfS2_S2_S2_fjLj5120ELj1ELj1ELj8ELj8ENS_18Kernel_traits_baseILj5120ES2_S2_S2_S2_fjLj256EEEEELb1ELb0ELb0EEEvNS_9BwdParamsE,(.L_x_5388 - _ZN10layer_norm31ln_parallel_residual_bwd_kernelINS_13Kernel_traitsI6__halfS2_S2_S2_fjLj5120ELj1ELj1ELj8ELj8ENS_18Kernel_traits_baseILj5120ES2_S2_S2_S2_fjLj256EEEEELb1ELb0ELb0EEEvNS_9BwdParamsE)
        .other          _ZN10layer_norm31ln_parallel_residual_bwd_kernelINS_13Kernel_traitsI6__halfS2_S2_S2_fjLj5120ELj1ELj1ELj8ELj8ENS_18Kernel_traits_baseILj5120ES2_S2_S2_S2_fjLj256EEEEELb1ELb0ELb0EEEvNS_9BwdParamsE,@"STO_CUDA_ENTRY STV_DEFAULT"
_ZN10layer_norm31ln_parallel_residual_bwd_kernelINS_13Kernel_traitsI6__halfS2_S2_S2_fjLj5120ELj1ELj1ELj8ELj8ENS_18Kernel_traits_baseILj5120ES2_S2_S2_S2_fjLj256EEEEELb1ELb0ELb0EEEvNS_9BwdParamsE:
.text._ZN10layer_norm31ln_parallel_residual_bwd_kernelINS_13Kernel_traitsI6__halfS2_S2_S2_fjLj5120ELj1ELj1ELj8ELj8ENS_18Kernel_traits_baseILj5120ES2_S2_S2_S2_fjLj256EEEEELb1ELb0ELb0EEEvNS_9BwdParamsE:
        /* <DEDUP_REMOVED lines=8> */
[----:B-1----:R-:W-:-:S05]  /*0080*/  IMAD.U32 R2, RZ, RZ, UR4 ;  /* 0x00000004ff027e24 */ /* 0x002fca000f8e00ff */
[----:B------:R-:W-:Y:S02]  /*0090*/  SHF.R.S32.HI R3, RZ, 0x1f, R2 ;  /* 0x0000001fff037819 */ /* 0x000fe40000011402 */
[----:B------:R-:W1:Y:S02]  /*00a0*/  LDC.64 R10, c[0x0][0x3d8] ;  /* 0x0000f600ff0a7b82 */ /* 0x000e640000000a00 */
[----:B------:R-:W-:Y:S02]  /*00b0*/  LEA.HI R3, R3, R2, RZ, 0x2 ;  /* 0x0000000203037211 */ /* 0x000fe400078f10ff */
[----:B0-----:R-:W-:-:S04]  /*00c0*/  LOP3.LUT R112, R0, 0xff, RZ, 0x3c, !PT ;  /* 0x000000ff00707812 */ /* 0x001fc800078e3cff */
[----:B------:R-:W0:Y:S01]  /*00d0*/  S2UR UR4, SR_CTAID.X ;  /* 0x00000000000479c3 */ /* 0x000e220000002500 */
[----:B------:R-:W-:Y:S01]  /*00e0*/  LEA.HI.SX32 R112, R3, R112, 0x1e ;  /* 0x0000007003707211 */ /* 0x000fe200078ff2ff */
[----:B------:R-:W-:-:S03]  /*00f0*/  IMAD.MOV.U32 R3, RZ, RZ, R0 ;  /* 0x000000ffff037224 */ /* 0x000fc600078e0000 */
[----:B------:R-:W-:-:S03]  /*0100*/  ISETP.GE.U32.AND P0, PT, R112, 0x100, PT ;  /* 0x000001007000780c */ /* 0x000fc60003f06070 */
[----:B------:R-:W0:Y:S01]  /*0110*/  LDC.64 R16, c[0x0][0x3d0] ;  /* 0x0000f400ff107b82 */ /* 0x000e220000000a00 */
        /* <DEDUP_REMOVED lines=9> */
[----:B----4-:R-:W5:Y:S06]  /*01b0*/  @P0 LDG.E.64 R84, desc[UR10][R4.64] ;  /* 0x0000000a04540981 */ /* 0x010f6c000c1e1b00 */
[----:B------:R-:W3:Y:S01]  /*01c0*/  LDC.64 R22, c[0x0][0x3d8] ;  /* 0x0000f600ff167b82 */ /* 0x000ee20000000a00 */
[C---:B------:R-:W-:Y:S01]  /*01d0*/  @P1 IMAD.WIDE.U32 R12, R3.reuse, 0x8, R8 ;  /* 0x00000008030c1825 */ /* 0x040fe200078e0008 */
[----:B------:R-:W5:Y:S03]  /*01e0*/  @P0 LDG.E.64 R86, desc[UR10][R6.64] ;  /* 0x0000000a06560981 */ /* 0x000f66000c1e1b00 */
[C---:B-1----:R-:W-:Y:S01]  /*01f0*/  @P1 IMAD.WIDE.U32 R14, R3.reuse, 0x8, R10 ;  /* 0x00000008030e1825 */ /* 0x042fe200078e000a */
[----:B------:R-:W5:Y:S02]  /*0200*/  @P1 LDG.E.64 R88, desc[UR10][R12.64] ;  /* 0x0000000a0c581981 */ /* 0x000f64000c1e1b00 */
[----:B------:R-:W1:Y:S01]  /*0210*/  LDC.64 R24, c[0x0][0x3d0] ;  /* 0x0000f400ff187b82 */ /* 0x000e620000000a00 */
[----:B------:R-:W-:Y:S01]  /*0220*/  @P1 VIADD R3, R3, 0x100 ;  /* 0x0000010003031836 */ /* 0x000fe20000000000 */
[----:B------:R-:W5:Y:S06]  /*0230*/  @P1 LDG.E.64 R90, desc[UR10][R14.64] ;  /* 0x0000000a0e5a1981 */ /* 0x000f6c000c1e1b00 */
[----:B------:R-:W4:Y:S01]  /*0240*/  LDC.64 R26, c[0x0][0x3d8] ;  /* 0x0000f600ff1a7b82 */ /* 0x000f220000000a00 */
[----:B0-----:R-:W-:-:S02]  /*0250*/  IMAD.U32 R113, RZ, RZ, UR4 ;  /* 0x00000004ff717e24 */ /* 0x001fc4000f8e00ff */
[----:B------:R-:W-:-:S03]  /*0260*/  @P2 IMAD.WIDE.U32 R16, R3, 0x8, R16 ;  /* 0x0000000803102825 */ /* 0x000fc600078e0010 */
[----:B------:R-:W-:Y:S01]  /*0270*/  ISETP.GE.AND P5, PT, R113, UR5, PT ;  /* 0x0000000571007c0c */ /* 0x000fe2000bfa6270 */
[C---:B------:R-:W-:Y:S01]  /*0280*/  @P2 IMAD.WIDE.U32 R18, R3.reuse, 0x8, R18 ;  /* 0x0000000803122825 */ /* 0x040fe200078e0012 */
[----:B------:R-:W5:Y:S03]  /*0290*/  @P2 LDG.E.64 R92, desc[UR10][R16.64] ;  /* 0x0000000a105c2981 */ /* 0x000f66000c1e1b00 */
[----:B------:R-:W-:Y:S01]  /*02a0*/  @P2 VIADD R3, R3, 0x100 ;  /* 0x0000010003032836 */ /* 0x000fe20000000000 */
[----:B------:R-:W5:Y:S03]  /*02b0*/  @P2 LDG.E.64 R94, desc[UR10][R18.64] ;  /* 0x0000000a125e2981 */ /* 0x000f66000c1e1b00 */
[----:B--2---:R-:W-:-:S04]  /*02c0*/  @P3 IMAD.WIDE.U32 R20, R3, 0x8, R20 ;  /* 0x0000000803143825 */ /* 0x004fc800078e0014 */
[C---:B---3--:R-:W-:Y:S01]  /*02d0*/  @P3 IMAD.WIDE.U32 R22, R3.reuse, 0x8, R22 ;  /* 0x0000000803163825 */ /* 0x048fe200078e0016 */
[----:B------:R0:W5:Y:S03]  /*02e0*/  @P3 LDG.E.64 R96, desc[UR10][R20.64] ;  /* 0x0000000a14603981 */ /* 0x000166000c1e1b00 */
[----:B------:R-:W-:Y:S01]  /*02f0*/  @P3 VIADD R3, R3, 0x100 ;  /* 0x0000010003033836 */ /* 0x000fe20000000000 */
[----:B------:R2:W5:Y:S03]  /*0300*/  @P3 LDG.E.64 R98, desc[UR10][R22.64] ;  /* 0x0000000a16623981 */ /* 0x000566000c1e1b00 */
[----:B-1----:R-:W-:-:S04]  /*0310*/  @P4 IMAD.WIDE.U32 R8, R3, 0x8, R24 ;  /* 0x0000000803084825 */ /* 0x002fc800078e0018 */
[----:B----4-:R-:W-:Y:S01]  /*0320*/  @P4 IMAD.WIDE.U32 R10, R3, 0x8, R26 ;  /* 0x00000008030a4825 */ /* 0x010fe200078e001a */
[----:B------:R1:W5:Y:S01]  /*0330*/  @P4 LDG.E.64 R100, desc[UR10][R8.64] ;  /* 0x0000000a08644981 */ /* 0x000362000c1e1b00 */
[----:B------:R-:W-:Y:S02]  /*0340*/  CS2R R80, SRZ ;  /* 0x0000000000507805 */ /* 0x000fe4000001ff00 */
[----:B------:R-:W-:Y:S02]  /*0350*/  CS2R R82, SRZ ;  /* 0x0000000000527805 */ /* 0x000fe4000001ff00 */
[----:B------:R-:W-:Y:S01]  /*0360*/  CS2R R76, SRZ ;  /* 0x00000000004c7805 */ /* 0x000fe2000001ff00 */
[----:B------:R3:W5:Y:S01]  /*0370*/  @P4 LDG.E.64 R102, desc[UR10][R10.64] ;  /* 0x0000000a0a664981 */ /* 0x000762000c1e1b00 */
        /* <DEDUP_REMOVED lines=27> */
[----:B0-----:R-:W-:Y:S02]  /*0530*/  CS2R R20, SRZ ;  /* 0x0000000000147805 */ /* 0x001fe4000001ff00 */
[----:B--2---:R-:W-:Y:S02]  /*0540*/  CS2R R22, SRZ ;  /* 0x0000000000167805 */ /* 0x004fe4000001ff00 */
[----:B------:R-:W-:Y:S02]  /*0550*/  CS2R R16, SRZ ;  /* 0x0000000000107805 */ /* 0x000fe4000001ff00 */
[----:B------:R-:W-:Y:S02]  /*0560*/  CS2R R18, SRZ ;  /* 0x0000000000127805 */ /* 0x000fe4000001ff00 */
[----:B------:R-:W-:-:S02]  /*0570*/  CS2R R12, SRZ ;  /* 0x00000000000c7805 */ /* 0x000fc4000001ff00 */
[----:B------:R-:W-:Y:S02]  /*0580*/  CS2R R14, SRZ ;  /* 0x00000000000e7805 */ /* 0x000fe4000001ff00 */
[----:B-1----:R-:W-:Y:S02]  /*0590*/  CS2R R8, SRZ ;  /* 0x0000000000087805 */ /* 0x002fe4000001ff00 */
[----:B---3--:R-:W-:Y:S02]  /*05a0*/  CS2R R10, SRZ ;  /* 0x00000000000a7805 */ /* 0x008fe4000001ff00 */
[----:B------:R-:W-:Y:S02]  /*05b0*/  CS2R R4, SRZ ;  /* 0x0000000000047805 */ /* 0x000fe4000001ff00 */
[----:B------:R-:W-:Y:S01]  /*05c0*/  CS2R R6, SRZ ;  /* 0x0000000000067805 */ /* 0x000fe2000001ff00 */
[----:B------:R-:W-:Y:S06]  /*05d0*/  @P5 BRA `(.L_x_812) ;  /* 0x000000a800d45947 */ /* 0x000fec0003800000 */
[----:B------:R-:W0:Y:S01]  /*05e0*/  LDCU.U8 UR4, c[0x0][0x410] ;  /* 0x00008200ff0477ac */ /* 0x000e220008000000 */
[--C-:B-----5:R-:W-:Y:S01]  /*05f0*/  IMAD.MOV.U32 R174, RZ, RZ, R89.reuse ;  /* 0x000000ffffae7224 */ /* 0x120fe200078e0059 */
[----:B------:R-:W-:Y:S01]  /*0600*/  SHF.R.U32.HI R4, RZ, 0x10, R89 ;  /* 0x00000010ff047819 */ /* 0x000fe20000011659 */
        /* <DEDUP_REMOVED lines=15> */
[----:B0-----:R-:W-:Y:S01]  /*0700*/  UISETP.NE.AND UP0, UPT, UR4, URZ, UPT ;  /* 0x000000ff0400728c */ /* 0x001fe2000bf05270 */
[----:B------:R-:W-:Y:S01]  /*0710*/  IMAD.MOV.U32 R185, RZ, RZ, R100 ;  /* 0x000000ffffb97224 */ /* 0x000fe200078e0064 */
[----:B------:R-:W-:Y:S01]  /*0720*/  SHF.R.U32.HI R12, RZ, 0x10, R97 ;  /* 0x00000010ff0c7819 */ /* 0x000fe20000011661 */
[----:B------:R-:W-:Y:S01]  /*0730*/  IMAD.MOV.U32 R186, RZ, RZ, R101 ;  /* 0x000000ffffba7224 */ /* 0x000fe200078e0065 */
[--C-:B------:R-:W-:Y:S01]  /*0740*/  SHF.R.U64 R11, R98, 0x10, R99.reuse ;  /* 0x00000010620b7819 */ /* 0x100fe20000001263 */
        /* <DEDUP_REMOVED lines=15> */
[----:B------:R-:W-:-:S02]  /*0840*/  SHF.R.U64 R170, R86, 0x10, R87 ;  /* 0x0000001056aa7819 */ /* 0x000fc40000001257 */
[----:B------:R-:W-:Y:S02]  /*0850*/  CS2R R80, SRZ ;  /* 0x0000000000507805 */ /* 0x000fe4000001ff00 */
[----:B------:R-:W-:Y:S02]  /*0860*/  SHF.R.U32.HI R172, RZ, 0x10, R87 ;  /* 0x00000010ffac7819 */ /* 0x000fe40000011657 */
[----:B------:R-:W-:Y:S02]  /*0870*/  CS2R R82, SRZ ;  /* 0x0000000000527805 */ /* 0x000fe4000001ff00 */
[----:B------:R-:W-:Y:S02]  /*0880*/  SHF.R.U64 R2, R88, 0x10, R89 ;  /* 0x0000001058027819 */ /* 0x000fe40000001259 */
[----:B------:R-:W-:Y:S02]  /*0890*/  CS2R R76, SRZ ;  /* 0x00000000004c7805 */ /* 0x000fe4000001ff00 */
[----:B------:R-:W-:-:S02]  /*08a0*/  SHF.R.U64 R3, R90, 0x10, R91 ;  /* 0x000000105a037819 */ /* 0x000fc4000000125b */
[----:B------:R-:W-:Y:S02]  /*08b0*/  CS2R R78, SRZ ;  /* 0x00000000004e7805 */ /* 0x000fe4000001ff00 */
[----:B------:R-:W-:Y:S02]  /*08c0*/  PRMT R174, R174, 0x5410, R4 ;  /* 0x00005410aeae7816 */ /* 0x000fe40000000004 */
[----:B------:R-:W-:Y:S02]  /*08d0*/  CS2R R72, SRZ ;  /* 0x0000000000487805 */ /* 0x000fe4000001ff00 */
[----:B------:R-:W-:Y:S02]  /*08e0*/  PRMT R176, R176, 0x5410, R5 ;  /* 0x00005410b0b07816 */ /* 0x000fe40000000005 */
[----:B------:R-:W-:Y:S02]  /*08f0*/  CS2R R74, SRZ ;  /* 0x00000000004a7805 */ /* 0x000fe4000001ff00 */
[----:B------:R-:W-:-:S02]  /*0900*/  PRMT R177, R177, 0x5410, R6 ;  /* 0x00005410b1b17816 */ /* 0x000fc40000000006 */
        /* <DEDUP_REMOVED lines=52> */
[----:B------:R-:W-:Y:S02]  /*0c50*/  PLOP3.LUT P5, PT, PT, PT, UP0, 0x80, 0x8 ;  /* 0x000000000008781c */ /* 0x000fe40003faf008 */
[----:B------:R-:W-:-:S02]  /*0c60*/  CS2R R10, SRZ ;  /* 0x00000000000a7805 */ /* 0x000fc4000001ff00 */
[----:B------:R-:W-:Y:S02]  /*0c70*/  CS2R R4, SRZ ;  /* 0x0000000000047805 */ /* 0x000fe4000001ff00 */
[----:B------:R-:W-:Y:S01]  /*0c80*/  CS2R R6, SRZ ;  /* 0x0000000000067805 */ /* 0x000fe2000001ff00 */
[----:B------:R-:W-:Y:S01]  /*0c90*/  UPLOP3.LUT UP1, UPT, UPT, UPT, UPT, 0x40, 0x4 ;  /* 0x000000000004789c */ /* 0x000fe20003f2e870 */
[----:B------:R-:W0:Y:S01]  /*0ca0*/  LDCU UR14, c[0x0][0x408] ;  /* 0x00008100ff0e77ac */ /* 0x000e220008000800 */
[----:B------:R-:W1:Y:S01]  /*0cb0*/  LDCU UR9, c[0x0][0x400] ;  /* 0x00008000ff0977ac */ /* 0x000e620008000800 */
[----:B------:R-:W2:Y:S01]  /*0cc0*/  LDCU.64 UR6, c[0x0][0x478] ;  /* 0x00008f00ff0677ac */ /* 0x000ea20008000a00 */
[----:B------:R-:W3:Y:S01]  /*0cd0*/  LDCU.64 UR16, c[0x0][0x438] ;  /* 0x00008700ff1077ac */ /* 0x000ee20008000a00 */
[----:B------:R-:W4:Y:S06]  /*0ce0*/  LDCU.64 UR12, c[0x0][0x470] ;  /* 0x00008e00ff0c77ac */ /* 0x000f2c0008000a00 */
.L_x_884:
        /* <DEDUP_REMOVED lines=16> */
[----:B------:R-:W-:Y:S02]  /*0df0*/  IMAD.MOV.U32 R98, RZ, RZ, RZ ;  /* 0x000000ffff627224 */ /* 0x000fe400078e00ff */
[----:B------:R-:W-:Y:S02]  /*0e00*/  IMAD.MOV.U32 R96, RZ, RZ, RZ ;  /* 0x000000ffff607224 */ /* 0x000fe400078e00ff */
[----:B------:R-:W-:Y:S01]  /*0e10*/  IMAD.MOV.U32 R97, RZ, RZ, R115 ;  /* 0x000000ffff617224 */ /* 0x000fe200078e0073 */
[----:B--2---:R-:W-:Y:S01]  /*0e20*/  FSEL R0, R86, RZ, !P5 ;  /* 0x000000ff56007208 */ /* 0x004fe20006800000 */
[----:B0-----:R-:W-:Y:S06]  /*0e30*/  @!P0 BRA `(.L_x_814) ;  /* 0x00000004007c8947 */ /* 0x001fec0003800000 */
[----:B------:R-:W0:Y:S08]  /*0e40*/  LDC.64 R86, c[0x0][0x428] ;  /* 0x00010a00ff567b82 */ /* 0x000e300000000a00 */
[----:B------:R-:W1:Y:S08]  /*0e50*/  LDC.64 R88, c[0x0][0x430] ;  /* 0x00010c00ff587b82 */ /* 0x000e700000000a00 */
[----:B------:R-:W2:Y:S01]  /*0e60*/  LDC.64 R84, c[0x0][0x3a8] ;  /* 0x0000ea00ff547b82 */ /* 0x000ea20000000a00 */
[----:B0-----:R-:W-:Y:S01]  /*0e70*/  IMAD.WIDE.U32 R86, R115, 0x8, R86 ;  /* 0x0000000873567825 */ /* 0x001fe200078e0056 */
[----:B---3--:R-:W-:-:S06]  /*0e80*/  ISETP.NE.U32.AND P0, PT, RZ, UR16, PT ;  /* 0x00000010ff007c0c */ /* 0x008fcc000bf05070 */
[----:B------:R-:W0:Y:S01]  /*0e90*/  LDC.64 R92, c[0x0][0x3b0] ;  /* 0x0000ec00ff5c7b82 */ /* 0x000e220000000a00 */
[----:B------:R-:W3:Y:S01]  /*0ea0*/  LDG.E.64 R86, desc[UR10][R86.64] ;  /* 0x0000000a56567981 */ /* 0x000ee2000c1e1b00 */
[----:B-1----:R-:W-:-:S06]  /*0eb0*/  IMAD.WIDE.U32 R88, R115, 0x8, R88 ;  /* 0x0000000873587825 */ /* 0x002fcc00078e0058 */
[----:B------:R-:W3:Y:S01]  /*0ec0*/  LDG.E.64 R88, desc[UR10][R88.64] ;  /* 0x0000000a58587981 */ /* 0x000ee2000c1e1b00 */
[----:B--2---:R-:W-:-:S06]  /*0ed0*/  IMAD.WIDE.U32 R84, R115, 0x8, R84 ;  /* 0x0000000873547825 */ /* 0x004fcc00078e0054 */
[----:B------:R-:W2:Y:S01]  /*0ee0*/  LDG.E.64 R84, desc[UR10][R84.64] ;  /* 0x0000000a54547981 */ /* 0x000ea2000c1e1b00 */
[----:B------:R-:W-:Y:S02]  /*0ef0*/  ISETP.NE.AND.EX P0, PT, RZ, UR17, PT, P0 ;  /* 0x00000011ff007c0c */ /* 0x000fe4000bf05300 */
[----:B----4-:R-:W-:-:S04]  /*0f00*/  ISETP.NE.U32.AND P5, PT, RZ, UR12, PT ;  /* 0x0000000cff007c0c */ /* 0x010fc8000bfa5070 */
[----:B------:R-:W-:-:S07]  /*0f10*/  ISETP.NE.AND.EX P5, PT, RZ, UR13, PT, P5 ;  /* 0x0000000dff007c0c */ /* 0x000fce000bfa5350 */
[----:B------:R-:W1:Y:S08]  /*0f20*/  @P0 LDC.64 R90, c[0x0][0x438] ;  /* 0x00010e00ff5a0b82 */ /* 0x000e700000000a00 */
[----:B------:R-:W4:Y:S01]  /*0f30*/  @P5 LDC.64 R94, c[0x0][0x3b8] ;  /* 0x0000ee00ff5e5b82 */ /* 0x000f220000000a00 */
[----:B0-----:R-:W-:-:S04]  /*0f40*/  IMAD.WIDE.U32 R92, R115, 0x4, R92 ;  /* 0x00000004735c7825 */ /* 0x001fc800078e005c */
[----:B------:R-:W-:Y:S01]  /*0f50*/  HADD2.F32 R118, -RZ, R165.H1_H1 ;  /* 0x300000a5ff767230 */ /* 0x000fe20000004100 */
[----:B------:R-:W5:Y:S01]  /*0f60*/  LDG.E R117, desc[UR10][R92.64] ;  /* 0x0000000a5c757981 */ /* 0x000f62000c1e1900 */
[----:B-1----:R-:W-:-:S05]  /*0f70*/  @P0 IMAD.WIDE.U32 R90, R115, 0x8, R90 ;  /* 0x00000008735a0825 */ /* 0x002fca00078e005a */
[----:B------:R0:W5:Y:S01]  /*0f80*/  @P0 LDG.E.64 R108, desc[UR10][R90.64] ;  /* 0x0000000a5a6c0981 */ /* 0x000162000c1e1b00 */
[----:B----4-:R-:W-:-:S04]  /*0f90*/  @P5 IMAD.WIDE.U32 R94, R115, 0x4, R94 ;  /* 0x00000004735e5825 */ /* 0x010fc800078e005e */
[----:B------:R-:W-:Y:S01]  /*0fa0*/  HADD2.F32 R119, -RZ, R166.H1_H1 ;  /* 0x300000a6ff777230 */ /* 0x000fe20000004100 */
[----:B------:R1:W5:Y:S01]  /*0fb0*/  @P5 LDG.E R116, desc[UR10][R94.64] ;  /* 0x0000000a5e745981 */ /* 0x000362000c1e1900 */
[----:B0-----:R-:W-:Y:S02]  /*0fc0*/  HADD2.F32 R90, -RZ, R170.H1_H1 ;  /* 0x300000aaff5a7230 */ /* 0x001fe40000004100 */
[----:B------:R-:W-:Y:S02]  /*0fd0*/  HADD2.F32 R91, -RZ, R171.H1_H1 ;  /* 0x300000abff5b7230 */ /* 0x000fe40000004100 */
[----:B------:R-:W-:Y:S02]  /*0fe0*/  HADD2.F32 R120, -RZ, R167.H1_H1 ;  /* 0x300000a7ff787230 */ /* 0x000fe40000004100 */
[----:B------:R-:W-:Y:S01]  /*0ff0*/  HADD2.F32 R121, -RZ, R168.H1_H1 ;  /* 0x300000a8ff797230 */ /* 0x000fe20000004100 */
[--C-:B---3--:R-:W-:Y:S01]  /*1000*/  SHF.R.U64 R110, R86, 0x10, R87.reuse ;  /* 0x00000010566e7819 */ /* 0x108fe20000001257 */
[--C-:B------:R-:W-:Y:S01]  /*1010*/  IMAD.MOV.U32 R96, RZ, RZ, R87.reuse ;  /* 0x000000ffff607224 */ /* 0x100fe200078e0057 */
[----:B------:R-:W-:Y:S01]  /*1020*/  SHF.R.U32.HI R99, RZ, 0x10, R87 ;  /* 0x00000010ff637819 */ /* 0x000fe20000011657 */
[----:B------:R-:W-:-:S02]  /*1030*/  IMAD.MOV.U32 R3, RZ, RZ, R86 ;  /* 0x000000ffff037224 */ /* 0x000fc400078e0056 */
[----:B------:R-:W-:Y:S01]  /*1040*/  IMAD.MOV.U32 R87, RZ, RZ, R88 ;  /* 0x000000ffff577224 */ /* 0x000fe200078e0058 */
[--C-:B------:R-:W-:Y:S01]  /*1050*/  SHF.R.U64 R88, R88, 0x10, R89.reuse ;  /* 0x0000001058587819 */ /* 0x100fe20000001259 */
[--C-:B------:R-:W-:Y:S01]  /*1060*/  IMAD.MOV.U32 R97, RZ, RZ, R89.reuse ;  /* 0x000000ffff617224 */ /* 0x100fe200078e0059 */
[----:B------:R-:W-:Y:S01]  /*1070*/  SHF.R.U32.HI R98, RZ, 0x10, R89 ;  /* 0x00000010ff627819 */ /* 0x000fe20000011659 */
[----:B------:R-:W-:Y:S02]  /*1080*/  HADD2.F32 R86, -RZ, R169.H1_H1 ;  /* 0x300000a9ff567230 */ /* 0x000fe40000004100 */
[----:B------:R-:W-:Y:S02]  /*1090*/  HADD2.F32 R89, -RZ, R87.H0_H0 ;  /* 0x20000057ff597230 */ /* 0x000fe40000004100 */
[----:B------:R-:W-:-:S03]  /*10a0*/  HADD2.F32 R87, -RZ, R3.H0_H0 ;  /* 0x20000003ff577230 */ /* 0x000fc60000004100 */
[----:B------:R-:W-:Y:S01]  /*10b0*/  FMUL.FTZ R3, R86, R89 ;  /* 0x0000005956037220 */ /* 0x000fe20000410000 */
[----:B------:R-:W-:Y:S02]  /*10c0*/  HADD2.F32 R92, -RZ, R88.H0_H0 ;  /* 0x20000058ff5c7230 */ /* 0x000fe40000004100 */
[----:B------:R-:W-:Y:S02]  /*10d0*/  HADD2.F32 R97, -RZ, R97.H0_H0 ;  /* 0x20000061ff617230 */ /* 0x000fe40000004100 */
[----:B------:R-:W-:Y:S01]  /*10e0*/  FFMA.FTZ R118, R118, R87, R3 ;  /* 0x0000005776767223 */ /* 0x000fe20000010003 */
[----:B--2---:R-:W-:Y:S02]  /*10f0*/  IMAD.MOV.U32 R3, RZ, RZ, R84 ;  /* 0x000000ffff037224 */ /* 0x004fe400078e0054 */
[----:B------:R-:W-:Y:S01]  /*1100*/  FMUL.FTZ R90, R90, R92 ;  /* 0x0000005c5a5a7220 */ /* 0x000fe20000410000 */
[----:B------:R-:W-:Y:S02]  /*1110*/  HADD2.F32 R88, -RZ, R110.H0_H0 ;  /* 0x2000006eff587230 */ /* 0x000fe40000004100 */
[----:B------:R-:W-:Y:S01]  /*1120*/  FMUL.FTZ R91, R91, R97 ;  /* 0x000000615b5b7220 */ /* 0x000fe20000410000 */
[----:B------:R-:W-:-:S02]  /*1130*/  HADD2.F32 R93, -RZ, R96.H0_H0 ;  /* 0x20000060ff5d7230 */ /* 0x000fc40000004100 */
[----:B------:R-:W-:Y:S02]  /*1140*/  HADD2.F32 R86, -RZ, R172.H1_H1 ;  /* 0x300000acff567230 */ /* 0x000fe40000004100 */
[----:B-1----:R-:W-:Y:S02]  /*1150*/  HADD2.F32 R94, -RZ, R98.H0_H0 ;  /* 0x20000062ff5e7230 */ /* 0x002fe40000004100 */
[----:B------:R-:W-:Y:S02]  /*1160*/  HADD2.F32 R3, -RZ, R3.H0_H0 ;  /* 0x20000003ff037230 */ /* 0x000fe40000004100 */
[----:B------:R-:W-:Y:S01]  /*1170*/  FFMA.FTZ R119, R119, R88, R90 ;  /* 0x0000005877777223 */ /* 0x000fe2000001005a */
[----:B------:R-:W-:Y:S01]  /*1180*/  FFMA.FTZ R120, R120, R93, R91 ;  /* 0x0000005d78787223 */ /* 0x000fe2000001005b */
[----:B------:R-:W-:Y:S01]  /*1190*/  SHF.R.U64 R91, R84, 0x10, R85 ;  /* 0x00000010545b7819 */ /* 0x000fe20000001255 */
[----:B------:R-:W-:Y:S02]  /*11a0*/  HADD2.F32 R90, -RZ, R99.H0_H0 ;  /* 0x20000063ff5a7230 */ /* 0x000fe40000004100 */
[----:B------:R-:W-:Y:S01]  /*11b0*/  FMUL.FTZ R84, R86, R94 ;  /* 0x0000005e56547220 */ /* 0x000fe20000410000 */
[----:B------:R-:W-:Y:S01]  /*11c0*/  FADD.FTZ R3, -R0, R3 ;  /* 0x0000000300037221 */ /* 0x000fe20000010100 */
[----:B------:R-:W-:-:S02]  /*11d0*/  MOV R86, R85 ;  /* 0x0000005500567202 */ /* 0x000fc40000000f00 */
[----:B------:R-:W-:Y:S01]  /*11e0*/  FFMA.FTZ R121, R121, R90, R84 ;  /* 0x0000005a79797223 */ /* 0x000fe20000010054 */
[----:B------:R-:W-:Y:S01]  /*11f0*/  SHF.R.U32.HI R84, RZ, 0x10, R85 ;  /* 0x00000010ff547819 */ /* 0x000fe20000011655 */
[----:B-----5:R-:W-:Y:S01]  /*1200*/  FMUL.FTZ R3, R114, R3 ;  /* 0x0000000372037220 */ /* 0x020fe20000410000 */
[----:B------:R-:W-:Y:S02]  /*1210*/  HADD2.F32 R85, -RZ, R86.H0_H0 ;  /* 0x20000056ff557230 */ /* 0x000fe40000004100 */
[----:B------:R-:W-:Y:S01]  /*1220*/  FADD.FTZ R60, R60, R87 ;  /* 0x000000573c3c7221 */ /* 0x000fe20000010000 */
[----:B------:R-:W-:Y:S02]  /*1230*/  HADD2.F32 R91, -RZ, R91.H0_H0 ;  /* 0x2000005bff5b7230 */ /* 0x000fe40000004100 */
[C---:B------:R-:W-:Y:S01]  /*1240*/  FFMA.FTZ R80, R3.reuse, R87, R80 ;  /* 0x0000005703507223 */ /* 0x040fe20000010050 */
[----:B------:R-:W-:Y:S02]  /*1250*/  HADD2.F32 R87, -RZ, R84.H0_H0 ;  /* 0x20000054ff577230 */ /* 0x000fe40000004100 */
[C---:B------:R-:W-:Y:S01]  /*1260*/  FADD.FTZ R85, -R0.reuse, R85 ;  /* 0x0000005500557221 */ /* 0x040fe20000010100 */
[C---:B------:R-:W-:Y:S01]  /*1270*/  FADD.FTZ R91, -R0.reuse, R91 ;  /* 0x0000005b005b7221 */ /* 0x040fe20000010100 */
[----:B------:R-:W-:Y:S01]  /*1280*/  FADD.FTZ R84, RZ, R118 ;  /* 0x00000076ff547221 */ /* 0x000fe20000010000 */
[----:B------:R-:W-:Y:S01]  /*1290*/  FADD.FTZ R87, -R0, R87 ;  /* 0x0000005700577221 */ /* 0x000fe20000010100 */
[C---:B------:R-:W-:Y:S01]  /*12a0*/  FMUL.FTZ R123, R114.reuse, R85 ;  /* 0x00000055727b7220 */ /* 0x040fe20000410000 */
[C---:B------:R-:W-:Y:S01]  /*12b0*/  FMUL.FTZ R122, R114.reuse, R91 ;  /* 0x0000005b727a7220 */ /* 0x040fe20000410000 */
[----:B------:R-:W-:Y:S01]  /*12c0*/  FFMA.FTZ R85, R3, R118, RZ ;  /* 0x0000007603557223 */ /* 0x000fe200000100ff */
[----:B------:R-:W-:Y:S01]  /*12d0*/  FMUL.FTZ R124, R114, R87 ;  /* 0x00000057727c7220 */ /* 0x000fe20000410000 */
[----:B------:R-:W-:-:S02]  /*12e0*/  FADD.FTZ R87, R84, R119 ;  /* 0x0000007754577221 */ /* 0x000fc40000010000 */
[----:B------:R-:W-:Y:S02]  /*12f0*/  FFMA.FTZ R84, R122, R119, R85 ;  /* 0x000000777a547223 */ /* 0x000fe40000010055 */
[----:B------:R-:W-:Y:S02]  /*1300*/  FADD.FTZ R98, R87, R120 ;  /* 0x0000007857627221 */ /* 0x000fe40000010000 */
        /* <DEDUP_REMOVED lines=18> */
.L_x_814:
[----:B---34-:R-:W-:Y:S05]  /*1430*/  BSYNC.RECONVERGENT B0 ;  /* 0x0000000000007941 */ /* 0x018fea0003800200 */
.L_x_813:
        /* <DEDUP_REMOVED lines=13> */
[----:B------:R-:W-:Y:S02]  /*1510*/  ISETP.NE.AND.EX P0, PT, RZ, UR17, PT, P0 ;  /* 0x00000011ff007c0c */ /* 0x000fe4000bf05300 */
[----:B------:R-:W-:-:S04]  /*1520*/  ISETP.NE.U32.AND P5, PT, RZ, UR12, PT ;  /* 0x0000000cff007c0c */ /* 0x000fc8000bfa5070 */
[----:B------:R-:W-:-:S07]  /*1530*/  ISETP.NE.AND.EX P5, PT, RZ, UR13, PT, P5 ;  /* 0x0000000dff007c0c */ /* 0x000fce000bfa5350 */
[----:B------:R-:W1:Y:S08]  /*1540*/  @P0 LDC.64 R92, c[0x0][0x438] ;  /* 0x00010e00ff5c0b82 */ /* 0x000e700000000a00 */
[----:B------:R-:W1:Y:S01]  /*1550*/  @P5 LDC.64 R94, c[0x0][0x3b8] ;  /* 0x0000ee00ff5e5b82 */ /* 0x000e620000000a00 */
[----:B0-----:R-:W-:-:S04]  /*1560*/  IMAD.WIDE.U32 R90, R97, 0x4, R90 ;  /* 0x00000004615a7825 */ /* 0x001fc800078e005a */
[----:B------:R-:W-:Y:S01]  /*1570*/  HADD2.F32 R127, -RZ, R173.H0_H0 ;  /* 0x200000adff7f7230 */ /* 0x000fe20000004100 */
[----:B------:R0:W5:Y:S01]  /*1580*/  LDG.E R126, desc[UR10][R90.64] ;  /* 0x0000000a5a7e7981 */ /* 0x000162000c1e1900 */
[----:B-1----:R-:W-:-:S04]  /*1590*/  @P0 IMAD.WIDE.U32 R92, R97, 0x8, R92 ;  /* 0x00000008615c0825 */ /* 0x002fc800078e005c */
[----:B0-----:R-:W-:Y:S01]  /*15a0*/  HADD2.F32 R90, -RZ, R175.H1_H1 ;  /* 0x300000afff5a7230 */ /* 0x001fe20000004100 */
[----:B------:R0:W5:Y:S01]  /*15b0*/  @P0 LDG.E.64 R106, desc[UR10][R92.64] ;  /* 0x0000000a5c6a0981 */ /* 0x000162000c1e1b00 */
[----:B------:R-:W-:Y:S02]  /*15c0*/  HADD2.F32 R91, -RZ, R176.H0_H0 ;  /* 0x200000b0ff5b7230 */ /* 0x000fe40000004100 */
[----:B------:R-:W-:-:S04]  /*15d0*/  @P5 IMAD.WIDE.U32 R94, R97, 0x4, R94 ;  /* 0x00000004615e5825 */ /* 0x000fc800078e005e */
[----:B------:R-:W-:Y:S01]  /*15e0*/  HADD2.F32 R128, -RZ, R173.H1_H1 ;  /* 0x300000adff807230 */ /* 0x000fe20000004100 */
[----:B------:R1:W5:Y:S01]  /*15f0*/  @P5 LDG.E R125, desc[UR10][R94.64] ;  /* 0x0000000a5e7d5981 */ /* 0x000362000c1e1900 */
[----:B------:R-:W-:Y:S02]  /*1600*/  HADD2.F32 R129, -RZ, R174.H0_H0 ;  /* 0x200000aeff817230 */ /* 0x000fe40000004100 */
[----:B------:R-:W-:Y:S01]  /*1610*/  VIADD R97, R97, 0x100 ;  /* 0x0000010061617836 */ /* 0x000fe20000000000 */
[--C-:B---3--:R-:W-:Y:S01]  /*1620*/  SHF.R.U64 R132, R86, 0x10, R87.reuse ;  /* 0x0000001056847819 */ /* 0x108fe20000001257 */
[--C-:B------:R-:W-:Y:S01]  /*1630*/  IMAD.MOV.U32 R110, RZ, RZ, R87.reuse ;  /* 0x000000ffff6e7224 */ /* 0x100fe200078e0057 */
[----:B------:R-:W-:Y:S01]  /*1640*/  SHF.R.U32.HI R131, RZ, 0x10, R87 ;  /* 0x00000010ff837819 */ /* 0x000fe20000011657 */
[----:B------:R-:W-:Y:S02]  /*1650*/  IMAD.MOV.U32 R99, RZ, RZ, R86 ;  /* 0x000000ffff637224 */ /* 0x000fe400078e0056 */
[----:B----4-:R-:W-:Y:S01]  /*1660*/  IMAD.MOV.U32 R87, RZ, RZ, R88 ;  /* 0x000000ffff577224 */ /* 0x010fe200078e0058 */
[--C-:B------:R-:W-:Y:S01]  /*1670*/  SHF.R.U64 R88, R88, 0x10, R89.reuse ;  /* 0x0000001058587819 */ /* 0x100fe20000001259 */
[--C-:B------:R-:W-:Y:S01]  /*1680*/  IMAD.MOV.U32 R111, RZ, RZ, R89.reuse ;  /* 0x000000ffff6f7224 */ /* 0x100fe200078e0059 */
[----:B------:R-:W-:Y:S01]  /*1690*/  SHF.R.U32.HI R130, RZ, 0x10, R89 ;  /* 0x00000010ff827819 */ /* 0x000fe20000011659 */
[----:B------:R-:W-:-:S02]  /*16a0*/  HADD2.F32 R86, -RZ, R175.H0_H0 ;  /* 0x200000afff567230 */ /* 0x000fc40000004100 */
[----:B------:R-:W-:Y:S02]  /*16b0*/  HADD2.F32 R89, -RZ, R87.H0_H0 ;  /* 0x20000057ff597230 */ /* 0x000fe40000004100 */
[----:B------:R-:W-:Y:S02]  /*16c0*/  HADD2.F32 R99, -RZ, R99.H0_H0 ;  /* 0x20000063ff637230 */ /* 0x000fe40000004100 */
[----:B0-----:R-:W-:Y:S02]  /*16d0*/  HADD2.F32 R92, -RZ, R88.H0_H0 ;  /* 0x20000058ff5c7230 */ /* 0x001fe40000004100 */
[----:B------:R-:W-:Y:S01]  /*16e0*/  FMUL.FTZ R86, R86, R89 ;  /* 0x0000005956567220 */ /* 0x000fe20000410000 */
[----:B------:R-:W-:Y:S02]  /*16f0*/  HADD2.F32 R111, -RZ, R111.H0_H0 ;  /* 0x2000006fff6f7230 */ /* 0x000fe40000004100 */
[----:B------:R-:W-:Y:S02]  /*1700*/  HADD2.F32 R88, -RZ, R132.H0_H0 ;  /* 0x20000084ff587230 */ /* 0x000fe40000004100 */
[----:B------:R-:W-:Y:S01]  /*1710*/  FFMA.FTZ R127, R127, R99, R86 ;  /* 0x000000637f7f7223 */ /* 0x000fe20000010056 */
[----:B------:R-:W-:Y:S01]  /*1720*/  FMUL.FTZ R87, R90, R92 ;  /* 0x0000005c5a577220 */ /* 0x000fe20000410000 */
[----:B--2---:R-:W-:-:S02]  /*1730*/  IMAD.MOV.U32 R86, RZ, RZ, R84 ;  /* 0x000000ffff567224 */ /* 0x004fc400078e0054 */
[----:B------:R-:W-:Y:S01]  /*1740*/  FMUL.FTZ R90, R91, R111 ;  /* 0x0000006f5b5a7220 */ /* 0x000fe20000410000 */
[----:B------:R-:W-:Y:S02]  /*1750*/  HADD2.F32 R91, -RZ, R176.H1_H1 ;  /* 0x300000b0ff5b7230 */ /* 0x000fe40000004100 */
[----:B------:R-:W-:Y:S01]  /*1760*/  FFMA.FTZ R128, R128, R88, R87 ;  /* 0x0000005880807223 */ /* 0x000fe20000010057 */
[----:B-1----:R-:W-:Y:S01]  /*1770*/  HADD2.F32 R94, -RZ, R130.H0_H0 ;  /* 0x20000082ff5e7230 */ /* 0x002fe20000004100 */
[--C-:B------:R-:W-:Y:S01]  /*1780*/  SHF.R.U64 R84, R84, 0x10, R85.reuse ;  /* 0x0000001054547819 */ /* 0x100fe20000001255 */
[----:B------:R-:W-:Y:S02]  /*1790*/  HADD2.F32 R87, -RZ, R86.H0_H0 ;  /* 0x20000056ff577230 */ /* 0x000fe40000004100 */
[----:B------:R-:W-:Y:S02]  /*17a0*/  IMAD.MOV.U32 R86, RZ, RZ, R85 ;  /* 0x000000ffff567224 */ /* 0x000fe400078e0055 */
[----:B------:R-:W-:Y:S01]  /*17b0*/  FMUL.FTZ R93, R91, R94 ;  /* 0x0000005e5b5d7220 */ /* 0x000fe20000410000 */
[----:B------:R-:W-:-:S02]  /*17c0*/  HADD2.F32 R110, -RZ, R110.H0_H0 ;  /* 0x2000006eff6e7230 */ /* 0x000fc40000004100 */
[----:B------:R-:W-:Y:S01]  /*17d0*/  FADD.FTZ R87, -R0, R87 ;  /* 0x0000005700577221 */ /* 0x000fe20000010100 */
[----:B------:R-:W-:Y:S01]  /*17e0*/  HADD2.F32 R91, -RZ, R84.H0_H0 ;  /* 0x20000054ff5b7230 */ /* 0x000fe20000004100 */
[----:B------:R-:W-:Y:S01]  /*17f0*/  SHF.R.U32.HI R84, RZ, 0x10, R85 ;  /* 0x00000010ff547819 */ /* 0x000fe20000011655 */
[----:B------:R-:W-:Y:S02]  /*1800*/  HADD2.F32 R85, -RZ, R86.H0_H0 ;  /* 0x20000056ff557230 */ /* 0x000fe40000004100 */
[----:B------:R-:W-:Y:S01]  /*1810*/  FFMA.FTZ R129, R129, R110, R90 ;  /* 0x0000006e81817223 */ /* 0x000fe2000001005a */
[----:B------:R-:W-:Y:S02]  /*1820*/  HADD2.F32 R90, -RZ, R131.H0_H0 ;  /* 0x20000083ff5a7230 */ /* 0x000fe40000004100 */
[----:B-----5:R-:W-:Y:S01]  /*1830*/  FMUL.FTZ R131, R114, R87 ;  /* 0x0000005772837220 */ /* 0x020fe20000410000 */
[----:B------:R-:W-:Y:S02]  /*1840*/  HADD2.F32 R87, -RZ, R84.H0_H0 ;  /* 0x20000054ff577230 */ /* 0x000fe40000004100 */
[C---:B------:R-:W-:Y:S01]  /*1850*/  FADD.FTZ R85, -R0.reuse, R85 ;  /* 0x0000005500557221 */ /* 0x040fe20000010100 */
[----:B------:R-:W-:Y:S01]  /*1860*/  FADD.FTZ R91, -R0, R91 ;  /* 0x0000005b005b7221 */ /* 0x000fe20000010100 */
[----:B------:R-:W-:Y:S01]  /*1870*/  FADD.FTZ R16, R16, R89 ;  /* 0x0000005910107221 */ /* 0x000fe20000010000 */
[C---:B------:R-:W-:Y:S01]  /*1880*/  FFMA.FTZ R36, R131.reuse, R89, R36 ;  /* 0x0000005983247223 */ /* 0x040fe20000010024 */
[----:B------:R-:W-:Y:S01]  /*1890*/  FMUL.FTZ R133, R114, R85 ;  /* 0x0000005572857220 */ /* 0x000fe20000410000 */
[----:B------:R-:W-:Y:S01]  /*18a0*/  FADD.FTZ R89, -R0, R87 ;  /* 0x0000005700597221 */ /* 0x000fe20000010100 */
[----:B------:R-:W-:Y:S01]  /*18b0*/  FMUL.FTZ R132, R114, R91 ;  /* 0x0000005b72847220 */ /* 0x000fe20000410000 */
[----:B------:R-:W-:Y:S01]  /*18c0*/  FADD.FTZ R85, R98, R127 ;  /* 0x0000007f62557221 */ /* 0x000fe20000010000 */
[----:B------:R-:W-:Y:S01]  /*18d0*/  FFMA.FTZ R87, R131, R127, R96 ;  /* 0x0000007f83577223 */ /* 0x000fe20000010060 */
[----:B------:R-:W-:-:S02]  /*18e0*/  HADD2.F32 R130, -RZ, R174.H1_H1 ;  /* 0x300000aeff827230 */ /* 0x000fc40000004100 */
[----:B------:R-:W-:Y:S01]  /*18f0*/  FADD.FTZ R84, R85, R128 ;  /* 0x0000008055547221 */ /* 0x000fe20000010000 */
[----:B------:R-:W-:Y:S01]  /*1900*/  FFMA.FTZ R86, R132, R128, R87 ;  /* 0x0000008084567223 */ /* 0x000fe20000010057 */
[----:B------:R-:W-:Y:S01]  /*1910*/  FMUL.FTZ R134, R114, R89 ;  /* 0x0000005972867220 */ /* 0x000fe20000410000 */
        /* <DEDUP_REMOVED lines=16> */
[C---:B------:R-:W-:Y:S01]  /*1a20*/  FFMA.FTZ R39, R134.reuse, R94, R39 ;  /* 0x0000005e86277223 */ /* 0x040fe20000010027 */
[----:B------:R-:W-:Y:S01]  /*1a30*/  FADD.FTZ R98, R85, R130 ;  /* 0x0000008255627221 */ /* 0x000fe20000010000 */
[----:B------:R-:W-:-:S07]  /*1a40*/  FFMA.FTZ R96, R134, R130, R87 ;  /* 0x0000008286607223 */ /* 0x000fce0000010057 */
.L_x_816:
[----:B------:R-:W-:Y:S05]  /*1a50*/  BSYNC.RECONVERGENT B0 ;  /* 0x0000000000007941 */ /* 0x000fea0003800200 */
.L_x_815:
        /* <DEDUP_REMOVED lines=97> */
.L_x_818:
[----:B------:R-:W-:Y:S05]  /*2070*/  BSYNC.RECONVERGENT B0 ;  /* 0x0000000000007941 */ /* 0x000fea0003800200 */
.L_x_817:
        /* <DEDUP_REMOVED lines=32> */
[----:B------:R-:W-:Y:S02]  /*2280*/  SHF.R.U32.HI R151, RZ, 0x10, R87 ;  /* 0x00000010ff977819 */ /* 0x000fe40000011657 */
[----:B------:R-:W-:Y:S01]  /*2290*/  MOV R99, R86 ;  /* 0x0000005600637202 */ /* 0x000fe20000000f00 */
        /* <DEDUP_REMOVED lines=63> */
.L_x_820:
[----:B------:R-:W-:Y:S05]  /*2690*/  BSYNC.RECONVERGENT B0 ;  /* 0x0000000000007941 */ /* 0x000fea0003800200 */
.L_x_819:
        /* <DEDUP_REMOVED lines=20> */
[----:B------:R-:W5:Y:S01]  /*27e0*/  LDG.E R155, desc[UR10][R94.64] ;  /* 0x0000000a5e9b7981 */ /* 0x000f62000c1e1900 */
[----:B-1----:R-:W-:-:S05]  /*27f0*/  @P0 IMAD.WIDE.U32 R90, R97, 0x8, R90 ;  /* 0x00000008615a0825 */ /* 0x002fca00078e005a */
[----:B------:R0:W5:Y:S01]  /*2800*/  @P0 LDG.E.64 R100, desc[UR10][R90.64] ;  /* 0x0000000a5a640981 */ /* 0x000162000c1e1b00 */
[----:B------:R-:W-:-:S05]  /*2810*/  @P5 IMAD.WIDE.U32 R92, R97, 0x4, R92 ;  /* 0x00000004615c5825 */ /* 0x000fca00078e005c */
[----:B------:R1:W5:Y:S01]  /*2820*/  @P5 LDG.E R156, desc[UR10][R92.64] ;  /* 0x0000000a5c9c5981 */ /* 0x000362000c1e1900 */
[----:B0-----:R-:W-:Y:S02]  /*2830*/  HADD2.F32 R91, -RZ, R188.H0_H0 ;  /* 0x200000bcff5b7230 */ /* 0x001fe40000004100 */
[----:B------:R-:W-:Y:S02]  /*2840*/  HADD2.F32 R157, -RZ, R185.H0_H0 ;  /* 0x200000b9ff9d7230 */ /* 0x000fe40000004100 */
[----:B------:R-:W-:Y:S02]  /*2850*/  HADD2.F32 R99, -RZ, R187.H1_H1 ;  /* 0x300000bbff637230 */ /* 0x000fe40000004100 */
[----:B------:R-:W-:Y:S02]  /*2860*/  HADD2.F32 R158, -RZ, R185.H1_H1 ;  /* 0x300000b9ff9e7230 */ /* 0x000fe40000004100 */
[--C-:B---3--:R-:W-:Y:S01]  /*2870*/  IMAD.MOV.U32 R90, RZ, RZ, R87.reuse ;  /* 0x000000ffff5a7224 */ /* 0x108fe200078e0057 */
[----:B-1----:R-:W-:-:S04]  /*2880*/  SHF.R.U64 R92, R86, 0x10, R87 ;  /* 0x00000010565c7819 */ /* 0x002fc80000001257 */
[----:B------:R-:W-:Y:S01]  /*2890*/  HADD2.F32 R93, -RZ, R90.H0_H0 ;  /* 0x2000005aff5d7230 */ /* 0x000fe20000004100 */
[--C-:B----4-:R-:W-:Y:S01]  /*28a0*/  SHF.R.U64 R160, R88, 0x10, R89.reuse ;  /* 0x0000001058a07819 */ /* 0x110fe20000001259 */
[--C-:B------:R-:W-:Y:S01]  /*28b0*/  IMAD.MOV.U32 R110, RZ, RZ, R89.reuse ;  /* 0x000000ffff6e7224 */ /* 0x100fe200078e0059 */
[----:B------:R-:W-:Y:S01]  /*28c0*/  SHF.R.U32.HI R111, RZ, 0x10, R89 ;  /* 0x00000010ff6f7819 */ /* 0x000fe20000011659 */
[----:B------:R-:W-:Y:S02]  /*28d0*/  IMAD.MOV.U32 R89, RZ, RZ, R86 ;  /* 0x000000ffff597224 */ /* 0x000fe400078e0056 */
[----:B------:R-:W-:Y:S02]  /*28e0*/  IMAD.MOV.U32 R97, RZ, RZ, R88 ;  /* 0x000000ffff617224 */ /* 0x000fe400078e0058 */
[----:B------:R-:W-:Y:S01]  /*28f0*/  FMUL.FTZ R86, R91, R93 ;  /* 0x0000005d5b567220 */ /* 0x000fe20000410000 */
[----:B------:R-:W-:Y:S02]  /*2900*/  HADD2.F32 R88, -RZ, R187.H0_H0 ;  /* 0x200000bbff587230 */ /* 0x000fe40000004100 */
[----:B------:R-:W-:-:S02]  /*2910*/  HADD2.F32 R89, -RZ, R89.H0_H0 ;  /* 0x20000059ff597230 */ /* 0x000fc40000004100 */
[----:B------:R-:W-:Y:S02]  /*2920*/  HADD2.F32 R110, -RZ, R110.H0_H0 ;  /* 0x2000006eff6e7230 */ /* 0x000fe40000004100 */
[----:B------:R-:W-:Y:S02]  /*2930*/  HADD2.F32 R97, -RZ, R97.H0_H0 ;  /* 0x20000061ff617230 */ /* 0x000fe40000004100 */
[----:B------:R-:W-:Y:S01]  /*2940*/  FMUL.FTZ R88, R88, R89 ;  /* 0x0000005958587220 */ /* 0x000fe20000410000 */
[----:B------:R-:W-:Y:S01]  /*2950*/  FFMA.FTZ R159, R159, R110, R86 ;  /* 0x0000006e9f9f7223 */ /* 0x000fe20000010056 */
[----:B--2---:R-:W-:Y:S01]  /*2960*/  IMAD.MOV.U32 R86, RZ, RZ, R84 ;  /* 0x000000ffff567224 */ /* 0x004fe200078e0054 */
[----:B------:R-:W-:Y:S01]  /*2970*/  SHF.R.U32.HI R94, RZ, 0x10, R87 ;  /* 0x00000010ff5e7819 */ /* 0x000fe20000011657 */
[----:B------:R-:W-:Y:S01]  /*2980*/  FFMA.FTZ R157, R157, R97, R88 ;  /* 0x000000619d9d7223 */ /* 0x000fe20000010058 */
[--C-:B------:R-:W-:Y:S01]  /*2990*/  SHF.R.U64 R87, R84, 0x10, R85.reuse ;  /* 0x0000001054577819 */ /* 0x100fe20000001255 */
[--C-:B------:R-:W-:Y:S01]  /*29a0*/  IMAD.MOV.U32 R88, RZ, RZ, R85.reuse ;  /* 0x000000ffff587224 */ /* 0x100fe200078e0055 */
[----:B------:R-:W-:Y:S01]  /*29b0*/  SHF.R.U32.HI R95, RZ, 0x10, R85 ;  /* 0x00000010ff5f7819 */ /* 0x000fe20000011655 */
[----:B------:R-:W-:-:S02]  /*29c0*/  HADD2.F32 R85, -RZ, R86.H0_H0 ;  /* 0x20000056ff557230 */ /* 0x000fc40000004100 */
[----:B------:R-:W-:Y:S02]  /*29d0*/  HADD2.F32 R87, -RZ, R87.H0_H0 ;  /* 0x20000057ff577230 */ /* 0x000fe40000004100 */
[----:B------:R-:W-:Y:S02]  /*29e0*/  HADD2.F32 R92, -RZ, R92.H0_H0 ;  /* 0x2000005cff5c7230 */ /* 0x000fe40000004100 */
[C---:B------:R-:W-:Y:S01]  /*29f0*/  FADD.FTZ R85, -R0.reuse, R85 ;  /* 0x0000005500557221 */ /* 0x040fe20000010100 */
[----:B------:R-:W-:Y:S02]  /*2a00*/  HADD2.F32 R90, -RZ, R160.H0_H0 ;  /* 0x200000a0ff5a7230 */ /* 0x000fe40000004100 */
[----:B------:R-:W-:Y:S01]  /*2a10*/  FADD.FTZ R87, -R0, R87 ;  /* 0x0000005700577221 */ /* 0x000fe20000010100 */
[----:B------:R-:W-:Y:S02]  /*2a20*/  HADD2.F32 R91, -RZ, R88.H0_H0 ;  /* 0x20000058ff5b7230 */ /* 0x000fe40000004100 */
[----:B------:R-:W-:Y:S01]  /*2a30*/  FMUL.FTZ R99, R99, R92 ;  /* 0x0000005c63637220 */ /* 0x000fe20000410000 */
[----:B-----5:R-:W-:Y:S01]  /*2a40*/  FMUL.FTZ R161, R114, R85 ;  /* 0x0000005572a17220 */ /* 0x020fe20000410000 */
[----:B------:R-:W-:-:S02]  /*2a50*/  HADD2.F32 R84, -RZ, R188.H1_H1 ;  /* 0x300000bcff547230 */ /* 0x000fc40000004100 */
[----:B------:R-:W-:Y:S01]  /*2a60*/  FMUL.FTZ R162, R114, R87 ;  /* 0x0000005772a27220 */ /* 0x000fe20000410000 */
[----:B------:R-:W-:Y:S02]  /*2a70*/  HADD2.F32 R94, -RZ, R94.H0_H0 ;  /* 0x2000005eff5e7230 */ /* 0x000fe40000004100 */
[----:B------:R-:W-:Y:S02]  /*2a80*/  HADD2.F32 R95, -RZ, R95.H0_H0 ;  /* 0x2000005fff5f7230 */ /* 0x000fe40000004100 */
[----:B------:R-:W-:Y:S01]  /*2a90*/  FFMA.FTZ R158, R158, R90, R99 ;  /* 0x0000005a9e9e7223 */ /* 0x000fe20000010063 */
[----:B------:R-:W-:Y:S01]  /*2aa0*/  FADD.FTZ R91, -R0, R91 ;  /* 0x0000005b005b7221 */ /* 0x000fe20000010100 */
[----:B------:R-:W-:Y:S01]  /*2ab0*/  FADD.FTZ R85, R98, R157 ;  /* 0x0000009d62557221 */ /* 0x000fe20000010000 */
[----:B------:R-:W-:Y:S01]  /*2ac0*/  FFMA.FTZ R87, R161, R157, R96 ;  /* 0x0000009da1577223 */ /* 0x000fe20000010060 */
[----:B------:R-:W-:Y:S02]  /*2ad0*/  HADD2.F32 R160, -RZ, R186.H1_H1 ;  /* 0x300000baffa07230 */ /* 0x000fe40000004100 */
[----:B------:R-:W-:Y:S01]  /*2ae0*/  FMUL.FTZ R99, R84, R94 ;  /* 0x0000005e54637220 */ /* 0x000fe20000410000 */
[----:B------:R-:W-:-:S02]  /*2af0*/  HADD2.F32 R86, -RZ, R111.H0_H0 ;  /* 0x2000006fff567230 */ /* 0x000fc40000004100 */
        /* <DEDUP_REMOVED lines=26> */
.L_x_822:
[----:B------:R-:W-:Y:S05]  /*2ca0*/  BSYNC.RECONVERGENT B0 ;  /* 0x0000000000007941 */ /* 0x000fea0003800200 */
.L_x_821:
[----:B------:R-:W0:Y:S01]  /*2cb0*/  SHFL.DOWN PT, R85, R98, 0x10, 0x1f ;  /* 0x0a001f0062557f89 */ /* 0x000e2200000e0000 */
[----:B------:R-:W-:Y:S03]  /*2cc0*/  BSSY.RECONVERGENT B0, `(.L_x_823) ;  /* 0x000001f000007945 */ /* 0x000fe60003800200 */
[----:B------:R-:W1:Y:S01]  /*2cd0*/  SHFL.DOWN PT, R87, R96, 0x10, 0x1f ;  /* 0x0a001f0060577f89 */ /* 0x000e6200000e0000 */
[----:B0-----:R-:W-:Y:S01]  /*2ce0*/  FADD.FTZ R85, R85, R98 ;  /* 0x0000006255557221 */ /* 0x001fe20000010000 */
[----:B-1----:R-:W-:-:S04]  /*2cf0*/  FADD.FTZ R87, R87, R96 ;  /* 0x0000006057577221 */ /* 0x002fc80000010000 */
[----:B------:R-:W0:Y:S04]  /*2d00*/  SHFL.DOWN PT, R0, R85, 0x8, 0x1f ;  /* 0x09001f0055007f89 */ /* 0x000e2800000e0000 */
[----:B------:R-:W1:Y:S01]  /*2d10*/  SHFL.DOWN PT, R84, R87, 0x8, 0x1f ;  /* 0x09001f0057547f89 */ /* 0x000e6200000e0000 */
[----:B0-----:R-:W-:Y:S02]  /*2d20*/  FADD.FTZ R86, R85, R0 ;  /* 0x0000000055567221 */ /* 0x001fe40000010000 */
[----:B------:R-:W0:Y:S01]  /*2d30*/  S2R R0, SR_TID.X ;  /* 0x0000000000007919 */ /* 0x000e220000002100 */
[----:B-1----:R-:W-:Y:S02]  /*2d40*/  FADD.FTZ R84, R87, R84 ;  /* 0x0000005457547221 */ /* 0x002fe40000010000 */
[----:B------:R-:W1:Y:S04]  /*2d50*/  SHFL.DOWN PT, R89, R86, 0x4, 0x1f ;  /* 0x08801f0056597f89 */ /* 0x000e6800000e0000 */
[----:B------:R-:W2:Y:S01]  /*2d60*/  SHFL.DOWN PT, R91, R84, 0x4, 0x1f ;  /* 0x08801f00545b7f89 */ /* 0x000ea200000e0000 */
[----:B-1----:R-:W-:Y:S01]  /*2d70*/  FADD.FTZ R89, R86, R89 ;  /* 0x0000005956597221 */ /* 0x002fe20000010000 */
[----:B--2---:R-:W-:-:S04]  /*2d80*/  FADD.FTZ R91, R84, R91 ;  /* 0x0000005b545b7221 */ /* 0x004fc80000010000 */
[----:B------:R-:W1:Y:S01]  /*2d90*/  SHFL.DOWN PT, R88, R89, 0x2, 0x1f ;  /* 0x08401f0059587f89 */ /* 0x000e6200000e0000 */
[----:B0-----:R-:W-:-:S03]  /*2da0*/  LOP3.LUT P0, RZ, R0, 0x1f, RZ, 0xc0, !PT ;  /* 0x0000001f00ff7812 */ /* 0x001fc6000780c0ff */
[----:B------:R-:W0:Y:S01]  /*2db0*/  SHFL.DOWN PT, R90, R91, 0x2, 0x1f ;  /* 0x08401f005b5a7f89 */ /* 0x000e2200000e0000 */
[----:B-1----:R-:W-:Y:S01]  /*2dc0*/  FADD.FTZ R88, R89, R88 ;  /* 0x0000005859587221 */ /* 0x002fe20000010000 */
[----:B0-----:R-:W-:-:S04]  /*2dd0*/  FADD.FTZ R90, R91, R90 ;  /* 0x0000005a5b5a7221 */ /* 0x001fc80000010000 */
        /* <DEDUP_REMOVED lines=13> */
.L_x_824:
[----:B------:R-:W-:Y:S05]  /*2eb0*/  BSYNC.RECONVERGENT B0 ;  /* 0x0000000000007941 */ /* 0x000fea0003800200 */
.L_x_823:
        /* <DEDUP_REMOVED lines=9> */
[----:B--2---:R-:W-:Y:S01]  /*2f50*/  IMAD.IADD R113, R113, 0x1, R110 ;  /* 0x0000000171717824 */ /* 0x004fe200078e026e */
[----:B------:R-:W-:-:S04]  /*2f60*/  @!UP1 UIADD3 UR8, UPT, UPT, UR4, 0x5010, URZ ;  /* 0x0000501004089890 */ /* 0x000fc8000fffe0ff */
[----:B------:R-:W-:Y:S01]  /*2f70*/  ISETP.GE.AND P0, PT, R113, R111, PT ;  /* 0x0000006f7100720c */ /* 0x000fe20003f06270 */
        /* <DEDUP_REMOVED lines=46> */
[----:B------:R-:W-:Y:S01]  /*3260*/  FFMA.FTZ R86, R124, R92, R93 ;  /* 0x0000005c7c567223 */ /* 0x000fe2000001005d */
[----:B------:R-:W-:Y:S01]  /*3270*/  FADD.FTZ R85, R118, -R85 ;  /* 0x8000005576557221 */ /* 0x000fe20000010000 */
[----:B------:R-:W-:Y:S02]  /*3280*/  FADD.FTZ R87, R119, -R84 ;  /* 0x8000005477577221 */ /* 0x000fe40000010000 */
[----:B------:R-:W-:Y:S01]  /*3290*/  FADD.FTZ R89, R121, -R86 ;  /* 0x8000005679597221 */ /* 0x000fe20000010000 */
[C---:B-----5:R-:W-:Y:S01]  /*32a0*/  FMUL.FTZ R85, R114.reuse, R85 ;  /* 0x0000005572557220 */ /* 0x060fe20000410000 */
[C---:B------:R-:W-:Y:S02]  /*32b0*/  FMUL.FTZ R87, R114.reuse, R87 ;  /* 0x0000005772577220 */ /* 0x040fe40000410000 */
[----:B------:R-:W-:Y:S01]  /*32c0*/  FMUL.FTZ R89, R114, R89 ;  /* 0x0000005972597220 */ /* 0x000fe20000410000 */
[----:B------:R-:W-:Y:S01]  /*32d0*/  FMUL.FTZ R85, R85, UR14 ;  /* 0x0000000e55557c20 */ /* 0x000fe20008410000 */
[----:B------:R-:W-:-:S02]  /*32e0*/  FMUL.FTZ R87, R87, UR14 ;  /* 0x0000000e57577c20 */ /* 0x000fc40008410000 */
[----:B------:R-:W-:Y:S02]  /*32f0*/  FMUL.FTZ R89, R89, UR14 ;  /* 0x0000000e59597c20 */ /* 0x000fe40008410000 */
[----:B------:R-:W-:Y:S02]  /*3300*/  FSEL R85, R85, RZ, P6 ;  /* 0x000000ff55557208 */ /* 0x000fe40003000000 */
[----:B------:R-:W-:-:S04]  /*3310*/  LOP3.LUT P6, RZ, R117, 0xff00, RZ, 0xc0, !PT ;  /* 0x0000ff0075ff7812 */ /* 0x000fc800078cc0ff */
[----:B------:R-:W-:Y:S01]  /*3320*/  FSEL R84, R87, RZ, P6 ;  /* 0x000000ff57547208 */ /* 0x000fe20003000000 */
[----:B------:R-:W-:Y:S01]  /*3330*/  FFMA.FTZ R87, R123, R92, R93 ;  /* 0x0000005c7b577223 */ /* 0x000fe2000001005d */
[----:B------:R-:W-:Y:S02]  /*3340*/  LOP3.LUT P6, RZ, R117, 0xff0000, RZ, 0xc0, !PT ;  /* 0x00ff000075ff7812 */ /* 0x000fe400078cc0ff */
[----:B------:R-:W-:Y:S01]  /*3350*/  F2FP.F16.F32.PACK_AB R85, R84, R85 ;  /* 0x000000555455723e */ /* 0x000fe200000000ff */
[----:B------:R-:W-:-:S03]  /*3360*/  FADD.FTZ R87, R120, -R87 ;  /* 0x8000005778577221 */ /* 0x000fc60000010000 */
[----:B------:R-:W-:Y:S01]  /*3370*/  PRMT R84, R85, 0x7632, R84 ;  /* 0x0000763255547816 */ /* 0x000fe20000000054 */
[----:B------:R-:W-:-:S04]  /*3380*/  FMUL.FTZ R87, R114, R87 ;  /* 0x0000005772577220 */ /* 0x000fc80000410000 */
[----:B------:R-:W-:-:S05]  /*3390*/  FMUL.FTZ R87, R87, UR14 ;  /* 0x0000000e57577c20 */ /* 0x000fca0008410000 */
[----:B------:R-:W-:Y:S02]  /*33a0*/  FSEL R87, R87, RZ, P6 ;  /* 0x000000ff57577208 */ /* 0x000fe40003000000 */
[----:B------:R-:W-:-:S04]  /*33b0*/  ISETP.GE.U32.AND P6, PT, R117, 0x1000000, PT ;  /* 0x010000007500780c */ /* 0x000fc80003fc6070 */
[----:B------:R-:W-:Y:S02]  /*33c0*/  FSEL R86, R89, RZ, P6 ;  /* 0x000000ff59567208 */ /* 0x000fe40003000000 */
[----:B------:R-:W-:Y:S02]  /*33d0*/  PRMT R89, R85, 0x7610, R89 ;  /* 0x0000761055597816 */ /* 0x000fe40000000059 */
[----:B------:R-:W-:-:S04]  /*33e0*/  F2FP.F16.F32.PACK_AB R86, R86, R87 ;  /* 0x000000575656723e */ /* 0x000fc800000000ff */
[C---:B------:R-:W-:Y:S02]  /*33f0*/  PRMT R91, R86.reuse, 0x7632, R91 ;  /* 0x00007632565b7816 */ /* 0x040fe4000000005b */
[----:B------:R-:W-:Y:S01]  /*3400*/  PRMT R88, R86, 0x7610, R88 ;  /* 0x0000761056587816 */ /* 0x000fe20000000058 */
[----:B------:R-:W-:Y:S06]  /*3410*/  BRA `(.L_x_830) ;  /* 0x0000001400607947 */ /* 0x000fec0003800000 */
.L_x_829:
        /* <DEDUP_REMOVED lines=10> */
[----:B------:R-:W-:-:S02]  /*34c0*/  FMUL.FTZ R88, R114, R89 ;  /* 0x0000005972587220 */ /* 0x000fc40000410000 */
[----:B------:R-:W-:Y:S01]  /*34d0*/  FMUL.FTZ R84, R85, UR14 ;  /* 0x0000000e55547c20 */ /* 0x000fe20008410000 */
[----:B------:R-:W-:Y:S01]  /*34e0*/  FMUL.FTZ R86, R87, UR14 ;  /* 0x0000000e57567c20 */ /* 0x000fe20008410000 */
[----:B------:R-:W-:-:S03]  /*34f0*/  FMUL.FTZ R89, R88, UR14 ;  /* 0x0000000e58597c20 */ /* 0x000fc60008410000 */
[----:B------:R-:W-:Y:S02]  /*3500*/  FSEL R84, R84, RZ, P6 ;  /* 0x000000ff54547208 */ /* 0x000fe40003000000 */
[C---:B------:R-:W-:Y:S02]  /*3510*/  LOP3.LUT P6, RZ, R117.reuse, 0xff00, RZ, 0xc0, !PT ;  /* 0x0000ff0075ff7812 */ /* 0x040fe400078cc0ff */
[----:B------:R-:W-:Y:S02]  /*3520*/  F2FP.F16.F32.PACK_AB R84, R84, R85 ;  /* 0x000000555454723e */ /* 0x000fe400000000ff */
[----:B------:R-:W-:Y:S02]  /*3530*/  FSEL R86, R86, RZ, P6 ;  /* 0x000000ff56567208 */ /* 0x000fe40003000000 */
[----:B------:R-:W-:Y:S02]  /*3540*/  LOP3.LUT P6, RZ, R117, 0xff0000, RZ, 0xc0, !PT ;  /* 0x00ff000075ff7812 */ /* 0x000fe400078cc0ff */
[----:B------:R-:W-:-:S02]  /*3550*/  F2FP.F16.F32.PACK_AB R86, R86, R87 ;  /* 0x000000575656723e */ /* 0x000fc400000000ff */
[----:B------:R-:W-:Y:S01]  /*3560*/  FSEL R91, R89, RZ, P6 ;  /* 0x000000ff595b7208 */ /* 0x000fe20003000000 */
[----:B------:R-:W-:Y:S01]  /*3570*/  FADD.FTZ R89, R121, -R90 ;  /* 0x8000005a79597221 */ /* 0x000fe20000010000 */
[----:B------:R-:W-:Y:S02]  /*3580*/  ISETP.GE.U32.AND P6, PT, R117, 0x1000000, PT ;  /* 0x010000007500780c */ /* 0x000fe40003fc6070 */
[----:B------:R-:W-:Y:S01]  /*3590*/  F2FP.F16.F32.PACK_AB R91, R91, R88 ;  /* 0x000000585b5b723e */ /* 0x000fe200000000ff */
[----:B------:R-:W-:Y:S01]  /*35a0*/  FMUL.FTZ R90, R114, R89 ;  /* 0x00000059725a7220 */ /* 0x000fe20000410000 */
[----:B------:R-:W-:Y:S02]  /*35b0*/  PRMT R165, R84, 0x7610, R165 ;  /* 0x0000761054a57816 */ /* 0x000fe400000000a5 */
[C---:B------:R-:W-:Y:S01]  /*35c0*/  PRMT R88, R91.reuse, 0x7632, R88 ;  /* 0x000076325b587816 */ /* 0x040fe20000000058 */
[----:B------:R-:W-:Y:S01]  /*35d0*/  FMUL.FTZ R89, R90, UR14 ;  /* 0x0000000e5a597c20 */ /* 0x000fe20008410000 */
[----:B------:R-:W-:-:S02]  /*35e0*/  PRMT R167, R91, 0x7610, R167 ;  /* 0x000076105ba77816 */ /* 0x000fc400000000a7 */
[----:B------:R-:W-:Y:S02]  /*35f0*/  PRMT R166, R86, 0x7610, R166 ;  /* 0x0000761056a67816 */ /* 0x000fe400000000a6 */
[----:B------:R-:W-:Y:S02]  /*3600*/  FSEL R95, R89, RZ, P6 ;  /* 0x000000ff595f7208 */ /* 0x000fe40003000000 */
[----:B------:R-:W-:Y:S02]  /*3610*/  PRMT R89, R84, 0x7632, R89 ;  /* 0x0000763254597816 */ /* 0x000fe40000000059 */
[----:B------:R-:W-:Y:S02]  /*3620*/  F2FP.F16.F32.PACK_AB R95, R95, R90 ;  /* 0x0000005a5f5f723e */ /* 0x000fe400000000ff */
[----:B------:R-:W-:Y:S02]  /*3630*/  PRMT R84, R86, 0x7632, R84 ;  /* 0x0000763256547816 */ /* 0x000fe40000000054 */
[----:B------:R-:W-:-:S02]  /*3640*/  PRMT R91, R95, 0x7632, R91 ;  /* 0x000076325f5b7816 */ /* 0x000fc4000000005b */
[----:B------:R-:W-:Y:S01]  /*3650*/  PRMT R168, R95, 0x7610, R168 ;  /* 0x000076105fa87816 */ /* 0x000fe200000000a8 */
[----:B------:R-:W-:Y:S06]  /*3660*/  BRA `(.L_x_830) ;  /* 0x0000001000cc7947 */ /* 0x000fec0003800000 */
.L_x_828:
[----:B------:R-:W-:Y:S01]  /*3670*/  UMOV UR4, UR6 ;  /* 0x0000000600047c82 */ /* 0x000fe20008000000 */
[----:B------:R-:W-:Y:S01]  /*3680*/  UMOV UR5, UR7 ;  /* 0x0000000700057c82 */ /* 0x000fe20008000000 */
[----:B------:R-:W-:-:S04]  /*3690*/  UISETP.NE.U32.AND UP0, UPT, UR4, URZ, UPT ;  /* 0x000000ff0400728c */ /* 0x000fc8000bf05070 */
[----:B------:R-:W-:-:S09]  /*36a0*/  UISETP.NE.AND.EX UP0, UPT, UR5, URZ, UPT, UP0 ;  /* 0x000000ff0500728c */ /* 0x000fd2000bf05300 */
[----:B------:R-:W-:Y:S05]  /*36b0*/  BRA.U UP0, `(.L_x_831) ;  /* 0x00000001009c7547 */ /* 0x000fea000b800000 */
[----:B------:R-:W-:Y:S02]  /*36c0*/  IMAD.MOV.U32 R84, RZ, RZ, R108 ;  /* 0x000000ffff547224 */ /* 0x000fe400078e006c */
[-C--:B------:R-:W-:Y:S01]  /*36d0*/  FFMA.FTZ R87, R3, R92.reuse, R93 ;  /* 0x0000005c03577223 */ /* 0x080fe2000001005d */
[----:B------:R-:W-:Y:S01]  /*36e0*/  LOP3.LUT P6, RZ, R117, 0xff, RZ, 0xc0, !PT ;  /* 0x000000ff75ff7812 */ /* 0x000fe200078cc0ff */
[----:B------:R-:W-:Y:S02]  /*36f0*/  IMAD.MOV.U32 R86, RZ, RZ, R109 ;  /* 0x000000ffff567224 */ /* 0x000fe400078e006d */
[-C--:B------:R-:W-:Y:S01]  /*3700*/  FFMA.FTZ R89, R123, R92.reuse, R93 ;  /* 0x0000005c7b597223 */ /* 0x080fe2000001005d */
[----:B------:R-:W-:Y:S02]  /*3710*/  HADD2.F32 R85, -RZ, R84.H0_H0 ;  /* 0x20000054ff557230 */ /* 0x000fe40000004100 */
[----:B------:R-:W-:Y:S01]  /*3720*/  FADD.FTZ R87, R118, -R87 ;  /* 0x8000005776577221 */ /* 0x000fe20000010000 */
[----:B------:R-:W-:Y:S01]  /*3730*/  FFMA.FTZ R84, R122, R92, R93 ;  /* 0x0000005c7a547223 */ /* 0x000fe2000001005d */
[----:B------:R-:W-:-:S02]  /*3740*/  FADD.FTZ R89, R120, -R89 ;  /* 0x8000005978597221 */ /* 0x000fc40000010000 */
[----:B-----5:R-:W-:Y:S01]  /*3750*/  FFMA.FTZ R85, R114, R87, R85 ;  /* 0x0000005772557223 */ /* 0x020fe20000010055 */
[----:B------:R-:W-:Y:S01]  /*3760*/  SHF.R.U64 R87, R108, 0x10, R109 ;  /* 0x000000106c577819 */ /* 0x000fe2000000126d */
[----:B------:R-:W-:Y:S02]  /*3770*/  FADD.FTZ R84, R119, -R84 ;  /* 0x8000005477547221 */ /* 0x000fe40000010000 */
[----:B------:R-:W-:Y:S02]  /*3780*/  FMUL.FTZ R85, R85, UR14 ;  /* 0x0000000e55557c20 */ /* 0x000fe40008410000 */
[----:B------:R-:W-:-:S03]  /*3790*/  HADD2.F32 R87, -RZ, R87.H0_H0 ;  /* 0x20000057ff577230 */ /* 0x000fc60000004100 */
[----:B------:R-:W-:Y:S02]  /*37a0*/  FSEL R85, R85, RZ, P6 ;  /* 0x000000ff55557208 */ /* 0x000fe40003000000 */
[----:B------:R-:W-:Y:S01]  /*37b0*/  FFMA.FTZ R87, R114, R84, R87 ;  /* 0x0000005472577223 */ /* 0x000fe20000010057 */
[----:B------:R-:W-:-:S03]  /*37c0*/  LOP3.LUT P6, RZ, R117, 0xff00, RZ, 0xc0, !PT ;  /* 0x0000ff0075ff7812 */ /* 0x000fc600078cc0ff */
[----:B------:R-:W-:-:S05]  /*37d0*/  FMUL.FTZ R87, R87, UR14 ;  /* 0x0000000e57577c20 */ /* 0x000fca0008410000 */
[----:B------:R-:W-:Y:S01]  /*37e0*/  FSEL R84, R87, RZ, P6 ;  /* 0x000000ff57547208 */ /* 0x000fe20003000000 */
[----:B------:R-:W-:Y:S02]  /*37f0*/  HADD2.F32 R87, -RZ, R86.H0_H0 ;  /* 0x20000056ff577230 */ /* 0x000fe40000004100 */
[----:B------:R-:W-:Y:S01]  /*3800*/  FFMA.FTZ R86, R124, R92, R93 ;  /* 0x0000005c7c567223 */ /* 0x000fe2000001005d */
[----:B------:R-:W-:Y:S02]  /*3810*/  LOP3.LUT P6, RZ, R117, 0xff0000, RZ, 0xc0, !PT ;  /* 0x00ff000075ff7812 */ /* 0x000fe400078cc0ff */
[----:B------:R-:W-:Y:S01]  /*3820*/  F2FP.F16.F32.PACK_AB R85, R84, R85 ;  /* 0x000000555455723e */ /* 0x000fe200000000ff */
[----:B------:R-:W-:Y:S01]  /*3830*/  FFMA.FTZ R87, R114, R89, R87 ;  /* 0x0000005972577223 */ /* 0x000fe20000010057 */
[----:B------:R-:W-:Y:S01]  /*3840*/  SHF.R.U32.HI R89, RZ, 0x10, R109 ;  /* 0x00000010ff597819 */ /* 0x000fe2000001166d */
[----:B------:R-:W-:Y:S01]  /*3850*/  FADD.FTZ R86, R121, -R86 ;  /* 0x8000005679567221 */ /* 0x000fe20000010000 */
[----:B------:R-:W-:Y:S01]  /*3860*/  PRMT R84, R85, 0x7632, R84 ;  /* 0x0000763255547816 */ /* 0x000fe20000000054 */
[----:B------:R-:W-:-:S02]  /*3870*/  FMUL.FTZ R87, R87, UR14 ;  /* 0x0000000e57577c20 */ /* 0x000fc40008410000 */
[----:B------:R-:W-:-:S03]  /*3880*/  HADD2.F32 R89, -RZ, R89.H0_H0 ;  /* 0x20000059ff597230 */ /* 0x000fc60000004100 */
[----:B------:R-:W-:Y:S02]  /*3890*/  FSEL R87, R87, RZ, P6 ;  /* 0x000000ff57577208 */ /* 0x000fe40003000000 */
[----:B------:R-:W-:Y:S01]  /*38a0*/  FFMA.FTZ R89, R114, R86, R89 ;  /* 0x0000005672597223 */ /* 0x000fe20000010059 */
[----:B------:R-:W-:-:S03]  /*38b0*/  ISETP.GE.U32.AND P6, PT, R117, 0x1000000, PT ;  /* 0x010000007500780c */ /* 0x000fc60003fc6070 */
[----:B------:R-:W-:-:S05]  /*38c0*/  FMUL.FTZ R89, R89, UR14 ;  /* 0x0000000e59597c20 */ /* 0x000fca0008410000 */
[----:B------:R-:W-:Y:S02]  /*38d0*/  FSEL R86, R89, RZ, P6 ;  /* 0x000000ff59567208 */ /* 0x000fe40003000000 */
[----:B------:R-:W-:Y:S02]  /*38e0*/  PRMT R89, R85, 0x7610, R89 ;  /* 0x0000761055597816 */ /* 0x000fe40000000059 */
[----:B------:R-:W-:-:S04]  /*38f0*/  F2FP.F16.F32.PACK_AB R86, R86, R87 ;  /* 0x000000575656723e */ /* 0x000fc800000000ff */
[C---:B------:R-:W-:Y:S02]  /*3900*/  PRMT R91, R86.reuse, 0x7632, R91 ;  /* 0x00007632565b7816 */ /* 0x040fe4000000005b */
[----:B------:R-:W-:Y:S01]  /*3910*/  PRMT R88, R86, 0x7610, R88 ;  /* 0x0000761056587816 */ /* 0x000fe20000000058 */
[----:B------:R-:W-:Y:S06]  /*3920*/  BRA `(.L_x_830) ;  /* 0x00000010001c7947 */ /* 0x000fec0003800000 */
.L_x_831:
[----:B------:R-:W-:Y:S01]  /*3930*/  MOV R84, R108 ;  /* 0x0000006c00547202 */ /* 0x000fe20000000f00 */
[-CC-:B------:R-:W-:Y:S01]  /*3940*/  FFMA.FTZ R85, R3, R92.reuse, R93.reuse ;  /* 0x0000005c03557223 */ /* 0x180fe2000001005d */
[-C--:B------:R-:W-:Y:S01]  /*3950*/  FFMA.FTZ R86, R122, R92.reuse, R93 ;  /* 0x0000005c7a567223 */ /* 0x080fe2000001005d */
[----:B------:R-:W-:Y:S01]  /*3960*/  IMAD.MOV.U32 R88, RZ, RZ, R109 ;  /* 0x000000ffff587224 */ /* 0x000fe200078e006d */
[----:B------:R-:W-:Y:S01]  /*3970*/  LOP3.LUT P6, RZ, R117, 0xff, RZ, 0xc0, !PT ;  /* 0x000000ff75ff7812 */ /* 0x000fe200078cc0ff */
[----:B------:R-:W-:Y:S02]  /*3980*/  HADD2.F32 R87, -RZ, R84.H0_H0 ;  /* 0x20000054ff577230 */ /* 0x000fe40000004100 */
[----:B------:R-:W-:Y:S01]  /*3990*/  FADD.FTZ R85, R118, -R85 ;  /* 0x8000005576557221 */ /* 0x000fe20000010000 */
[----:B------:R-:W-:Y:S01]  /*39a0*/  FFMA.FTZ R90, R124, R92, R93 ;  /* 0x0000005c7c5a7223 */ /* 0x000fe2000001005d */
[----:B------:R-:W-:Y:S02]  /*39b0*/  HADD2.F32 R91, -RZ, R88.H0_H0 ;  /* 0x20000058ff5b7230 */ /* 0x000fe40000004100 */
[----:B-----5:R-:W-:Y:S01]  /*39c0*/  FFMA.FTZ R85, R114, R85, R87 ;  /* 0x0000005572557223 */ /* 0x020fe20000010057 */
[----:B------:R-:W-:-:S03]  /*39d0*/  SHF.R.U64 R87, R108, 0x10, R109 ;  /* 0x000000106c577819 */ /* 0x000fc6000000126d */
[----:B------:R-:W-:Y:S02]  /*39e0*/  FMUL.FTZ R84, R85, UR14 ;  /* 0x0000000e55547c20 */ /* 0x000fe40008410000 */
[----:B------:R-:W-:Y:S02]  /*39f0*/  HADD2.F32 R89, -RZ, R87.H0_H0 ;  /* 0x20000057ff597230 */ /* 0x000fe40000004100 */
[----:B------:R-:W-:Y:S01]  /*3a00*/  FADD.FTZ R87, R119, -R86 ;  /* 0x8000005677577221 */ /* 0x000fe20000010000 */
[----:B------:R-:W-:-:S03]  /*3a10*/  FSEL R84, R84, RZ, P6 ;  /* 0x000000ff54547208 */ /* 0x000fc60003000000 */
[----:B------:R-:W-:Y:S01]  /*3a20*/  FFMA.FTZ R87, R114, R87, R89 ;  /* 0x0000005772577223 */ /* 0x000fe20000010059 */
[----:B------:R-:W-:Y:S01]  /*3a30*/  FFMA.FTZ R89, R123, R92, R93 ;  /* 0x0000005c7b597223 */ /* 0x000fe2000001005d */
[----:B------:R-:W-:Y:S02]  /*3a40*/  LOP3.LUT P6, RZ, R117, 0xff00, RZ, 0xc0, !PT ;  /* 0x0000ff0075ff7812 */ /* 0x000fe400078cc0ff */
[----:B------:R-:W-:Y:S01]  /*3a50*/  FMUL.FTZ R86, R87, UR14 ;  /* 0x0000000e57567c20 */ /* 0x000fe20008410000 */
[----:B------:R-:W-:Y:S01]  /*3a60*/  FADD.FTZ R89, R120, -R89 ;  /* 0x8000005978597221 */ /* 0x000fe20000010000 */
[----:B------:R-:W-:-:S03]  /*3a70*/  F2FP.F16.F32.PACK_AB R84, R84, R85 ;  /* 0x000000555454723e */ /* 0x000fc600000000ff */
[----:B------:R-:W-:Y:S01]  /*3a80*/  FFMA.FTZ R91, R114, R89, R91 ;  /* 0x00000059725b7223 */ /* 0x000fe2000001005b */
[----:B------:R-:W-:Y:S02]  /*3a90*/  SHF.R.U32.HI R89, RZ, 0x10, R109 ;  /* 0x00000010ff597819 */ /* 0x000fe4000001166d */
[----:B------:R-:W-:Y:S01]  /*3aa0*/  FSEL R86, R86, RZ, P6 ;  /* 0x000000ff56567208 */ /* 0x000fe20003000000 */
[----:B------:R-:W-:Y:S01]  /*3ab0*/  FMUL.FTZ R88, R91, UR14 ;  /* 0x0000000e5b587c20 */ /* 0x000fe20008410000 */
[----:B------:R-:W-:Y:S01]  /*3ac0*/  LOP3.LUT P6, RZ, R117, 0xff0000, RZ, 0xc0, !PT ;  /* 0x00ff000075ff7812 */ /* 0x000fe200078cc0ff */
[----:B------:R-:W-:Y:S02]  /*3ad0*/  HADD2.F32 R95, -RZ, R89.H0_H0 ;  /* 0x20000059ff5f7230 */ /* 0x000fe40000004100 */
[----:B------:R-:W-:Y:S01]  /*3ae0*/  FADD.FTZ R89, R121, -R90 ;  /* 0x8000005a79597221 */ /* 0x000fe20000010000 */
[----:B------:R-:W-:Y:S02]  /*3af0*/  F2FP.F16.F32.PACK_AB R86, R86, R87 ;  /* 0x000000575656723e */ /* 0x000fe400000000ff */
[----:B------:R-:W-:Y:S01]  /*3b00*/  FSEL R88, R88, RZ, P6 ;  /* 0x000000ff58587208 */ /* 0x000fe20003000000 */
[----:B------:R-:W-:Y:S01]  /*3b10*/  FFMA.FTZ R95, R114, R89, R95 ;  /* 0x00000059725f7223 */ /* 0x000fe2000001005f */
[----:B------:R-:W-:-:S02]  /*3b20*/  ISETP.GE.U32.AND P6, PT, R117, 0x1000000, PT ;  /* 0x010000007500780c */ /* 0x000fc40003fc6070 */
[----:B------:R-:W-:Y:S01]  /*3b30*/  F2FP.F16.F32.PACK_AB R91, R88, R91 ;  /* 0x0000005b585b723e */ /* 0x000fe200000000ff */
[----:B------:R-:W-:Y:S01]  /*3b40*/  FMUL.FTZ R89, R95, UR14 ;  /* 0x0000000e5f597c20 */ /* 0x000fe20008410000 */
[C---:B------:R-:W-:Y:S02]  /*3b50*/  PRMT R165, R84.reuse, 0x7610, R165 ;  /* 0x0000761054a57816 */ /* 0x040fe400000000a5 */
[----:B------:R-:W-:Y:S02]  /*3b60*/  PRMT R88, R91, 0x7632, R88 ;  /* 0x000076325b587816 */ /* 0x000fe40000000058 */
[----:B------:R-:W-:Y:S02]  /*3b70*/  FSEL R90, R89, RZ, P6 ;  /* 0x000000ff595a7208 */ /* 0x000fe40003000000 */
[----:B------:R-:W-:Y:S02]  /*3b80*/  PRMT R89, R84, 0x7632, R89 ;  /* 0x0000763254597816 */ /* 0x000fe40000000059 */
[----:B------:R-:W-:-:S02]  /*3b90*/  F2FP.F16.F32.PACK_AB R90, R90, R95 ;  /* 0x0000005f5a5a723e */ /* 0x000fc400000000ff */
[----:B------:R-:W-:Y:S02]  /*3ba0*/  PRMT R167, R91, 0x7610, R167 ;  /* 0x000076105ba77816 */ /* 0x000fe400000000a7 */
[C---:B------:R-:W-:Y:S02]  /*3bb0*/  PRMT R84, R86.reuse, 0x7632, R84 ;  /* 0x0000763256547816 */ /* 0x040fe40000000054 */
[----:B------:R-:W-:Y:S02]  /*3bc0*/  PRMT R166, R86, 0x7610, R166 ;  /* 0x0000761056a67816 */ /* 0x000fe400000000a6 */
[C---:B------:R-:W-:Y:S02]  /*3bd0*/  PRMT R91, R90.reuse, 0x7632, R91 ;  /* 0x000076325a5b7816 */ /* 0x040fe4000000005b */
[----:B------:R-:W-:Y:S01]  /*3be0*/  PRMT R168, R90, 0x7610, R168 ;  /* 0x000076105aa87816 */ /* 0x000fe200000000a8 */
[----:B------:R-:W-:Y:S06]  /*3bf0*/  BRA `(.L_x_830) ;  /* 0x0000000c00687947 */ /* 0x000fec0003800000 */
.L_x_827:
        /* <DEDUP_REMOVED lines=13> */
[----:B------:R-:W-:-:S03]  /*3cd0*/  FADD.FTZ R87, R120, -R87 ;  /* 0x8000005778577221 */ /* 0x000fc60000010000 */
[C---:B-----5:R-:W-:Y:S01]  /*3ce0*/  FMUL.FTZ R85, R114.reuse, R85 ;  /* 0x0000005572557220 */ /* 0x060fe20000410000 */
[----:B------:R-:W-:-:S03]  /*3cf0*/  FMUL.FTZ R87, R114, R87 ;  /* 0x0000005772577220 */ /* 0x000fc60000410000 */
[----:B------:R-:W-:Y:S01]  /*3d00*/  FMUL.FTZ R85, R85, UR14 ;  /* 0x0000000e55557c20 */ /* 0x000fe20008410000 */
[----:B------:R-:W-:-:S04]  /*3d10*/  FMUL.FTZ R87, R87, UR14 ;  /* 0x0000000e57577c20 */ /* 0x000fc80008410000 */
[----:B------:R-:W-:Y:S02]  /*3d20*/  FSEL R88, R85, RZ, P6 ;  /* 0x000000ff55587208 */ /* 0x000fe40003000000 */
[----:B------:R-:W-:-:S04]  /*3d30*/  LOP3.LUT P6, RZ, R116, 0xff00, RZ, 0xc0, !PT ;  /* 0x0000ff0074ff7812 */ /* 0x000fc800078cc0ff */
[----:B------:R-:W-:Y:S02]  /*3d40*/  FSEL R85, R85, RZ, P6 ;  /* 0x000000ff55557208 */ /* 0x000fe40003000000 */
[----:B------:R-:W-:Y:S02]  /*3d50*/  LOP3.LUT P6, RZ, R117, 0xff0000, RZ, 0xc0, !PT ;  /* 0x00ff000075ff7812 */ /* 0x000fe400078cc0ff */
[----:B------:R-:W-:Y:S02]  /*3d60*/  F2FP.F16.F32.PACK_AB R85, R85, R88 ;  /* 0x000000585555723e */ /* 0x000fe400000000ff */
[----:B------:R-:W-:Y:S02]  /*3d70*/  FSEL R91, R87, RZ, P6 ;  /* 0x000000ff575b7208 */ /* 0x000fe40003000000 */
[----:B------:R-:W-:Y:S02]  /*3d80*/  LOP3.LUT P6, RZ, R116, 0xff0000, RZ, 0xc0, !PT ;  /* 0x00ff000074ff7812 */ /* 0x000fe400078cc0ff */
[----:B------:R-:W-:-:S02]  /*3d90*/  PRMT R170, R85, 0x7632, R170 ;  /* 0x0000763255aa7816 */ /* 0x000fc400000000aa */
[----:B------:R-:W-:Y:S01]  /*3da0*/  FSEL R86, R87, RZ, P6 ;  /* 0x000000ff57567208 */ /* 0x000fe20003000000 */
[----:B------:R-:W-:Y:S01]  /*3db0*/  FFMA.FTZ R87, R3, R92, R93 ;  /* 0x0000005c03577223 */ /* 0x000fe2000001005d */
[----:B------:R-:W-:Y:S02]  /*3dc0*/  LOP3.LUT P6, RZ, R117, 0xff, RZ, 0xc0, !PT ;  /* 0x000000ff75ff7812 */ /* 0x000fe400078cc0ff */
[----:B------:R-:W-:Y:S01]  /*3dd0*/  F2FP.F16.F32.PACK_AB R86, R86, R91 ;  /* 0x0000005b5656723e */ /* 0x000fe200000000ff */
[----:B------:R-:W-:-:S03]  /*3de0*/  FADD.FTZ R87, R118, -R87 ;  /* 0x8000005776577221 */ /* 0x000fc60000010000 */
[----:B------:R-:W-:Y:S01]  /*3df0*/  PRMT R171, R86, 0x7632, R171 ;  /* 0x0000763256ab7816 */ /* 0x000fe200000000ab */
[----:B------:R-:W-:Y:S01]  /*3e00*/  FMUL.FTZ R87, R114, R87 ;  /* 0x0000005772577220 */ /* 0x000fe20000410000 */
[----:B------:R-:W-:-:S03]  /*3e10*/  PRMT R88, R86, 0x7610, R88 ;  /* 0x0000761056587816 */ /* 0x000fc60000000058 */
[----:B------:R-:W-:-:S05]  /*3e20*/  FMUL.FTZ R87, R87, UR14 ;  /* 0x0000000e57577c20 */ /* 0x000fca0008410000 */
[----:B------:R-:W-:Y:S02]  /*3e30*/  FSEL R89, R87, RZ, P6 ;  /* 0x000000ff57597208 */ /* 0x000fe40003000000 */
[----:B------:R-:W-:-:S04]  /*3e40*/  LOP3.LUT P6, RZ, R116, 0xff, RZ, 0xc0, !PT ;  /* 0x000000ff74ff7812 */ /* 0x000fc800078cc0ff */
[----:B------:R-:W-:Y:S01]  /*3e50*/  FSEL R84, R87, RZ, P6 ;  /* 0x000000ff57547208 */ /* 0x000fe20003000000 */
[----:B------:R-:W-:Y:S01]  /*3e60*/  FADD.FTZ R87, R121, -R90 ;  /* 0x8000005a79577221 */ /* 0x000fe20000010000 */
[----:B------:R-:W-:Y:S02]  /*3e70*/  ISETP.GE.U32.AND P6, PT, R117, 0x1000000, PT ;  /* 0x010000007500780c */ /* 0x000fe40003fc6070 */
[----:B------:R-:W-:Y:S01]  /*3e80*/  F2FP.F16.F32.PACK_AB R89, R84, R89 ;  /* 0x000000595459723e */ /* 0x000fe200000000ff */
[----:B------:R-:W-:Y:S01]  /*3e90*/  FMUL.FTZ R87, R114, R87 ;  /* 0x0000005772577220 */ /* 0x000fe20000410000 */
[----:B------:R-:W-:Y:S02]  /*3ea0*/  PRMT R84, R85, 0x7610, R84 ;  /* 0x0000761055547816 */ /* 0x000fe40000000054 */
[----:B------:R-:W-:Y:S01]  /*3eb0*/  PRMT R169, R89, 0x7632, R169 ;  /* 0x0000763259a97816 */ /* 0x000fe200000000a9 */
[----:B------:R-:W-:-:S05]  /*3ec0*/  FMUL.FTZ R87, R87, UR14 ;  /* 0x0000000e57577c20 */ /* 0x000fca0008410000 */
[----:B------:R-:W-:Y:S02]  /*3ed0*/  FSEL R90, R87, RZ, P6 ;  /* 0x000000ff575a7208 */ /* 0x000fe40003000000 */
[----:B------:R-:W-:-:S04]  /*3ee0*/  ISETP.GE.U32.AND P6, PT, R116, 0x1000000, PT ;  /* 0x010000007400780c */ /* 0x000fc80003fc6070 */
[----:B------:R-:W-:-:S04]  /*3ef0*/  FSEL R87, R87, RZ, P6 ;  /* 0x000000ff57577208 */ /* 0x000fc80003000000 */
[----:B------:R-:W-:-:S04]  /*3f00*/  F2FP.F16.F32.PACK_AB R87, R87, R90 ;  /* 0x0000005a5757723e */ /* 0x000fc800000000ff */
[C---:B------:R-:W-:Y:S02]  /*3f10*/  PRMT R172, R87.reuse, 0x7632, R172 ;  /* 0x0000763257ac7816 */ /* 0x040fe400000000ac */
[----:B------:R-:W-:Y:S01]  /*3f20*/  PRMT R91, R87, 0x7610, R91 ;  /* 0x00007610575b7816 */ /* 0x000fe2000000005b */
[----:B------:R-:W-:Y:S06]  /*3f30*/  BRA `(.L_x_830) ;  /* 0x0000000800987947 */ /* 0x000fec0003800000 */
.L_x_833:
[-CC-:B------:R-:W-:Y:S01]  /*3f40*/  FFMA.FTZ R85, R123, R92.reuse, R93.reuse ;  /* 0x0000005c7b557223 */ /* 0x180fe2000001005d */
[----:B------:R-:W-:Y:S01]  /*3f50*/  LOP3.LUT P6, RZ, R117, 0xff0000, RZ, 0xc0, !PT ;  /* 0x00ff000075ff7812 */ /* 0x000fe200078cc0ff */
[----:B------:R-:W-:Y:S02]  /*3f60*/  FFMA.FTZ R88, R122, R92, R93 ;  /* 0x0000005c7a587223 */ /* 0x000fe4000001005d */
[----:B------:R-:W-:Y:S02]  /*3f70*/  FADD.FTZ R85, R120, -R85 ;  /* 0x8000005578557221 */ /* 0x000fe40000010000 */
[----:B------:R-:W-:Y:S02]  /*3f80*/  FADD.FTZ R87, R119, -R88 ;  /* 0x8000005877577221 */ /* 0x000fe40000010000 */
[C---:B-----5:R-:W-:Y:S02]  /*3f90*/  FMUL.FTZ R95, R114.reuse, R85 ;  /* 0x00000055725f7220 */ /* 0x060fe40000410000 */
[----:B------:R-:W-:-:S02]  /*3fa0*/  FMUL.FTZ R87, R114, R87 ;  /* 0x0000005772577220 */ /* 0x000fc40000410000 */
[----:B------:R-:W-:Y:S02]  /*3fb0*/  FMUL.FTZ R84, R95, UR14 ;  /* 0x0000000e5f547c20 */ /* 0x000fe40008410000 */
[----:B------:R-:W-:-:S03]  /*3fc0*/  FMUL.FTZ R88, R87, UR14 ;  /* 0x0000000e57587c20 */ /* 0x000fc60008410000 */
[----:B------:R-:W-:Y:S02]  /*3fd0*/  FSEL R96, R84, RZ, P6 ;  /* 0x000000ff54607208 */ /* 0x000fe40003000000 */
[----:B------:R-:W-:Y:S02]  /*3fe0*/  LOP3.LUT P6, RZ, R116, 0xff0000, RZ, 0xc0, !PT ;  /* 0x00ff000074ff7812 */ /* 0x000fe400078cc0ff */
[----:B------:R-:W-:Y:S02]  /*3ff0*/  F2FP.F16.F32.PACK_AB R96, R96, R95 ;  /* 0x0000005f6060723e */ /* 0x000fe400000000ff */
[----:B------:R-:W-:Y:S01]  /*4000*/  FSEL R97, R84, RZ, P6 ;  /* 0x000000ff54617208 */ /* 0x000fe20003000000 */
[----:B------:R-:W-:Y:S01]  /*4010*/  FFMA.FTZ R84, R124, R92, R93 ;  /* 0x0000005c7c547223 */ /* 0x000fe2000001005d */
[----:B------:R-:W-:Y:S02]  /*4020*/  ISETP.GE.U32.AND P6, PT, R117, 0x1000000, PT ;  /* 0x010000007500780c */ /* 0x000fe40003fc6070 */
[----:B------:R-:W-:Y:S01]  /*4030*/  PRMT R167, R96, 0x7610, R167 ;  /* 0x0000761060a77816 */ /* 0x000fe200000000a7 */
[----:B------:R-:W-:-:S04]  /*4040*/  FADD.FTZ R85, R121, -R84 ;  /* 0x8000005479557221 */ /* 0x000fc80000010000 */
[----:B------:R-:W-:Y:S01]  /*4050*/  FMUL.FTZ R98, R114, R85 ;  /* 0x0000005572627220 */ /* 0x000fe20000410000 */
[----:B------:R-:W-:-:S03]  /*4060*/  FFMA.FTZ R85, R3, R92, R93 ;  /* 0x0000005c03557223 */ /* 0x000fc6000001005d */
[----:B------:R-:W-:Y:S01]  /*4070*/  FMUL.FTZ R84, R98, UR14 ;  /* 0x0000000e62547c20 */ /* 0x000fe20008410000 */
[----:B------:R-:W-:Y:S01]  /*4080*/  FADD.FTZ R85, R118, -R85 ;  /* 0x8000005576557221 */ /* 0x000fe20000010000 */
[----:B------:R-:W-:-:S03]  /*4090*/  F2FP.F16.F32.PACK_AB R97, R98, R97 ;  /* 0x000000616261723e */ /* 0x000fc600000000ff */
[----:B------:R-:W-:Y:S01]  /*40a0*/  FSEL R99, R84, RZ, P6 ;  /* 0x000000ff54637208 */ /* 0x000fe20003000000 */
[----:B------:R-:W-:Y:S01]  /*40b0*/  FMUL.FTZ R85, R114, R85 ;  /* 0x0000005572557220 */ /* 0x000fe20000410000 */
[----:B------:R-:W-:Y:S02]  /*40c0*/  ISETP.GE.U32.AND P6, PT, R116, 0x1000000, PT ;  /* 0x010000007400780c */ /* 0x000fe40003fc6070 */
[----:B------:R-:W-:Y:S02]  /*40d0*/  PRMT R168, R97, 0x7632, R168 ;  /* 0x0000763261a87816 */ /* 0x000fe400000000a8 */
[----:B------:R-:W-:Y:S01]  /*40e0*/  FSEL R110, R84, RZ, P6 ;  /* 0x000000ff546e7208 */ /* 0x000fe20003000000 */
[----:B------:R-:W-:Y:S01]  /*40f0*/  FMUL.FTZ R84, R85, UR14 ;  /* 0x0000000e55547c20 */ /* 0x000fe20008410000 */
[----:B------:R-:W-:Y:S02]  /*4100*/  LOP3.LUT P6, RZ, R117, 0xff, RZ, 0xc0, !PT ;  /* 0x000000ff75ff7812 */ /* 0x000fe400078cc0ff */
[----:B------:R-:W-:-:S02]  /*4110*/  F2FP.F16.F32.PACK_AB R99, R110, R99 ;  /* 0x000000636e63723e */ /* 0x000fc400000000ff */
[----:B------:R-:W-:Y:S02]  /*4120*/  FSEL R86, R84, RZ, P6 ;  /* 0x000000ff54567208 */ /* 0x000fe40003000000 */
[----:B------:R-:W-:Y:S02]  /*4130*/  LOP3.LUT P6, RZ, R116, 0xff, RZ, 0xc0, !PT ;  /* 0x000000ff74ff7812 */ /* 0x000fe400078cc0ff */
[----:B------:R-:W-:Y:S02]  /*4140*/  F2FP.F16.F32.PACK_AB R86, R86, R85 ;  /* 0x000000555656723e */ /* 0x000fe400000000ff */
[----:B------:R-:W-:Y:S02]  /*4150*/  FSEL R84, R84, RZ, P6 ;  /* 0x000000ff54547208 */ /* 0x000fe40003000000 */
[----:B------:R-:W-:Y:S02]  /*4160*/  LOP3.LUT P6, RZ, R117, 0xff00, RZ, 0xc0, !PT ;  /* 0x0000ff0075ff7812 */ /* 0x000fe400078cc0ff */
[----:B------:R-:W-:-:S02]  /*4170*/  F2FP.F16.F32.PACK_AB R84, R87, R84 ;  /* 0x000000545754723e */ /* 0x000fc400000000ff */
[----:B------:R-:W-:Y:S02]  /*4180*/  FSEL R90, R88, RZ, P6 ;  /* 0x000000ff585a7208 */ /* 0x000fe40003000000 */
[----:B------:R-:W-:Y:S02]  /*4190*/  LOP3.LUT P6, RZ, R116, 0xff00, RZ, 0xc0, !PT ;  /* 0x0000ff0074ff7812 */ /* 0x000fe400078cc0ff */
[----:B------:R-:W-:Y:S02]  /*41a0*/  PRMT R166, R84, 0x7632, R166 ;  /* 0x0000763254a67816 */ /* 0x000fe400000000a6 */
[----:B------:R-:W-:Y:S02]  /*41b0*/  FSEL R91, R88, RZ, P6 ;  /* 0x000000ff585b7208 */ /* 0x000fe40003000000 */
[----:B------:R-:W-:Y:S02]  /*41c0*/  PRMT R169, R84, 0x7610, R169 ;  /* 0x0000761054a97816 */ /* 0x000fe400000000a9 */
[----:B------:R-:W-:-:S02]  /*41d0*/  F2FP.F16.F32.PACK_AB R90, R91, R90 ;  /* 0x0000005a5b5a723e */ /* 0x000fc400000000ff */
[C---:B------:R-:W-:Y:S02]  /*41e0*/  PRMT R89, R86.reuse, 0x7632, R89 ;  /* 0x0000763256597816 */ /* 0x040fe40000000059 */
[----:B------:R-:W-:Y:S02]  /*41f0*/  PRMT R165, R86, 0x7610, R165 ;  /* 0x0000761056a57816 */ /* 0x000fe400000000a5 */
[C---:B------:R-:W-:Y:S02]  /*4200*/  PRMT R170, R90.reuse, 0x7632, R170 ;  /* 0x000076325aaa7816 */ /* 0x040fe400000000aa */
[----:B------:R-:W-:Y:S02]  /*4210*/  PRMT R84, R90, 0x7610, R84 ;  /* 0x000076105a547816 */ /* 0x000fe40000000054 */
[----:B------:R-:W-:Y:S02]  /*4220*/  PRMT R88, R96, 0x7632, R88 ;  /* 0x0000763260587816 */ /* 0x000fe40000000058 */
[----:B------:R-:W-:-:S02]  /*4230*/  PRMT R171, R97, 0x7610, R171 ;  /* 0x0000761061ab7816 */ /* 0x000fc400000000ab */
[C---:B------:R-:W-:Y:S02]  /*4240*/  PRMT R172, R99.reuse, 0x7632, R172 ;  /* 0x0000763263ac7816 */ /* 0x040fe400000000ac */
[----:B------:R-:W-:Y:S01]  /*4250*/  PRMT R91, R99, 0x7610, R91 ;  /* 0x00007610635b7816 */ /* 0x000fe2000000005b */
[----:B------:R-:W-:Y:S06]  /*4260*/  BRA `(.L_x_830) ;  /* 0x0000000400cc7947 */ /* 0x000fec0003800000 */
.L_x_832:
        /* <DEDUP_REMOVED lines=9> */
[----:B------:R-:W-:Y:S02]  /*4300*/  HADD2.F32 R87, -RZ, R85.H0_H0 ;  /* 0x20000055ff577230 */ /* 0x000fe40000004100 */
[----:B------:R-:W-:Y:S01]  /*4310*/  FADD.FTZ R85, R119, -R84 ;  /* 0x8000005477557221 */ /* 0x000fe20000010000 */
[----:B------:R-:W-:-:S03]  /*4320*/  IMAD.MOV.U32 R84, RZ, RZ, R109 ;  /* 0x000000ffff547224 */ /* 0x000fc600078e006d */
[----:B-----5:R-:W-:Y:S01]  /*4330*/  FFMA.FTZ R85, R114, R85, R87 ;  /* 0x0000005572557223 */ /* 0x020fe20000010057 */
[----:B------:R-:W-:Y:S01]  /*4340*/  FFMA.FTZ R87, R123, R92, R93 ;  /* 0x0000005c7b577223 */ /* 0x000fe2000001005d */
[----:B------:R-:W-:Y:S02]  /*4350*/  HADD2.F32 R89, -RZ, R84.H0_H0 ;  /* 0x20000054ff597230 */ /* 0x000fe40000004100 */
[----:B------:R-:W-:Y:S01]  /*4360*/  FMUL.FTZ R85, R85, UR14 ;  /* 0x0000000e55557c20 */ /* 0x000fe20008410000 */
[----:B------:R-:W-:Y:S01]  /*4370*/  FADD.FTZ R87, R120, -R87 ;  /* 0x8000005778577221 */ /* 0x000fe20000010000 */
[----:B------:R-:W-:-:S03]  /*4380*/  IMAD.MOV.U32 R84, RZ, RZ, R108 ;  /* 0x000000ffff547224 */ /* 0x000fc600078e006c */
[----:B------:R-:W-:Y:S01]  /*4390*/  FSEL R88, R85, RZ, P6 ;  /* 0x000000ff55587208 */ /* 0x000fe20003000000 */
[----:B------:R-:W-:Y:S01]  /*43a0*/  FFMA.FTZ R87, R114, R87, R89 ;  /* 0x0000005772577223 */ /* 0x000fe20000010059 */
[----:B------:R-:W-:Y:S01]  /*43b0*/  LOP3.LUT P6, RZ, R116, 0xff00, RZ, 0xc0, !PT ;  /* 0x0000ff0074ff7812 */ /* 0x000fe200078cc0ff */
[----:B------:R-:W-:Y:S02]  /*43c0*/  HADD2.F32 R89, -RZ, R84.H0_H0 ;  /* 0x20000054ff597230 */ /* 0x000fe40000004100 */
[----:B------:R-:W-:Y:S01]  /*43d0*/  FMUL.FTZ R87, R87, UR14 ;  /* 0x0000000e57577c20 */ /* 0x000fe20008410000 */
[----:B------:R-:W-:Y:S02]  /*43e0*/  FSEL R85, R85, RZ, P6 ;  /* 0x000000ff55557208 */ /* 0x000fe40003000000 */
[----:B------:R-:W-:Y:S02]  /*43f0*/  LOP3.LUT P6, RZ, R117, 0xff0000, RZ, 0xc0, !PT ;  /* 0x00ff000075ff7812 */ /* 0x000fe400078cc0ff */
[----:B------:R-:W-:-:S02]  /*4400*/  F2FP.F16.F32.PACK_AB R85, R85, R88 ;  /* 0x000000585555723e */ /* 0x000fc400000000ff */
[----:B------:R-:W-:Y:S02]  /*4410*/  FSEL R91, R87, RZ, P6 ;  /* 0x000000ff575b7208 */ /* 0x000fe40003000000 */
[----:B------:R-:W-:Y:S02]  /*4420*/  LOP3.LUT P6, RZ, R116, 0xff0000, RZ, 0xc0, !PT ;  /* 0x00ff000074ff7812 */ /* 0x000fe400078cc0ff */
[----:B------:R-:W-:Y:S02]  /*4430*/  PRMT R170, R85, 0x7632, R170 ;  /* 0x0000763255aa7816 */ /* 0x000fe400000000aa */
[----:B------:R-:W-:Y:S01]  /*4440*/  FSEL R86, R87, RZ, P6 ;  /* 0x000000ff57567208 */ /* 0x000fe20003000000 */
[----:B------:R-:W-:Y:S01]  /*4450*/  FFMA.FTZ R87, R3, R92, R93 ;  /* 0x0000005c03577223 */ /* 0x000fe2000001005d */
[----:B------:R-:W-:Y:S02]  /*4460*/  LOP3.LUT P6, RZ, R117, 0xff, RZ, 0xc0, !PT ;  /* 0x000000ff75ff7812 */ /* 0x000fe400078cc0ff */
[----:B------:R-:W-:Y:S01]  /*4470*/  F2FP.F16.F32.PACK_AB R86, R86, R91 ;  /* 0x0000005b5656723e */ /* 0x000fe200000000ff */
[----:B------:R-:W-:-:S03]  /*4480*/  FADD.FTZ R87, R118, -R87 ;  /* 0x8000005776577221 */ /* 0x000fc60000010000 */
[----:B------:R-:W-:Y:S01]  /*4490*/  PRMT R171, R86, 0x7632, R171 ;  /* 0x0000763256ab7816 */ /* 0x000fe200000000ab */
[----:B------:R-:W-:Y:S01]  /*44a0*/  FFMA.FTZ R87, R114, R87, R89 ;  /* 0x0000005772577223 */ /* 0x000fe20000010059 */
[----:B------:R-:W-:-:S03]  /*44b0*/  PRMT R88, R86, 0x7610, R88 ;  /* 0x0000761056587816 */ /* 0x000fc60000000058 */
[----:B------:R-:W-:-:S05]  /*44c0*/  FMUL.FTZ R87, R87, UR14 ;  /* 0x0000000e57577c20 */ /* 0x000fca0008410000 */
[----:B------:R-:W-:Y:S02]  /*44d0*/  FSEL R89, R87, RZ, P6 ;  /* 0x000000ff57597208 */ /* 0x000fe40003000000 */
[----:B------:R-:W-:-:S04]  /*44e0*/  LOP3.LUT P6, RZ, R116, 0xff, RZ, 0xc0, !PT ;  /* 0x000000ff74ff7812 */ /* 0x000fc800078cc0ff */
[----:B------:R-:W-:Y:S02]  /*44f0*/  FSEL R84, R87, RZ, P6 ;  /* 0x000000ff57547208 */ /* 0x000fe40003000000 */
[----:B------:R-:W-:Y:S02]  /*4500*/  SHF.R.U32.HI R87, RZ, 0x10, R109 ;  /* 0x00000010ff577819 */ /* 0x000fe4000001166d */
[----:B------:R-:W-:Y:S02]  /*4510*/  ISETP.GE.U32.AND P6, PT, R117, 0x1000000, PT ;  /* 0x010000007500780c */ /* 0x000fe40003fc6070 */
[----:B------:R-:W-:Y:S01]  /*4520*/  F2FP.F16.F32.PACK_AB R89, R84, R89 ;  /* 0x000000595459723e */ /* 0x000fe200000000ff */
[----:B------:R-:W-:Y:S02]  /*4530*/  HADD2.F32 R95, -RZ, R87.H0_H0 ;  /* 0x20000057ff5f7230 */ /* 0x000fe40000004100 */
[----:B------:R-:W-:Y:S01]  /*4540*/  FADD.FTZ R87, R121, -R90 ;  /* 0x8000005a79577221 */ /* 0x000fe20000010000 */
[----:B------:R-:W-:-:S02]  /*4550*/  PRMT R84, R85, 0x7610, R84 ;  /* 0x0000761055547816 */ /* 0x000fc40000000054 */
[----:B------:R-:W-:Y:S01]  /*4560*/  PRMT R169, R89, 0x7632, R169 ;  /* 0x0000763259a97816 */ /* 0x000fe200000000a9 */
[----:B------:R-:W-:-:S04]  /*4570*/  FFMA.FTZ R87, R114, R87, R95 ;  /* 0x0000005772577223 */ /* 0x000fc8000001005f */
        /* <DEDUP_REMOVED lines=8> */
.L_x_834:
[----:B------:R-:W-:Y:S02]  /*4600*/  IMAD.MOV.U32 R84, RZ, RZ, R109 ;  /* 0x000000ffff547224 */ /* 0x000fe400078e006d */
[-CC-:B------:R-:W-:Y:S01]  /*4610*/  FFMA.FTZ R85, R123, R92.reuse, R93.reuse ;  /* 0x0000005c7b557223 */ /* 0x180fe2000001005d */
[----:B------:R-:W-:Y:S01]  /*4620*/  LOP3.LUT P6, RZ, R117, 0xff0000, RZ, 0xc0, !PT ;  /* 0x00ff000075ff7812 */ /* 0x000fe200078cc0ff */
[----:B------:R-:W-:Y:S01]  /*4630*/  FFMA.FTZ R88, R122, R92, R93 ;  /* 0x0000005c7a587223 */ /* 0x000fe2000001005d */
[----:B------:R-:W-:Y:S02]  /*4640*/  HADD2.F32 R87, -RZ, R84.H0_H0 ;  /* 0x20000054ff577230 */ /* 0x000fe40000004100 */
[----:B------:R-:W-:-:S04]  /*4650*/  FADD.FTZ R85, R120, -R85 ;  /* 0x8000005578557221 */ /* 0x000fc80000010000 */
[----:B-----5:R-:W-:Y:S01]  /*4660*/  FFMA.FTZ R95, R114, R85, R87 ;  /* 0x00000055725f7223 */ /* 0x020fe20000010057 */
[----:B------:R-:W-:-:S03]  /*4670*/  SHF.R.U32.HI R85, RZ, 0x10, R109 ;  /* 0x00000010ff557819 */ /* 0x000fc6000001166d */
[----:B------:R-:W-:Y:S02]  /*4680*/  FMUL.FTZ R84, R95, UR14 ;  /* 0x0000000e5f547c20 */ /* 0x000fe40008410000 */
[----:B------:R-:W-:-:S03]  /*4690*/  HADD2.F32 R87, -RZ, R85.H0_H0 ;  /* 0x20000055ff577230 */ /* 0x000fc60000004100 */
        /* <DEDUP_REMOVED lines=8> */
[----:B------:R-:W-:Y:S01]  /*4720*/  FFMA.FTZ R98, R114, R85, R87 ;  /* 0x0000005572627223 */ /* 0x000fe20000010057 */
[----:B------:R-:W-:-:S03]  /*4730*/  FFMA.FTZ R85, R3, R92, R93 ;  /* 0x0000005c03557223 */ /* 0x000fc6000001005d */
[----:B------:R-:W-:Y:S01]  /*4740*/  FMUL.FTZ R84, R98, UR14 ;  /* 0x0000000e62547c20 */ /* 0x000fe20008410000 */
[----:B------:R-:W-:Y:S01]  /*4750*/  FADD.FTZ R85, R118, -R85 ;  /* 0x8000005576557221 */ /* 0x000fe20000010000 */
[----:B------:R-:W-:-:S03]  /*4760*/  F2FP.F16.F32.PACK_AB R97, R98, R97 ;  /* 0x000000616261723e */ /* 0x000fc600000000ff */
[----:B------:R-:W-:Y:S02]  /*4770*/  FSEL R99, R84, RZ, P6 ;  /* 0x000000ff54637208 */ /* 0x000fe40003000000 */
[----:B------:R-:W-:Y:S02]  /*4780*/  ISETP.GE.U32.AND P6, PT, R116, 0x1000000, PT ;  /* 0x010000007400780c */ /* 0x000fe40003fc6070 */
[----:B------:R-:W-:Y:S02]  /*4790*/  PRMT R168, R97, 0x7632, R168 ;  /* 0x0000763261a87816 */ /* 0x000fe400000000a8 */
[----:B------:R-:W-:Y:S01]  /*47a0*/  FSEL R110, R84, RZ, P6 ;  /* 0x000000ff546e7208 */ /* 0x000fe20003000000 */
[----:B------:R-:W-:Y:S01]  /*47b0*/  IMAD.MOV.U32 R84, RZ, RZ, R108 ;  /* 0x000000ffff547224 */ /* 0x000fe200078e006c */
[----:B------:R-:W-:Y:S02]  /*47c0*/  LOP3.LUT P6, RZ, R117, 0xff, RZ, 0xc0, !PT ;  /* 0x000000ff75ff7812 */ /* 0x000fe400078cc0ff */
[----:B------:R-:W-:-:S02]  /*47d0*/  F2FP.F16.F32.PACK_AB R99, R110, R99 ;  /* 0x000000636e63723e */ /* 0x000fc400000000ff */
[----:B------:R-:W-:Y:S01]  /*47e0*/  HADD2.F32 R87, -RZ, R84.H0_H0 ;  /* 0x20000054ff577230 */ /* 0x000fe20000004100 */
[----:B------:R-:W-:Y:S02]  /*47f0*/  PRMT R171, R97, 0x7610, R171 ;  /* 0x0000761061ab7816 */ /* 0x000fe400000000ab */
[----:B------:R-:W-:Y:S02]  /*4800*/  PRMT R172, R99, 0x7632, R172 ;  /* 0x0000763263ac7816 */ /* 0x000fe400000000ac */
[----:B------:R-:W-:Y:S01]  /*4810*/  FFMA.FTZ R85, R114, R85, R87 ;  /* 0x0000005572557223 */ /* 0x000fe20000010057 */
[----:B------:R-:W-:-:S03]  /*4820*/  SHF.R.U64 R87, R108, 0x10, R109 ;  /* 0x000000106c577819 */ /* 0x000fc6000000126d */
[----:B------:R-:W-:Y:S02]  /*4830*/  FMUL.FTZ R84, R85, UR14 ;  /* 0x0000000e55547c20 */ /* 0x000fe40008410000 */
[----:B------:R-:W-:Y:S02]  /*4840*/  HADD2.F32 R89, -RZ, R87.H0_H0 ;  /* 0x20000057ff597230 */ /* 0x000fe40000004100 */
[----:B------:R-:W-:Y:S01]  /*4850*/  FADD.FTZ R87, R119, -R88 ;  /* 0x8000005877577221 */ /* 0x000fe20000010000 */
[----:B------:R-:W-:Y:S02]  /*4860*/  FSEL R86, R84, RZ, P6 ;  /* 0x000000ff54567208 */ /* 0x000fe40003000000 */
[----:B------:R-:W-:Y:S01]  /*4870*/  LOP3.LUT P6, RZ, R116, 0xff, RZ, 0xc0, !PT ;  /* 0x000000ff74ff7812 */ /* 0x000fe200078cc0ff */
[----:B------:R-:W-:Y:S01]  /*4880*/  FFMA.FTZ R87, R114, R87, R89 ;  /* 0x0000005772577223 */ /* 0x000fe20000010059 */
[----:B------:R-:W-:Y:S02]  /*4890*/  F2FP.F16.F32.PACK_AB R86, R86, R85 ;  /* 0x000000555656723e */ /* 0x000fe400000000ff */
[----:B------:R-:W-:Y:S01]  /*48a0*/  FSEL R84, R84, RZ, P6 ;  /* 0x000000ff54547208 */ /* 0x000fe20003000000 */
[----:B------:R-:W-:Y:S01]  /*48b0*/  FMUL.FTZ R88, R87, UR14 ;  /* 0x0000000e57587c20 */ /* 0x000fe20008410000 */
[----:B------:R-:W-:-:S02]  /*48c0*/  LOP3.LUT P6, RZ, R117, 0xff00, RZ, 0xc0, !PT ;  /* 0x0000ff0075ff7812 */ /* 0x000fc400078cc0ff */
[----:B------:R-:W-:Y:S02]  /*48d0*/  F2FP.F16.F32.PACK_AB R84, R87, R84 ;  /* 0x000000545754723e */ /* 0x000fe400000000ff */
[----:B------:R-:W-:Y:S02]  /*48e0*/  FSEL R90, R88, RZ, P6 ;  /* 0x000000ff585a7208 */ /* 0x000fe40003000000 */
[----:B------:R-:W-:Y:S02]  /*48f0*/  LOP3.LUT P6, RZ, R116, 0xff00, RZ, 0xc0, !PT ;  /* 0x0000ff0074ff7812 */ /* 0x000fe400078cc0ff */
[----:B------:R-:W-:Y:S02]  /*4900*/  PRMT R166, R84, 0x7632, R166 ;  /* 0x0000763254a67816 */ /* 0x000fe400000000a6 */
[----:B------:R-:W-:Y:S02]  /*4910*/  FSEL R91, R88, RZ, P6 ;  /* 0x000000ff585b7208 */ /* 0x000fe40003000000 */
[----:B------:R-:W-:-:S02]  /*4920*/  PRMT R169, R84, 0x7610, R169 ;  /* 0x0000761054a97816 */ /* 0x000fc400000000a9 */
[----:B------:R-:W-:Y:S02]  /*4930*/  F2FP.F16.F32.PACK_AB R90, R91, R90 ;  /* 0x0000005a5b5a723e */ /* 0x000fe400000000ff */
[C---:B------:R-:W-:Y:S02]  /*4940*/  PRMT R89, R86.reuse, 0x7632, R89 ;  /* 0x0000763256597816 */ /* 0x040fe40000000059 */
[----:B------:R-:W-:Y:S02]  /*4950*/  PRMT R165, R86, 0x7610, R165 ;  /* 0x0000761056a57816 */ /* 0x000fe400000000a5 */
[C---:B------:R-:W-:Y:S02]  /*4960*/  PRMT R170, R90.reuse, 0x7632, R170 ;  /* 0x000076325aaa7816 */ /* 0x040fe400000000aa */
[----:B------:R-:W-:Y:S02]  /*4970*/  PRMT R84, R90, 0x7610, R84 ;  /* 0x000076105a547816 */ /* 0x000fe40000000054 */
[----:B------:R-:W-:-:S02]  /*4980*/  PRMT R88, R96, 0x7632, R88 ;  /* 0x0000763260587816 */ /* 0x000fc40000000058 */
[----:B------:R-:W-:-:S07]  /*4990*/  PRMT R91, R99, 0x7610, R91 ;  /* 0x00007610635b7816 */ /* 0x000fce000000005b */
.L_x_830:
        /* <DEDUP_REMOVED lines=18> */
.L_x_835:
        /* <DEDUP_REMOVED lines=12> */
.L_x_836:
[----:B------:R-:W-:-:S07]  /*4b80*/  VIADD R115, R115, 0x100 ;  /* 0x0000010073737836 */ /* 0x000fce0000000000 */
.L_x_826:
[----:B------:R-:W-:Y:S05]  /*4b90*/  BSYNC.RECONVERGENT B0 ;  /* 0x0000000000007941 */ /* 0x000fea0003800200 */
.L_x_825:
        /* <DEDUP_REMOVED lines=11> */
[----:B-1----:R-:W-:Y:S02]  /*4c50*/  IMAD.MOV.U32 R85, RZ, RZ, R107 ;  /* 0x000000ffff557224 */ /* 0x002fe400078e006b */
[----:B------:R-:W-:Y:S01]  /*4c60*/  FFMA.FTZ R84, R133, R92, R93 ;  /* 0x0000005c85547223 */ /* 0x000fe2000001005d */
[----:B------:R-:W-:Y:S02]  /*4c70*/  LOP3.LUT P6, RZ, R126, 0xff0000, RZ, 0xc0, !PT ;  /* 0x00ff00007eff7812 */ /* 0x000fe400078cc0ff */
[----:B0-----:R-:W-:Y:S01]  /*4c80*/  SHF.R.U64 R89, R106, 0x10, R107 ;  /* 0x000000106a597819 */ /* 0x001fe2000000126b */
[----:B------:R-:W-:Y:S02]  /*4c90*/  HADD2.F32 R87, -RZ, R85.H0_H0 ;  /* 0x20000055ff577230 */ /* 0x000fe40000004100 */
[----:B------:R-:W-:Y:S02]  /*4ca0*/  FADD.FTZ R85, R129, -R84 ;  /* 0x8000005481557221 */ /* 0x000fe40000010000 */
[----:B------:R-:W-:-:S02]  /*4cb0*/  HADD2.F32 R89, -RZ, R89.H0_H0 ;  /* 0x20000059ff597230 */ /* 0x000fc40000004100 */
[----:B-----5:R-:W-:Y:S01]  /*4cc0*/  FFMA.FTZ R95, R114, R85, R87 ;  /* 0x00000055725f7223 */ /* 0x020fe20000010057 */
[----:B------:R-:W-:Y:S01]  /*4cd0*/  SHF.R.U32.HI R87, RZ, 0x10, R107 ;  /* 0x00000010ff577819 */ /* 0x000fe2000001166b */
[----:B------:R-:W-:Y:S02]  /*4ce0*/  FFMA.FTZ R85, R134, R92, R93 ;  /* 0x0000005c86557223 */ /* 0x000fe4000001005d */
[----:B------:R-:W-:Y:S02]  /*4cf0*/  FMUL.FTZ R84, R95, UR14 ;  /* 0x0000000e5f547c20 */ /* 0x000fe40008410000 */
[----:B------:R-:W-:Y:S02]  /*4d00*/  HADD2.F32 R87, -RZ, R87.H0_H0 ;  /* 0x20000057ff577230 */ /* 0x000fe40000004100 */
[----:B------:R-:W-:Y:S01]  /*4d10*/  FADD.FTZ R85, R130, -R85 ;  /* 0x8000005582557221 */ /* 0x000fe20000010000 */
[----:B------:R-:W-:Y:S02]  /*4d20*/  FSEL R96, R84, RZ, P6 ;  /* 0x000000ff54607208 */ /* 0x000fe40003000000 */
[----:B------:R-:W-:Y:S01]  /*4d30*/  LOP3.LUT P6, RZ, R125, 0xff0000, RZ, 0xc0, !PT ;  /* 0x00ff00007dff7812 */ /* 0x000fe200078cc0ff */
[----:B------:R-:W-:Y:S01]  /*4d40*/  FFMA.FTZ R98, R114, R85, R87 ;  /* 0x0000005572627223 */ /* 0x000fe20000010057 */
[----:B------:R-:W-:Y:S01]  /*4d50*/  IMAD.MOV.U32 R85, RZ, RZ, R106 ;  /* 0x000000ffff557224 */ /* 0x000fe200078e006a */
[----:B------:R-:W-:-:S02]  /*4d60*/  F2FP.F16.F32.PACK_AB R96, R96, R95 ;  /* 0x0000005f6060723e */ /* 0x000fc400000000ff */
[----:B------:R-:W-:Y:S01]  /*4d70*/  FSEL R97, R84, RZ, P6 ;  /* 0x000000ff54617208 */ /* 0x000fe20003000000 */
[----:B------:R-:W-:Y:S01]  /*4d80*/  FMUL.FTZ R84, R98, UR14 ;  /* 0x0000000e62547c20 */ /* 0x000fe20008410000 */
[----:B------:R-:W-:Y:S01]  /*4d90*/  ISETP.GE.U32.AND P6, PT, R126, 0x1000000, PT ;  /* 0x010000007e00780c */ /* 0x000fe20003fc6070 */
[----:B------:R-:W-:Y:S01]  /*4da0*/  HADD2.F32 R87, -RZ, R85.H0_H0 ;  /* 0x20000055ff577230 */ /* 0x000fe20000004100 */
[----:B------:R-:W-:Y:S02]  /*4db0*/  F2FP.F16.F32.PACK_AB R97, R98, R97 ;  /* 0x000000616261723e */ /* 0x000fe400000000ff */
[----:B------:R-:W-:Y:S02]  /*4dc0*/  FSEL R99, R84, RZ, P6 ;  /* 0x000000ff54637208 */ /* 0x000fe40003000000 */
[----:B------:R-:W-:Y:S02]  /*4dd0*/  ISETP.GE.U32.AND P6, PT, R125, 0x1000000, PT ;  /* 0x010000007d00780c */ /* 0x000fe40003fc6070 */
[----:B------:R-:W-:-:S02]  /*4de0*/  PRMT R167, R96, 0x7610, R167 ;  /* 0x0000761060a77816 */ /* 0x000fc400000000a7 */
[----:B------:R-:W-:Y:S01]  /*4df0*/  FSEL R110, R84, RZ, P6 ;  /* 0x000000ff546e7208 */ /* 0x000fe20003000000 */
[-C--:B------:R-:W-:Y:S01]  /*4e00*/  FFMA.FTZ R84, R131, R92.reuse, R93 ;  /* 0x0000005c83547223 */ /* 0x080fe2000001005d */
[----:B------:R-:W-:Y:S02]  /*4e10*/  LOP3.LUT P6, RZ, R126, 0xff, RZ, 0xc0, !PT ;  /* 0x000000ff7eff7812 */ /* 0x000fe400078cc0ff */
[----:B------:R-:W-:Y:S01]  /*4e20*/  F2FP.F16.F32.PACK_AB R99, R110, R99 ;  /* 0x000000636e63723e */ /* 0x000fe200000000ff */
[----:B------:R-:W-:Y:S01]  /*4e30*/  FADD.FTZ R85, R127, -R84 ;  /* 0x800000547f557221 */ /* 0x000fe20000010000 */
[C---:B------:R-:W-:Y:S02]  /*4e40*/  PRMT R168, R97.reuse, 0x7632, R168 ;  /* 0x0000763261a87816 */ /* 0x040fe400000000a8 */
[----:B------:R-:W-:Y:S01]  /*4e50*/  PRMT R171, R97, 0x7610, R171 ;  /* 0x0000761061ab7816 */ /* 0x000fe200000000ab */
[----:B------:R-:W-:Y:S01]  /*4e60*/  FFMA.FTZ R85, R114, R85, R87 ;  /* 0x0000005572557223 */ /* 0x000fe20000010057 */
[----:B------:R-:W-:Y:S01]  /*4e70*/  FFMA.FTZ R87, R132, R92, R93 ;  /* 0x0000005c84577223 */ /* 0x000fe2000001005d */
[----:B------:R-:W-:-:S02]  /*4e80*/  PRMT R172, R99, 0x7632, R172 ;  /* 0x0000763263ac7816 */ /* 0x000fc400000000ac */
[----:B------:R-:W-:Y:S01]  /*4e90*/  FMUL.FTZ R84, R85, UR14 ;  /* 0x0000000e55547c20 */ /* 0x000fe20008410000 */
[----:B------:R-:W-:-:S04]  /*4ea0*/  FADD.FTZ R87, R128, -R87 ;  /* 0x8000005780577221 */ /* 0x000fc80000010000 */
[----:B------:R-:W-:Y:S01]  /*4eb0*/  FSEL R86, R84, RZ, P6 ;  /* 0x000000ff54567208 */ /* 0x000fe20003000000 */
[----:B------:R-:W-:Y:S01]  /*4ec0*/  FFMA.FTZ R87, R114, R87, R89 ;  /* 0x0000005772577223 */ /* 0x000fe20000010059 */
[----:B------:R-:W-:Y:S02]  /*4ed0*/  LOP3.LUT P6, RZ, R125, 0xff, RZ, 0xc0, !PT ;  /* 0x000000ff7dff7812 */ /* 0x000fe400078cc0ff */
[----:B------:R-:W-:Y:S01]  /*4ee0*/  F2FP.F16.F32.PACK_AB R86, R86, R85 ;  /* 0x000000555656723e */ /* 0x000fe200000000ff */
[C---:B------:R-:W-:Y:S01]  /*4ef0*/  FMUL.FTZ R88, R87.reuse, UR14 ;  /* 0x0000000e57587c20 */ /* 0x040fe20008410000 */
        /* <DEDUP_REMOVED lines=14> */
[----:B------:R-:W-:Y:S01]  /*4fe0*/  PRMT R91, R99, 0x7610, R91 ;  /* 0x00007610635b7816 */ /* 0x000fe2000000005b */
[----:B------:R-:W-:Y:S06]  /*4ff0*/  BRA `(.L_x_842) ;  /* 0x0000001000d07947 */ /* 0x000fec0003800000 */
.L_x_841:
[----:B-1----:R-:W-:Y:S01]  /*5000*/  SHF.R.U64 R84, R106, 0x10, R107 ;  /* 0x000000106a547819 */ /* 0x002fe2000000126b */
[-C--:B------:R-:W-:Y:S01]  /*5010*/  FFMA.FTZ R85, R132, R92.reuse, R93 ;  /* 0x0000005c84557223 */ /* 0x080fe2000001005d */
[----:B------:R-:W-:Y:S02]  /*5020*/  LOP3.LUT P6, RZ, R126, 0xff00, RZ, 0xc0, !PT ;  /* 0x0000ff007eff7812 */ /* 0x000fe400078cc0ff */
[----:B0-----:R-:W-:Y:S01]  /*5030*/  SHF.R.U32.HI R90, RZ, 0x10, R107 ;  /* 0x00000010ff5a7819 */ /* 0x001fe2000001166b */
[----:B------:R-:W-:Y:S02]  /*5040*/  HADD2.F32 R87, -RZ, R84.H0_H0 ;  /* 0x20000054ff577230 */ /* 0x000fe40000004100 */
[----:B------:R-:W-:Y:S01]  /*5050*/  FADD.FTZ R85, R128, -R85 ;  /* 0x8000005580557221 */ /* 0x000fe20000010000 */
[----:B------:R-:W-:Y:S01]  /*5060*/  FFMA.FTZ R84, R133, R92, R93 ;  /* 0x0000005c85547223 */ /* 0x000fe2000001005d */
[----:B------:R-:W-:Y:S02]  /*5070*/  HADD2.F32 R95, -RZ, R90.H0_H0 ;  /* 0x2000005aff5f7230 */ /* 0x000fe40000004100 */
[----:B-----5:R-:W-:-:S04]  /*5080*/  FFMA.FTZ R85, R114, R85, R87 ;  /* 0x0000005572557223 */ /* 0x020fc80000010057 */
[----:B------:R-:W-:-:S05]  /*5090*/  FMUL.FTZ R85, R85, UR14 ;  /* 0x0000000e55557c20 */ /* 0x000fca0008410000 */
[----:B------:R-:W-:Y:S02]  /*50a0*/  FSEL R86, R85, RZ, P6 ;  /* 0x000000ff55567208 */ /* 0x000fe40003000000 */
[----:B------:R-:W-:-:S04]  /*50b0*/  LOP3.LUT P6, RZ, R125, 0xff00, RZ, 0xc0, !PT ;  /* 0x0000ff007dff7812 */ /* 0x000fc800078cc0ff */
[----:B------:R-:W-:Y:S01]  /*50c0*/  FSEL R89, R85, RZ, P6 ;  /* 0x000000ff55597208 */ /* 0x000fe20003000000 */
[----:B------:R-:W-:Y:S01]  /*50d0*/  IMAD.MOV.U32 R85, RZ, RZ, R107 ;  /* 0x000000ffff557224 */ /* 0x000fe200078e006b */
[----:B------:R-:W-:Y:S02]  /*50e0*/  LOP3.LUT P6, RZ, R126, 0xff0000, RZ, 0xc0, !PT ;  /* 0x00ff00007eff7812 */ /* 0x000fe400078cc0ff */
[----:B------:R-:W-:Y:S02]  /*50f0*/  F2FP.F16.F32.PACK_AB R86, R89, R86 ;  /* 0x000000565956723e */ /* 0x000fe400000000ff */
[----:B------:R-:W-:Y:S02]  /*5100*/  HADD2.F32 R87, -RZ, R85.H0_H0 ;  /* 0x20000055ff577230 */ /* 0x000fe40000004100 */
[----:B------:R-:W-:Y:S01]  /*5110*/  FADD.FTZ R85, R129, -R84 ;  /* 0x8000005481557221 */ /* 0x000fe20000010000 */
[----:B------:R-:W-:Y:S01]  /*5120*/  FFMA.FTZ R84, R131, R92, R93 ;  /* 0x0000005c83547223 */ /* 0x000fe2000001005d */
[----:B------:R-:W-:-:S02]  /*5130*/  PRMT R170, R86, 0x7632, R170 ;  /* 0x0000763256aa7816 */ /* 0x000fc400000000aa */
[----:B------:R-:W-:-:S04]  /*5140*/  FFMA.FTZ R85, R114, R85, R87 ;  /* 0x0000005572557223 */ /* 0x000fc80000010057 */
        /* <DEDUP_REMOVED lines=20> */
[----:B------:R-:W-:Y:S02]  /*5290*/  F2FP.F16.F32.PACK_AB R84, R85, R84 ;  /* 0x000000545554723e */ /* 0x000fe400000000ff */
[----:B------:R-:W-:Y:S02]  /*52a0*/  FSEL R90, R87, RZ, P6 ;  /* 0x000000ff575a7208 */ /* 0x000fe40003000000 */
[----:B------:R-:W-:Y:S02]  /*52b0*/  ISETP.GE.U32.AND P6, PT, R125, 0x1000000, PT ;  /* 0x010000007d00780c */ /* 0x000fe40003fc6070 */
[----:B------:R-:W-:-:S02]  /*52c0*/  PRMT R169, R84, 0x7632, R169 ;  /* 0x0000763254a97816 */ /* 0x000fc400000000a9 */
[----:B------:R-:W-:Y:S02]  /*52d0*/  FSEL R87, R87, RZ, P6 ;  /* 0x000000ff57577208 */ /* 0x000fe40003000000 */
[----:B------:R-:W-:Y:S02]  /*52e0*/  PRMT R89, R84, 0x7610, R89 ;  /* 0x0000761054597816 */ /* 0x000fe40000000059 */
[----:B------:R-:W-:-:S04]  /*52f0*/  F2FP.F16.F32.PACK_AB R87, R87, R90 ;  /* 0x0000005a5757723e */ /* 0x000fc800000000ff */
[C---:B------:R-:W-:Y:S02]  /*5300*/  PRMT R172, R87.reuse, 0x7632, R172 ;  /* 0x0000763257ac7816 */ /* 0x040fe400000000ac */
[----:B------:R-:W-:Y:S01]  /*5310*/  PRMT R91, R87, 0x7610, R91 ;  /* 0x00007610575b7816 */ /* 0x000fe2000000005b */
[----:B------:R-:W-:Y:S06]  /*5320*/  BRA `(.L_x_842) ;  /* 0x0000001000047947 */ /* 0x000fec0003800000 */
.L_x_840:
[----:B------:R-:W-:-:S04]  /*5330*/  UISETP.NE.U32.AND UP2, UPT, UR6, URZ, UPT ;  /* 0x000000ff0600728c */ /* 0x000fc8000bf45070 */
[----:B------:R-:W-:-:S09]  /*5340*/  UISETP.NE.AND.EX UP2, UPT, UR7, URZ, UPT, UP2 ;  /* 0x000000ff0700728c */ /* 0x000fd2000bf45320 */
[----:B------:R-:W-:Y:S05]  /*5350*/  BRA.U !UP2, `(.L_x_843) ;  /* 0x000000010acc7547 */ /* 0x000fea000b800000 */
[-CC-:B-1----:R-:W-:Y:S01]  /*5360*/  FFMA.FTZ R84, R133, R92.reuse, R93.reuse ;  /* 0x0000005c85547223 */ /* 0x182fe2000001005d */
[-CC-:B------:R-:W-:Y:S01]  /*5370*/  FFMA.FTZ R85, R134, R92.reuse, R93.reuse ;  /* 0x0000005c86557223 */ /* 0x180fe2000001005d */
[----:B------:R-:W-:Y:S01]  /*5380*/  LOP3.LUT P6, RZ, R126, 0xff0000, RZ, 0xc0, !PT ;  /* 0x00ff00007eff7812 */ /* 0x000fe200078cc0ff */
[----:B0-----:R-:W-:Y:S01]  /*5390*/  FFMA.FTZ R89, R132, R92, R93 ;  /* 0x0000005c84597223 */ /* 0x001fe2000001005d */
[----:B------:R-:W-:Y:S01]  /*53a0*/  FADD.FTZ R95, R129, -R84 ;  /* 0x80000054815f7221 */ /* 0x000fe20000010000 */
[----:B------:R-:W-:Y:S02]  /*53b0*/  FADD.FTZ R85, R130, -R85 ;  /* 0x8000005582557221 */ /* 0x000fe40000010000 */
[----:B------:R-:W-:Y:S01]  /*53c0*/  FADD.FTZ R89, R128, -R89 ;  /* 0x8000005980597221 */ /* 0x000fe20000010000 */
[C---:B-----5:R-:W-:Y:S01]  /*53d0*/  FMUL.FTZ R95, R114.reuse, R95 ;  /* 0x0000005f725f7220 */ /* 0x060fe20000410000 */
[C---:B------:R-:W-:Y:S02]  /*53e0*/  FMUL.FTZ R98, R114.reuse, R85 ;  /* 0x0000005572627220 */ /* 0x040fe40000410000 */
[----:B------:R-:W-:Y:S01]  /*53f0*/  FMUL.FTZ R86, R114, R89 ;  /* 0x0000005972567220 */ /* 0x000fe20000410000 */
[----:B------:R-:W-:-:S03]  /*5400*/  FMUL.FTZ R84, R95, UR14 ;  /* 0x0000000e5f547c20 */ /* 0x000fc60008410000 */
[----:B------:R-:W-:Y:S02]  /*5410*/  FMUL.FTZ R88, R86, UR14 ;  /* 0x0000000e56587c20 */ /* 0x000fe40008410000 */
[----:B------:R-:W-:Y:S02]  /*5420*/  FSEL R96, R84, RZ, P6 ;  /* 0x000000ff54607208 */ /* 0x000fe40003000000 */
[----:B------:R-:W-:Y:S02]  /*5430*/  LOP3.LUT P6, RZ, R125, 0xff0000, RZ, 0xc0, !PT ;  /* 0x00ff00007dff7812 */ /* 0x000fe400078cc0ff */
[----:B------:R-:W-:Y:S02]  /*5440*/  F2FP.F16.F32.PACK_AB R96, R96, R95 ;  /* 0x0000005f6060723e */ /* 0x000fe400000000ff */
[----:B------:R-:W-:Y:S01]  /*5450*/  FSEL R97, R84, RZ, P6 ;  /* 0x000000ff54617208 */ /* 0x000fe20003000000 */
[----:B------:R-:W-:Y:S01]  /*5460*/  FMUL.FTZ R84, R98, UR14 ;  /* 0x0000000e62547c20 */ /* 0x000fe20008410000 */
[----:B------:R-:W-:-:S02]  /*5470*/  ISETP.GE.U32.AND P6, PT, R126, 0x1000000, PT ;  /* 0x010000007e00780c */ /* 0x000fc40003fc6070 */
[----:B------:R-:W-:Y:S02]  /*5480*/  F2FP.F16.F32.PACK_AB R97, R98, R97 ;  /* 0x000000616261723e */ /* 0x000fe400000000ff */
[----:B------:R-:W-:Y:S02]  /*5490*/  FSEL R99, R84, RZ, P6 ;  /* 0x000000ff54637208 */ /* 0x000fe40003000000 */
[----:B------:R-:W-:Y:S02]  /*54a0*/  ISETP.GE.U32.AND P6, PT, R125, 0x1000000, PT ;  /* 0x010000007d00780c */ /* 0x000fe40003fc6070 */
[----:B------:R-:W-:Y:S02]  /*54b0*/  PRMT R167, R96, 0x7610, R167 ;  /* 0x0000761060a77816 */ /* 0x000fe400000000a7 */
[----:B------:R-:W-:Y:S01]  /*54c0*/  FSEL R110, R84, RZ, P6 ;  /* 0x000000ff546e7208 */ /* 0x000fe20003000000 */
[----:B------:R-:W-:Y:S01]  /*54d0*/  FFMA.FTZ R84, R131, R92, R93 ;  /* 0x0000005c83547223 */ /* 0x000fe2000001005d */
[----:B------:R-:W-:-:S02]  /*54e0*/  LOP3.LUT P6, RZ, R126, 0xff, RZ, 0xc0, !PT ;  /* 0x000000ff7eff7812 */ /* 0x000fc400078cc0ff */
[----:B------:R-:W-:Y:S01]  /*54f0*/  F2FP.F16.F32.PACK_AB R99, R110, R99 ;  /* 0x000000636e63723e */ /* 0x000fe200000000ff */
[----:B------:R-:W-:Y:S01]  /*5500*/  FADD.FTZ R85, R127, -R84 ;  /* 0x800000547f557221 */ /* 0x000fe20000010000 */
[C---:B------:R-:W-:Y:S02]  /*5510*/  PRMT R168, R97.reuse, 0x7632, R168 ;  /* 0x0000763261a87816 */ /* 0x040fe400000000a8 */
[----:B------:R-:W-:Y:S01]  /*5520*/  PRMT R171, R97, 0x7610, R171 ;  /* 0x0000761061ab7816 */ /* 0x000fe200000000ab */
[----:B------:R-:W-:Y:S01]  /*5530*/  FMUL.FTZ R84, R114, R85 ;  /* 0x0000005572547220 */ /* 0x000fe20000410000 */
[----:B------:R-:W-:-:S03]  /*5540*/  PRMT R172, R99, 0x7632, R172 ;  /* 0x0000763263ac7816 */ /* 0x000fc600000000ac */
[----:B------:R-:W-:-:S05]  /*5550*/  FMUL.FTZ R85, R84, UR14 ;  /* 0x0000000e54557c20 */ /* 0x000fca0008410000 */
[----:B------:R-:W-:Y:S02]  /*5560*/  FSEL R87, R85, RZ, P6 ;  /* 0x000000ff55577208 */ /* 0x000fe40003000000 */
[----:B------:R-:W-:Y:S02]  /*5570*/  LOP3.LUT P6, RZ, R125, 0xff, RZ, 0xc0, !PT ;  /* 0x000000ff7dff7812 */ /* 0x000fe400078cc0ff */
[----:B------:R-:W-:Y:S02]  /*5580*/  F2FP.F16.F32.PACK_AB R87, R87, R84 ;  /* 0x000000545757723e */ /* 0x000fe400000000ff */
[----:B------:R-:W-:Y:S02]  /*5590*/  FSEL R85, R85, RZ, P6 ;  /* 0x000000ff55557208 */ /* 0x000fe40003000000 */
[----:B------:R-:W-:Y:S02]  /*55a0*/  LOP3.LUT P6, RZ, R126, 0xff00, RZ, 0xc0, !PT ;  /* 0x0000ff007eff7812 */ /* 0x000fe400078cc0ff */
[----:B------:R-:W-:-:S02]  /*55b0*/  F2FP.F16.F32.PACK_AB R85, R86, R85 ;  /* 0x000000555655723e */ /* 0x000fc400000000ff */
[C---:B------:R-:W-:Y:S02]  /*55c0*/  FSEL R90, R88.reuse, RZ, P6 ;  /* 0x000000ff585a7208 */ /* 0x040fe40003000000 */
[----:B------:R-:W-:Y:S02]  /*55d0*/  LOP3.LUT P6, RZ, R125, 0xff00, RZ, 0xc0, !PT ;  /* 0x0000ff007dff7812 */ /* 0x000fe400078cc0ff */
[C---:B------:R-:W-:Y:S02]  /*55e0*/  PRMT R89, R87.reuse, 0x7632, R89 ;  /* 0x0000763257597816 */ /* 0x040fe40000000059 */
        /* <DEDUP_REMOVED lines=10> */
.L_x_843:
[-CC-:B-1----:R-:W-:Y:S01]  /*5690*/  FFMA.FTZ R85, R132, R92.reuse, R93.reuse ;  /* 0x0000005c84557223 */ /* 0x182fe2000001005d */
[----:B------:R-:W-:Y:S01]  /*56a0*/  LOP3.LUT P6, RZ, R126, 0xff00, RZ, 0xc0, !PT ;  /* 0x0000ff007eff7812 */ /* 0x000fe200078cc0ff */
[-CC-:B------:R-:W-:Y:S01]  /*56b0*/  FFMA.FTZ R84, R133, R92.reuse, R93.reuse ;  /* 0x0000005c85547223 */ /* 0x180fe2000001005d */
[----:B0-----:R-:W-:Y:S01]  /*56c0*/  FFMA.FTZ R89, R134, R92, R93 ;  /* 0x0000005c86597223 */ /* 0x001fe2000001005d */
        /* <DEDUP_REMOVED lines=12> */
[----:B------:R-:W-:Y:S01]  /*5790*/  F2FP.F16.F32.PACK_AB R86, R87, R86 ;  /* 0x000000565756723e */ /* 0x000fe200000000ff */
        /* <DEDUP_REMOVED lines=8> */
[----:B------:R-:W-:Y:S01]  /*5820*/  F2FP.F16.F32.PACK_AB R88, R91, R88 ;  /* 0x000000585b58723e */ /* 0x000fe200000000ff */
[----:B------:R-:W-:-:S03]  /*5830*/  FMUL.FTZ R85, R114, R85 ;  /* 0x0000005572557220 */ /* 0x000fc60000410000 */
[----:B------:R-:W-:Y:S01]  /*5840*/  PRMT R171, R88, 0x7632, R171 ;  /* 0x0000763258ab7816 */ /* 0x000fe200000000ab */
[----:B------:R-:W-:-:S05]  /*5850*/  FMUL.FTZ R85, R85, UR14 ;  /* 0x0000000e55557c20 */ /* 0x000fca0008410000 */
[----:B------:R-:W-:Y:S02]  /*5860*/  FSEL R84, R85, RZ, P6 ;  /* 0x000000ff55547208 */ /* 0x000fe40003000000 */
[----:B------:R-:W-:-:S04]  /*5870*/  LOP3.LUT P6, RZ, R125, 0xff, RZ, 0xc0, !PT ;  /* 0x000000ff7dff7812 */ /* 0x000fc800078cc0ff */
        /* <DEDUP_REMOVED lines=12> */
.L_x_839:
[----:B------:R-:W-:-:S04]  /*5940*/  UISETP.NE.U32.AND UP2, UPT, UR16, URZ, UPT ;  /* 0x000000ff1000728c */ /* 0x000fc8000bf45070 */
[----:B------:R-:W-:-:S09]  /*5950*/  UISETP.NE.AND.EX UP2, UPT, UR17, URZ, UPT, UP2 ;  /* 0x000000ff1100728c */ /* 0x000fd2000bf45320 */
[----:B------:R-:W-:Y:S05]  /*5960*/  BRA.U !UP2, `(.L_x_844) ;  /* 0x000000050a5c7547 */ /* 0x000fea000b800000 */
[----:B------:R-:W-:-:S04]  /*5970*/  UISETP.NE.U32.AND UP2, UPT, UR6, URZ, UPT ;  /* 0x000000ff0600728c */ /* 0x000fc8000bf45070 */
[----:B------:R-:W-:-:S09]  /*5980*/  UISETP.NE.AND.EX UP2, UPT, UR7, URZ, UPT, UP2 ;  /* 0x000000ff0700728c */ /* 0x000fd2000bf45320 */
[----:B------:R-:W-:Y:S05]  /*5990*/  BRA.U !UP2, `(.L_x_845) ;  /* 0x000000010ab47547 */ /* 0x000fea000b800000 */
[----:B-1----:R-:W-:Y:S02]  /*59a0*/  IMAD.MOV.U32 R85, RZ, RZ, R106 ;  /* 0x000000ffff557224 */ /* 0x002fe400078e006a */
[-C--:B------:R-:W-:Y:S01]  /*59b0*/  FFMA.FTZ R84, R131, R92.reuse, R93 ;  /* 0x0000005c83547223 */ /* 0x080fe2000001005d */
[----:B------:R-:W-:Y:S01]  /*59c0*/  SHF.R.U64 R86, R106, 0x10, R107 ;  /* 0x000000106a567819 */ /* 0x000fe2000000126b */
[----:B0-----:R-:W-:Y:S01]  /*59d0*/  FFMA.FTZ R88, R133, R92, R93 ;  /* 0x0000005c85587223 */ /* 0x001fe2000001005d */
[----:B------:R-:W-:Y:S01]  /*59e0*/  LOP3.LUT P6, RZ, R126, 0xff, RZ, 0xc0, !PT ;  /* 0x000000ff7eff7812 */ /* 0x000fe200078cc0ff */
[----:B------:R-:W-:Y:S02]  /*59f0*/  HADD2.F32 R87, -RZ, R85.H0_H0 ;  /* 0x20000055ff577230 */ /* 0x000fe40000004100 */
[----:B------:R-:W-:Y:S01]  /*5a00*/  FADD.FTZ R85, R127, -R84 ;  /* 0x800000547f557221 */ /* 0x000fe20000010000 */
[----:B------:R-:W-:Y:S01]  /*5a10*/  HADD2.F32 R89, -RZ, R86.H0_H0 ;  /* 0x20000056ff597230 */ /* 0x000fe20000004100 */
[----:B------:R-:W-:-:S02]  /*5a20*/  SHF.R.U32.HI R90, RZ, 0x10, R107 ;  /* 0x00000010ff5a7819 */ /* 0x000fc4000001166b */
[----:B-----5:R-:W-:Y:S01]  /*5a30*/  FFMA.FTZ R85, R114, R85, R87 ;  /* 0x0000005572557223 */ /* 0x020fe20000010057 */
[----:B------:R-:W-:Y:S02]  /*5a40*/  FFMA.FTZ R87, R132, R92, R93 ;  /* 0x0000005c84577223 */ /* 0x000fe4000001005d */
[----:B------:R-:W-:Y:S02]  /*5a50*/  HADD2.F32 R95, -RZ, R90.H0_H0 ;  /* 0x2000005aff5f7230 */ /* 0x000fe40000004100 */
[----:B------:R-:W-:Y:S01]  /*5a60*/  FMUL.FTZ R84, R85, UR14 ;  /* 0x0000000e55547c20 */ /* 0x000fe20008410000 */
[----:B------:R-:W-:-:S04]  /*5a70*/  FADD.FTZ R87, R128, -R87 ;  /* 0x8000005780577221 */ /* 0x000fc80000010000 */
[----:B------:R-:W-:Y:S01]  /*5a80*/  FFMA.FTZ R87, R114, R87, R89 ;  /* 0x0000005772577223 */ /* 0x000fe20000010059 */
[----:B------:R-:W-:Y:S01]  /*5a90*/  IMAD.MOV.U32 R89, RZ, RZ, R107 ;  /* 0x000000ffff597224 */ /* 0x000fe200078e006b */
[----:B------:R-:W-:Y:S02]  /*5aa0*/  FSEL R84, R84, RZ, P6 ;  /* 0x000000ff54547208 */ /* 0x000fe40003000000 */
[----:B------:R-:W-:Y:S01]  /*5ab0*/  FMUL.FTZ R86, R87, UR14 ;  /* 0x0000000e57567c20 */ /* 0x000fe20008410000 */
[----:B------:R-:W-:Y:S01]  /*5ac0*/  LOP3.LUT P6, RZ, R126, 0xff00, RZ, 0xc0, !PT ;  /* 0x0000ff007eff7812 */ /* 0x000fe200078cc0ff */
[----:B------:R-:W-:Y:S02]  /*5ad0*/  HADD2.F32 R91, -RZ, R89.H0_H0 ;  /* 0x20000059ff5b7230 */ /* 0x000fe40000004100 */
[----:B------:R-:W-:Y:S01]  /*5ae0*/  FADD.FTZ R89, R129, -R88 ;  /* 0x8000005881597221 */ /* 0x000fe20000010000 */
[----:B------:R-:W-:Y:S02]  /*5af0*/  F2FP.F16.F32.PACK_AB R84, R84, R85 ;  /* 0x000000555454723e */ /* 0x000fe400000000ff */
[----:B------:R-:W-:Y:S01]  /*5b00*/  FSEL R86, R86, RZ, P6 ;  /* 0x000000ff56567208 */ /* 0x000fe20003000000 */
[----:B------:R-:W-:Y:S01]  /*5b10*/  FFMA.FTZ R91, R114, R89, R91 ;  /* 0x00000059725b7223 */ /* 0x000fe2000001005b */
[----:B------:R-:W-:Y:S01]  /*5b20*/  FFMA.FTZ R89, R134, R92, R93 ;  /* 0x0000005c86597223 */ /* 0x000fe2000001005d */
[----:B------:R-:W-:-:S02]  /*5b30*/  LOP3.LUT P6, RZ, R126, 0xff0000, RZ, 0xc0, !PT ;  /* 0x00ff00007eff7812 */ /* 0x000fc400078cc0ff */
[----:B------:R-:W-:Y:S01]  /*5b40*/  FMUL.FTZ R88, R91, UR14 ;  /* 0x0000000e5b587c20 */ /* 0x000fe20008410000 */
[----:B------:R-:W-:Y:S01]  /*5b50*/  FADD.FTZ R89, R130, -R89 ;  /* 0x8000005982597221 */ /* 0x000fe20000010000 */
[----:B------:R-:W-:Y:S02]  /*5b60*/  F2FP.F16.F32.PACK_AB R87, R86, R87 ;  /* 0x000000575657723e */ /* 0x000fe400000000ff */
[----:B------:R-:W-:Y:S01]  /*5b70*/  PRMT R165, R84, 0x7610, R165 ;  /* 0x0000761054a57816 */ /* 0x000fe200000000a5 */
[----:B------:R-:W-:Y:S01]  /*5b80*/  FFMA.FTZ R95, R114, R89, R95 ;  /* 0x00000059725f7223 */ /* 0x000fe2000001005f */
[----:B------:R-:W-:Y:S02]  /*5b90*/  FSEL R88, R88, RZ, P6 ;  /* 0x000000ff58587208 */ /* 0x000fe40003000000 */
[----:B------:R-:W-:Y:S01]  /*5ba0*/  ISETP.GE.U32.AND P6, PT, R126, 0x1000000, PT ;  /* 0x010000007e00780c */ /* 0x000fe20003fc6070 */
[----:B------:R-:W-:Y:S01]  /*5bb0*/  FMUL.FTZ R89, R95, UR14 ;  /* 0x0000000e5f597c20 */ /* 0x000fe20008410000 */
[----:B------:R-:W-:-:S02]  /*5bc0*/  F2FP.F16.F32.PACK_AB R91, R88, R91 ;  /* 0x0000005b585b723e */ /* 0x000fc400000000ff */
[----:B------:R-:W-:Y:S02]  /*5bd0*/  PRMT R86, R87, 0x7632, R86 ;  /* 0x0000763257567816 */ /* 0x000fe40000000056 */
[----:B------:R-:W-:Y:S02]  /*5be0*/  FSEL R90, R89, RZ, P6 ;  /* 0x000000ff595a7208 */ /* 0x000fe40003000000 */
[C---:B------:R-:W-:Y:S02]  /*5bf0*/  PRMT R88, R91.reuse, 0x7632, R88 ;  /* 0x000076325b587816 */ /* 0x040fe40000000058 */
[----:B------:R-:W-:Y:S02]  /*5c00*/  F2FP.F16.F32.PACK_AB R90, R90, R95 ;  /* 0x0000005f5a5a723e */ /* 0x000fe400000000ff */
[----:B------:R-:W-:Y:S02]  /*5c10*/  PRMT R167, R91, 0x7610, R167 ;  /* 0x000076105ba77816 */ /* 0x000fe400000000a7 */
[----:B------:R-:W-:-:S02]  /*5c20*/  PRMT R89, R84, 0x7632, R89 ;  /* 0x0000763254597816 */ /* 0x000fc40000000059 */
[----:B------:R-:W-:Y:S02]  /*5c30*/  PRMT R166, R87, 0x7610, R166 ;  /* 0x0000761057a67816 */ /* 0x000fe400000000a6 */
[C---:B------:R-:W-:Y:S02]  /*5c40*/  PRMT R91, R90.reuse, 0x7632, R91 ;  /* 0x000076325a5b7816 */ /* 0x040fe4000000005b */
[----:B------:R-:W-:Y:S01]  /*5c50*/  PRMT R168, R90, 0x7610, R168 ;  /* 0x000076105aa87816 */ /* 0x000fe200000000a8 */
[----:B------:R-:W-:Y:S06]  /*5c60*/  BRA `(.L_x_842) ;  /* 0x0000000400b47947 */ /* 0x000fec0003800000 */
.L_x_845:
[----:B-1----:R-:W-:Y:S02]  /*5c70*/  IMAD.MOV.U32 R85, RZ, RZ, R106 ;  /* 0x000000ffff557224 */ /* 0x002fe400078e006a */
[-CC-:B------:R-:W-:Y:S01]  /*5c80*/  FFMA.FTZ R84, R131, R92.reuse, R93.reuse ;  /* 0x0000005c83547223 */ /* 0x180fe2000001005d */
[----:B------:R-:W-:Y:S01]  /*5c90*/  LOP3.LUT P6, RZ, R126, 0xff, RZ, 0xc0, !PT ;  /* 0x000000ff7eff7812 */ /* 0x000fe200078cc0ff */
[----:B------:R-:W-:Y:S01]  /*5ca0*/  FFMA.FTZ R86, R133, R92, R93 ;  /* 0x0000005c85567223 */ /* 0x000fe2000001005d */
[----:B------:R-:W-:Y:S02]  /*5cb0*/  HADD2.F32 R87, -RZ, R85.H0_H0 ;  /* 0x20000055ff577230 */ /* 0x000fe40000004100 */
[----:B------:R-:W-:Y:S01]  /*5cc0*/  FADD.FTZ R85, R127, -R84 ;  /* 0x800000547f557221 */ /* 0x000fe20000010000 */
[----:B------:R-:W-:-:S03]  /*5cd0*/  SHF.R.U64 R84, R106, 0x10, R107 ;  /* 0x000000106a547819 */ /* 0x000fc6000000126b */
[----:B-----5:R-:W-:Y:S01]  /*5ce0*/  FFMA.FTZ R85, R114, R85, R87 ;  /* 0x0000005572557223 */ /* 0x020fe20000010057 */
[----:B------:R-:W-:Y:S01]  /*5cf0*/  FFMA.FTZ R87, R132, R92, R93 ;  /* 0x0000005c84577223 */ /* 0x000fe2000001005d */
[----:B0-----:R-:W-:Y:S02]  /*5d00*/  HADD2.F32 R89, -RZ, R84.H0_H0 ;  /* 0x20000054ff597230 */ /* 0x001fe40000004100 */
[----:B------:R-:W-:Y:S01]  /*5d10*/  FMUL.FTZ R85, R85, UR14 ;  /* 0x0000000e55557c20 */ /* 0x000fe20008410000 */
[----:B------:R-:W-:-:S04]  /*5d20*/  FADD.FTZ R87, R128, -R87 ;  /* 0x8000005780577221 */ /* 0x000fc80000010000 */
[----:B------:R-:W-:Y:S01]  /*5d30*/  FFMA.FTZ R87, R114, R87, R89 ;  /* 0x0000005772577223 */ /* 0x000fe20000010059 */
[----:B------:R-:W-:Y:S02]  /*5d40*/  FSEL R85, R85, RZ, P6 ;  /* 0x000000ff55557208 */ /* 0x000fe40003000000 */
[----:B------:R-:W-:Y:S01]  /*5d50*/  LOP3.LUT P6, RZ, R126, 0xff00, RZ, 0xc0, !PT ;  /* 0x0000ff007eff7812 */ /* 0x000fe200078cc0ff */
[----:B------:R-:W-:-:S05]  /*5d60*/  FMUL.FTZ R87, R87, UR14 ;  /* 0x0000000e57577c20 */ /* 0x000fca0008410000 */
[----:B------:R-:W-:Y:S01]  /*5d70*/  FSEL R84, R87, RZ, P6 ;  /* 0x000000ff57547208 */ /* 0x000fe20003000000 */
[--C-:B------:R-:W-:Y:S01]  /*5d80*/  IMAD.MOV.U32 R87, RZ, RZ, R107.reuse ;  /* 0x000000ffff577224 */ /* 0x100fe200078e006b */
[----:B------:R-:W-:Y:S02]  /*5d90*/  LOP3.LUT P6, RZ, R126, 0xff0000, RZ, 0xc0, !PT ;  /* 0x00ff00007eff7812 */ /* 0x000fe400078cc0ff */
[----:B------:R-:W-:Y:S02]  /*5da0*/  F2FP.F16.F32.PACK_AB R84, R84, R85 ;  /* 0x000000555454723e */ /* 0x000fe400000000ff */
[----:B------:R-:W-:Y:S02]  /*5db0*/  HADD2.F32 R89, -RZ, R87.H0_H0 ;  /* 0x20000057ff597230 */ /* 0x000fe40000004100 */
[----:B------:R-:W-:Y:S01]  /*5dc0*/  FADD.FTZ R87, R129, -R86 ;  /* 0x8000005681577221 */ /* 0x000fe20000010000 */
[----:B------:R-:W-:-:S03]  /*5dd0*/  SHF.R.U32.HI R86, RZ, 0x10, R107 ;  /* 0x00000010ff567819 */ /* 0x000fc6000001166b */
[----:B------:R-:W-:Y:S01]  /*5de0*/  FFMA.FTZ R87, R114, R87, R89 ;  /* 0x0000005772577223 */ /* 0x000fe20000010059 */
[----:B------:R-:W-:Y:S01]  /*5df0*/  FFMA.FTZ R89, R134, R92, R93 ;  /* 0x0000005c86597223 */ /* 0x000fe2000001005d */
[----:B------:R-:W-:Y:S02]  /*5e00*/  HADD2.F32 R91, -RZ, R86.H0_H0 ;  /* 0x20000056ff5b7230 */ /* 0x000fe40000004100 */
[----:B------:R-:W-:Y:S01]  /*5e10*/  FMUL.FTZ R87, R87, UR14 ;  /* 0x0000000e57577c20 */ /* 0x000fe20008410000 */
[----:B------:R-:W-:-:S04]  /*5e20*/  FADD.FTZ R89, R130, -R89 ;  /* 0x8000005982597221 */ /* 0x000fc80000010000 */
[----:B------:R-:W-:Y:S01]  /*5e30*/  FFMA.FTZ R89, R114, R89, R91 ;  /* 0x0000005972597223 */ /* 0x000fe2000001005b */
[----:B------:R-:W-:Y:S02]  /*5e40*/  FSEL R87, R87, RZ, P6 ;  /* 0x000000ff57577208 */ /* 0x000fe40003000000 */
[----:B------:R-:W-:Y:S01]  /*5e50*/  ISETP.GE.U32.AND P6, PT, R126, 0x1000000, PT ;  /* 0x010000007e00780c */ /* 0x000fe20003fc6070 */
[----:B------:R-:W-:-:S05]  /*5e60*/  FMUL.FTZ R89, R89, UR14 ;  /* 0x0000000e59597c20 */ /* 0x000fca0008410000 */
[----:B------:R-:W-:Y:S02]  /*5e70*/  FSEL R86, R89, RZ, P6 ;  /* 0x000000ff59567208 */ /* 0x000fe40003000000 */
[----:B------:R-:W-:Y:S02]  /*5e80*/  PRMT R89, R84, 0x7610, R89 ;  /* 0x0000761054597816 */ /* 0x000fe40000000059 */
[----:B------:R-:W-:Y:S02]  /*5e90*/  F2FP.F16.F32.PACK_AB R87, R86, R87 ;  /* 0x000000575657723e */ /* 0x000fe400000000ff */
[----:B------:R-:W-:Y:S02]  /*5ea0*/  PRMT R86, R84, 0x7632, R86 ;  /* 0x0000763254567816 */ /* 0x000fe40000000056 */
[C---:B------:R-:W-:Y:S02]  /*5eb0*/  PRMT R91, R87.reuse, 0x7632, R91 ;  /* 0x00007632575b7816 */ /* 0x040fe4000000005b */
[----:B------:R-:W-:Y:S01]  /*5ec0*/  PRMT R88, R87, 0x7610, R88 ;  /* 0x0000761057587816 */ /* 0x000fe20000000058 */
[----:B------:R-:W-:Y:S06]  /*5ed0*/  BRA `(.L_x_842) ;  /* 0x0000000400187947 */ /* 0x000fec0003800000 */
.L_x_844:
[----:B------:R-:W-:-:S04]  /*5ee0*/  UISETP.NE.U32.AND UP2, UPT, UR6, URZ, UPT ;  /* 0x000000ff0600728c */ /* 0x000fc8000bf45070 */
[----:B------:R-:W-:-:S09]  /*5ef0*/  UISETP.NE.AND.EX UP2, UPT, UR7, URZ, UPT, UP2 ;  /* 0x000000ff0700728c */ /* 0x000fd2000bf45320 */
[----:B------:R-:W-:Y:S05]  /*5f00*/  BRA.U !UP2, `(.L_x_846) ;  /* 0x000000010a947547 */ /* 0x000fea000b800000 */
[-CC-:B-1----:R-:W-:Y:S01]  /*5f10*/  FFMA.FTZ R84, R131, R92.reuse, R93.reuse ;  /* 0x0000005c83547223 */ /* 0x182fe2000001005d */
[-CC-:B------:R-:W-:Y:S01]  /*5f20*/  FFMA.FTZ R87, R132, R92.reuse, R93.reuse ;  /* 0x0000005c84577223 */ /* 0x180fe2000001005d */
[----:B0-----:R-:W-:Y:S01]  /*5f30*/  FFMA.FTZ R88, R133, R92, R93 ;  /* 0x0000005c85587223 */ /* 0x001fe2000001005d */
[----:B------:R-:W-:Y:S01]  /*5f40*/  LOP3.LUT P6, RZ, R126, 0xff, RZ, 0xc0, !PT ;  /* 0x000000ff7eff7812 */ /* 0x000fe200078cc0ff */
[----:B------:R-:W-:Y:S01]  /*5f50*/  FADD.FTZ R85, R127, -R84 ;  /* 0x800000547f557221 */ /* 0x000fe20000010000 */
[----:B------:R-:W-:Y:S01]  /*5f60*/  FADD.FTZ R87, R128, -R87 ;  /* 0x8000005780577221 */ /* 0x000fe20000010000 */
[----:B------:R-:W-:Y:S02]  /*5f70*/  FADD.FTZ R89, R129, -R88 ;  /* 0x8000005881597221 */ /* 0x000fe40000010000 */
[C---:B-----5:R-:W-:Y:S01]  /*5f80*/  FMUL.FTZ R85, R114.reuse, R85 ;  /* 0x0000005572557220 */ /* 0x060fe20000410000 */
[C---:B------:R-:W-:Y:S01]  /*5f90*/  FMUL.FTZ R87, R114.reuse, R87 ;  /* 0x0000005772577220 */ /* 0x040fe20000410000 */
[----:B------:R-:W-:-:S02]  /*5fa0*/  FMUL.FTZ R88, R114, R89 ;  /* 0x0000005972587220 */ /* 0x000fc40000410000 */
[----:B------:R-:W-:Y:S01]  /*5fb0*/  FMUL.FTZ R84, R85, UR14 ;  /* 0x0000000e55547c20 */ /* 0x000fe20008410000 */
[----:B------:R-:W-:Y:S01]  /*5fc0*/  FMUL.FTZ R86, R87, UR14 ;  /* 0x0000000e57567c20 */ /* 0x000fe20008410000 */
[----:B------:R-:W-:-:S03]  /*5fd0*/  FMUL.FTZ R89, R88, UR14 ;  /* 0x0000000e58597c20 */ /* 0x000fc60008410000 */
[----:B------:R-:W-:Y:S02]  /*5fe0*/  FSEL R84, R84, RZ, P6 ;  /* 0x000000ff54547208 */ /* 0x000fe40003000000 */
[----:B------:R-:W-:Y:S02]  /*5ff0*/  LOP3.LUT P6, RZ, R126, 0xff00, RZ, 0xc0, !PT ;  /* 0x0000ff007eff7812 */ /* 0x000fe400078cc0ff */
[----:B------:R-:W-:Y:S02]  /*6000*/  F2FP.F16.F32.PACK_AB R84, R84, R85 ;  /* 0x000000555454723e */ /* 0x000fe400000000ff */
[----:B------:R-:W-:Y:S02]  /*6010*/  FSEL R86, R86, RZ, P6 ;  /* 0x000000ff56567208 */ /* 0x000fe40003000000 */
[----:B------:R-:W-:Y:S02]  /*6020*/  LOP3.LUT P6, RZ, R126, 0xff0000, RZ, 0xc0, !PT ;  /* 0x00ff00007eff7812 */ /* 0x000fe400078cc0ff */
[----:B------:R-:W-:-:S02]  /*6030*/  F2FP.F16.F32.PACK_AB R87, R86, R87 ;  /* 0x000000575657723e */ /* 0x000fc400000000ff */
[----:B------:R-:W-:Y:S01]  /*6040*/  FSEL R91, R89, RZ, P6 ;  /* 0x000000ff595b7208 */ /* 0x000fe20003000000 */
[----:B------:R-:W-:Y:S01]  /*6050*/  FFMA.FTZ R89, R134, R92, R93 ;  /* 0x0000005c86597223 */ /* 0x000fe2000001005d */
[----:B------:R-:W-:Y:S02]  /*6060*/  ISETP.GE.U32.AND P6, PT, R126, 0x1000000, PT ;  /* 0x010000007e00780c */ /* 0x000fe40003fc6070 */
[----:B------:R-:W-:Y:S01]  /*6070*/  F2FP.F16.F32.PACK_AB R91, R91, R88 ;  /* 0x000000585b5b723e */ /* 0x000fe200000000ff */
[----:B------:R-:W-:Y:S01]  /*6080*/  FADD.FTZ R89, R130, -R89 ;  /* 0x8000005982597221 */ /* 0x000fe20000010000 */
[----:B------:R-:W-:Y:S02]  /*6090*/  PRMT R165, R84, 0x7610, R165 ;  /* 0x0000761054a57816 */ /* 0x000fe400000000a5 */
[C---:B------:R-:W-:Y:S01]  /*60a0*/  PRMT R88, R91.reuse, 0x7632, R88 ;  /* 0x000076325b587816 */ /* 0x040fe20000000058 */
[----:B------:R-:W-:Y:S01]  /*60b0*/  FMUL.FTZ R90, R114, R89 ;  /* 0x00000059725a7220 */ /* 0x000fe20000410000 */
[----:B------:R-:W-:-:S02]  /*60c0*/  PRMT R167, R91, 0x7610, R167 ;  /* 0x000076105ba77816 */ /* 0x000fc400000000a7 */
[C---:B------:R-:W-:Y:S01]  /*60d0*/  PRMT R86, R87.reuse, 0x7632, R86 ;  /* 0x0000763257567816 */ /* 0x040fe20000000056 */
[----:B------:R-:W-:Y:S01]  /*60e0*/  FMUL.FTZ R89, R90, UR14 ;  /* 0x0000000e5a597c20 */ /* 0x000fe20008410000 */
[----:B------:R-:W-:-:S04]  /*60f0*/  PRMT R166, R87, 0x7610, R166 ;  /* 0x0000761057a67816 */ /* 0x000fc800000000a6 */
[----:B------:R-:W-:Y:S02]  /*6100*/  FSEL R95, R89, RZ, P6 ;  /* 0x000000ff595f7208 */ /* 0x000fe40003000000 */
[----:B------:R-:W-:Y:S02]  /*6110*/  PRMT R89, R84, 0x7632, R89 ;  /* 0x0000763254597816 */ /* 0x000fe40000000059 */
[----:B------:R-:W-:-:S04]  /*6120*/  F2FP.F16.F32.PACK_AB R95, R95, R90 ;  /* 0x0000005a5f5f723e */ /* 0x000fc800000000ff */
[C---:B------:R-:W-:Y:S02]  /*6130*/  PRMT R91, R95.reuse, 0x7632, R91 ;  /* 0x000076325f5b7816 */ /* 0x040fe4000000005b */
[----:B------:R-:W-:Y:S01]  /*6140*/  PRMT R168, R95, 0x7610, R168 ;  /* 0x000076105fa87816 */ /* 0x000fe200000000a8 */
[----:B------:R-:W-:Y:S06]  /*6150*/  BRA `(.L_x_842) ;  /* 0x0000000000787947 */ /* 0x000fec0003800000 */
.L_x_846:
[-CC-:B-1----:R-:W-:Y:S01]  /*6160*/  FFMA.FTZ R84, R131, R92.reuse, R93.reuse ;  /* 0x0000005c83547223 */ /* 0x182fe2000001005d */
[-CC-:B------:R-:W-:Y:S01]  /*6170*/  FFMA.FTZ R87, R132, R92.reuse, R93.reuse ;  /* 0x0000005c84577223 */ /* 0x180fe2000001005d */
[----:B------:R-:W-:Y:S01]  /*6180*/  LOP3.LUT P6, RZ, R126, 0xff, RZ, 0xc0, !PT ;  /* 0x000000ff7eff7812 */ /* 0x000fe200078cc0ff */
[-C--:B------:R-:W-:Y:S01]  /*6190*/  FFMA.FTZ R86, R133, R92.reuse, R93 ;  /* 0x0000005c85567223 */ /* 0x080fe2000001005d */
[----:B------:R-:W-:Y:S01]  /*61a0*/  FADD.FTZ R85, R127, -R84 ;  /* 0x800000547f557221 */ /* 0x000fe20000010000 */
[----:B------:R-:W-:Y:S01]  /*61b0*/  FADD.FTZ R87, R128, -R87 ;  /* 0x8000005780577221 */ /* 0x000fe20000010000 */
[----:B0-----:R-:W-:Y:S02]  /*61c0*/  FFMA.FTZ R89, R134, R92, R93 ;  /* 0x0000005c86597223 */ /* 0x001fe4000001005d */
        /* <DEDUP_REMOVED lines=12> */
[----:B------:R-:W-:Y:S01]  /*6290*/  F2FP.F16.F32.PACK_AB R84, R84, R85 ;  /* 0x000000555454723e */ /* 0x000fe200000000ff */
[----:B------:R-:W-:-:S04]  /*62a0*/  FMUL.FTZ R87, R114, R87 ;  /* 0x0000005772577220 */ /* 0x000fc80000410000 */
[----:B------:R-:W-:-:S05]  /*62b0*/  FMUL.FTZ R87, R87, UR14 ;  /* 0x0000000e57577c20 */ /* 0x000fca0008410000 */
[----:B------:R-:W-:Y:S02]  /*62c0*/  FSEL R87, R87, RZ, P6 ;  /* 0x000000ff57577208 */ /* 0x000fe40003000000 */
[----:B------:R-:W-:-:S04]  /*62d0*/  ISETP.GE.U32.AND P6, PT, R126, 0x1000000, PT ;  /* 0x010000007e00780c */ /* 0x000fc80003fc6070 */
[----:B------:R-:W-:Y:S02]  /*62e0*/  FSEL R86, R89, RZ, P6 ;  /* 0x000000ff59567208 */ /* 0x000fe40003000000 */
[----:B------:R-:W-:Y:S02]  /*62f0*/  PRMT R89, R84, 0x7610, R89 ;  /* 0x0000761054597816 */ /* 0x000fe40000000059 */
[----:B------:R-:W-:Y:S02]  /*6300*/  F2FP.F16.F32.PACK_AB R87, R86, R87 ;  /* 0x000000575657723e */ /* 0x000fe400000000ff */
[----:B------:R-:W-:Y:S02]  /*6310*/  PRMT R86, R84, 0x7632, R86 ;  /* 0x0000763254567816 */ /* 0x000fe40000000056 */
[C---:B------:R-:W-:Y:S02]  /*6320*/  PRMT R91, R87.reuse, 0x7632, R91 ;  /* 0x00007632575b7816 */ /* 0x040fe4000000005b */
[----:B------:R-:W-:-:S07]  /*6330*/  PRMT R88, R87, 0x7610, R88 ;  /* 0x0000761057587816 */ /* 0x000fce0000000058 */
.L_x_842:
        /* <DEDUP_REMOVED lines=16> */
.L_x_847:
        /* <DEDUP_REMOVED lines=10> */
.L_x_848:
[----:B------:R-:W-:-:S07]  /*64e0*/  VIADD R115, R115, 0x100 ;  /* 0x0000010073737836 */ /* 0x000fce0000000000 */
.L_x_838:
[----:B------:R-:W-:Y:S05]  /*64f0*/  BSYNC.RECONVERGENT B0 ;  /* 0x0000000000007941 */ /* 0x000fea0003800200 */
.L_x_837:
        /* <DEDUP_REMOVED lines=11> */
[----:B-12---:R-:W-:Y:S01]  /*65b0*/  MOV R85, R105 ;  /* 0x0000006900557202 */ /* 0x006fe20000000f00 */
[-C--:B------:R-:W-:Y:S01]  /*65c0*/  FFMA.FTZ R84, R143, R92.reuse, R93 ;  /* 0x0000005c8f547223 */ /* 0x080fe2000001005d */
[----:B------:R-:W-:Y:S02]  /*65d0*/  LOP3.LUT P6, RZ, R136, 0xff0000, RZ, 0xc0, !PT ;  /* 0x00ff000088ff7812 */ /* 0x000fe400078cc0ff */
[----:B0-----:R-:W-:Y:S01]  /*65e0*/  SHF.R.U64 R89, R104, 0x10, R105 ;  /* 0x0000001068597819 */ /* 0x001fe20000001269 */
[----:B------:R-:W-:Y:S02]  /*65f0*/  HADD2.F32 R87, -RZ, R85.H0_H0 ;  /* 0x20000055ff577230 */ /* 0x000fe40000004100 */
[----:B------:R-:W-:Y:S02]  /*6600*/  FADD.FTZ R85, R139, -R84 ;  /* 0x800000548b557221 */ /* 0x000fe40000010000 */
[----:B------:R-:W-:Y:S02]  /*6610*/  HADD2.F32 R89, -RZ, R89.H0_H0 ;  /* 0x20000059ff597230 */ /* 0x000fe40000004100 */
[----:B-----5:R-:W-:Y:S01]  /*6620*/  FFMA.FTZ R95, R114, R85, R87 ;  /* 0x00000055725f7223 */ /* 0x020fe20000010057 */
[----:B------:R-:W-:Y:S01]  /*6630*/  SHF.R.U32.HI R87, RZ, 0x10, R105 ;  /* 0x00000010ff577819 */ /* 0x000fe20000011669 */
[----:B------:R-:W-:-:S02]  /*6640*/  FFMA.FTZ R85, R144, R92, R93 ;  /* 0x0000005c90557223 */ /* 0x000fc4000001005d */
        /* <DEDUP_REMOVED lines=49> */
.L_x_853:
[----:B-12---:R-:W-:Y:S01]  /*6960*/  SHF.R.U64 R84, R104, 0x10, R105 ;  /* 0x0000001068547819 */ /* 0x006fe20000001269 */
        /* <DEDUP_REMOVED lines=50> */
.L_x_852:
[----:B------:R-:W-:-:S04]  /*6c90*/  UISETP.NE.U32.AND UP2, UPT, UR6, URZ, UPT ;  /* 0x000000ff0600728c */ /* 0x000fc8000bf45070 */
[----:B------:R-:W-:-:S09]  /*6ca0*/  UISETP.NE.AND.EX UP2, UPT, UR7, URZ, UPT, UP2 ;  /* 0x000000ff0700728c */ /* 0x000fd2000bf45320 */
[----:B------:R-:W-:Y:S05]  /*6cb0*/  BRA.U !UP2, `(.L_x_855) ;  /* 0x000000010acc7547 */ /* 0x000fea000b800000 */
[-CC-:B-12---:R-:W-:Y:S01]  /*6cc0*/  FFMA.FTZ R84, R143, R92.reuse, R93.reuse ;  /* 0x0000005c8f547223 */ /* 0x186fe2000001005d */
        /* <DEDUP_REMOVED lines=50> */
.L_x_855:
[-CC-:B-12---:R-:W-:Y:S01]  /*6ff0*/  FFMA.FTZ R85, R142, R92.reuse, R93.reuse ;  /* 0x0000005c8e557223 */ /* 0x186fe2000001005d */
        /* <DEDUP_REMOVED lines=42> */
.L_x_851:
[----:B------:R-:W-:-:S04]  /*72a0*/  UISETP.NE.U32.AND UP2, UPT, UR16, URZ, UPT ;  /* 0x000000ff1000728c */ /* 0x000fc8000bf45070 */
[----:B------:R-:W-:-:S09]  /*72b0*/  UISETP.NE.AND.EX UP2, UPT, UR17, URZ, UPT, UP2 ;  /* 0x000000ff1100728c */ /* 0x000fd2000bf45320 */
[----:B------:R-:W-:Y:S05]  /*72c0*/  BRA.U !UP2, `(.L_x_856) ;  /* 0x000000050a5c7547 */ /* 0x000fea000b800000 */
[----:B------:R-:W-:-:S04]  /*72d0*/  UISETP.NE.U32.AND UP2, UPT, UR6, URZ, UPT ;  /* 0x000000ff0600728c */ /* 0x000fc8000bf45070 */
[----:B------:R-:W-:-:S09]  /*72e0*/  UISETP.NE.AND.EX UP2, UPT, UR7, URZ, UPT, UP2 ;  /* 0x000000ff0700728c */ /* 0x000fd2000bf45320 */
[----:B------:R-:W-:Y:S05]  /*72f0*/  BRA.U !UP2, `(.L_x_857) ;  /* 0x000000010ab47547 */ /* 0x000fea000b800000 */
[----:B-12---:R-:W-:Y:S02]  /*7300*/  IMAD.MOV.U32 R85, RZ, RZ, R104 ;  /* 0x000000ffff557224 */ /* 0x006fe400078e0068 */
        /* <DEDUP_REMOVED lines=44> */
.L_x_857:
[----:B-12---:R-:W-:Y:S02]  /*75d0*/  IMAD.MOV.U32 R85, RZ, RZ, R104 ;  /* 0x000000ffff557224 */ /* 0x006fe400078e0068 */
        /* <DEDUP_REMOVED lines=38> */
.L_x_856:
[----:B------:R-:W-:-:S04]  /*7840*/  UISETP.NE.U32.AND UP2, UPT, UR6, URZ, UPT ;  /* 0x000000ff0600728c */ /* 0x000fc8000bf45070 */
[----:B------:R-:W-:-:S09]  /*7850*/  UISETP.NE.AND.EX UP2, UPT, UR7, URZ, UPT, UP2 ;  /* 0x000000ff0700728c */ /* 0x000fd2000bf45320 */
[----:B------:R-:W-:Y:S05]  /*7860*/  BRA.U !UP2, `(.L_x_858) ;  /* 0x000000010a947547 */ /* 0x000fea000b800000 */
[-CC-:B-12---:R-:W-:Y:S01]  /*7870*/  FFMA.FTZ R84, R141, R92.reuse, R93.reuse ;  /* 0x0000005c8d547223 */ /* 0x186fe2000001005d */
        /* <DEDUP_REMOVED lines=36> */
.L_x_858:
[-CC-:B-12---:R-:W-:Y:S01]  /*7ac0*/  FFMA.FTZ R84, R141, R92.reuse, R93.reuse ;  /* 0x0000005c8d547223 */ /* 0x186fe2000001005d */
        /* <DEDUP_REMOVED lines=29> */
.L_x_854:
        /* <DEDUP_REMOVED lines=16> */
.L_x_859:
        /* <DEDUP_REMOVED lines=10> */
.L_x_860:
[----:B------:R-:W-:-:S07]  /*7e40*/  VIADD R115, R115, 0x100 ;  /* 0x0000010073737836 */ /* 0x000fce0000000000 */
.L_x_850:
[----:B------:R-:W-:Y:S05]  /*7e50*/  BSYNC.RECONVERGENT B0 ;  /* 0x0000000000007941 */ /* 0x000fea0003800200 */
.L_x_849:
        /* <DEDUP_REMOVED lines=11> */
[----:B-12---:R-:W-:Y:S02]  /*7f10*/  IMAD.MOV.U32 R85, RZ, RZ, R103 ;  /* 0x000000ffff557224 */ /* 0x006fe400078e0067 */
        /* <DEDUP_REMOVED lines=58> */
.L_x_865:
        /* <DEDUP_REMOVED lines=51> */
.L_x_864:
        /* <DEDUP_REMOVED lines=54> */
.L_x_867:
        /* <DEDUP_REMOVED lines=43> */
.L_x_863:
        /* <DEDUP_REMOVED lines=51> */
.L_x_869:
        /* <DEDUP_REMOVED lines=16> */
[----:B------:R-:W-:Y:S02]  /*9030*/  FSEL R84, R87, RZ, P6 ;  /* 0x000000ff57547208 */ /* 0x000fe40003000000 */
[----:B------:R-:W-:Y:S02]  /*9040*/  MOV R87, R103 ;  /* 0x0000006700577202 */ /* 0x000fe40000000f00 */
[----:B------:R-:W-:Y:S02]  /*9050*/  LOP3.LUT P6, RZ, R146, 0xff0000, RZ, 0xc0, !PT ;  /* 0x00ff000092ff7812 */ /* 0x000fe400078cc0ff */
[----:B------:R-:W-:Y:S01]  /*9060*/  F2FP.F16.F32.PACK_AB R84, R84, R85 ;  /* 0x000000555454723e */ /* 0x000fe200000000ff */
        /* <DEDUP_REMOVED lines=19> */
.L_x_868:
        /* <DEDUP_REMOVED lines=40> */
.L_x_870:
        /* <DEDUP_REMOVED lines=30> */
.L_x_866:
        /* <DEDUP_REMOVED lines=16> */
.L_x_871:
        /* <DEDUP_REMOVED lines=10> */
.L_x_872:
[----:B------:R-:W-:-:S07]  /*97a0*/  VIADD R115, R115, 0x100 ;  /* 0x0000010073737836 */ /* 0x000fce0000000000 */
.L_x_862:
[----:B------:R-:W-:Y:S05]  /*97b0*/  BSYNC.RECONVERGENT B0 ;  /* 0x0000000000007941 */ /* 0x000fea0003800200 */
.L_x_861:
        /* <DEDUP_REMOVED lines=14> */
[----:B------:R-:W-:Y:S02]  /*98a0*/  HADD2.F32 R87, -RZ, R85.H0_H0 ;  /* 0x20000055ff577230 */ /* 0x000fe40000004100 */
[----:B------:R-:W-:-:S04]  /*98b0*/  FADD.FTZ R85, R159, -R84 ;  /* 0x800000549f557221 */ /* 0x000fc80000010000 */
        /* <DEDUP_REMOVED lines=12> */
[C---:B------:R-:W-:Y:S01]  /*9980*/  FMUL.FTZ R84, R98.reuse, UR14 ;  /* 0x0000000e62547c20 */ /* 0x040fe20008410000 */
[----:B------:R-:W-:Y:S01]  /*9990*/  ISETP.GE.U32.AND P6, PT, R155, 0x1000000, PT ;  /* 0x010000009b00780c */ /* 0x000fe20003fc6070 */
[----:B------:R-:W-:Y:S01]  /*99a0*/  HADD2.F32 R87, -RZ, R85.H0_H0 ;  /* 0x20000055ff577230 */ /* 0x000fe20000004100 */
[----:B------:R-:W-:Y:S02]  /*99b0*/  F2FP.F16.F32.PACK_AB R97, R98, R97 ;  /* 0x000000616261723e */ /* 0x000fe400000000ff */
[----:B------:R-:W-:Y:S02]  /*99c0*/  FSEL R99, R84, RZ, P6 ;  /* 0x000000ff54637208 */ /* 0x000fe40003000000 */
[----:B------:R-:W-:Y:S02]  /*99d0*/  ISETP.GE.U32.AND P6, PT, R156, 0x1000000, PT ;  /* 0x010000009c00780c */ /* 0x000fe40003fc6070 */
[----:B------:R-:W-:-:S02]  /*99e0*/  PRMT R167, R96, 0x7610, R167 ;  /* 0x0000761060a77816 */ /* 0x000fc400000000a7 */
[----:B------:R-:W-:Y:S01]  /*99f0*/  FSEL R110, R84, RZ, P6 ;  /* 0x000000ff546e7208 */ /* 0x000fe20003000000 */
[-CC-:B------:R-:W-:Y:S01]  /*9a00*/  FFMA.FTZ R84, R161, R92.reuse, R93.reuse ;  /* 0x0000005ca1547223 */ /* 0x180fe2000001005d */
[----:B------:R-:W-:Y:S01]  /*9a10*/  FFMA.FTZ R93, R162, R92, R93 ;  /* 0x0000005ca25d7223 */ /* 0x000fe2000001005d */
[----:B------:R-:W-:Y:S02]  /*9a20*/  LOP3.LUT P6, RZ, R155, 0xff, RZ, 0xc0, !PT ;  /* 0x000000ff9bff7812 */ /* 0x000fe400078cc0ff */
[----:B------:R-:W-:Y:S01]  /*9a30*/  FADD.FTZ R85, R157, -R84 ;  /* 0x800000549d557221 */ /* 0x000fe20000010000 */
[----:B------:R-:W-:Y:S01]  /*9a40*/  FADD.FTZ R93, R158, -R93 ;  /* 0x8000005d9e5d7221 */ /* 0x000fe20000010000 */
[----:B------:R-:W-:Y:S02]  /*9a50*/  F2FP.F16.F32.PACK_AB R99, R110, R99 ;  /* 0x000000636e63723e */ /* 0x000fe400000000ff */
[----:B------:R-:W-:Y:S01]  /*9a60*/  FFMA.FTZ R85, R114, R85, R87 ;  /* 0x0000005572557223 */ /* 0x000fe20000010057 */
[----:B------:R-:W-:-:S02]  /*9a70*/  SHF.R.U64 R87, R100, 0x10, R101 ;  /* 0x0000001064577819 */ /* 0x000fc40000001265 */
[----:B------:R-:W-:Y:S01]  /*9a80*/  PRMT R168, R97, 0x7632, R168 ;  /* 0x0000763261a87816 */ /* 0x000fe200000000a8 */
[----:B------:R-:W-:Y:S01]  /*9a90*/  FMUL.FTZ R84, R85, UR14 ;  /* 0x0000000e55547c20 */ /* 0x000fe20008410000 */
[----:B------:R-:W-:Y:S01]  /*9aa0*/  PRMT R171, R97, 0x7610, R171 ;  /* 0x0000761061ab7816 */ /* 0x000fe200000000ab */
[----:B------:R-:W-:Y:S01]  /*9ab0*/  HADD2.F32 R87, -RZ, R87.H0_H0 ;  /* 0x20000057ff577230 */ /* 0x000fe20000004100 */
[----:B------:R-:W-:Y:S02]  /*9ac0*/  PRMT R172, R99, 0x7632, R172 ;  /* 0x0000763263ac7816 */ /* 0x000fe400000000ac */
[----:B------:R-:W-:Y:S02]  /*9ad0*/  FSEL R86, R84, RZ, P6 ;  /* 0x000000ff54567208 */ /* 0x000fe40003000000 */
[----:B------:R-:W-:Y:S01]  /*9ae0*/  LOP3.LUT P6, RZ, R156, 0xff, RZ, 0xc0, !PT ;  /* 0x000000ff9cff7812 */ /* 0x000fe200078cc0ff */
[----:B------:R-:W-:Y:S01]  /*9af0*/  FFMA.FTZ R87, R114, R93, R87 ;  /* 0x0000005d72577223 */ /* 0x000fe20000010057 */
[----:B------:R-:W-:-:S02]  /*9b00*/  F2FP.F16.F32.PACK_AB R86, R86, R85 ;  /* 0x000000555656723e */ /* 0x000fc400000000ff */
[----:B------:R-:W-:Y:S01]  /*9b10*/  FSEL R84, R84, RZ, P6 ;  /* 0x000000ff54547208 */ /* 0x000fe20003000000 */
[----:B0-----:R-:W-:Y:S01]  /*9b20*/  FMUL.FTZ R88, R87, UR14 ;  /* 0x0000000e57587c20 */ /* 0x001fe20008410000 */
[----:B------:R-:W-:Y:S02]  /*9b30*/  LOP3.LUT P6, RZ, R155, 0xff00, RZ, 0xc0, !PT ;  /* 0x0000ff009bff7812 */ /* 0x000fe400078cc0ff */
[----:B------:R-:W-:Y:S02]  /*9b40*/  F2FP.F16.F32.PACK_AB R84, R87, R84 ;  /* 0x000000545754723e */ /* 0x000fe400000000ff */
[----:B------:R-:W-:Y:S02]  /*9b50*/  FSEL R90, R88, RZ, P6 ;  /* 0x000000ff585a7208 */ /* 0x000fe40003000000 */
[----:B------:R-:W-:Y:S02]  /*9b60*/  LOP3.LUT P6, RZ, R156, 0xff00, RZ, 0xc0, !PT ;  /* 0x0000ff009cff7812 */ /* 0x000fe400078cc0ff */
[----:B------:R-:W-:-:S02]  /*9b70*/  PRMT R89, R86, 0x7632, R89 ;  /* 0x0000763256597816 */ /* 0x000fc40000000059 */
[----:B------:R-:W-:Y:S02]  /*9b80*/  FSEL R91, R88, RZ, P6 ;  /* 0x000000ff585b7208 */ /* 0x000fe40003000000 */
[----:B------:R-:W-:Y:S02]  /*9b90*/  PRMT R165, R86, 0x7610, R165 ;  /* 0x0000761056a57816 */ /* 0x000fe400000000a5 */
[----:B------:R-:W-:Y:S02]  /*9ba0*/  F2FP.F16.F32.PACK_AB R90, R91, R90 ;  /* 0x0000005a5b5a723e */ /* 0x000fe400000000ff */
[C---:B------:R-:W-:Y:S02]  /*9bb0*/  PRMT R166, R84.reuse, 0x7632, R166 ;  /* 0x0000763254a67816 */ /* 0x040fe400000000a6 */
[----:B------:R-:W-:Y:S02]  /*9bc0*/  PRMT R169, R84, 0x7610, R169 ;  /* 0x0000761054a97816 */ /* 0x000fe400000000a9 */
[----:B------:R-:W-:-:S02]  /*9bd0*/  PRMT R170, R90, 0x7632, R170 ;  /* 0x000076325aaa7816 */ /* 0x000fc400000000aa */
[----:B------:R-:W-:Y:S02]  /*9be0*/  PRMT R86, R90, 0x7610, R86 ;  /* 0x000076105a567816 */ /* 0x000fe40000000056 */
[----:B------:R-:W-:Y:S02]  /*9bf0*/  PRMT R88, R96, 0x7632, R88 ;  /* 0x0000763260587816 */ /* 0x000fe40000000058 */
[----:B------:R-:W-:Y:S01]  /*9c00*/  PRMT R91, R99, 0x7610, R91 ;  /* 0x00007610635b7816 */ /* 0x000fe2000000005b */
[----:B------:R-:W-:Y:S06]  /*9c10*/  BRA `(.L_x_878) ;  /* 0x0000001000cc7947 */ /* 0x000fec0003800000 */
.L_x_877:
[----:B-12---:R-:W-:Y:S01]  /*9c20*/  SHF.R.U64 R84, R100, 0x10, R101 ;  /* 0x0000001064547819 */ /* 0x006fe20000001265 */
[----:B------:R-:W-:Y:S01]  /*9c30*/  FFMA.FTZ R85, R162, R92, R93 ;  /* 0x0000005ca2557223 */ /* 0x000fe2000001005d */
[----:B------:R-:W-:-:S03]  /*9c40*/  LOP3.LUT P6, RZ, R155, 0xff00, RZ, 0xc0, !PT ;  /* 0x0000ff009bff7812 */ /* 0x000fc600078cc0ff */
[----:B------:R-:W-:Y:S02]  /*9c50*/  HADD2.F32 R87, -RZ, R84.H0_H0 ;  /* 0x20000054ff577230 */ /* 0x000fe40000004100 */
[----:B------:R-:W-:Y:S01]  /*9c60*/  FADD.FTZ R85, R158, -R85 ;  /* 0x800000559e557221 */ /* 0x000fe20000010000 */
[----:B------:R-:W-:-:S03]  /*9c70*/  FFMA.FTZ R84, R163, R92, R93 ;  /* 0x0000005ca3547223 */ /* 0x000fc6000001005d */
[----:B-----5:R-:W-:-:S04]  /*9c80*/  FFMA.FTZ R85, R114, R85, R87 ;  /* 0x0000005572557223 */ /* 0x020fc80000010057 */
[----:B------:R-:W-:-:S05]  /*9c90*/  FMUL.FTZ R85, R85, UR14 ;  /* 0x0000000e55557c20 */ /* 0x000fca0008410000 */
[----:B------:R-:W-:Y:S02]  /*9ca0*/  FSEL R86, R85, RZ, P6 ;  /* 0x000000ff55567208 */ /* 0x000fe40003000000 */
[----:B------:R-:W-:-:S04]  /*9cb0*/  LOP3.LUT P6, RZ, R156, 0xff00, RZ, 0xc0, !PT ;  /* 0x0000ff009cff7812 */ /* 0x000fc800078cc0ff */
[----:B0-----:R-:W-:Y:S01]  /*9cc0*/  FSEL R89, R85, RZ, P6 ;  /* 0x000000ff55597208 */ /* 0x001fe20003000000 */
[----:B------:R-:W-:Y:S01]  /*9cd0*/  IMAD.MOV.U32 R85, RZ, RZ, R101 ;  /* 0x000000ffff557224 */ /* 0x000fe200078e0065 */
[----:B------:R-:W-:Y:S02]  /*9ce0*/  LOP3.LUT P6, RZ, R155, 0xff0000, RZ, 0xc0, !PT ;  /* 0x00ff00009bff7812 */ /* 0x000fe400078cc0ff */
[----:B------:R-:W-:Y:S02]  /*9cf0*/  F2FP.F16.F32.PACK_AB R86, R89, R86 ;  /* 0x000000565956723e */ /* 0x000fe400000000ff */
[----:B------:R-:W-:Y:S02]  /*9d00*/  HADD2.F32 R87, -RZ, R85.H0_H0 ;  /* 0x20000055ff577230 */ /* 0x000fe40000004100 */
[----:B------:R-:W-:Y:S01]  /*9d10*/  FADD.FTZ R85, R159, -R84 ;  /* 0x800000549f557221 */ /* 0x000fe20000010000 */
[-CC-:B------:R-:W-:Y:S01]  /*9d20*/  FFMA.FTZ R84, R161, R92.reuse, R93.reuse ;  /* 0x0000005ca1547223 */ /* 0x180fe2000001005d */
[----:B------:R-:W-:Y:S01]  /*9d30*/  FFMA.FTZ R93, R164, R92, R93 ;  /* 0x0000005ca45d7223 */ /* 0x000fe2000001005d */
[----:B------:R-:W-:Y:S01]  /*9d40*/  PRMT R170, R86, 0x7632, R170 ;  /* 0x0000763256aa7816 */ /* 0x000fe200000000aa */
[----:B------:R-:W-:-:S02]  /*9d50*/  FFMA.FTZ R85, R114, R85, R87 ;  /* 0x0000005572557223 */ /* 0x000fc40000010057 */
[----:B------:R-:W-:Y:S02]  /*9d60*/  FADD.FTZ R93, R160, -R93 ;  /* 0x8000005da05d7221 */ /* 0x000fe40000010000 */
        /* <DEDUP_REMOVED lines=11> */
[----:B------:R-:W-:-:S03]  /*9e20*/  SHF.R.U32.HI R87, RZ, 0x10, R101 ;  /* 0x00000010ff577819 */ /* 0x000fc60000011665 */
[----:B------:R-:W-:Y:S02]  /*9e30*/  FMUL.FTZ R85, R85, UR14 ;  /* 0x0000000e55557c20 */ /* 0x000fe40008410000 */
[----:B------:R-:W-:-:S03]  /*9e40*/  HADD2.F32 R87, -RZ, R87.H0_H0 ;  /* 0x20000057ff577230 */ /* 0x000fc60000004100 */
[----:B------:R-:W-:Y:S02]  /*9e50*/  FSEL R84, R85, RZ, P6 ;  /* 0x000000ff55547208 */ /* 0x000fe40003000000 */
[----:B------:R-:W-:Y:S01]  /*9e60*/  LOP3.LUT P6, RZ, R156, 0xff, RZ, 0xc0, !PT ;  /* 0x000000ff9cff7812 */ /* 0x000fe200078cc0ff */
[----:B------:R-:W-:-:S03]  /*9e70*/  FFMA.FTZ R87, R114, R93, R87 ;  /* 0x0000005d72577223 */ /* 0x000fc60000010057 */
[----:B------:R-:W-:Y:S01]  /*9e80*/  FSEL R85, R85, RZ, P6 ;  /* 0x000000ff55557208 */ /* 0x000fe20003000000 */
[----:B------:R-:W-:Y:S01]  /*9e90*/  FMUL.FTZ R87, R87, UR14 ;  /* 0x0000000e57577c20 */ /* 0x000fe20008410000 */
        /* <DEDUP_REMOVED lines=11> */
.L_x_876:
[----:B------:R-:W-:-:S04]  /*9f50*/  UISETP.NE.U32.AND UP2, UPT, UR6, URZ, UPT ;  /* 0x000000ff0600728c */ /* 0x000fc8000bf45070 */
[----:B------:R-:W-:-:S09]  /*9f60*/  UISETP.NE.AND.EX UP2, UPT, UR7, URZ, UPT, UP2 ;  /* 0x000000ff0700728c */ /* 0x000fd2000bf45320 */
[----:B------:R-:W-:Y:S05]  /*9f70*/  BRA.U !UP2, `(.L_x_879) ;  /* 0x000000010acc7547 */ /* 0x000fea000b800000 */
[----:B-12---:R-:W-:Y:S01]  /*9f80*/  FFMA.FTZ R84, R163, R92, R93 ;  /* 0x0000005ca3547223 */ /* 0x006fe2000001005d */
[----:B------:R-:W-:-:S03]  /*9f90*/  LOP3.LUT P6, RZ, R155, 0xff0000, RZ, 0xc0, !PT ;  /* 0x00ff00009bff7812 */ /* 0x000fc600078cc0ff */
[----:B------:R-:W-:-:S04]  /*9fa0*/  FADD.FTZ R85, R159, -R84 ;  /* 0x800000549f557221 */ /* 0x000fc80000010000 */
[----:B0----5:R-:W-:Y:S01]  /*9fb0*/  FMUL.FTZ R90, R114, R85 ;  /* 0x00000055725a7220 */ /* 0x021fe20000410000 */
[----:B------:R-:W-:-:S03]  /*9fc0*/  FFMA.FTZ R85, R164, R92, R93 ;  /* 0x0000005ca4557223 */ /* 0x000fc6000001005d */
[----:B------:R-:W-:Y:S01]  /*9fd0*/  FMUL.FTZ R84, R90, UR14 ;  /* 0x0000000e5a547c20 */ /* 0x000fe20008410000 */
[----:B------:R-:W-:-:S04]  /*9fe0*/  FADD.FTZ R85, R160, -R85 ;  /* 0x80000055a0557221 */ /* 0x000fc80000010000 */
[----:B------:R-:W-:Y:S01]  /*9ff0*/  FSEL R95, R84, RZ, P6 ;  /* 0x000000ff545f7208 */ /* 0x000fe20003000000 */
[----:B------:R-:W-:Y:S01]  /*a000*/  FMUL.FTZ R97, R114, R85 ;  /* 0x0000005572617220 */ /* 0x000fe20000410000 */
[----:B------:R-:W-:Y:S02]  /*a010*/  LOP3.LUT P6, RZ, R156, 0xff0000, RZ, 0xc0, !PT ;  /* 0x00ff00009cff7812 */ /* 0x000fe400078cc0ff */
[----:B------:R-:W-:Y:S02]  /*a020*/  F2FP.F16.F32.PACK_AB R95, R95, R90 ;  /* 0x0000005a5f5f723e */ /* 0x000fe400000000ff */
[----:B------:R-:W-:Y:S01]  /*a030*/  FSEL R96, R84, RZ, P6 ;  /* 0x000000ff54607208 */ /* 0x000fe20003000000 */
[----:B------:R-:W-:Y:S01]  /*a040*/  FMUL.FTZ R84, R97, UR14 ;  /* 0x0000000e61547c20 */ /* 0x000fe20008410000 */
[----:B------:R-:W-:Y:S02]  /*a050*/  ISETP.GE.U32.AND P6, PT, R155, 0x1000000, PT ;  /* 0x010000009b00780c */ /* 0x000fe40003fc6070 */
[----:B------:R-:W-:-:S02]  /*a060*/  F2FP.F16.F32.PACK_AB R96, R97, R96 ;  /* 0x000000606160723e */ /* 0x000fc400000000ff */
[----:B------:R-:W-:Y:S02]  /*a070*/  FSEL R98, R84, RZ, P6 ;  /* 0x000000ff54627208 */ /* 0x000fe40003000000 */
[----:B------:R-:W-:Y:S02]  /*a080*/  ISETP.GE.U32.AND P6, PT, R156, 0x1000000, PT ;  /* 0x010000009c00780c */ /* 0x000fe40003fc6070 */
[----:B------:R-:W-:Y:S02]  /*a090*/  PRMT R167, R95, 0x7610, R167 ;  /* 0x000076105fa77816 */ /* 0x000fe400000000a7 */
[----:B------:R-:W-:Y:S01]  /*a0a0*/  FSEL R99, R84, RZ, P6 ;  /* 0x000000ff54637208 */ /* 0x000fe20003000000 */
[-CC-:B------:R-:W-:Y:S01]  /*a0b0*/  FFMA.FTZ R84, R161, R92.reuse, R93.reuse ;  /* 0x0000005ca1547223 */ /* 0x180fe2000001005d */
[----:B------:R-:W-:Y:S01]  /*a0c0*/  FFMA.FTZ R93, R162, R92, R93 ;  /* 0x0000005ca25d7223 */ /* 0x000fe2000001005d */
[----:B------:R-:W-:Y:S02]  /*a0d0*/  LOP3.LUT P6, RZ, R155, 0xff, RZ, 0xc0, !PT ;  /* 0x000000ff9bff7812 */ /* 0x000fe400078cc0ff */
[----:B------:R-:W-:Y:S01]  /*a0e0*/  FADD.FTZ R85, R157, -R84 ;  /* 0x800000549d557221 */ /* 0x000fe20000010000 */
[----:B------:R-:W-:Y:S01]  /*a0f0*/  FADD.FTZ R93, R158, -R93 ;  /* 0x8000005d9e5d7221 */ /* 0x000fe20000010000 */
[----:B------:R-:W-:-:S02]  /*a100*/  F2FP.F16.F32.PACK_AB R98, R99, R98 ;  /* 0x000000626362723e */ /* 0x000fc400000000ff */
[C---:B------:R-:W-:Y:S01]  /*a110*/  FMUL.FTZ R84, R114.reuse, R85 ;  /* 0x0000005572547220 */ /* 0x040fe20000410000 */
[----:B------:R-:W-:Y:S01]  /*a120*/  FMUL.FTZ R114, R114, R93 ;  /* 0x0000005d72727220 */ /* 0x000fe20000410000 */
[----:B------:R-:W-:Y:S02]  /*a130*/  PRMT R168, R96, 0x7632, R168 ;  /* 0x0000763260a87816 */ /* 0x000fe400000000a8 */
[----:B------:R-:W-:Y:S01]  /*a140*/  FMUL.FTZ R85, R84, UR14 ;  /* 0x0000000e54557c20 */ /* 0x000fe20008410000 */
[----:B------:R-:W-:Y:S01]  /*a150*/  FMUL.FTZ R86, R114, UR14 ;  /* 0x0000000e72567c20 */ /* 0x000fe20008410000 */
[----:B------:R-:W-:Y:S02]  /*a160*/  PRMT R171, R96, 0x7610, R171 ;  /* 0x0000761060ab7816 */ /* 0x000fe400000000ab */
[----:B------:R-:W-:Y:S02]  /*a170*/  PRMT R172, R98, 0x7632, R172 ;  /* 0x0000763262ac7816 */ /* 0x000fe400000000ac */
[----:B------:R-:W-:-:S02]  /*a180*/  FSEL R87, R85, RZ, P6 ;  /* 0x000000ff55577208 */ /* 0x000fc40003000000 */
[----:B------:R-:W-:Y:S02]  /*a190*/  LOP3.LUT P6, RZ, R156, 0xff, RZ, 0xc0, !PT ;  /* 0x000000ff9cff7812 */ /* 0x000fe400078cc0ff */
[----:B------:R-:W-:Y:S02]  /*a1a0*/  F2FP.F16.F32.PACK_AB R87, R87, R84 ;  /* 0x000000545757723e */ /* 0x000fe400000000ff */
[----:B------:R-:W-:Y:S02]  /*a1b0*/  FSEL R85, R85, RZ, P6 ;  /* 0x000000ff55557208 */ /* 0x000fe40003000000 */
[----:B------:R-:W-:Y:S02]  /*a1c0*/  LOP3.LUT P6, RZ, R155, 0xff00, RZ, 0xc0, !PT ;  /* 0x0000ff009bff7812 */ /* 0x000fe400078cc0ff */
[----:B------:R-:W-:Y:S02]  /*a1d0*/  F2FP.F16.F32.PACK_AB R85, R114, R85 ;  /* 0x000000557255723e */ /* 0x000fe400000000ff */
[----:B------:R-:W-:-:S02]  /*a1e0*/  FSEL R88, R86, RZ, P6 ;  /* 0x000000ff56587208 */ /* 0x000fc40003000000 */
[----:B------:R-:W-:Y:S02]  /*a1f0*/  LOP3.LUT P6, RZ, R156, 0xff00, RZ, 0xc0, !PT ;  /* 0x0000ff009cff7812 */ /* 0x000fe400078cc0ff */
[C---:B------:R-:W-:Y:S02]  /*a200*/  PRMT R89, R87.reuse, 0x7632, R89 ;  /* 0x0000763257597816 */ /* 0x040fe40000000059 */
[----:B------:R-:W-:Y:S02]  /*a210*/  FSEL R91, R86, RZ, P6 ;  /* 0x000000ff565b7208 */ /* 0x000fe40003000000 */
[----:B------:R-:W-:Y:S02]  /*a220*/  PRMT R165, R87, 0x7610, R165 ;  /* 0x0000761057a57816 */ /* 0x000fe400000000a5 */
[----:B------:R-:W-:Y:S02]  /*a230*/  F2FP.F16.F32.PACK_AB R88, R91, R88 ;  /* 0x000000585b58723e */ /* 0x000fe400000000ff */
[----:B------:R-:W-:-:S02]  /*a240*/  PRMT R166, R85, 0x7632, R166 ;  /* 0x0000763255a67816 */ /* 0x000fc400000000a6 */
[C---:B------:R-:W-:Y:S02]  /*a250*/  PRMT R170, R88.reuse, 0x7632, R170 ;  /* 0x0000763258aa7816 */ /* 0x040fe400000000aa */
[----:B------:R-:W-:Y:S02]  /*a260*/  PRMT R86, R88, 0x7610, R86 ;  /* 0x0000761058567816 */ /* 0x000fe40000000056 */
[----:B------:R-:W-:Y:S02]  /*a270*/  PRMT R169, R85, 0x7610, R169 ;  /* 0x0000761055a97816 */ /* 0x000fe400000000a9 */
[----:B------:R-:W-:Y:S02]  /*a280*/  PRMT R88, R95, 0x7632, R88 ;  /* 0x000076325f587816 */ /* 0x000fe40000000058 */
[----:B------:R-:W-:Y:S01]  /*a290*/  PRMT R91, R98, 0x7610, R91 ;  /* 0x00007610625b7816 */ /* 0x000fe2000000005b */
[----:B------:R-:W-:Y:S06]  /*a2a0*/  BRA `(.L_x_878) ;  /* 0x0000000c00287947 */ /* 0x000fec0003800000 */
.L_x_879:
[-CC-:B-12---:R-:W-:Y:S01]  /*a2b0*/  FFMA.FTZ R85, R162, R92.reuse, R93.reuse ;  /* 0x0000005ca2557223 */ /* 0x186fe2000001005d */
        /* <DEDUP_REMOVED lines=8> */
[----:B------:R-:W-:Y:S01]  /*a340*/  FADD.FTZ R85, R159, -R84 ;  /* 0x800000549f557221 */ /* 0x000fe20000010000 */
[----:B------:R-:W-:Y:S01]  /*a350*/  LOP3.LUT P6, RZ, R155, 0xff0000, RZ, 0xc0, !PT ;  /* 0x00ff00009bff7812 */ /* 0x000fe200078cc0ff */
[-CC-:B------:R-:W-:Y:S01]  /*a360*/  FFMA.FTZ R84, R161, R92.reuse, R93.reuse ;  /* 0x0000005ca1547223 */ /* 0x180fe2000001005d */
[----:B------:R-:W-:Y:S01]  /*a370*/  FFMA.FTZ R93, R164, R92, R93 ;  /* 0x0000005ca45d7223 */ /* 0x000fe2000001005d */
[----:B------:R-:W-:Y:S01]  /*a380*/  FMUL.FTZ R85, R114, R85 ;  /* 0x0000005572557220 */ /* 0x000fe20000410000 */
[----:B------:R-:W-:Y:S02]  /*a390*/  F2FP.F16.F32.PACK_AB R86, R87, R86 ;  /* 0x000000565756723e */ /* 0x000fe400000000ff */
[----:B------:R-:W-:Y:S01]  /*a3a0*/  FADD.FTZ R93, R160, -R93 ;  /* 0x8000005da05d7221 */ /* 0x000fe20000010000 */
[----:B------:R-:W-:Y:S01]  /*a3b0*/  FMUL.FTZ R85, R85, UR14 ;  /* 0x0000000e55557c20 */ /* 0x000fe20008410000 */
[----:B------:R-:W-:-:S02]  /*a3c0*/  PRMT R170, R86, 0x7632, R170 ;  /* 0x0000763256aa7816 */ /* 0x000fc400000000aa */
[----:B------:R-:W-:Y:S02]  /*a3d0*/  FMUL.FTZ R93, R114, R93 ;  /* 0x0000005d725d7220 */ /* 0x000fe40000410000 */
[----:B0-----:R-:W-:Y:S02]  /*a3e0*/  FSEL R88, R85, RZ, P6 ;  /* 0x000000ff55587208 */ /* 0x001fe40003000000 */
[----:B------:R-:W-:Y:S01]  /*a3f0*/  LOP3.LUT P6, RZ, R156, 0xff0000, RZ, 0xc0, !PT ;  /* 0x00ff00009cff7812 */ /* 0x000fe200078cc0ff */
[----:B------:R-:W-:-:S03]  /*a400*/  FMUL.FTZ R93, R93, UR14 ;  /* 0x0000000e5d5d7c20 */ /* 0x000fc60008410000 */
        /* <DEDUP_REMOVED lines=21> */
.L_x_875:
        /* <DEDUP_REMOVED lines=13> */
[----:B------:R-:W-:-:S03]  /*a630*/  HADD2.F32 R89, -RZ, R86.H0_H0 ;  /* 0x20000056ff597230 */ /* 0x000fc60000004100 */
[----:B-----5:R-:W-:Y:S01]  /*a640*/  FFMA.FTZ R85, R114, R85, R87 ;  /* 0x0000005572557223 */ /* 0x020fe20000010057 */
[-CC-:B------:R-:W-:Y:S01]  /*a650*/  FFMA.FTZ R87, R162, R92.reuse, R93.reuse ;  /* 0x0000005ca2577223 */ /* 0x180fe2000001005d */
[----:B------:R-:W-:Y:S02]  /*a660*/  FFMA.FTZ R93, R164, R92, R93 ;  /* 0x0000005ca45d7223 */ /* 0x000fe4000001005d */
[----:B------:R-:W-:Y:S01]  /*a670*/  FMUL.FTZ R84, R85, UR14 ;  /* 0x0000000e55547c20 */ /* 0x000fe20008410000 */
[----:B------:R-:W-:Y:S01]  /*a680*/  FADD.FTZ R87, R158, -R87 ;  /* 0x800000579e577221 */ /* 0x000fe20000010000 */
[----:B------:R-:W-:-:S03]  /*a690*/  FADD.FTZ R93, R160, -R93 ;  /* 0x8000005da05d7221 */ /* 0x000fc60000010000 */
        /* <DEDUP_REMOVED lines=10> */
[----:B------:R-:W-:-:S02]  /*a740*/  SHF.R.U32.HI R89, RZ, 0x10, R101 ;  /* 0x00000010ff597819 */ /* 0x000fc40000011665 */
[----:B------:R-:W-:Y:S01]  /*a750*/  LOP3.LUT P6, RZ, R155, 0xff0000, RZ, 0xc0, !PT ;  /* 0x00ff00009bff7812 */ /* 0x000fe200078cc0ff */
[----:B------:R-:W-:Y:S01]  /*a760*/  FMUL.FTZ R88, R91, UR14 ;  /* 0x0000000e5b587c20 */ /* 0x000fe20008410000 */
[----:B------:R-:W-:Y:S01]  /*a770*/  F2FP.F16.F32.PACK_AB R87, R86, R87 ;  /* 0x000000575657723e */ /* 0x000fe200000000ff */
[----:B------:R-:W-:Y:S01]  /*a780*/  HADD2.F32 R89, -RZ, R89.H0_H0 ;  /* 0x20000059ff597230 */ /* 0x000fe20000004100 */
[----:B------:R-:W-:Y:S02]  /*a790*/  PRMT R165, R84, 0x7610, R165 ;  /* 0x0000761054a57816 */ /* 0x000fe400000000a5 */
[----:B------:R-:W-:Y:S02]  /*a7a0*/  FSEL R88, R88, RZ, P6 ;  /* 0x000000ff58587208 */ /* 0x000fe40003000000 */
[----:B------:R-:W-:Y:S01]  /*a7b0*/  FFMA.FTZ R93, R114, R93, R89 ;  /* 0x0000005d725d7223 */ /* 0x000fe20000010059 */
[----:B------:R-:W-:Y:S02]  /*a7c0*/  ISETP.GE.U32.AND P6, PT, R155, 0x1000000, PT ;  /* 0x010000009b00780c */ /* 0x000fe40003fc6070 */
[----:B------:R-:W-:Y:S01]  /*a7d0*/  F2FP.F16.F32.PACK_AB R91, R88, R91 ;  /* 0x0000005b585b723e */ /* 0x000fe200000000ff */
        /* <DEDUP_REMOVED lines=8> */
[C---:B------:R-:W-:Y:S02]  /*a860*/  PRMT R91, R90.reuse, 0x7632, R91 ;  /* 0x000076325a5b7816 */ /* 0x040fe4000000005b */
[----:B------:R-:W-:Y:S01]  /*a870*/  PRMT R168, R90, 0x7610, R168 ;  /* 0x000076105aa87816 */ /* 0x000fe200000000a8 */
[----:B------:R-:W-:Y:S06]  /*a880*/  BRA `(.L_x_878) ;  /* 0x0000000400b07947 */ /* 0x000fec0003800000 */
.L_x_881:
[----:B-12---:R-:W-:Y:S02]  /*a890*/  IMAD.MOV.U32 R85, RZ, RZ, R100 ;  /* 0x000000ffff557224 */ /* 0x006fe400078e0064 */
[----:B------:R-:W-:Y:S01]  /*a8a0*/  FFMA.FTZ R84, R161, R92, R93 ;  /* 0x0000005ca1547223 */ /* 0x000fe2000001005d */
[----:B------:R-:W-:Y:S02]  /*a8b0*/  LOP3.LUT P6, RZ, R155, 0xff, RZ, 0xc0, !PT ;  /* 0x000000ff9bff7812 */ /* 0x000fe400078cc0ff */
[--C-:B------:R-:W-:Y:S01]  /*a8c0*/  SHF.R.U32.HI R86, RZ, 0x10, R101.reuse ;  /* 0x00000010ff567819 */ /* 0x100fe20000011665 */
        /* <DEDUP_REMOVED lines=9> */
[----:B------:R-:W-:Y:S01]  /*a960*/  FSEL R85, R85, RZ, P6 ;  /* 0x000000ff55557208 */ /* 0x000fe20003000000 */
[----:B------:R-:W-:Y:S01]  /*a970*/  HADD2.F32 R89, -RZ, R86.H0_H0 ;  /* 0x20000056ff597230 */ /* 0x000fe20000004100 */
[----:B------:R-:W-:Y:S01]  /*a980*/  LOP3.LUT P6, RZ, R155, 0xff00, RZ, 0xc0, !PT ;  /* 0x0000ff009bff7812 */ /* 0x000fe200078cc0ff */
[----:B------:R-:W-:Y:S01]  /*a990*/  FMUL.FTZ R87, R87, UR14 ;  /* 0x0000000e57577c20 */ /* 0x000fe20008410000 */
[----:B------:R-:W-:-:S04]  /*a9a0*/  IMAD.MOV.U32 R86, RZ, RZ, R101 ;  /* 0x000000ffff567224 */ /* 0x000fc800078e0065 */
[----:B------:R-:W-:Y:S01]  /*a9b0*/  FSEL R84, R87, RZ, P6 ;  /* 0x000000ff57547208 */ /* 0x000fe20003000000 */
[-CC-:B------:R-:W-:Y:S01]  /*a9c0*/  FFMA.FTZ R87, R164, R92.reuse, R93.reuse ;  /* 0x0000005ca4577223 */ /* 0x180fe2000001005d */
[----:B------:R-:W-:Y:S01]  /*a9d0*/  ISETP.GE.U32.AND P6, PT, R155, 0x1000000, PT ;  /* 0x010000009b00780c */ /* 0x000fe20003fc6070 */
[----:B------:R-:W-:Y:S01]  /*a9e0*/  FFMA.FTZ R92, R163, R92, R93 ;  /* 0x0000005ca35c7223 */ /* 0x000fe2000001005d */
[----:B------:R-:W-:Y:S01]  /*a9f0*/  F2FP.F16.F32.PACK_AB R84, R84, R85 ;  /* 0x000000555454723e */ /* 0x000fe200000000ff */
[----:B------:R-:W-:-:S04]  /*aa00*/  FADD.FTZ R87, R160, -R87 ;  /* 0x80000057a0577221 */ /* 0x000fc80000010000 */
[----:B------:R-:W-:Y:S01]  /*aa10*/  FFMA.FTZ R87, R114, R87, R89 ;  /* 0x0000005772577223 */ /* 0x000fe20000010059 */
[----:B------:R-:W-:Y:S01]  /*aa20*/  HADD2.F32 R89, -RZ, R86.H0_H0 ;  /* 0x20000056ff597230 */ /* 0x000fe20000004100 */
[----:B------:R-:W-:Y:S02]  /*aa30*/  PRMT R86, R84, 0x7632, R86 ;  /* 0x0000763254567816 */ /* 0x000fe40000000056 */
[----:B------:R-:W-:-:S05]  /*aa40*/  FMUL.FTZ R87, R87, UR14 ;  /* 0x0000000e57577c20 */ /* 0x000fca0008410000 */
[----:B------:R-:W-:Y:S01]  /*aa50*/  FSEL R88, R87, RZ, P6 ;  /* 0x000000ff57587208 */ /* 0x000fe20003000000 */
[----:B------:R-:W-:Y:S01]  /*aa60*/  FADD.FTZ R87, R159, -R92 ;  /* 0x8000005c9f577221 */ /* 0x000fe20000010000 */
[----:B------:R-:W-:-:S03]  /*aa70*/  LOP3.LUT P6, RZ, R155, 0xff0000, RZ, 0xc0, !PT ;  /* 0x00ff00009bff7812 */ /* 0x000fc600078cc0ff */
[--C-:B------:R-:W-:Y:S01]  /*aa80*/  FFMA.FTZ R87, R114, R87, R89.reuse ;  /* 0x0000005772577223 */ /* 0x100fe20000010059 */
[----:B------:R-:W-:-:S03]  /*aa90*/  PRMT R89, R84, 0x7610, R89 ;  /* 0x0000761054597816 */ /* 0x000fc60000000059 */
[----:B------:R-:W-:-:S05]  /*aaa0*/  FMUL.FTZ R87, R87, UR14 ;  /* 0x0000000e57577c20 */ /* 0x000fca0008410000 */
[----:B------:R-:W-:-:S04]  /*aab0*/  FSEL R87, R87, RZ, P6 ;  /* 0x000000ff57577208 */ /* 0x000fc80003000000 */
[----:B------:R-:W-:-:S04]  /*aac0*/  F2FP.F16.F32.PACK_AB R88, R88, R87 ;  /* 0x000000575858723e */ /* 0x000fc800000000ff */
[----:B------:R-:W-:Y:S01]  /*aad0*/  PRMT R91, R88, 0x7632, R91 ;  /* 0x00007632585b7816 */ /* 0x000fe2000000005b */
[----:B------:R-:W-:Y:S06]  /*aae0*/  BRA `(.L_x_878) ;  /* 0x0000000400187947 */ /* 0x000fec0003800000 */
.L_x_880:
[----:B------:R-:W-:-:S04]  /*aaf0*/  UISETP.NE.U32.AND UP2, UPT, UR6, URZ, UPT ;  /* 0x000000ff0600728c */ /* 0x000fc8000bf45070 */
[----:B------:R-:W-:-:S09]  /*ab00*/  UISETP.NE.AND.EX UP2, UPT, UR7, URZ, UPT, UP2 ;  /* 0x000000ff0700728c */ /* 0x000fd2000bf45320 */
[----:B------:R-:W-:Y:S05]  /*ab10*/  BRA.U !UP2, `(.L_x_882) ;  /* 0x000000010a947547 */ /* 0x000fea000b800000 */
[-CC-:B-12---:R-:W-:Y:S01]  /*ab20*/  FFMA.FTZ R84, R161, R92.reuse, R93.reuse ;  /* 0x0000005ca1547223 */ /* 0x186fe2000001005d */
[-CC-:B------:R-:W-:Y:S01]  /*ab30*/  FFMA.FTZ R87, R162, R92.reuse, R93.reuse ;  /* 0x0000005ca2577223 */ /* 0x180fe2000001005d */
[-C--:B0-----:R-:W-:Y:S01]  /*ab40*/  FFMA.FTZ R88, R163, R92.reuse, R93 ;  /* 0x0000005ca3587223 */ /* 0x081fe2000001005d */
        /* <DEDUP_REMOVED lines=15> */
[----:B------:R-:W-:Y:S02]  /*ac40*/  F2FP.F16.F32.PACK_AB R84, R84, R85 ;  /* 0x000000555454723e */ /* 0x000fe400000000ff */
[----:B------:R-:W-:Y:S02]  /*ac50*/  FSEL R86, R86, RZ, P6 ;  /* 0x000000ff56567208 */ /* 0x000fe40003000000 */
[----:B------:R-:W-:Y:S02]  /*ac60*/  LOP3.LUT P6, RZ, R155, 0xff0000, RZ, 0xc0, !PT ;  /* 0x00ff00009bff7812 */ /* 0x000fe400078cc0ff */
[----:B------:R-:W-:-:S02]  /*ac70*/  F2FP.F16.F32.PACK_AB R87, R86, R87 ;  /* 0x000000575657723e */ /* 0x000fc400000000ff */
[----:B------:R-:W-:Y:S01]  /*ac80*/  FSEL R91, R89, RZ, P6 ;  /* 0x000000ff595b7208 */ /* 0x000fe20003000000 */
[----:B------:R-:W-:Y:S01]  /*ac90*/  FMUL.FTZ R89, R93, UR14 ;  /* 0x0000000e5d597c20 */ /* 0x000fe20008410000 */
[----:B------:R-:W-:Y:S02]  /*aca0*/  ISETP.GE.U32.AND P6, PT, R155, 0x1000000, PT ;  /* 0x010000009b00780c */ /* 0x000fe40003fc6070 */
[----:B------:R-:W-:Y:S02]  /*acb0*/  F2FP.F16.F32.PACK_AB R91, R91, R88 ;  /* 0x000000585b5b723e */ /* 0x000fe400000000ff */
[----:B------:R-:W-:Y:S02]  /*acc0*/  FSEL R90, R89, RZ, P6 ;  /* 0x000000ff595a7208 */ /* 0x000fe40003000000 */
[----:B------:R-:W-:Y:S02]  /*acd0*/  PRMT R88, R91, 0x7632, R88 ;  /* 0x000076325b587816 */ /* 0x000fe40000000058 */
[----:B------:R-:W-:-:S02]  /*ace0*/  F2FP.F16.F32.PACK_AB R90, R90, R93 ;  /* 0x0000005d5a5a723e */ /* 0x000fc400000000ff */
        /* <DEDUP_REMOVED lines=8> */
.L_x_882:
[-CC-:B-12---:R-:W-:Y:S01]  /*ad70*/  FFMA.FTZ R85, R164, R92.reuse, R93.reuse ;  /* 0x0000005ca4557223 */ /* 0x186fe2000001005d */
[----:B------:R-:W-:Y:S01]  /*ad80*/  ISETP.GE.U32.AND P6, PT, R155, 0x1000000, PT ;  /* 0x010000009b00780c */ /* 0x000fe20003fc6070 */
[-CC-:B------:R-:W-:Y:S01]  /*ad90*/  FFMA.FTZ R84, R161, R92.reuse, R93.reuse ;  /* 0x0000005ca1547223 */ /* 0x180fe2000001005d */
[-C--:B------:R-:W-:Y:S01]  /*ada0*/  FFMA.FTZ R87, R162, R92.reuse, R93 ;  /* 0x0000005ca2577223 */ /* 0x080fe2000001005d */
        /* <DEDUP_REMOVED lines=19> */
[----:B0-----:R-:W-:Y:S01]  /*aee0*/  PRMT R89, R84, 0x7610, R89 ;  /* 0x0000761054597816 */ /* 0x001fe20000000059 */
[----:B------:R-:W-:-:S05]  /*aef0*/  FMUL.FTZ R87, R87, UR14 ;  /* 0x0000000e57577c20 */ /* 0x000fca0008410000 */
[----:B------:R-:W-:-:S04]  /*af00*/  FSEL R87, R87, RZ, P6 ;  /* 0x000000ff57577208 */ /* 0x000fc80003000000 */
[----:B------:R-:W-:Y:S02]  /*af10*/  F2FP.F16.F32.PACK_AB R87, R86, R87 ;  /* 0x000000575657723e */ /* 0x000fe400000000ff */
[----:B------:R-:W-:Y:S02]  /*af20*/  PRMT R86, R84, 0x7632, R86 ;  /* 0x0000763254567816 */ /* 0x000fe40000000056 */
[C---:B------:R-:W-:Y:S02]  /*af30*/  PRMT R91, R87.reuse, 0x7632, R91 ;  /* 0x00007632575b7816 */ /* 0x040fe4000000005b */
[----:B------:R-:W-:-:S07]  /*af40*/  PRMT R88, R87, 0x7610, R88 ;  /* 0x0000761057587816 */ /* 0x000fce0000000058 */
.L_x_878:
        /* <DEDUP_REMOVED lines=16> */
.L_x_883:
        /* <DEDUP_REMOVED lines=10> */
.L_x_874:
[----:B------:R-:W-:Y:S05]  /*b0f0*/  BSYNC.RECONVERGENT B0 ;  /* 0x0000000000007941 */ /* 0x000fea0003800200 */
.L_x_873:
[----:B------:R-:W-:Y:S01]  /*b100*/  ISETP.NE.AND P6, PT, R94, RZ, PT ;  /* 0x000000ff5e00720c */ /* 0x000fe20003fc5270 */
[----:B------:R-:W-:-:S12]  /*b110*/  UPLOP3.LUT UP1, UPT, UPT, UPT, UP1, 0x40, 0x4 ;  /* 0x000000000004789c */ /* 0x000fd80003f2e810 */
[----:B------:R-:W-:Y:S05]  /*b120*/  @!P6 BRA `(.L_x_884) ;  /* 0xffffff5800f0e947 */ /* 0x000fea000383ffff */
.L_x_812:
        /* <DEDUP_REMOVED lines=18> */
.L_x_886:
[----:B------:R-:W-:Y:S05]  /*b250*/  BSYNC.RECONVERGENT B0 ;  /* 0x0000000000007941 */ /* 0x000fea0003800200 */
.L_x_885:
        /* <DEDUP_REMOVED lines=15> */
.L_x_888:
[----:B------:R-:W-:Y:S05]  /*b350*/  BSYNC.RECONVERGENT B0 ;  /* 0x0000000000007941 */ /* 0x000fea0003800200 */
.L_x_887:
        /* <DEDUP_REMOVED lines=15> */
.L_x_890:
[----:B------:R-:W-:Y:S05]  /*b450*/  BSYNC.RECONVERGENT B0 ;  /* 0x0000000000007941 */ /* 0x000fea0003800200 */
.L_x_889:
        /* <DEDUP_REMOVED lines=15> */
.L_x_892:
[----:B------:R-:W-:Y:S05]  /*b550*/  BSYNC.RECONVERGENT B0 ;  /* 0x0000000000007941 */ /* 0x000fea0003800200 */
.L_x_891:
        /* <DEDUP_REMOVED lines=14> */
.L_x_893:
        /* <DEDUP_REMOVED lines=12> */
.L_x_5388:


//--------------------- .text._ZN10layer_norm31ln_parallel_residual_bwd_kernelINS_13Kernel_traitsI6__halfS2_S2_S2_fjLj5120ELj1ELj1ELj8ELj8ENS_18Kernel_traits_baseILj5120ES2_S2_S2_S2_fjLj256EEEEELb1ELb0ELb1EEEvNS_9BwdParamsE --------------------------
	.section	.text._ZN10layer_norm31ln_parallel_residual_bwd_kernelINS_13Kernel_traitsI6__halfS2_S2_S2_fjLj5120ELj1ELj1ELj8ELj8ENS_18Kernel_traits_baseILj5120ES2_S2_S2_S2_fjLj256EEEEELb1ELb0ELb1EEEvNS_9BwdParamsE,"ax",@progbits
	.align	128
        .global         _ZN10layer_norm31ln_parallel_residual_bwd_kernelINS_13Kernel_traitsI6__halfS2_S2_S2_fjLj5120ELj1ELj1ELj8ELj8ENS_18Kernel_traits_baseILj5120ES2_S2_S2_S2_fjLj256EEEEELb1ELb0ELb1EEEvNS_9BwdParamsE
        .type           _ZN10layer_norm31ln_parallel_residual_bwd_kernelINS_13Kernel_traitsI6__halfS2_S2_S2_fjLj5120ELj1ELj1ELj8ELj8ENS_18Kernel_traits_baseILj5120ES2_S2_S2_S2_fjLj256EEEEELb1ELb0ELb1EEEvNS_9BwdParamsE,@function
        .size           _ZN10layer_norm31ln_parallel_residual_bwd_kernelINS_13Kernel_traitsI6__halfS2_S2_S2_fjLj5120ELj1ELj1ELj8ELj8ENS_18Kernel_traits_baseILj5120ES2_S2_S2_S2_fjLj256EEEEELb1ELb0ELb1EEEvNS_9BwdParamsE,(.L_x_5389 - _ZN10layer_norm31ln_parallel_residual_bwd_kernelINS_13Kernel_traitsI6__halfS2_S2_S2_fjLj5120ELj1ELj1ELj8ELj8ENS_18Kernel_traits_baseILj5120ES2_S2_S2_S2_fjLj256EEEEELb1ELb0ELb1EEEvNS_9BwdParamsE)
        .other          _ZN10layer_norm31ln_parallel_residual_bwd_kernelINS_13Kernel_traitsI6__halfS2_S2_S2_fjLj5120ELj1ELj1ELj8ELj8ENS_18Kernel_traits_baseILj5120ES2_S2_S2_S2_fjLj256EEEEELb1ELb0ELb1EEEvNS_9BwdParamsE,@"STO_CUDA_ENTRY STV_DEFAULT"
_ZN10layer_norm31ln_parallel_residual_bwd_kernelINS_13Kernel_traitsI6__halfS2_S2_S2_fjLj5120ELj1ELj1ELj8ELj8ENS_18Kernel_traits_baseILj5120ES2_S2_S2_S2_fjLj256EEEEELb1ELb0ELb1EEEvNS_9BwdParamsE:
.text._ZN10layer_norm31ln_parallel_residual_bwd_kernelINS_13Kernel_traitsI6__halfS2_S2_S2_fjLj5120ELj1ELj1ELj8ELj8ENS_18Kernel_traits_baseILj5120ES2_S2_S2_S2_fjLj256EEEEELb1ELb0ELb1EEEvNS_9BwdParamsE:
        /* <DEDUP_REMOVED lines=49> */
[----:B------:R-:W-:Y:S02]  /*0310*/  HFMA2 R145, -RZ, RZ, 0, 0 ;  /* 0x00000000ff917431 */ /* 0x000fe400000001ff */
        /* <DEDUP_REMOVED lines=14> */
[----:B-1----:R-:W-:Y:S01]  /*0400*/  IMAD.WIDE.U32 R4, R140, 0x8, R4 ;  /* 0x000000088c047825 */ /* 0x002fe200078e0004 */
[----:B------:R-:W-:-:S02]  /*0410*/  CS2R R32, SRZ ;  /* 0x0000000000207805 */ /* 0x000fc4000001ff00 */
[----:B------:R-:W-:Y:S02]  /*0420*/  CS2R R30, SRZ ;  /* 0x00000000001e7805 */ /* 0x000fe4000001ff00 */
[----:B------:R-:W-:Y:S02]  /*0430*/  CS2R R28, SRZ ;  /* 0x00000000001c7805 */ /* 0x000fe4000001ff00 */
[----:B------:R-:W-:Y:S01]  /*0440*/  CS2R R26, SRZ ;  /* 0x00000000001a7805 */ /* 0x000fe2000001ff00 */
[----:B0-----:R-:W3:Y:S01]  /*0450*/  LDG.E.64 R6, desc[UR10][R4.64+0x2000] ;  /* 0x0020000a04067981 */ /* 0x001ee2000c1e1b00 */
[----:B------:R-:W-:Y:S02]  /*0460*/  CS2R R62, SRZ ;  /* 0x00000000003e7805 */ /* 0x000fe4000001ff00 */
[----:B------:R-:W-:Y:S01]  /*0470*/  CS2R R70, SRZ ;  /* 0x0000000000467805 */ /* 0x000fe2000001ff00 */
[----:B--2---:R-:W-:Y:S01]  /*0480*/  IMAD.WIDE.U32 R2, R140, 0x8, R2 ;  /* 0x000000088c027825 */ /* 0x004fe200078e0002 */
[----:B------:R-:W2:Y:S01]  /*0490*/  LDG.E.64 R10, desc[UR10][R4.64+0x1800] ;  /* 0x0018000a040a7981 */ /* 0x000ea2000c1e1b00 */
[----:B------:R-:W-:-:S02]  /*04a0*/  CS2R R82, SRZ ;  /* 0x0000000000527805 */ /* 0x000fc4000001ff00 */
[----:B------:R-:W-:Y:S02]  /*04b0*/  CS2R R88, SRZ ;  /* 0x0000000000587805 */ /* 0x000fe4000001ff00 */
[----:B------:R-:W-:Y:S01]  /*04c0*/  CS2R R92, SRZ ;  /* 0x00000000005c7805 */ /* 0x000fe2000001ff00 */
[----:B------:R-:W4:Y:S01]  /*04d0*/  LDG.E.64 R14, desc[UR10][R4.64+0x1000] ;  /* 0x0010000a040e7981 */ /* 0x000f22000c1e1b00 */
[----:B------:R-:W-:Y:S02]  /*04e0*/  CS2R R94, SRZ ;  /* 0x00000000005e7805 */ /* 0x000fe4000001ff00 */
[----:B------:R-:W-:Y:S02]  /*04f0*/  CS2R R52, SRZ ;  /* 0x0000000000347805 */ /* 0x000fe4000001ff00 */
[----:B------:R-:W-:Y:S01]  /*0500*/  CS2R R68, SRZ ;  /* 0x0000000000447805 */ /* 0x000fe2000001ff00 */
[----:B------:R-:W5:Y:S01]  /*0510*/  LDG.E.64 R18, desc[UR10][R4.64+0x800] ;  /* 0x0008000a04127981 */ /* 0x000f62000c1e1b00 */
[----:B------:R-:W-:Y:S01]  /*0520*/  CS2R R90, SRZ ;  /* 0x00000000005a7805 */ /* 0x000fe2000001ff00 */
[----:B------:R-:W-:Y:S01]  /*0530*/  IMAD.MOV.U32 R96, RZ, RZ, RZ ;  /* 0x000000ffff607224 */ /* 0x000fe200078e00ff */
[----:B------:R-:W-:Y:S01]  /*0540*/  CS2R R60, SRZ ;  /* 0x00000000003c7805 */ /* 0x000fe2000001ff00 */
        /* <DEDUP_REMOVED lines=16> */
[--C-:B---3--:R-:W-:Y:S01]  /*0650*/  SHF.R.U64 R127, R6, 0x10, R7.reuse ;  /* 0x00000010067f7819 */ /* 0x108fe20000001207 */
[----:B------:R-:W-:Y:S01]  /*0660*/  HADD2.F32 R165, -RZ, R6.H0_H0 ;  /* 0x20000006ffa57230 */ /* 0x000fe20000004100 */
[----:B------:R-:W-:Y:S01]  /*0670*/  SHF.R.U32.HI R126, RZ, 0x10, R7 ;  /* 0x00000010ff7e7819 */ /* 0x000fe20000011607 */
[----:B------:R-:W-:Y:S01]  /*0680*/  HADD2.F32 R164, -RZ, R7.H0_H0 ;  /* 0x20000007ffa47230 */ /* 0x000fe20000004100 */
[--C-:B--2---:R-:W-:Y:S01]  /*0690*/  SHF.R.U64 R125, R10, 0x10, R11.reuse ;  /* 0x000000100a7d7819 */ /* 0x104fe2000000120b */
[----:B------:R-:W-:Y:S01]  /*06a0*/  HADD2.F32 R163, -RZ, R10.H0_H0 ;  /* 0x2000000affa37230 */ /* 0x000fe20000004100 */
[----:B------:R-:W-:Y:S01]  /*06b0*/  SHF.R.U32.HI R124, RZ, 0x10, R11 ;  /* 0x00000010ff7c7819 */ /* 0x000fe2000001160b */
[----:B------:R-:W-:Y:S01]  /*06c0*/  HADD2.F32 R162, -RZ, R11.H0_H0 ;  /* 0x2000000bffa27230 */ /* 0x000fe20000004100 */
[--C-:B----4-:R-:W-:Y:S01]  /*06d0*/  SHF.R.U64 R123, R14, 0x10, R15.reuse ;  /* 0x000000100e7b7819 */ /* 0x110fe2000000120f */
[----:B------:R-:W-:Y:S01]  /*06e0*/  HADD2.F32 R161, -RZ, R14.H0_H0 ;  /* 0x2000000effa17230 */ /* 0x000fe20000004100 */
[----:B------:R-:W-:Y:S01]  /*06f0*/  SHF.R.U32.HI R122, RZ, 0x10, R15 ;  /* 0x00000010ff7a7819 */ /* 0x000fe2000001160f */
[----:B------:R-:W-:Y:S01]  /*0700*/  HADD2.F32 R160, -RZ, R15.H0_H0 ;  /* 0x2000000fffa07230 */ /* 0x000fe20000004100 */
[--C-:B-----5:R-:W-:Y:S01]  /*0710*/  SHF.R.U64 R121, R18, 0x10, R19.reuse ;  /* 0x0000001012797819 */ /* 0x120fe20000001213 */
        /* <DEDUP_REMOVED lines=56> */
[----:B0-----:R-:W-:-:S07]  /*0aa0*/  HADD2.F32 R108, -RZ, R108.H0_H0 ;  /* 0x2000006cff6c7230 */ /* 0x001fce0000004100 */
.L_x_947:
[----:B0-2---:R-:W0:Y:S01]  /*0ab0*/  LDC.64 R56, c[0x0][0x3a8] ;  /* 0x0000ea00ff387b82 */ /* 0x005e220000000a00 */
[----:B------:R-:W-:-:S05]  /*0ac0*/  IMAD R0, R144, UR13, RZ ;  /* 0x0000000d90007c24 */ /* 0x000fca000f8e02ff */
[----:B------:R-:W-:Y:S02]  /*0ad0*/  SHF.R.S32.HI R59, RZ, 0x1f, R0 ;  /* 0x0000001fff3b7819 */ /* 0x000fe40000011400 */
[----:B-1----:R-:W1:Y:S02]  /*0ae0*/  LDC.64 R78, c[0x0][0x430] ;  /* 0x00010c00ff4e7b82 */ /* 0x002e640000000a00 */
[----:B------:R-:W-:-:S04]  /*0af0*/  LEA.HI R59, R59, R0, RZ, 0x2 ;  /* 0x000000003b3b7211 */ /* 0x000fc800078f10ff */
[----:B------:R-:W-:Y:S02]  /*0b00*/  LEA.HI.SX32 R107, R59, R140, 0x1e ;  /* 0x0000008c3b6b7211 */ /* 0x000fe400078ff2ff */
[----:B------:R-:W2:Y:S02]  /*0b10*/  LDC.64 R74, c[0x0][0x428] ;  /* 0x00010a00ff4a7b82 */ /* 0x000ea40000000a00 */
[----:B------:R-:W-:-:S06]  /*0b20*/  IADD3 R104, PT, PT, R107, 0x300, RZ ;  /* 0x000003006b687810 */ /* 0x000fcc0007ffe0ff */
[----:B------:R-:W3:Y:S01]  /*0b30*/  LDC.64 R182, c[0x0][0x3c0] ;  /* 0x0000f000ffb67b82 */ /* 0x000ee20000000a00 */
[C---:B------:R-:W-:Y:S02]  /*0b40*/  VIADD R106, R107.reuse, 0x100 ;  /* 0x000001006b6a7836 */ /* 0x040fe40000000000 */
[----:B------:R-:W-:Y:S02]  /*0b50*/  VIADD R105, R107, 0x200 ;  /* 0x000002006b697836 */ /* 0x000fe40000000000 */
[----:B0-----:R-:W-:-:S04]  /*0b60*/  IMAD.WIDE.U32 R64, R104, 0x8, R56 ;  /* 0x0000000868407825 */ /* 0x001fc800078e0038 */
[C---:B------:R-:W-:Y:S02]  /*0b70*/  VIADD R103, R107.reuse, 0x400 ;  /* 0x000004006b677836 */ /* 0x040fe40000000000 */
[--C-:B------:R-:W-:Y:S01]  /*0b80*/  IMAD.WIDE.U32 R180, R107, 0x8, R56.reuse ;  /* 0x000000086bb47825 */ /* 0x100fe200078e0038 */
[----:B------:R-:W4:Y:S03]  /*0b90*/  LDG.E.64 R64, desc[UR10][R64.64] ;  /* 0x0000000a40407981 */ /* 0x000f26000c1e1b00 */
[--C-:B------:R-:W-:Y:S02]  /*0ba0*/  IMAD.WIDE.U32 R174, R106, 0x8, R56.reuse ;  /* 0x000000086aae7825 */ /* 0x100fe400078e0038 */
[----:B------:R-:W4:Y:S02]  /*0bb0*/  LDG.E.64 R180, desc[UR10][R180.64] ;  /* 0x0000000ab4b47981 */ /* 0x000f24000c1e1b00 */
[----:B------:R-:W-:-:S02]  /*0bc0*/  IMAD.WIDE.U32 R138, R105, 0x8, R56 ;  /* 0x00000008698a7825 */ /* 0x000fc400078e0038 */
[----:B------:R-:W4:Y:S02]  /*0bd0*/  LDG.E.64 R174, desc[UR10][R174.64] ;  /* 0x0000000aaeae7981 */ /* 0x000f24000c1e1b00 */
[--C-:B-1----:R-:W-:Y:S02]  /*0be0*/  IMAD.WIDE.U32 R66, R104, 0x8, R78.reuse ;  /* 0x0000000868427825 */ /* 0x102fe400078e004e */
[----:B------:R-:W4:Y:S02]  /*0bf0*/  LDG.E.64 R138, desc[UR10][R138.64] ;  /* 0x0000000a8a8a7981 */ /* 0x000f24000c1e1b00 */
[--C-:B------:R-:W-:Y:S02]  /*0c00*/  IMAD.WIDE.U32 R140, R106, 0x8, R78.reuse ;  /* 0x000000086a8c7825 */ /* 0x100fe400078e004e */
[----:B------:R-:W4:Y:S02]  /*0c10*/  LDG.E.64 R66, desc[UR10][R66.64] ;  /* 0x0000000a42427981 */ /* 0x000f24000c1e1b00 */
[----:B------:R-:W-:-:S02]  /*0c20*/  IMAD.WIDE.U32 R72, R105, 0x8, R78 ;  /* 0x0000000869487825 */ /* 0x000fc400078e004e */
[----:B------:R-:W4:Y:S02]  /*0c30*/  LDG.E.64 R140, desc[UR10][R140.64] ;  /* 0x0000000a8c8c7981 */ /* 0x000f24000c1e1b00 */
[----:B------:R-:W-:Y:S02]  /*0c40*/  IMAD.WIDE.U32 R56, R103, 0x8, R56 ;  /* 0x0000000867387825 */ /* 0x000fe400078e0038 */
[----:B------:R-:W4:Y:S02]  /*0c50*/  LDG.E.64 R72, desc[UR10][R72.64] ;  /* 0x0000000a48487981 */ /* 0x000f24000c1e1b00 */
[--C-:B--2---:R-:W-:Y:S02]  /*0c60*/  IMAD.WIDE.U32 R76, R105, 0x8, R74.reuse ;  /* 0x00000008694c7825 */ /* 0x104fe400078e004a */
[----:B------:R-:W2:Y:S02]  /*0c70*/  LDG.E.64 R56, desc[UR10][R56.64] ;  /* 0x0000000a38387981 */ /* 0x000ea4000c1e1b00 */
[----:B------:R-:W-:-:S02]  /*0c80*/  IMAD.WIDE.U32 R178, R107, 0x8, R74 ;  /* 0x000000086bb27825 */ /* 0x000fc400078e004a */
[----:B------:R-:W2:Y:S02]  /*0c90*/  LDG.E.64 R76, desc[UR10][R76.64] ;  /* 0x0000000a4c4c7981 */ /* 0x000ea4000c1e1b00 */
[----:B------:R-:W-:Y:S02]  /*0ca0*/  IMAD.WIDE.U32 R176, R107, 0x8, R78 ;  /* 0x000000086bb07825 */ /* 0x000fe400078e004e */
        /* <DEDUP_REMOVED lines=19> */
[----:B------:R-:W-:Y:S01]  /*0de0*/  ISETP.NE.AND P3, PT, RZ, UR12, PT ;  /* 0x0000000cff007c0c */ /* 0x000fe2000bf65270 */
[----:B----4-:R-:W-:Y:S01]  /*0df0*/  IMAD.MOV.U32 R216, RZ, RZ, R64 ;  /* 0x000000ffffd87224 */ /* 0x010fe200078e0040 */
[----:B------:R-:W-:-:S02]  /*0e00*/  SHF.R.U64 R209, R64, 0x10, R65 ;  /* 0x0000001040d17819 */ /* 0x000fc40000001241 */
[----:B------:R-:W-:Y:S02]  /*0e10*/  MOV R211, R65 ;  /* 0x0000004100d37202 */ /* 0x000fe40000000f00 */
[----:B------:R-:W-:-:S03]  /*0e20*/  SHF.R.U32.HI R213, RZ, 0x10, R65 ;  /* 0x00000010ffd57819 */ /* 0x000fc60000011641 */
[----:B------:R-:W4:Y:S01]  /*0e30*/  @P1 LDC.64 R64, c[0x0][0x3b8] ;  /* 0x0000ee00ff401b82 */ /* 0x000f220000000a00 */
[----:B------:R-:W-:Y:S01]  /*0e40*/  IMAD.MOV.U32 R208, RZ, RZ, R180 ;  /* 0x000000ffffd07224 */ /* 0x000fe200078e00b4 */
[--C-:B------:R-:W-:Y:S02]  /*0e50*/  SHF.R.U64 R222, R180, 0x10, R181.reuse ;  /* 0x00000010b4de7819 */ /* 0x100fe400000012b5 */
[----:B------:R-:W-:Y:S02]  /*0e60*/  MOV R223, R181 ;  /* 0x000000b500df7202 */ /* 0x000fe40000000f00 */
[----:B------:R-:W-:Y:S02]  /*0e70*/  SHF.R.U32.HI R206, RZ, 0x10, R181 ;  /* 0x00000010ffce7819 */ /* 0x000fe400000116b5 */
[----:B------:R-:W-:Y:S01]  /*0e80*/  MOV R186, R66 ;  /* 0x0000004200ba7202 */ /* 0x000fe20000000f00 */
[--C-:B------:R-:W-:Y:S01]  /*0e90*/  IMAD.MOV.U32 R225, RZ, RZ, R67.reuse ;  /* 0x000000ffffe17224 */ /* 0x100fe200078e0043 */
[----:B------:R-:W-:-:S02]  /*0ea0*/  SHF.R.U64 R224, R66, 0x10, R67 ;  /* 0x0000001042e07819 */ /* 0x000fc40000001243 */
[----:B------:R-:W-:Y:S01]  /*0eb0*/  SHF.R.U32.HI R226, RZ, 0x10, R67 ;  /* 0x00000010ffe27819 */ /* 0x000fe20000011643 */
[--C-:B------:R-:W-:Y:S01]  /*0ec0*/  IMAD.MOV.U32 R215, RZ, RZ, R141.reuse ;  /* 0x000000ffffd77224 */ /* 0x100fe200078e008d */
[----:B------:R-:W-:Y:S01]  /*0ed0*/  MOV R198, R140 ;  /* 0x0000008c00c67202 */ /* 0x000fe20000000f00 */
[----:B------:R-:W4:Y:S01]  /*0ee0*/  @P0 LDC.64 R66, c[0x0][0x438] ;  /* 0x00010e00ff420b82 */ /* 0x000f220000000a00 */
[----:B------:R-:W-:Y:S01]  /*0ef0*/  SHF.R.U64 R196, R140, 0x10, R141 ;  /* 0x000000108cc47819 */ /* 0x000fe2000000128d */
[----:B------:R-:W-:Y:S01]  /*0f00*/  IMAD.MOV.U32 R187, RZ, RZ, R73 ;  /* 0x000000ffffbb7224 */ /* 0x000fe200078e0049 */
[----:B------:R-:W-:Y:S02]  /*0f10*/  SHF.R.U32.HI R195, RZ, 0x10, R141 ;  /* 0x00000010ffc37819 */ /* 0x000fe4000001168d */
[----:B------:R-:W-:Y:S01]  /*0f20*/  MOV R190, R72 ;  /* 0x0000004800be7202 */ /* 0x000fe20000000f00 */
[----:B--2---:R-:W-:Y:S01]  /*0f30*/  IMAD.MOV.U32 R219, RZ, RZ, R57 ;  /* 0x000000ffffdb7224 */ /* 0x004fe200078e0039 */
[--C-:B------:R-:W-:Y:S01]  /*0f40*/  SHF.R.U64 R189, R72, 0x10, R73.reuse ;  /* 0x0000001048bd7819 */ /* 0x100fe20000001249 */
[----:B------:R-:W2:Y:S01]  /*0f50*/  @P0 LDC.64 R140, c[0x0][0x438] ;  /* 0x00010e00ff8c0b82 */ /* 0x000ea20000000a00 */
[----:B------:R-:W-:Y:S01]  /*0f60*/  SHF.R.U32.HI R185, RZ, 0x10, R73 ;  /* 0x00000010ffb97819 */ /* 0x000fe20000011649 */
[----:B------:R-:W-:Y:S01]  /*0f70*/  IMAD.MOV.U32 R194, RZ, RZ, R76 ;  /* 0x000000ffffc27224 */ /* 0x000fe200078e004c */
[----:B------:R-:W-:Y:S01]  /*0f80*/  MOV R217, R56 ;  /* 0x0000003800d97202 */ /* 0x000fe20000000f00 */
[----:B------:R-:W-:Y:S01]  /*0f90*/  IMAD.MOV.U32 R193, RZ, RZ, R77 ;  /* 0x000000ffffc17224 */ /* 0x000fe200078e004d */
[----:B------:R-:W-:-:S02]  /*0fa0*/  SHF.R.U64 R218, R56, 0x10, R57 ;  /* 0x0000001038da7819 */ /* 0x000fc40000001239 */
[----:B------:R-:W-:Y:S01]  /*0fb0*/  SHF.R.U32.HI R220, RZ, 0x10, R57 ;  /* 0x00000010ffdc7819 */ /* 0x000fe20000011639 */
[----:B------:R-:W2:Y:S01]  /*0fc0*/  @P1 LDC.64 R72, c[0x0][0x3b8] ;  /* 0x0000ee00ff481b82 */ /* 0x000ea20000000a00 */
[--C-:B------:R-:W-:Y:S01]  /*0fd0*/  SHF.R.U64 R192, R76, 0x10, R77.reuse ;  /* 0x000000104cc07819 */ /* 0x100fe2000000124d */
[----:B------:R-:W-:Y:S01]  /*0fe0*/  IMAD.MOV.U32 R238, RZ, RZ, R178 ;  /* 0x000000ffffee7224 */ /* 0x000fe200078e00b2 */
[----:B------:R-:W-:Y:S01]  /*0ff0*/  SHF.R.U32.HI R191, RZ, 0x10, R77 ;  /* 0x00000010ffbf7819 */ /* 0x000fe2000001164d */
[--C-:B------:R-:W-:Y:S01]  /*1000*/  IMAD.MOV.U32 R237, RZ, RZ, R179.reuse ;  /* 0x000000ffffed7224 */ /* 0x100fe200078e00b3 */
[----:B------:R-:W-:Y:S01]  /*1010*/  SHF.R.U64 R236, R178, 0x10, R179 ;  /* 0x00000010b2ec7819 */ /* 0x000fe200000012b3 */
[----:B------:R-:W-:Y:S01]  /*1020*/  IMAD.MOV.U32 R233, RZ, RZ, R177 ;  /* 0x000000ffffe97224 */ /* 0x000fe200078e00b1 */
[----:B------:R-:W-:Y:S01]  /*1030*/  SHF.R.U32.HI R230, RZ, 0x10, R179 ;  /* 0x00000010ffe67819 */ /* 0x000fe200000116b3 */
[----:B------:R-:W2:Y:S01]  /*1040*/  @P1 LDC.64 R56, c[0x0][0x3b8] ;  /* 0x0000ee00ff381b82 */ /* 0x000ea20000000a00 */
[----:B------:R-:W-:Y:S01]  /*1050*/  MOV R210, R176 ;  /* 0x000000b000d27202 */ /* 0x000fe20000000f00 */
[----:B------:R-:W-:Y:S01]  /*1060*/  IMAD.MOV.U32 R214, RZ, RZ, R138 ;  /* 0x000000ffffd67224 */ /* 0x000fe200078e008a */
[--C-:B------:R-:W-:Y:S01]  /*1070*/  SHF.R.U64 R234, R176, 0x10, R177.reuse ;  /* 0x00000010b0ea7819 */ /* 0x100fe200000012b1 */
[----:B------:R-:W-:Y:S01]  /*1080*/  IMAD.MOV.U32 R188, RZ, RZ, R58 ;  /* 0x000000ffffbc7224 */ /* 0x000fe200078e003a */
[----:B------:R-:W-:Y:S01]  /*1090*/  SHF.R.U32.HI R232, RZ, 0x10, R177 ;  /* 0x00000010ffe87819 */ /* 0x000fe200000116b1 */
[----:B------:R-:W-:Y:S01]  /*10a0*/  IMAD.MOV.U32 R179, RZ, RZ, R59 ;  /* 0x000000ffffb37224 */ /* 0x000fe200078e003b */
[--C-:B------:R-:W-:Y:S01]  /*10b0*/  SHF.R.U64 R203, R138, 0x10, R139.reuse ;  /* 0x000000108acb7819 */ /* 0x100fe2000000128b */
[----:B------:R-:W3:Y:S01]  /*10c0*/  LDC.64 R76, c[0x0][0x3b0] ;  /* 0x0000ec00ff4c7b82 */ /* 0x000ee20000000a00 */
[----:B-1----:R-:W-:Y:S01]  /*10d0*/  MOV R205, R139 ;  /* 0x0000008b00cd7202 */ /* 0x002fe20000000f00 */
[----:B------:R-:W-:Y:S01]  /*10e0*/  IMAD.MOV.U32 R184, RZ, RZ, R74 ;  /* 0x000000ffffb87224 */ /* 0x000fe200078e004a */
[----:B------:R-:W-:Y:S01]  /*10f0*/  SHF.R.U32.HI R207, RZ, 0x10, R139 ;  /* 0x00000010ffcf7819 */ /* 0x000fe2000001168b */
[----:B------:R-:W-:Y:S01]  /*1100*/  IMAD.MOV.U32 R0, RZ, RZ, R78 ;  /* 0x000000ffff007224 */ /* 0x000fe200078e004e */
[----:B0-----:R-:W-:Y:S01]  /*1110*/  SHF.R.U64 R183, R58, 0x10, R59 ;  /* 0x000000103ab77819 */ /* 0x001fe2000000123b */
[----:B------:R-:W-:Y:S01]  /*1120*/  IMAD.MOV.U32 R181, RZ, RZ, R79 ;  /* 0x000000ffffb57224 */ /* 0x000fe200078e004f */
[----:B------:R-:W-:Y:S01]  /*1130*/  SHF.R.U32.HI R221, RZ, 0x10, R59 ;  /* 0x00000010ffdd7819 */ /* 0x000fe2000001163b */
[----:B------:R-:W0:Y:S01]  /*1140*/  @P0 LDC.64 R138, c[0x0][0x438] ;  /* 0x00010e00ff8a0b82 */ /* 0x000e220000000a00 */
[----:B------:R-:W-:-:S02]  /*1150*/  SHF.R.U64 R176, R74, 0x10, R75 ;  /* 0x000000104ab07819 */ /* 0x000fc4000000124b */
[----:B------:R-:W-:Y:S02]  /*1160*/  MOV R177, R75 ;  /* 0x0000004b00b17202 */ /* 0x000fe40000000f00 */
[----:B------:R-:W-:Y:S02]  /*1170*/  SHF.R.U32.HI R178, RZ, 0x10, R75 ;  /* 0x00000010ffb27819 */ /* 0x000fe4000001164b */
[--C-:B------:R-:W-:Y:S01]  /*1180*/  SHF.R.U64 R180, R78, 0x10, R79.reuse ;  /* 0x000000104eb47819 */ /* 0x100fe2000000124f */
[----:B------:R-:W1:Y:S01]  /*1190*/  @P0 LDC.64 R58, c[0x0][0x438] ;  /* 0x00010e00ff3a0b82 */ /* 0x000e620000000a00 */
[----:B------:R-:W-:Y:S01]  /*11a0*/  SHF.R.U32.HI R182, RZ, 0x10, R79 ;  /* 0x00000010ffb67819 */ /* 0x000fe2000001164f */
[----:B------:R-:W-:Y:S01]  /*11b0*/  IMAD.MOV.U32 R202, RZ, RZ, R142 ;  /* 0x000000ffffca7224 */ /* 0x000fe200078e008e */
[--C-:B------:R-:W-:Y:S01]  /*11c0*/  SHF.R.U64 R228, R142, 0x10, R143.reuse ;  /* 0x000000108ee47819 */ /* 0x100fe2000000128f */
[--C-:B------:R-:W-:Y:S01]  /*11d0*/  IMAD.MOV.U32 R229, RZ, RZ, R143.reuse ;  /* 0x000000ffffe57224 */ /* 0x100fe200078e008f */
[----:B------:R-:W-:-:S03]  /*11e0*/  SHF.R.U32.HI R200, RZ, 0x10, R143 ;  /* 0x00000010ffc87819 */ /* 0x000fc6000001168f */
        /* <DEDUP_REMOVED lines=8> */
[----:B--2---:R-:W-:Y:S01]  /*1270*/  @P0 IMAD.WIDE.U32 R140, R107, 0x8, R140 ;  /* 0x000000086b8c0825 */ /* 0x004fe200078e008c */
[----:B------:R-:W5:Y:S03]  /*1280*/  @P0 LDG.E.64 R132, desc[UR10][R66.64] ;  /* 0x0000000a42840981 */ /* 0x000f66000c1e1b00 */
[----:B------:R-:W-:Y:S01]  /*1290*/  @P1 IMAD.WIDE.U32 R240, R105, 0x4, R72 ;  /* 0x0000000469f01825 */ /* 0x000fe200078e0048 */
[----:B------:R2:W5:Y:S03]  /*12a0*/  @P0 LDG.E.64 R128, desc[UR10][R140.64] ;  /* 0x0000000a8c800981 */ /* 0x000566000c1e1b00 */
[----:B------:R-:W-:Y:S01]  /*12b0*/  @P1 IMAD.WIDE.U32 R56, R103, 0x4, R56 ;  /* 0x0000000467381825 */ /* 0x000fe200078e0038 */
[----:B---3--:R-:W-:Y:S01]  /*12c0*/  FSEL R64, R204, RZ, !P3 ;  /* 0x000000ffcc407208 */ /* 0x008fe20005800000 */
[----:B------:R-:W5:Y:S02]  /*12d0*/  @P1 LDG.E R99, desc[UR10][R240.64] ;  /* 0x0000000af0631981 */ /* 0x000f64000c1e1900 */
[----:B------:R-:W-:-:S02]  /*12e0*/  IMAD.WIDE.U32 R72, R105, 0x4, R76 ;  /* 0x0000000469487825 */ /* 0x000fc400078e004c */
[----:B------:R3:W5:Y:S02]  /*12f0*/  @P1 LDG.E R97, desc[UR10][R56.64] ;  /* 0x0000000a38611981 */ /* 0x000764000c1e1900 */
[----:B------:R-:W-:Y:S02]  /*1300*/  HADD2.F32 R235, -RZ, R210.H0_H0 ;  /* 0x200000d2ffeb7230 */ /* 0x000fe40000004100 */
[----:B------:R-:W-:Y:S01]  /*1310*/  HADD2.F32 R65, -RZ, R208.H0_H0 ;  /* 0x200000d0ff417230 */ /* 0x000fe20000004100 */
[----:B------:R4:W5:Y:S01]  /*1320*/  LDG.E R141, desc[UR10][R72.64] ;  /* 0x0000000a488d7981 */ /* 0x000962000c1e1900 */
[----:B-1----:R-:W-:-:S04]  /*1330*/  @P0 IMAD.WIDE.U32 R58, R106, 0x8, R58 ;  /* 0x000000086a3a0825 */ /* 0x002fc800078e003a */
[----:B--2---:R-:W-:Y:S01]  /*1340*/  FMUL.FTZ R140, R157, R235 ;  /* 0x000000eb9d8c7220 */ /* 0x004fe20000410000 */
[----:B0-----:R-:W-:-:S04]  /*1350*/  @P0 IMAD.WIDE.U32 R242, R104, 0x8, R74 ;  /* 0x0000000868f20825 */ /* 0x001fc800078e004a */
[----:B------:R-:W-:-:S04]  /*1360*/  @P1 IMAD.WIDE.U32 R78, R104, 0x4, R78 ;  /* 0x00000004684e1825 */ /* 0x000fc800078e004e */
[----:B------:R-:W-:Y:S01]  /*1370*/  @P0 IMAD.WIDE.U32 R138, R103, 0x8, R138 ;  /* 0x00000008678a0825 */ /* 0x000fe200078e008a */
[----:B------:R-:W-:-:S03]  /*1380*/  MOV R199, R175 ;  /* 0x000000af00c77202 */ /* 0x000fc60000000f00 */
[----:B------:R-:W-:Y:S02]  /*1390*/  HADD2.F32 R197, -RZ, R197.H0_H0 ;  /* 0x200000c5ffc57230 */ /* 0x000fe40000004100 */
[----:B------:R-:W-:Y:S02]  /*13a0*/  HADD2.F32 R67, -RZ, R222.H0_H0 ;  /* 0x200000deff437230 */ /* 0x000fe40000004100 */
[----:B------:R-:W-:Y:S02]  /*13b0*/  HADD2.F32 R201, -RZ, R201.H0_H0 ;  /* 0x200000c9ffc97230 */ /* 0x000fe40000004100 */
[----:B------:R-:W-:Y:S02]  /*13c0*/  HADD2.F32 R238, -RZ, R238.H0_H0 ;  /* 0x200000eeffee7230 */ /* 0x000fe40000004100 */
[----:B------:R-:W-:Y:S02]  /*13d0*/  HADD2.F32 R234, -RZ, R234.H0_H0 ;  /* 0x200000eaffea7230 */ /* 0x000fe40000004100 */
[----:B------:R-:W-:Y:S01]  /*13e0*/  FADD.FTZ R208, -R64, R65 ;  /* 0x0000004140d07221 */ /* 0x000fe20000010100 */
[----:B------:R-:W-:Y:S01]  /*13f0*/  @P1 IMAD.WIDE.U32 R142, R107, 0x4, R142 ;  /* 0x000000046b8e1825 */ /* 0x000fe200078e008e */
[----:B------:R0:W5:Y:S03]  /*1400*/  @P0 LDG.E.64 R130, desc[UR10][R58.64] ;  /* 0x0000000a3a820981 */ /* 0x000166000c1e1b00 */
[----:B---3--:R-:W-:Y:S01]  /*1410*/  HADD2.F32 R57, -RZ, R205.H0_H0 ;  /* 0x200000cdff397230 */ /* 0x008fe20000004100 */
[----:B------:R1:W5:Y:S01]  /*1420*/  @P0 LDG.E.64 R134, desc[UR10][R242.64] ;  /* 0x0000000af2860981 */ /* 0x000362000c1e1b00 */
[----:B------:R-:W-:-:S04]  /*1430*/  IMAD.WIDE.U32 R74, R106, 0x4, R76 ;  /* 0x000000046a4a7825 */ /* 0x000fc800078e004c */
[----:B------:R-:W-:Y:S01]  /*1440*/  FMUL.FTZ R56, R119, R234 ;  /* 0x000000ea77387220 */ /* 0x000fe20000410000 */
[----:B------:R2:W5:Y:S01]  /*1450*/  @P1 LDG.E R98, desc[UR10][R78.64] ;  /* 0x0000000a4e621981 */ /* 0x000562000c1e1900 */
[----:B------:R-:W-:Y:S02]  /*1460*/  HADD2.F32 R223, -RZ, R223.H0_H0 ;  /* 0x200000dfffdf7230 */ /* 0x000fe40000004100 */
[----:B----4-:R-:W-:Y:S01]  /*1470*/  HADD2.F32 R73, -RZ, R220.H0_H0 ;  /* 0x200000dcff497230 */ /* 0x010fe20000004100 */
[----:B------:R3:W5:Y:S01]  /*1480*/  @P0 LDG.E.64 R136, desc[UR10][R138.64] ;  /* 0x0000000a8a880981 */ /* 0x000762000c1e1b00 */
[----:B0-----:R-:W-:-:S04]  /*1490*/  IMAD.WIDE.U32 R58, R104, 0x4, R76 ;  /* 0x00000004683a7825 */ /* 0x001fc800078e004c */
[C---:B-1----:R-:W-:Y:S01]  /*14a0*/  FADD.FTZ R243, -R64.reuse, R197 ;  /* 0x000000c540f37221 */ /* 0x042fe20000010100 */
[C---:B------:R-:W-:Y:S01]  /*14b0*/  FADD.FTZ R197, -R64.reuse, R201 ;  /* 0x000000c940c57221 */ /* 0x040fe20000010100 */
[----:B------:R-:W5:Y:S01]  /*14c0*/  @P1 LDG.E R101, desc[UR10][R142.64] ;  /* 0x0000000a8e651981 */ /* 0x000f62000c1e1900 */
[----:B------:R-:W-:Y:S02]  /*14d0*/  HADD2.F32 R251, -RZ, R206.H0_H0 ;  /* 0x200000cefffb7230 */ /* 0x000fe40000004100 */
[----:B------:R-:W-:Y:S01]  /*14e0*/  FADD.FTZ R206, -R64, R67 ;  /* 0x0000004340ce7221 */ /* 0x000fe20000010100 */
[----:B------:R-:W-:Y:S02]  /*14f0*/  HADD2.F32 R209, -RZ, R209.H0_H0 ;  /* 0x200000d1ffd17230 */ /* 0x000fe40000004100 */
[----:B------:R-:W-:Y:S02]  /*1500*/  HADD2.F32 R236, -RZ, R236.H0_H0 ;  /* 0x200000ecffec7230 */ /* 0x000fe40000004100 */
[----:B------:R-:W-:-:S02]  /*1510*/  HADD2.F32 R233, -RZ, R233.H0_H0 ;  /* 0x200000e9ffe97230 */ /* 0x000fc40000004100 */
[----:B--2---:R-:W-:Y:S02]  /*1520*/  HADD2.F32 R79, -RZ, R187.H0_H0 ;  /* 0x200000bbff4f7230 */ /* 0x004fe40000004100 */
[----:B------:R-:W-:Y:S01]  /*1530*/  FFMA.FTZ R187, R147, R238, R140 ;  /* 0x000000ee93bb7223 */ /* 0x000fe2000001008c */
[----:B---3--:R-:W-:Y:S02]  /*1540*/  HADD2.F32 R139, -RZ, R179.H0_H0 ;  /* 0x200000b3ff8b7230 */ /* 0x008fe40000004100 */
[----:B------:R-:W-:Y:S01]  /*1550*/  FADD.FTZ R201, -R64, R57 ;  /* 0x0000003940c97221 */ /* 0x000fe20000010100 */
[----:B------:R-:W-:Y:S01]  /*1560*/  HADD2.F32 R211, -RZ, R211.H0_H0 ;  /* 0x200000d3ffd37230 */ /* 0x000fe20000004100 */
[----:B------:R0:W5:Y:S01]  /*1570*/  LDG.E R142, desc[UR10][R74.64] ;  /* 0x0000000a4a8e7981 */ /* 0x000162000c1e1900 */
[----:B------:R-:W-:Y:S02]  /*1580*/  HADD2.F32 R179, -RZ, R0.H0_H0 ;  /* 0x20000000ffb37230 */ /* 0x000fe40000004100 */
[----:B------:R-:W-:Y:S01]  /*1590*/  FMUL.FTZ R0, R102, R208 ;  /* 0x000000d066007220 */ /* 0x000fe20000410000 */
[----:B------:R-:W-:-:S02]  /*15a0*/  HADD2.F32 R67, -RZ, R213.H0_H0 ;  /* 0x200000d5ff437230 */ /* 0x000fc40000004100 */
[----:B------:R-:W-:Y:S01]  /*15b0*/  FADD.FTZ R204, -R64, R223 ;  /* 0x000000df40cc7221 */ /* 0x000fe20000010100 */
[----:B------:R-:W-:-:S04]  /*15c0*/  IMAD.WIDE.U32 R244, R107, 0x4, R76 ;  /* 0x000000046bf47825 */ /* 0x000fc800078e004c */
[C---:B------:R-:W-:Y:S01]  /*15d0*/  FADD.FTZ R57, -R64.reuse, R73 ;  /* 0x0000004940397221 */ /* 0x040fe20000010100 */
[----:B------:R-:W-:Y:S01]  /*15e0*/  FADD.FTZ R213, -R64, R209 ;  /* 0x000000d140d57221 */ /* 0x000fe20000010100 */
[----:B------:R-:W-:Y:S02]  /*15f0*/  HADD2.F32 R199, -RZ, R199.H0_H0 ;  /* 0x200000c7ffc77230 */ /* 0x000fe40000004100 */
[----:B------:R-:W-:Y:S01]  /*1600*/  FMUL.FTZ R249, R156, R233 ;  /* 0x000000e99cf97220 */ /* 0x000fe20000410000 */
[----:B------:R-:W-:Y:S01]  /*1610*/  IMAD.MOV.U32 R212, RZ, RZ, R174 ;  /* 0x000000ffffd47224 */ /* 0x000fe200078e00ae */
[----:B------:R-:W5:Y:S01]  /*1620*/  LDG.E R143, desc[UR10][R244.64] ;  /* 0x0000000af48f7981 */ /* 0x000f62000c1e1900 */
[----:B------:R-:W-:Y:S02]  /*1630*/  HADD2.F32 R237, -RZ, R237.H0_H0 ;  /* 0x200000edffed7230 */ /* 0x000fe40000004100 */
[----:B------:R-:W-:Y:S01]  /*1640*/  HADD2.F32 R232, -RZ, R232.H0_H0 ;  /* 0x200000e8ffe87230 */ /* 0x000fe20000004100 */
[----:B------:R1:W5:Y:S01]  /*1650*/  LDG.E R174, desc[UR10][R58.64] ;  /* 0x0000000a3aae7981 */ /* 0x000362000c1e1900 */
[----:B0-----:R-:W-:-:S02]  /*1660*/  HADD2.F32 R74, -RZ, R196.H0_H0 ;  /* 0x200000c4ff4a7230 */ /* 0x001fc40000004100 */
[----:B------:R-:W-:Y:S02]  /*1670*/  HADD2.F32 R73, -RZ, R191.H0_H0 ;  /* 0x200000bfff497230 */ /* 0x000fe40000004100 */
[----:B------:R-:W-:Y:S01]  /*1680*/  FADD.FTZ R191, RZ, R187 ;  /* 0x000000bbffbf7221 */ /* 0x000fe20000010000 */
[----:B------:R-:W-:Y:S02]  /*1690*/  HADD2.F32 R138, -RZ, R183.H0_H0 ;  /* 0x200000b7ff8a7230 */ /* 0x000fe40000004100 */
[----:B------:R-:W-:Y:S01]  /*16a0*/  FMUL.FTZ R183, R102, R206 ;  /* 0x000000ce66b77220 */ /* 0x000fe20000410000 */
[----:B------:R-:W-:Y:S02]  /*16b0*/  HADD2.F32 R223, -RZ, R186.H0_H0 ;  /* 0x200000baffdf7230 */ /* 0x000fe40000004100 */
[----:B------:R-:W-:Y:S01]  /*16c0*/  FFMA.FTZ R186, R109, R236, R56 ;  /* 0x000000ec6dba7223 */ /* 0x000fe20000010038 */
[----:B------:R-:W-:-:S04]  /*16d0*/  IMAD.WIDE.U32 R76, R103, 0x4, R76 ;  /* 0x00000004674c7825 */ /* 0x000fc800078e004c */
[----:B------:R-:W-:Y:S01]  /*16e0*/  FADD.FTZ R209, -R64, R211 ;  /* 0x000000d340d17221 */ /* 0x000fe20000010100 */
[----:B------:R-:W-:Y:S01]  /*16f0*/  FFMA.FTZ R206, R0, R187, RZ ;  /* 0x000000bb00ce7223 */ /* 0x000fe200000100ff */
[C---:B------:R-:W-:Y:S01]  /*1700*/  FADD.FTZ R211, -R64.reuse, R67 ;  /* 0x0000004340d37221 */ /* 0x040fe20000010100 */
[----:B-1----:R-:W-:Y:S02]  /*1710*/  HADD2.F32 R59, -RZ, R214.H0_H0 ;  /* 0x200000d6ff3b7230 */ /* 0x002fe40000004100 */
[----:B------:R-:W-:Y:S01]  /*1720*/  FADD.FTZ R241, -R64, R199 ;  /* 0x000000c740f17221 */ /* 0x000fe20000010100 */
[----:B------:R-:W-:Y:S02]  /*1730*/  HADD2.F32 R203, -RZ, R203.H0_H0 ;  /* 0x200000cbffcb7230 */ /* 0x000fe40000004100 */
[----:B------:R-:W-:Y:S01]  /*1740*/  FMUL.FTZ R247, R118, R232 ;  /* 0x000000e876f77220 */ /* 0x000fe20000410000 */
[----:B------:R-:W-:Y:S02]  /*1750*/  HADD2.F32 R230, -RZ, R230.H0_H0 ;  /* 0x200000e6ffe67230 */ /* 0x000fe40000004100 */
[----:B------:R-:W-:Y:S01]  /*1760*/  FADD.FTZ R208, R186, R191 ;  /* 0x000000bfbad07221 */ /* 0x000fe20000010000 */
[----:B------:R-:W-:-:S02]  /*1770*/  HADD2.F32 R228, -RZ, R228.H0_H0 ;  /* 0x200000e4ffe47230 */ /* 0x000fc40000004100 */
[----:B------:R-:W-:Y:S02]  /*1780*/  HADD2.F32 R66, -RZ, R194.H0_H0 ;  /* 0x200000c2ff427230 */ /* 0x000fe40000004100 */
[----:B------:R-:W-:Y:S01]  /*1790*/  FMUL.FTZ R194, R102, R197 ;  /* 0x000000c566c27220 */ /* 0x000fe20000410000 */
[----:B------:R-:W-:Y:S02]  /*17a0*/  HADD2.F32 R67, -RZ, R198.H0_H0 ;  /* 0x200000c6ff437230 */ /* 0x000fe40000004100 */
[----:B------:R-:W-:Y:S01]  /*17b0*/  FMUL.FTZ R198, R121, R74 ;  /* 0x0000004a79c67220 */ /* 0x000fe20000410000 */
[----:B------:R-:W-:Y:S02]  /*17c0*/  HADD2.F32 R78, -RZ, R189.H0_H0 ;  /* 0x200000bdff4e7230 */ /* 0x000fe40000004100 */
[----:B------:R-:W-:Y:S01]  /*17d0*/  FFMA.FTZ R189, R146, R237, R249 ;  /* 0x000000ed92bd7223 */ /* 0x000fe200000100f9 */
[----:B------:R-:W-:Y:S02]  /*17e0*/  HADD2.F32 R245, -RZ, R212.H0_H0 ;  /* 0x200000d4fff57230 */ /* 0x000fe40000004100 */
[----:B------:R-:W-:Y:S01]  /*17f0*/  FADD.FTZ R251, -R64, R251 ;  /* 0x000000fb40fb7221 */ /* 0x000fe20000010100 */
[----:B------:R-:W-:-:S02]  /*1800*/  HADD2.F32 R207, -RZ, R207.H0_H0 ;  /* 0x200000cfffcf7230 */ /* 0x000fc40000004100 */
[----:B------:R-:W-:Y:S01]  /*1810*/  FFMA.FTZ R197, R183, R186, R206 ;  /* 0x000000bab7c57223 */ /* 0x000fe200000100ce */
[----:B------:R-:W-:Y:S02]  /*1820*/  HADD2.F32 R227, -RZ, R184.H0_H0 ;  /* 0x200000b8ffe37230 */ /* 0x000fe40000004100 */
[----:B------:R-:W-:Y:S01]  /*1830*/  FMUL.FTZ R184, R102, R204 ;  /* 0x000000cc66b87220 */ /* 0x000fe20000410000 */
[----:B------:R-:W-:Y:S01]  /*1840*/  HADD2.F32 R65, -RZ, R216.H0_H0 ;  /* 0x200000d8ff417230 */ /* 0x000fe20000004100 */
[----:B------:R0:W5:Y:S01]  /*1850*/  LDG.E R175, desc[UR10][R76.64] ;  /* 0x0000000a4caf7981 */ /* 0x000162000c1e1900 */
[----:B------:R-:W-:Y:S01]  /*1860*/  FADD.FTZ R199, -R64, R59 ;  /* 0x0000003b40c77221 */ /* 0x000fe20000010100 */
[----:B------:R-:W-:Y:S02]  /*1870*/  HADD2.F32 R231, -RZ, R202.H0_H0 ;  /* 0x200000caffe77230 */ /* 0x000fe40000004100 */
[----:B------:R-:W-:Y:S01]  /*1880*/  FMUL.FTZ R191, R102, R241 ;  /* 0x000000f166bf7220 */ /* 0x000fe20000410000 */
[----:B------:R-:W-:-:S02]  /*1890*/  HADD2.F32 R59, -RZ, R195.H0_H0 ;  /* 0x200000c3ff3b7230 */ /* 0x000fc40000004100 */
[----:B------:R-:W-:Y:S01]  /*18a0*/  FADD.FTZ R205, -R64, R203 ;  /* 0x000000cb40cd7221 */ /* 0x000fe20000010100 */
[----:B------:R-:W-:Y:S01]  /*18b0*/  FMUL.FTZ R196, R159, R67 ;  /* 0x000000439fc47220 */ /* 0x000fe20000410000 */
[----:B------:R-:W-:Y:S01]  /*18c0*/  FADD.FTZ R241, R189, R208 ;  /* 0x000000d0bdf17221 */ /* 0x000fe20000010000 */
[----:B------:R-:W-:Y:S01]  /*18d0*/  FFMA.FTZ R195, R111, R228, R198 ;  /* 0x000000e46fc37223 */ /* 0x000fe200000100c6 */
[----:B0-----:R-:W-:Y:S02]  /*18e0*/  HADD2.F32 R76, -RZ, R188.H0_H0 ;  /* 0x200000bcff4c7230 */ /* 0x001fe40000004100 */
[----:B------:R-:W-:Y:S01]  /*18f0*/  FFMA.FTZ R188, R108, R230, R247 ;  /* 0x000000e66cbc7223 */ /* 0x000fe200000100f7 */
[----:B------:R-:W-:Y:S02]  /*1900*/  HADD2.F32 R77, -RZ, R185.H0_H0 ;  /* 0x200000b9ff4d7230 */ /* 0x000fe40000004100 */
[C---:B------:R-:W-:Y:S01]  /*1910*/  FADD.FTZ R245, -R64.reuse, R245 ;  /* 0x000000f540f57221 */ /* 0x040fe20000010100 */
[----:B------:R-:W-:Y:S01]  /*1920*/  FADD.FTZ R203, -R64, R207 ;  /* 0x000000cf40cb7221 */ /* 0x000fe20000010100 */
[----:B------:R-:W-:Y:S01]  /*1930*/  FMUL.FTZ R185, R102, R251 ;  /* 0x000000fb66b97220 */ /* 0x000fe20000410000 */
[----:B------:R-:W-:Y:S01]  /*1940*/  FFMA.FTZ R198, R184, R189, R197 ;  /* 0x000000bdb8c67223 */ /* 0x000fe200000100c5 */
[----:B------:R-:W-:-:S02]  /*1950*/  HADD2.F32 R217, -RZ, R217.H0_H0 ;  /* 0x200000d9ffd97230 */ /* 0x000fc40000004100 */
[----:B------:R-:W-:Y:S01]  /*1960*/  FADD.FTZ R207, -R64, R65 ;  /* 0x0000004140cf7221 */ /* 0x000fe20000010100 */
[----:B------:R-:W-:Y:S02]  /*1970*/  HADD2.F32 R239, -RZ, R218.H0_H0 ;  /* 0x200000daffef7230 */ /* 0x000fe40000004100 */
[----:B------:R-:W-:Y:S02]  /*1980*/  HADD2.F32 R219, -RZ, R219.H0_H0 ;  /* 0x200000dbffdb7230 */ /* 0x000fe40000004100 */
[----:B------:R-:W-:Y:S01]  /*1990*/  FADD.FTZ R206, R188, R241 ;  /* 0x000000f1bcce7221 */ /* 0x000fe20000010000 */
[----:B------:R-:W-:Y:S02]  /*19a0*/  HADD2.F32 R58, -RZ, R215.H0_H0 ;  /* 0x200000d7ff3a7230 */ /* 0x000fe40000004100 */
[----:B------:R-:W-:Y:S02]  /*19b0*/  HADD2.F32 R65, -RZ, R193.H0_H0 ;  /* 0x200000c1ff417230 */ /* 0x000fe40000004100 */
[----:B------:R-:W-:Y:S01]  /*19c0*/  FFMA.FTZ R193, R149, R231, R196 ;  /* 0x000000e795c17223 */ /* 0x000fe200000100c4 */
[----:B------:R-:W-:-:S02]  /*19d0*/  HADD2.F32 R72, -RZ, R190.H0_H0 ;  /* 0x200000beff487230 */ /* 0x000fc40000004100 */
[----:B------:R-:W-:Y:S01]  /*19e0*/  FMUL.FTZ R190, R102, R245 ;  /* 0x000000f566be7220 */ /* 0x000fe20000410000 */
[----:B------:R-:W-:Y:S01]  /*19f0*/  FFMA.FTZ R241, R185, R188, R198 ;  /* 0x000000bcb9f17223 */ /* 0x000fe200000100c6 */
[C---:B------:R-:W-:Y:S01]  /*1a00*/  FADD.FTZ R217, -R64.reuse, R217 ;  /* 0x000000d940d97221 */ /* 0x040fe20000010100 */
[C---:B------:R-:W-:Y:S01]  /*1a10*/  FADD.FTZ R239, -R64.reuse, R239 ;  /* 0x000000ef40ef7221 */ /* 0x040fe20000010100 */
[----:B------:R-:W-:Y:S01]  /*1a20*/  FADD.FTZ R219, -R64, R219 ;  /* 0x000000db40db7221 */ /* 0x000fe20000010100 */
[----:B------:R-:W-:Y:S02]  /*1a30*/  HADD2.F32 R229, -RZ, R229.H0_H0 ;  /* 0x200000e5ffe57230 */ /* 0x000fe40000004100 */
[----:B------:R-:W-:Y:S01]  /*1a40*/  FMUL.FTZ R204, R120, R59 ;  /* 0x0000003b78cc7220 */ /* 0x000fe20000410000 */
[----:B------:R-:W-:Y:S02]  /*1a50*/  HADD2.F32 R75, -RZ, R200.H0_H0 ;  /* 0x200000c8ff4b7230 */ /* 0x000fe40000004100 */
[----:B------:R-:W-:Y:S01]  /*1a60*/  FMUL.FTZ R200, R158, R58 ;  /* 0x0000003a9ec87220 */ /* 0x000fe20000410000 */
[----:B------:R-:W-:-:S02]  /*1a70*/  HADD2.F32 R64, -RZ, R192.H0_H0 ;  /* 0x200000c0ff407230 */ /* 0x000fc40000004100 */
        /* <DEDUP_REMOVED lines=33> */
[----:B------:R-:W-:-:S02]  /*1c90*/  HADD2.F32 R225, -RZ, R225.H0_H0 ;  /* 0x200000e1ffe17230 */ /* 0x000fc40000004100 */
[C---:B------:R-:W-:Y:S01]  /*1ca0*/  FMUL.FTZ R208, R102.reuse, R211 ;  /* 0x000000d366d07220 */ /* 0x040fe20000410000 */
[----:B------:R-:W-:Y:S01]  /*1cb0*/  FFMA.FTZ R210, R153, R76, R210 ;  /* 0x0000004c99d27223 */ /* 0x000fe200000100d2 */
[----:B------:R-:W-:Y:S01]  /*1cc0*/  FFMA.FTZ R211, R115, R138, R56 ;  /* 0x0000008a73d37223 */ /* 0x000fe20000010038 */
[----:B------:R-:W-:Y:S01]  /*1cd0*/  FADD.FTZ R243, R205, R212 ;  /* 0x000000d4cdf37221 */ /* 0x000fe20000010000 */
[----:B------:R-:W-:Y:S01]  /*1ce0*/  FMUL.FTZ R207, R102, R207 ;  /* 0x000000cf66cf7220 */ /* 0x000fe20000410000 */
[----:B------:R-:W-:Y:S01]  /*1cf0*/  FFMA.FTZ R56, R200, R205, R241 ;  /* 0x000000cdc8387223 */ /* 0x000fe200000100f1 */
[----:B------:R-:W-:Y:S02]  /*1d00*/  HADD2.F32 R226, -RZ, R226.H0_H0 ;  /* 0x200000e2ffe27230 */ /* 0x000fe40000004100 */
[----:B------:R-:W-:Y:S01]  /*1d10*/  FMUL.FTZ R247, R162, R225 ;  /* 0x000000e1a2f77220 */ /* 0x000fe20000410000 */
[----:B------:R-:W-:Y:S01]  /*1d20*/  FADD.FTZ R140, R210, R243 ;  /* 0x000000f3d28c7221 */ /* 0x000fe20000010000 */
        /* <DEDUP_REMOVED lines=8> */
[----:B------:R-:W-:Y:S01]  /*1db0*/  FFMA.FTZ R213, R114, R221, R215 ;  /* 0x000000dd72d57223 */ /* 0x000fe200000100d7 */
[----:B------:R-:W-:Y:S01]  /*1dc0*/  FMUL.FTZ R214, R165, R179 ;  /* 0x000000b3a5d67220 */ /* 0x000fe20000410000 */
[----:B------:R-:W-:Y:S01]  /*1dd0*/  FADD.FTZ R140, R212, R243 ;  /* 0x000000f3d48c7221 */ /* 0x000fe20000010000 */
        /* <DEDUP_REMOVED lines=9> */
[----:B------:R-:W-:Y:S01]  /*1e70*/  FFMA.FTZ R215, R117, R176, R216 ;  /* 0x000000b075d77223 */ /* 0x000fe200000100d8 */
[----:B------:R-:W-:-:S02]  /*1e80*/  HADD2.F32 R182, -RZ, R182.H0_H0 ;  /* 0x200000b6ffb67230 */ /* 0x000fc40000004100 */
[----:B------:R-:W-:Y:S01]  /*1e90*/  FMUL.FTZ R218, R102, R239 ;  /* 0x000000ef66da7220 */ /* 0x000fe20000410000 */
[----:B------:R-:W-:Y:S01]  /*1ea0*/  FADD.FTZ R56, R214, R243 ;  /* 0x000000f3d6387221 */ /* 0x000fe20000010000 */
[----:B------:R-:W-:Y:S01]  /*1eb0*/  FMUL.FTZ R245, R164, R181 ;  /* 0x000000b5a4f57220 */ /* 0x000fe20000410000 */
[----:B------:R-:W-:Y:S01]  /*1ec0*/  FFMA.FTZ R239, R217, R214, R140 ;  /* 0x000000d6d9ef7223 */ /* 0x000fe2000001008c */
[----:B------:R-:W-:Y:S02]  /*1ed0*/  HADD2.F32 R178, -RZ, R178.H0_H0 ;  /* 0x200000b2ffb27230 */ /* 0x000fe40000004100 */
[----:B------:R-:W-:Y:S01]  /*1ee0*/  FADD.FTZ R241, R56, R215 ;  /* 0x000000d738f17221 */ /* 0x000fe20000010000 */
        /* <DEDUP_REMOVED lines=42> */
.L_x_896:
[----:B------:R-:W-:Y:S05]  /*2190*/  BSYNC.RECONVERGENT B0 ;  /* 0x0000000000007941 */ /* 0x000fea0003800200 */
.L_x_895:
        /* <DEDUP_REMOVED lines=73> */
[----:B--2---:R-:W-:-:S02]  /*2630*/  IMAD.IADD R144, R144, 0x1, R138 ;  /* 0x0000000190907824 */ /* 0x004fc400078e028a */
        /* <DEDUP_REMOVED lines=79> */
[----:B------:R-:W-:Y:S02]  /*2b30*/  F2FP.F16.F32.PACK_AB R187, R0, R187 ;  /* 0x000000bb00bb723e */ /* 0x000fe400000000ff */
[----:B------:R-:W-:Y:S02]  /*2b40*/  F2FP.F16.F32.PACK_AB R56, R56, R189 ;  /* 0x000000bd3838723e */ /* 0x000fe400000000ff */
[C---:B------:R-:W-:Y:S02]  /*2b50*/  PRMT R0, R187.reuse, 0x7632, R0 ;  /* 0x00007632bb007816 */ /* 0x040fe40000000000 */
[----:B------:R-:W-:Y:S02]  /*2b60*/  PRMT R67, R187, 0x7610, R67 ;  /* 0x00007610bb437816 */ /* 0x000fe40000000043 */
[----:B------:R-:W-:-:S02]  /*2b70*/  PRMT R65, R56, 0x7632, R65 ;  /* 0x0000763238417816 */ /* 0x000fc40000000041 */
[----:B------:R-:W-:Y:S01]  /*2b80*/  PRMT R64, R56, 0x7610, R64 ;  /* 0x0000761038407816 */ /* 0x000fe20000000040 */
[----:B------:R-:W-:Y:S06]  /*2b90*/  BRA `(.L_x_900) ;  /* 0x0000001400487947 */ /* 0x000fec0003800000 */
.L_x_899:
        /* <DEDUP_REMOVED lines=21> */
[----:B------:R-:W-:Y:S02]  /*2cf0*/  F2FP.F16.F32.PACK_AB R166, R0, R187 ;  /* 0x000000bb00a6723e */ /* 0x000fe400000000ff */
[----:B------:R-:W-:Y:S02]  /*2d00*/  FSEL R56, R56, RZ, P4 ;  /* 0x000000ff38387208 */ /* 0x000fe40002000000 */
[----:B------:R-:W-:Y:S02]  /*2d10*/  FSEL R0, R57, RZ, P5 ;  /* 0x000000ff39007208 */ /* 0x000fe40002800000 */
[----:B------:R-:W-:-:S02]  /*2d20*/  FSEL R58, R58, RZ, P3 ;  /* 0x000000ff3a3a7208 */ /* 0x000fc40001800000 */
[----:B------:R-:W-:Y:S02]  /*2d30*/  F2FP.F16.F32.PACK_AB R56, R56, R183 ;  /* 0x000000b73838723e */ /* 0x000fe400000000ff */
[----:B------:R-:W-:Y:S02]  /*2d40*/  F2FP.F16.F32.PACK_AB R168, R0, R189 ;  /* 0x000000bd00a8723e */ /* 0x000fe400000000ff */
[----:B------:R-:W-:Y:S02]  /*2d50*/  F2FP.F16.F32.PACK_AB R58, R58, R185 ;  /* 0x000000b93a3a723e */ /* 0x000fe400000000ff */
[----:B------:R-:W-:Y:S02]  /*2d60*/  PRMT R67, R166, 0x7632, R67 ;  /* 0x00007632a6437816 */ /* 0x000fe40000000043 */
[C---:B------:R-:W-:Y:S02]  /*2d70*/  PRMT R0, R56.reuse, 0x7632, R0 ;  /* 0x0000763238007816 */ /* 0x040fe40000000000 */
[----:B------:R-:W-:-:S02]  /*2d80*/  PRMT R167, R56, 0x7610, R167 ;  /* 0x0000761038a77816 */ /* 0x000fc400000000a7 */
[----:B------:R-:W-:Y:S02]  /*2d90*/  PRMT R64, R168, 0x7632, R64 ;  /* 0x00007632a8407816 */ /* 0x000fe40000000040 */
[C---:B------:R-:W-:Y:S02]  /*2da0*/  PRMT R65, R58.reuse, 0x7632, R65 ;  /* 0x000076323a417816 */ /* 0x040fe40000000041 */
[----:B------:R-:W-:Y:S01]  /*2db0*/  PRMT R169, R58, 0x7610, R169 ;  /* 0x000076103aa97816 */ /* 0x000fe200000000a9 */
[----:B------:R-:W-:Y:S06]  /*2dc0*/  BRA `(.L_x_900) ;  /* 0x0000001000bc7947 */ /* 0x000fec0003800000 */
.L_x_898:
[----:B------:R-:W-:Y:S01]  /*2dd0*/  UMOV UR4, UR8 ;  /* 0x0000000800047c82 */ /* 0x000fe20008000000 */
[----:B------:R-:W-:Y:S01]  /*2de0*/  UMOV UR5, UR9 ;  /* 0x0000000900057c82 */ /* 0x000fe20008000000 */
[----:B------:R-:W-:-:S04]  /*2df0*/  UISETP.NE.U32.AND UP0, UPT, UR4, URZ, UPT ;  /* 0x000000ff0400728c */ /* 0x000fc8000bf05070 */
[----:B------:R-:W-:-:S09]  /*2e00*/  UISETP.NE.AND.EX UP0, UPT, UR5, URZ, UPT, UP0 ;  /* 0x000000ff0500728c */ /* 0x000fd2000bf05300 */
[----:B------:R-:W-:Y:S05]  /*2e10*/  BRA.U UP0, `(.L_x_901) ;  /* 0x00000001009c7547 */ /* 0x000fea000b800000 */
[-C--:B------:R-:W-:Y:S01]  /*2e20*/  FFMA.FTZ R0, R0, R75.reuse, R74 ;  /* 0x0000004b00007223 */ /* 0x080fe2000001004a */
[--C-:B-----5:R-:W-:Y:S01]  /*2e30*/  SHF.R.U64 R59, R128, 0x10, R129.reuse ;  /* 0x00000010803b7819 */ /* 0x120fe20000001281 */
[--C-:B------:R-:W-:Y:S01]  /*2e40*/  IMAD.MOV.U32 R56, RZ, RZ, R129.reuse ;  /* 0x000000ffff387224 */ /* 0x100fe200078e0081 */
[----:B------:R-:W-:Y:S01]  /*2e50*/  SHF.R.U32.HI R67, RZ, 0x10, R129 ;  /* 0x00000010ff437819 */ /* 0x000fe20000011681 */
[----:B------:R-:W-:Y:S01]  /*2e60*/  FADD.FTZ R187, R187, -R0 ;  /* 0x80000000bbbb7221 */ /* 0x000fe20000010000 */
[----:B------:R-:W-:Y:S01]  /*2e70*/  MOV R0, R128 ;  /* 0x0000008000007202 */ /* 0x000fe20000000f00 */
[-CC-:B------:R-:W-:Y:S01]  /*2e80*/  FFMA.FTZ R183, R183, R75.reuse, R74.reuse ;  /* 0x0000004bb7b77223 */ /* 0x180fe2000001004a */
[-CC-:B------:R-:W-:Y:S01]  /*2e90*/  FFMA.FTZ R184, R184, R75.reuse, R74.reuse ;  /* 0x0000004bb8b87223 */ /* 0x180fe2000001004a */
        /* <DEDUP_REMOVED lines=8> */
[C---:B------:R-:W-:Y:S01]  /*2f20*/  FFMA.FTZ R57, R102.reuse, R187, R57 ;  /* 0x000000bb66397223 */ /* 0x040fe20000010039 */
[C---:B------:R-:W-:Y:S01]  /*2f30*/  FFMA.FTZ R59, R102.reuse, R186, R59 ;  /* 0x000000ba663b7223 */ /* 0x040fe2000001003b */
[C---:B------:R-:W-:Y:S01]  /*2f40*/  FFMA.FTZ R65, R102.reuse, R184, R65 ;  /* 0x000000b866417223 */ /* 0x040fe20000010041 */
[----:B------:R-:W-:Y:S01]  /*2f50*/  LOP3.LUT P3, RZ, R143, 0xff, RZ, 0xc0, !PT ;  /* 0x000000ff8fff7812 */ /* 0x000fe2000786c0ff */
        /* <DEDUP_REMOVED lines=12> */
[----:B------:R-:W-:Y:S02]  /*3020*/  F2FP.F16.F32.PACK_AB R57, R0, R57 ;  /* 0x000000390039723e */ /* 0x000fe400000000ff */
[----:B------:R-:W-:Y:S02]  /*3030*/  F2FP.F16.F32.PACK_AB R56, R56, R65 ;  /* 0x000000413838723e */ /* 0x000fe400000000ff */
[C---:B------:R-:W-:Y:S02]  /*3040*/  PRMT R0, R57.reuse, 0x7632, R0 ;  /* 0x0000763239007816 */ /* 0x040fe40000000000 */
[----:B------:R-:W-:Y:S02]  /*3050*/  PRMT R67, R57, 0x7610, R67 ;  /* 0x0000761039437816 */ /* 0x000fe40000000043 */
[C---:B------:R-:W-:Y:S02]  /*3060*/  PRMT R65, R56.reuse, 0x7632, R65 ;  /* 0x0000763238417816 */ /* 0x040fe40000000041 */
[----:B------:R-:W-:Y:S01]  /*3070*/  PRMT R64, R56, 0x7610, R64 ;  /* 0x0000761038407816 */ /* 0x000fe20000000040 */
[----:B------:R-:W-:Y:S06]  /*3080*/  BRA `(.L_x_900) ;  /* 0x00000010000c7947 */ /* 0x000fec0003800000 */
.L_x_901:
[-CC-:B------:R-:W-:Y:S01]  /*3090*/  FFMA.FTZ R0, R0, R75.reuse, R74.reuse ;  /* 0x0000004b00007223 */ /* 0x180fe2000001004a */
[--C-:B-----5:R-:W-:Y:S01]  /*30a0*/  SHF.R.U64 R56, R128, 0x10, R129.reuse ;  /* 0x0000001080387819 */ /* 0x120fe20000001281 */
[----:B------:R-:W-:Y:S01]  /*30b0*/  FFMA.FTZ R183, R183, R75, R74 ;  /* 0x0000004bb7b77223 */ /* 0x000fe2000001004a */
[----:B------:R-:W-:Y:S01]  /*30c0*/  MOV R58, R129 ;  /* 0x00000081003a7202 */ /* 0x000fe20000000f00 */
[----:B------:R-:W-:Y:S01]  /*30d0*/  FADD.FTZ R187, R187, -R0 ;  /* 0x80000000bbbb7221 */ /* 0x000fe20000010000 */
[----:B------:R-:W-:Y:S01]  /*30e0*/  IMAD.MOV.U32 R0, RZ, RZ, R128 ;  /* 0x000000ffff007224 */ /* 0x000fe200078e0080 */
[----:B------:R-:W-:Y:S01]  /*30f0*/  SHF.R.U32.HI R59, RZ, 0x10, R129 ;  /* 0x00000010ff3b7819 */ /* 0x000fe20000011681 */
[-CC-:B------:R-:W-:Y:S01]  /*3100*/  FFMA.FTZ R185, R185, R75.reuse, R74.reuse ;  /* 0x0000004bb9b97223 */ /* 0x180fe2000001004a */
[----:B------:R-:W-:Y:S02]  /*3110*/  HADD2.F32 R56, -RZ, R56.H0_H0 ;  /* 0x20000038ff387230 */ /* 0x000fe40000004100 */
[----:B------:R-:W-:Y:S01]  /*3120*/  FFMA.FTZ R184, R184, R75, R74 ;  /* 0x0000004bb8b87223 */ /* 0x000fe2000001004a */
        /* <DEDUP_REMOVED lines=22> */
[----:B------:R-:W-:-:S02]  /*3290*/  F2FP.F16.F32.PACK_AB R0, R0, R57 ;  /* 0x000000390000723e */ /* 0x000fc400000000ff */
[----:B------:R-:W-:Y:S02]  /*32a0*/  F2FP.F16.F32.PACK_AB R59, R59, R56 ;  /* 0x000000383b3b723e */ /* 0x000fe400000000ff */
[----:B------:R-:W-:Y:S02]  /*32b0*/  F2FP.F16.F32.PACK_AB R168, R64, R189 ;  /* 0x000000bd40a8723e */ /* 0x000fe400000000ff */
[----:B------:R-:W-:Y:S02]  /*32c0*/  F2FP.F16.F32.PACK_AB R58, R58, R185 ;  /* 0x000000b93a3a723e */ /* 0x000fe400000000ff */
        /* <DEDUP_REMOVED lines=8> */
.L_x_897:
        /* <DEDUP_REMOVED lines=32> */
[----:B------:R-:W-:-:S02]  /*3550*/  F2FP.F16.F32.PACK_AB R58, R0, R57 ;  /* 0x00000039003a723e */ /* 0x000fc400000000ff */
[C---:B------:R-:W-:Y:S02]  /*3560*/  FSEL R57, R187.reuse, RZ, P5 ;  /* 0x000000ffbb397208 */ /* 0x040fe40002800000 */
[----:B------:R-:W-:Y:S02]  /*3570*/  FSEL R0, R187, RZ, P6 ;  /* 0x000000ffbb007208 */ /* 0x000fe40003000000 */
[C---:B------:R-:W-:Y:S02]  /*3580*/  LOP3.LUT P5, RZ, R101.reuse, 0xff0000, RZ, 0xc0, !PT ;  /* 0x00ff000065ff7812 */ /* 0x040fe400078ac0ff */
[----:B------:R-:W-:Y:S02]  /*3590*/  ISETP.GE.U32.AND P6, PT, R101, 0x1000000, PT ;  /* 0x010000006500780c */ /* 0x000fe40003fc6070 */
[----:B------:R-:W-:Y:S02]  /*35a0*/  F2FP.F16.F32.PACK_AB R67, R0, R57 ;  /* 0x000000390043723e */ /* 0x000fe400000000ff */
[----:B------:R-:W-:-:S02]  /*35b0*/  FSEL R57, R189, RZ, P3 ;  /* 0x000000ffbd397208 */ /* 0x000fc40001800000 */
[----:B------:R-:W-:Y:S02]  /*35c0*/  FSEL R0, R189, RZ, P5 ;  /* 0x000000ffbd007208 */ /* 0x000fe40002800000 */
[C---:B------:R-:W-:Y:S02]  /*35d0*/  FSEL R59, R185.reuse, RZ, P4 ;  /* 0x000000ffb93b7208 */ /* 0x040fe40002000000 */
[----:B------:R-:W-:Y:S02]  /*35e0*/  FSEL R56, R185, RZ, P6 ;  /* 0x000000ffb9387208 */ /* 0x000fe40003000000 */
[----:B------:R-:W-:Y:S02]  /*35f0*/  F2FP.F16.F32.PACK_AB R57, R0, R57 ;  /* 0x000000390039723e */ /* 0x000fe400000000ff */
[----:B------:R-:W-:Y:S02]  /*3600*/  F2FP.F16.F32.PACK_AB R56, R56, R59 ;  /* 0x0000003b3838723e */ /* 0x000fe400000000ff */
        /* <DEDUP_REMOVED lines=8> */
.L_x_903:
        /* <DEDUP_REMOVED lines=19> */
[----:B------:R-:W-:Y:S02]  /*37c0*/  F2FP.F16.F32.PACK_AB R56, R56, R187 ;  /* 0x000000bb3838723e */ /* 0x000fe400000000ff */
[----:B------:R-:W-:Y:S02]  /*37d0*/  FSEL R0, R0, RZ, P6 ;  /* 0x000000ff00007208 */ /* 0x000fe40003000000 */
[C---:B------:R-:W-:Y:S02]  /*37e0*/  PRMT R67, R56.reuse, 0x7632, R67 ;  /* 0x0000763238437816 */ /* 0x040fe40000000043 */
[----:B------:R-:W-:Y:S01]  /*37f0*/  PRMT R166, R56, 0x7610, R166 ;  /* 0x0000761038a67816 */ /* 0x000fe200000000a6 */
[----:B------:R-:W-:Y:S01]  /*3800*/  FMUL.FTZ R56, R189, UR6 ;  /* 0x00000006bd387c20 */ /* 0x000fe20008410000 */
[C---:B------:R-:W-:Y:S01]  /*3810*/  F2FP.F16.F32.PACK_AB R0, R183.reuse, R0 ;  /* 0x00000000b700723e */ /* 0x040fe200000000ff */
        /* <DEDUP_REMOVED lines=9> */
[----:B------:R-:W-:Y:S02]  /*38b0*/  F2FP.F16.F32.PACK_AB R168, R58, R189 ;  /* 0x000000bd3aa8723e */ /* 0x000fe400000000ff */
[----:B------:R-:W-:Y:S02]  /*38c0*/  FSEL R58, R57, RZ, P4 ;  /* 0x000000ff393a7208 */ /* 0x000fe40002000000 */
[----:B------:R-:W-:Y:S02]  /*38d0*/  FSEL R183, R183, RZ, P6 ;  /* 0x000000ffb7b77208 */ /* 0x000fe40003000000 */
[----:B------:R-:W-:Y:S02]  /*38e0*/  FSEL R56, R56, RZ, P5 ;  /* 0x000000ff38387208 */ /* 0x000fe40002800000 */
[----:B------:R-:W-:-:S02]  /*38f0*/  FSEL R57, R57, RZ, P3 ;  /* 0x000000ff39397208 */ /* 0x000fc40001800000 */
[----:B------:R-:W-:Y:S02]  /*3900*/  F2FP.F16.F32.PACK_AB R0, R183, R0 ;  /* 0x00000000b700723e */ /* 0x000fe400000000ff */
[----:B------:R-:W-:Y:S02]  /*3910*/  F2FP.F16.F32.PACK_AB R56, R185, R56 ;  /* 0x00000038b938723e */ /* 0x000fe400000000ff */
[----:B------:R-:W-:Y:S02]  /*3920*/  F2FP.F16.F32.PACK_AB R57, R57, R58 ;  /* 0x0000003a3939723e */ /* 0x000fe400000000ff */
[----:B------:R-:W-:Y:S02]  /*3930*/  PRMT R171, R0, 0x7632, R171 ;  /* 0x0000763200ab7816 */ /* 0x000fe400000000ab */
[----:B------:R-:W-:Y:S02]  /*3940*/  PRMT R64, R168, 0x7632, R64 ;  /* 0x00007632a8407816 */ /* 0x000fe40000000040 */
[----:B------:R-:W-:-:S02]  /*3950*/  PRMT R169, R56, 0x7632, R169 ;  /* 0x0000763238a97816 */ /* 0x000fc400000000a9 */
[----:B------:R-:W-:Y:S02]  /*3960*/  PRMT R172, R56, 0x7610, R172 ;  /* 0x0000761038ac7816 */ /* 0x000fe400000000ac */
[C---:B------:R-:W-:Y:S02]  /*3970*/  PRMT R173, R57.reuse, 0x7632, R173 ;  /* 0x0000763239ad7816 */ /* 0x040fe400000000ad */
[----:B------:R-:W-:Y:S01]  /*3980*/  PRMT R65, R57, 0x7610, R65 ;  /* 0x0000761039417816 */ /* 0x000fe20000000041 */
[----:B------:R-:W-:Y:S06]  /*3990*/  BRA `(.L_x_900) ;  /* 0x0000000400c87947 */ /* 0x000fec0003800000 */
.L_x_902:
        /* <DEDUP_REMOVED lines=9> */
[----:B------:R-:W-:Y:S01]  /*3a30*/  FFMA.FTZ R185, R185, R75, R74 ;  /* 0x0000004bb9b97223 */ /* 0x000fe2000001004a */
[----:B------:R-:W-:Y:S02]  /*3a40*/  HADD2.F32 R57, -RZ, R56.H0_H0 ;  /* 0x20000038ff397230 */ /* 0x000fe40000004100 */
[----:B------:R-:W-:Y:S01]  /*3a50*/  FADD.FTZ R183, R186, -R183 ;  /* 0x800000b7bab77221 */ /* 0x000fe20000010000 */
[----:B------:R-:W-:Y:S02]  /*3a60*/  IMAD.MOV.U32 R56, RZ, RZ, R128 ;  /* 0x000000ffff387224 */ /* 0x000fe400078e0080 */
[----:B------:R-:W-:Y:S01]  /*3a70*/  FADD.FTZ R187, R187, -R0 ;  /* 0x80000000bbbb7221 */ /* 0x000fe20000010000 */
[----:B------:R-:W-:-:S02]  /*3a80*/  IMAD.MOV.U32 R0, RZ, RZ, R129 ;  /* 0x000000ffff007224 */ /* 0x000fc400078e0081 */
[----:B------:R-:W-:Y:S01]  /*3a90*/  FFMA.FTZ R183, R102, R183, R57 ;  /* 0x000000b766b77223 */ /* 0x000fe20000010039 */
[----:B------:R-:W-:Y:S01]  /*3aa0*/  FFMA.FTZ R184, R184, R75, R74 ;  /* 0x0000004bb8b87223 */ /* 0x000fe2000001004a */
[----:B------:R-:W-:Y:S01]  /*3ab0*/  HADD2.F32 R57, -RZ, R56.H0_H0 ;  /* 0x20000038ff397230 */ /* 0x000fe20000004100 */
[----:B------:R-:W-:Y:S01]  /*3ac0*/  SHF.R.U32.HI R56, RZ, 0x10, R129 ;  /* 0x00000010ff387819 */ /* 0x000fe20000011681 */
[----:B------:R-:W-:Y:S01]  /*3ad0*/  FMUL.FTZ R183, R183, UR6 ;  /* 0x00000006b7b77c20 */ /* 0x000fe20008410000 */
[----:B------:R-:W-:Y:S02]  /*3ae0*/  HADD2.F32 R65, -RZ, R0.H0_H0 ;  /* 0x20000000ff417230 */ /* 0x000fe40000004100 */
[----:B------:R-:W-:Y:S01]  /*3af0*/  FADD.FTZ R185, R188, -R185 ;  /* 0x800000b9bcb97221 */ /* 0x000fe20000010000 */
[C---:B------:R-:W-:Y:S01]  /*3b00*/  FFMA.FTZ R57, R102.reuse, R187, R57 ;  /* 0x000000bb66397223 */ /* 0x040fe20000010039 */
[----:B------:R-:W-:Y:S01]  /*3b10*/  HADD2.F32 R56, -RZ, R56.H0_H0 ;  /* 0x20000038ff387230 */ /* 0x000fe20000004100 */
        /* <DEDUP_REMOVED lines=10> */
[----:B------:R-:W-:Y:S01]  /*3bc0*/  F2FP.F16.F32.PACK_AB R58, R0, R59 ;  /* 0x0000003b003a723e */ /* 0x000fe200000000ff */
[----:B------:R-:W-:Y:S01]  /*3bd0*/  FMUL.FTZ R65, R65, UR6 ;  /* 0x0000000641417c20 */ /* 0x000fe20008410000 */
[----:B------:R-:W-:-:S02]  /*3be0*/  FSEL R59, R57, RZ, P4 ;  /* 0x000000ff393b7208 */ /* 0x000fc40002000000 */
[----:B------:R-:W-:Y:S02]  /*3bf0*/  FSEL R0, R57, RZ, P6 ;  /* 0x000000ff39007208 */ /* 0x000fe40003000000 */
[C---:B------:R-:W-:Y:S02]  /*3c00*/  ISETP.GE.U32.AND P5, PT, R143.reuse, 0x1000000, PT ;  /* 0x010000008f00780c */ /* 0x040fe40003fa6070 */
[----:B------:R-:W-:Y:S02]  /*3c10*/  LOP3.LUT P3, RZ, R143, 0xff0000, RZ, 0xc0, !PT ;  /* 0x00ff00008fff7812 */ /* 0x000fe4000786c0ff */
[C---:B------:R-:W-:Y:S02]  /*3c20*/  LOP3.LUT P4, RZ, R101.reuse, 0xff0000, RZ, 0xc0, !PT ;  /* 0x00ff000065ff7812 */ /* 0x040fe4000788c0ff */
[----:B------:R-:W-:Y:S02]  /*3c30*/  ISETP.GE.U32.AND P6, PT, R101, 0x1000000, PT ;  /* 0x010000006500780c */ /* 0x000fe40003fc6070 */
[----:B------:R-:W-:-:S02]  /*3c40*/  F2FP.F16.F32.PACK_AB R67, R0, R59 ;  /* 0x0000003b0043723e */ /* 0x000fc400000000ff */
[C---:B------:R-:W-:Y:S02]  /*3c50*/  FSEL R59, R56.reuse, RZ, P5 ;  /* 0x000000ff383b7208 */ /* 0x040fe40002800000 */
[C---:B------:R-:W-:Y:S02]  /*3c60*/  FSEL R57, R65.reuse, RZ, P3 ;  /* 0x000000ff41397208 */ /* 0x040fe40001800000 */
[----:B------:R-:W-:Y:S02]  /*3c70*/  FSEL R0, R65, RZ, P4 ;  /* 0x000000ff41007208 */ /* 0x000fe40002000000 */
[----:B------:R-:W-:Y:S02]  /*3c80*/  FSEL R56, R56, RZ, P6 ;  /* 0x000000ff38387208 */ /* 0x000fe40003000000 */
[----:B------:R-:W-:Y:S02]  /*3c90*/  F2FP.F16.F32.PACK_AB R57, R0, R57 ;  /* 0x000000390039723e */ /* 0x000fe400000000ff */
        /* <DEDUP_REMOVED lines=9> */
.L_x_904:
[----:B-----5:R-:W-:Y:S01]  /*3d30*/  MOV R56, R128 ;  /* 0x0000008000387202 */ /* 0x020fe20000000f00 */
[-CC-:B------:R-:W-:Y:S01]  /*3d40*/  FFMA.FTZ R0, R0, R75.reuse, R74.reuse ;  /* 0x0000004b00007223 */ /* 0x180fe2000001004a */
[--C-:B------:R-:W-:Y:S02]  /*3d50*/  IMAD.MOV.U32 R58, RZ, RZ, R129.reuse ;  /* 0x000000ffff3a7224 */ /* 0x100fe400078e0081 */
[-C--:B------:R-:W-:Y:S01]  /*3d60*/  FFMA.FTZ R183, R183, R75.reuse, R74 ;  /* 0x0000004bb7b77223 */ /* 0x080fe2000001004a */
[----:B------:R-:W-:Y:S01]  /*3d70*/  LOP3.LUT P6, RZ, R143, 0xff, RZ, 0xc0, !PT ;  /* 0x000000ff8fff7812 */ /* 0x000fe200078cc0ff */
[----:B------:R-:W-:Y:S02]  /*3d80*/  HADD2.F32 R57, -RZ, R56.H0_H0 ;  /* 0x20000038ff397230 */ /* 0x000fe40000004100 */
[----:B------:R-:W-:Y:S01]  /*3d90*/  FADD.FTZ R187, R187, -R0 ;  /* 0x80000000bbbb7221 */ /* 0x000fe20000010000 */
[----:B------:R-:W-:Y:S01]  /*3da0*/  SHF.R.U64 R56, R128, 0x10, R129 ;  /* 0x0000001080387819 */ /* 0x000fe20000001281 */
[----:B------:R-:W-:Y:S01]  /*3db0*/  FFMA.FTZ R184, R184, R75, R74 ;  /* 0x0000004bb8b87223 */ /* 0x000fe2000001004a */
[----:B------:R-:W-:Y:S01]  /*3dc0*/  FADD.FTZ R183, R186, -R183 ;  /* 0x800000b7bab77221 */ /* 0x000fe20000010000 */
[----:B------:R-:W-:Y:S01]  /*3dd0*/  FFMA.FTZ R57, R102, R187, R57 ;  /* 0x000000bb66397223 */ /* 0x000fe20000010039 */
[----:B------:R-:W-:Y:S01]  /*3de0*/  SHF.R.U32.HI R64, RZ, 0x10, R129 ;  /* 0x00000010ff407819 */ /* 0x000fe20000011681 */
[----:B------:R-:W-:-:S02]  /*3df0*/  HADD2.F32 R59, -RZ, R56.H0_H0 ;  /* 0x20000038ff3b7230 */ /* 0x000fc40000004100 */
[----:B------:R-:W-:Y:S01]  /*3e00*/  FADD.FTZ R189, R189, -R184 ;  /* 0x800000b8bdbd7221 */ /* 0x000fe20000010000 */
[----:B------:R-:W-:Y:S01]  /*3e10*/  FMUL.FTZ R0, R57, UR6 ;  /* 0x0000000639007c20 */ /* 0x000fe20008410000 */
[----:B------:R-:W-:Y:S02]  /*3e20*/  HADD2.F32 R58, -RZ, R58.H0_H0 ;  /* 0x2000003aff3a7230 */ /* 0x000fe40000004100 */
[----:B------:R-:W-:Y:S01]  /*3e30*/  FFMA.FTZ R185, R185, R75, R74 ;  /* 0x0000004bb9b97223 */ /* 0x000fe2000001004a */
[----:B------:R-:W-:Y:S01]  /*3e40*/  FFMA.FTZ R59, R102, R183, R59 ;  /* 0x000000b7663b7223 */ /* 0x000fe2000001003b */
[----:B------:R-:W-:Y:S01]  /*3e50*/  HADD2.F32 R64, -RZ, R64.H0_H0 ;  /* 0x20000040ff407230 */ /* 0x000fe20000004100 */
[----:B------:R-:W-:Y:S01]  /*3e60*/  FSEL R56, R0, RZ, P6 ;  /* 0x000000ff00387208 */ /* 0x000fe20003000000 */
[----:B------:R-:W-:Y:S01]  /*3e70*/  FFMA.FTZ R58, R102, R189, R58 ;  /* 0x000000bd663a7223 */ /* 0x000fe2000001003a */
[----:B------:R-:W-:Y:S01]  /*3e80*/  LOP3.LUT P6, RZ, R101, 0xff, RZ, 0xc0, !PT ;  /* 0x000000ff65ff7812 */ /* 0x000fe200078cc0ff */
[----:B------:R-:W-:Y:S01]  /*3e90*/  FADD.FTZ R185, R188, -R185 ;  /* 0x800000b9bcb97221 */ /* 0x000fe20000010000 */
[----:B------:R-:W-:-:S02]  /*3ea0*/  F2FP.F16.F32.PACK_AB R56, R56, R57 ;  /* 0x000000393838723e */ /* 0x000fc400000000ff */
[----:B------:R-:W-:Y:S01]  /*3eb0*/  FSEL R0, R0, RZ, P6 ;  /* 0x000000ff00007208 */ /* 0x000fe20003000000 */
[----:B------:R-:W-:Y:S01]  /*3ec0*/  FFMA.FTZ R185, R102, R185, R64 ;  /* 0x000000b966b97223 */ /* 0x000fe20000010040 */
[C---:B------:R-:W-:Y:S02]  /*3ed0*/  PRMT R67, R56.reuse, 0x7632, R67 ;  /* 0x0000763238437816 */ /* 0x040fe40000000043 */
[----:B------:R-:W-:Y:S01]  /*3ee0*/  PRMT R166, R56, 0x7610, R166 ;  /* 0x0000761038a67816 */ /* 0x000fe200000000a6 */
[----:B------:R-:W-:Y:S01]  /*3ef0*/  FMUL.FTZ R56, R58, UR6 ;  /* 0x000000063a387c20 */ /* 0x000fe20008410000 */
[C---:B------:R-:W-:Y:S01]  /*3f00*/  F2FP.F16.F32.PACK_AB R0, R59.reuse, R0 ;  /* 0x000000003b00723e */ /* 0x040fe200000000ff */
        /* <DEDUP_REMOVED lines=12> */
[----:B------:R-:W-:Y:S02]  /*3fd0*/  F2FP.F16.F32.PACK_AB R58, R57, R58 ;  /* 0x0000003a393a723e */ /* 0x000fe400000000ff */
[----:B------:R-:W-:Y:S02]  /*3fe0*/  FSEL R57, R64, RZ, P4 ;  /* 0x000000ff40397208 */ /* 0x000fe40002000000 */
[----:B------:R-:W-:Y:S02]  /*3ff0*/  FSEL R59, R59, RZ, P6 ;  /* 0x000000ff3b3b7208 */ /* 0x000fe40003000000 */
[----:B------:R-:W-:-:S02]  /*4000*/  FSEL R56, R56, RZ, P5 ;  /* 0x000000ff38387208 */ /* 0x000fc40002800000 */
[----:B------:R-:W-:Y:S02]  /*4010*/  FSEL R64, R64, RZ, P3 ;  /* 0x000000ff40407208 */ /* 0x000fe40001800000 */
[----:B------:R-:W-:Y:S02]  /*4020*/  F2FP.F16.F32.PACK_AB R0, R59, R0 ;  /* 0x000000003b00723e */ /* 0x000fe400000000ff */
[----:B------:R-:W-:Y:S02]  /*4030*/  F2FP.F16.F32.PACK_AB R56, R185, R56 ;  /* 0x00000038b938723e */ /* 0x000fe400000000ff */
[----:B------:R-:W-:Y:S02]  /*4040*/  F2FP.F16.F32.PACK_AB R57, R64, R57 ;  /* 0x000000394039723e */ /* 0x000fe400000000ff */
[----:B------:R-:W-:Y:S02]  /*4050*/  PRMT R171, R0, 0x7632, R171 ;  /* 0x0000763200ab7816 */ /* 0x000fe400000000ab */
[----:B------:R-:W-:-:S02]  /*4060*/  PRMT R64, R58, 0x7632, R64 ;  /* 0x000076323a407816 */ /* 0x000fc40000000040 */
[----:B------:R-:W-:Y:S02]  /*4070*/  PRMT R168, R58, 0x7610, R168 ;  /* 0x000076103aa87816 */ /* 0x000fe400000000a8 */
[C---:B------:R-:W-:Y:S02]  /*4080*/  PRMT R169, R56.reuse, 0x7632, R169 ;  /* 0x0000763238a97816 */ /* 0x040fe400000000a9 */
[----:B------:R-:W-:Y:S02]  /*4090*/  PRMT R172, R56, 0x7610, R172 ;  /* 0x0000761038ac7816 */ /* 0x000fe400000000ac */
[C---:B------:R-:W-:Y:S02]  /*40a0*/  PRMT R173, R57.reuse, 0x7632, R173 ;  /* 0x0000763239ad7816 */ /* 0x040fe400000000ad */
[----:B------:R-:W-:-:S07]  /*40b0*/  PRMT R65, R57, 0x7610, R65 ;  /* 0x0000761039417816 */ /* 0x000fce0000000041 */
.L_x_900:
        /* <DEDUP_REMOVED lines=18> */
.L_x_905:
        /* <DEDUP_REMOVED lines=10> */
.L_x_906:
[----:B------:R-:W-:Y:S05]  /*4280*/  @!P1 BRA `(.L_x_907) ;  /* 0x0000000c00349947 */ /* 0x000fea0003800000 */
[----:B------:R-:W-:Y:S05]  /*4290*/  @!P0 BRA `(.L_x_908) ;  /* 0x0000000400b88947 */ /* 0x000fea0003800000 */
[----:B------:R-:W-:Y:S05]  /*42a0*/  BRA.U !UP0, `(.L_x_909) ;  /* 0x0000000108e87547 */ /* 0x000fea000b800000 */
[----:B------:R-:W-:Y:S02]  /*42b0*/  IMAD.MOV.U32 R0, RZ, RZ, R130 ;  /* 0x000000ffff007224 */ /* 0x000fe400078e0082 */
[-CC-:B------:R-:W-:Y:S01]  /*42c0*/  FFMA.FTZ R190, R190, R75.reuse, R74.reuse ;  /* 0x0000004bbebe7223 */ /* 0x180fe2000001004a */
[----:B-12---:R-:W-:Y:S01]  /*42d0*/  SHF.R.U64 R65, R130, 0x10, R131 ;  /* 0x0000001082417819 */ /* 0x006fe20000001283 */
[----:B------:R-:W-:Y:S01]  /*42e0*/  FFMA.FTZ R192, R192, R75, R74 ;  /* 0x0000004bc0c07223 */ /* 0x000fe2000001004a */
[----:B0-----:R-:W-:Y:S01]  /*42f0*/  MOV R58, R131 ;  /* 0x00000083003a7202 */ /* 0x001fe20000000f00 */
[----:B------:R-:W-:Y:S02]  /*4300*/  HADD2.F32 R59, -RZ, R0.H0_H0 ;  /* 0x20000000ff3b7230 */ /* 0x000fe40000004100 */
[----:B------:R-:W-:Y:S01]  /*4310*/  FADD.FTZ R193, R193, -R190 ;  /* 0x800000bec1c17221 */ /* 0x000fe20000010000 */
[----:B------:R-:W-:Y:S01]  /*4320*/  LOP3.LUT P6, RZ, R142, 0xff, RZ, 0xc0, !PT ;  /* 0x000000ff8eff7812 */ /* 0x000fe200078cc0ff */
[----:B------:R-:W-:Y:S01]  /*4330*/  FFMA.FTZ R191, R191, R75, R74 ;  /* 0x0000004bbfbf7223 */ /* 0x000fe2000001004a */
[----:B------:R-:W-:-:S02]  /*4340*/  HADD2.F32 R65, -RZ, R65.H0_H0 ;  /* 0x20000041ff417230 */ /* 0x000fc40000004100 */
[----:B------:R-:W-:Y:S01]  /*4350*/  FFMA.FTZ R59, R102, R193, R59 ;  /* 0x000000c1663b7223 */ /* 0x000fe2000001003b */
[----:B------:R-:W-:Y:S02]  /*4360*/  HADD2.F32 R64, -RZ, R58.H0_H0 ;  /* 0x2000003aff407230 */ /* 0x000fe40000004100 */
[----:B------:R-:W-:Y:S01]  /*4370*/  FADD.FTZ R195, R195, -R192 ;  /* 0x800000c0c3c37221 */ /* 0x000fe20000010000 */
[----:B------:R-:W-:Y:S01]  /*4380*/  SHF.R.U32.HI R66, RZ, 0x10, R131 ;  /* 0x00000010ff427819 */ /* 0x000fe20000011683 */
[----:B------:R-:W-:Y:S01]  /*4390*/  FMUL.FTZ R0, R59, UR6 ;  /* 0x000000063b007c20 */ /* 0x000fe20008410000 */
[----:B------:R-:W-:Y:S01]  /*43a0*/  FADD.FTZ R191, R196, -R191 ;  /* 0x800000bfc4bf7221 */ /* 0x000fe20000010000 */
        /* <DEDUP_REMOVED lines=11> */
[C---:B------:R-:W-:Y:S01]  /*4460*/  F2FP.F16.F32.PACK_AB R0, R195.reuse, R0 ;  /* 0x00000000c300723e */ /* 0x040fe200000000ff */
[----:B------:R-:W-:Y:S01]  /*4470*/  FMUL.FTZ R195, R195, UR6 ;  /* 0x00000006c3c37c20 */ /* 0x000fe20008410000 */
        /* <DEDUP_REMOVED lines=14> */
[----:B------:R-:W-:Y:S02]  /*4560*/  F2FP.F16.F32.PACK_AB R195, R195, R0 ;  /* 0x00000000c3c3723e */ /* 0x000fe400000000ff */
[----:B------:R-:W-:Y:S02]  /*4570*/  F2FP.F16.F32.PACK_AB R168, R59, R64 ;  /* 0x000000403ba8723e */ /* 0x000fe400000000ff */
[----:B------:R-:W-:-:S02]  /*4580*/  FSEL R58, R58, RZ, P5 ;  /* 0x000000ff3a3a7208 */ /* 0x000fc40002800000 */
[C---:B------:R-:W-:Y:S02]  /*4590*/  FSEL R0, R66.reuse, RZ, P4 ;  /* 0x000000ff42007208 */ /* 0x040fe40002000000 */
[----:B------:R-:W-:Y:S02]  /*45a0*/  FSEL R59, R66, RZ, P3 ;  /* 0x000000ff423b7208 */ /* 0x000fe40001800000 */
[----:B------:R-:W-:Y:S02]  /*45b0*/  F2FP.F16.F32.PACK_AB R58, R197, R58 ;  /* 0x0000003ac53a723e */ /* 0x000fe400000000ff */
[----:B------:R-:W-:Y:S02]  /*45c0*/  F2FP.F16.F32.PACK_AB R59, R59, R0 ;  /* 0x000000003b3b723e */ /* 0x000fe400000000ff */
        /* <DEDUP_REMOVED lines=8> */
.L_x_909:
[--C-:B------:R-:W-:Y:S01]  /*4650*/  SHF.R.U64 R0, R130, 0x10, R131.reuse ;  /* 0x0000001082007819 */ /* 0x100fe20000001283 */
[-CC-:B------:R-:W-:Y:S01]  /*4660*/  FFMA.FTZ R192, R192, R75.reuse, R74.reuse ;  /* 0x0000004bc0c07223 */ /* 0x180fe2000001004a */
[-C--:B------:R-:W-:Y:S01]  /*4670*/  FFMA.FTZ R190, R190, R75.reuse, R74 ;  /* 0x0000004bbebe7223 */ /* 0x080fe2000001004a */
[----:B------:R-:W-:Y:S01]  /*4680*/  LOP3.LUT P6, RZ, R142, 0xff00, RZ, 0xc0, !PT ;  /* 0x0000ff008eff7812 */ /* 0x000fe200078cc0ff */
[--C-:B0-2---:R-:W-:Y:S02]  /*4690*/  IMAD.MOV.U32 R58, RZ, RZ, R131.reuse ;  /* 0x000000ffff3a7224 */ /* 0x105fe400078e0083 */
[----:B------:R-:W-:Y:S01]  /*46a0*/  FADD.FTZ R195, R195, -R192 ;  /* 0x800000c0c3c37221 */ /* 0x000fe20000010000 */
[----:B------:R-:W-:Y:S02]  /*46b0*/  HADD2.F32 R59, -RZ, R0.H0_H0 ;  /* 0x20000000ff3b7230 */ /* 0x000fe40000004100 */
[----:B------:R-:W-:Y:S01]  /*46c0*/  FADD.FTZ R193, R193, -R190 ;  /* 0x800000bec1c17221 */ /* 0x000fe20000010000 */
[----:B------:R-:W-:Y:S01]  /*46d0*/  IMAD.MOV.U32 R0, RZ, RZ, R130 ;  /* 0x000000ffff007224 */ /* 0x000fe200078e0082 */
[----:B-1----:R-:W-:Y:S01]  /*46e0*/  SHF.R.U32.HI R64, RZ, 0x10, R131 ;  /* 0x00000010ff407819 */ /* 0x002fe20000011683 */
[--C-:B------:R-:W-:Y:S01]  /*46f0*/  FFMA.FTZ R191, R191, R75, R74.reuse ;  /* 0x0000004bbfbf7223 */ /* 0x100fe2000001004a */
[----:B------:R-:W-:Y:S01]  /*4700*/  FFMA.FTZ R195, R102, R195, R59 ;  /* 0x000000c366c37223 */ /* 0x000fe2000001003b */
[----:B------:R-:W-:Y:S01]  /*4710*/  FFMA.FTZ R194, R194, R75, R74 ;  /* 0x0000004bc2c27223 */ /* 0x000fe2000001004a */
[----:B------:R-:W-:-:S02]  /*4720*/  HADD2.F32 R59, -RZ, R0.H0_H0 ;  /* 0x20000000ff3b7230 */ /* 0x000fc40000004100 */
[----:B------:R-:W-:Y:S01]  /*4730*/  FADD.FTZ R191, R196, -R191 ;  /* 0x800000bfc4bf7221 */ /* 0x000fe20000010000 */
[----:B------:R-:W-:Y:S01]  /*4740*/  FMUL.FTZ R195, R195, UR6 ;  /* 0x00000006c3c37c20 */ /* 0x000fe20008410000 */
[----:B------:R-:W-:Y:S02]  /*4750*/  HADD2.F32 R65, -RZ, R58.H0_H0 ;  /* 0x2000003aff417230 */ /* 0x000fe40000004100 */
[----:B------:R-:W-:Y:S01]  /*4760*/  FADD.FTZ R197, R197, -R194 ;  /* 0x800000c2c5c57221 */ /* 0x000fe20000010000 */
[C---:B------:R-:W-:Y:S01]  /*4770*/  FFMA.FTZ R59, R102.reuse, R193, R59 ;  /* 0x000000c1663b7223 */ /* 0x040fe2000001003b */
[----:B------:R-:W-:Y:S01]  /*4780*/  HADD2.F32 R64, -RZ, R64.H0_H0 ;  /* 0x20000040ff407230 */ /* 0x000fe20000004100 */
[----:B------:R-:W-:Y:S01]  /*4790*/  FSEL R0, R195, RZ, P6 ;  /* 0x000000ffc3007208 */ /* 0x000fe20003000000 */
[----:B------:R-:W-:Y:S01]  /*47a0*/  FFMA.FTZ R65, R102, R191, R65 ;  /* 0x000000bf66417223 */ /* 0x000fe20000010041 */
[----:B------:R-:W-:Y:S01]  /*47b0*/  LOP3.LUT P6, RZ, R100, 0xff00, RZ, 0xc0, !PT ;  /* 0x0000ff0064ff7812 */ /* 0x000fe200078cc0ff */
[----:B------:R-:W-:Y:S01]  /*47c0*/  FMUL.FTZ R59, R59, UR6 ;  /* 0x000000063b3b7c20 */ /* 0x000fe20008410000 */
[----:B------:R-:W-:Y:S01]  /*47d0*/  LOP3.LUT P4, RZ, R142, 0xff, RZ, 0xc0, !PT ;  /* 0x000000ff8eff7812 */ /* 0x000fe2000788c0ff */
[----:B------:R-:W-:Y:S01]  /*47e0*/  FFMA.FTZ R64, R102, R197, R64 ;  /* 0x000000c566407223 */ /* 0x000fe20000010040 */
[----:B------:R-:W-:Y:S01]  /*47f0*/  FSEL R195, R195, RZ, P6 ;  /* 0x000000ffc3c37208 */ /* 0x000fe20003000000 */
[----:B------:R-:W-:Y:S01]  /*4800*/  FMUL.FTZ R65, R65, UR6 ;  /* 0x0000000641417c20 */ /* 0x000fe20008410000 */
[----:B------:R-:W-:Y:S01]  /*4810*/  LOP3.LUT P6, RZ, R100, 0xff, RZ, 0xc0, !PT ;  /* 0x000000ff64ff7812 */ /* 0x000fe200078cc0ff */
[----:B------:R-:W-:Y:S01]  /*4820*/  FMUL.FTZ R64, R64, UR6 ;  /* 0x0000000640407c20 */ /* 0x000fe20008410000 */
[----:B------:R-:W-:-:S02]  /*4830*/  F2FP.F16.F32.PACK_AB R195, R195, R0 ;  /* 0x00000000c3c3723e */ /* 0x000fc400000000ff */
[C---:B------:R-:W-:Y:S02]  /*4840*/  FSEL R0, R59.reuse, RZ, P4 ;  /* 0x000000ff3b007208 */ /* 0x040fe40002000000 */
[----:B------:R-:W-:Y:S02]  /*4850*/  FSEL R59, R59, RZ, P6 ;  /* 0x000000ff3b3b7208 */ /* 0x000fe40003000000 */
[C---:B------:R-:W-:Y:S02]  /*4860*/  LOP3.LUT P3, RZ, R142.reuse, 0xff0000, RZ, 0xc0, !PT ;  /* 0x00ff00008eff7812 */ /* 0x040fe4000786c0ff */
[----:B------:R-:W-:Y:S02]  /*4870*/  ISETP.GE.U32.AND P5, PT, R142, 0x1000000, PT ;  /* 0x010000008e00780c */ /* 0x000fe40003fa6070 */
[C---:B------:R-:W-:Y:S02]  /*4880*/  LOP3.LUT P4, RZ, R100.reuse, 0xff0000, RZ, 0xc0, !PT ;  /* 0x00ff000064ff7812 */ /* 0x040fe4000788c0ff */
[----:B------:R-:W-:-:S02]  /*4890*/  ISETP.GE.U32.AND P6, PT, R100, 0x1000000, PT ;  /* 0x010000006400780c */ /* 0x000fc40003fc6070 */
[----:B------:R-:W-:Y:S02]  /*48a0*/  F2FP.F16.F32.PACK_AB R66, R59, R0 ;  /* 0x000000003b42723e */ /* 0x000fe400000000ff */
[C---:B------:R-:W-:Y:S02]  /*48b0*/  FSEL R0, R65.reuse, RZ, P3 ;  /* 0x000000ff41007208 */ /* 0x040fe40001800000 */
[----:B------:R-:W-:Y:S02]  /*48c0*/  FSEL R59, R65, RZ, P4 ;  /* 0x000000ff413b7208 */ /* 0x000fe40002000000 */
[C---:B------:R-:W-:Y:S02]  /*48d0*/  FSEL R58, R64.reuse, RZ, P5 ;  /* 0x000000ff403a7208 */ /* 0x040fe40002800000 */
[----:B------:R-:W-:Y:S02]  /*48e0*/  FSEL R67, R64, RZ, P6 ;  /* 0x000000ff40437208 */ /* 0x000fe40003000000 */
[----:B------:R-:W-:-:S02]  /*48f0*/  F2FP.F16.F32.PACK_AB R0, R59, R0 ;  /* 0x000000003b00723e */ /* 0x000fc400000000ff */
[----:B------:R-:W-:Y:S02]  /*4900*/  F2FP.F16.F32.PACK_AB R67, R67, R58 ;  /* 0x0000003a4343723e */ /* 0x000fe400000000ff */
[C---:B------:R-:W-:Y:S02]  /*4910*/  PRMT R170, R66.reuse, 0x7632, R170 ;  /* 0x0000763242aa7816 */ /* 0x040fe400000000aa */
[----:B------:R-:W-:Y:S02]  /*4920*/  PRMT R65, R66, 0x7610, R65 ;  /* 0x0000761042417816 */ /* 0x000fe40000000041 */
[C---:B------:R-:W-:Y:S02]  /*4930*/  PRMT R171, R195.reuse, 0x7632, R171 ;  /* 0x00007632c3ab7816 */ /* 0x040fe400000000ab */
[----:B------:R-:W-:Y:S02]  /*4940*/  PRMT R64, R195, 0x7610, R64 ;  /* 0x00007610c3407816 */ /* 0x000fe40000000040 */
[----:B------:R-:W-:-:S02]  /*4950*/  PRMT R172, R0, 0x7632, R172 ;  /* 0x0000763200ac7816 */ /* 0x000fc400000000ac */
[----:B------:R-:W-:Y:S01]  /*4960*/  PRMT R173, R67, 0x7632, R173 ;  /* 0x0000763243ad7816 */ /* 0x000fe200000000ad */
[----:B------:R-:W-:Y:S06]  /*4970*/  BRA `(.L_x_910) ;  /* 0x0000000c00cc7947 */ /* 0x000fec0003800000 */
.L_x_908:
        /* <DEDUP_REMOVED lines=20> */
[----:B------:R-:W-:Y:S02]  /*4ac0*/  F2FP.F16.F32.PACK_AB R59, R59, R0 ;  /* 0x000000003b3b723e */ /* 0x000fe400000000ff */
[----:B------:R-:W-:Y:S02]  /*4ad0*/  FSEL R58, R58, RZ, P6 ;  /* 0x000000ff3a3a7208 */ /* 0x000fe40003000000 */
[----:B------:R-:W-:Y:S02]  /*4ae0*/  PRMT R65, R59, 0x7632, R65 ;  /* 0x000076323b417816 */ /* 0x000fe40000000041 */
[----:B------:R-:W-:Y:S01]  /*4af0*/  F2FP.F16.F32.PACK_AB R170, R67, R58 ;  /* 0x0000003a43aa723e */ /* 0x000fe200000000ff */
        /* <DEDUP_REMOVED lines=11> */
[----:B------:R-:W-:-:S02]  /*4bb0*/  F2FP.F16.F32.PACK_AB R72, R67, R0 ;  /* 0x000000004348723e */ /* 0x000fc400000000ff */
[----:B------:R-:W-:Y:S02]  /*4bc0*/  FSEL R59, R59, RZ, P5 ;  /* 0x000000ff3b3b7208 */ /* 0x000fe40002800000 */
[C---:B------:R-:W-:Y:S02]  /*4bd0*/  FSEL R0, R64.reuse, RZ, P4 ;  /* 0x000000ff40007208 */ /* 0x040fe40002000000 */
[----:B------:R-:W-:Y:S02]  /*4be0*/  FSEL R67, R64, RZ, P3 ;  /* 0x000000ff40437208 */ /* 0x000fe40001800000 */
[----:B------:R-:W-:Y:S02]  /*4bf0*/  F2FP.F16.F32.PACK_AB R73, R73, R58 ;  /* 0x0000003a4949723e */ /* 0x000fe400000000ff */
[----:B------:R-:W-:Y:S02]  /*4c00*/  F2FP.F16.F32.PACK_AB R59, R66, R59 ;  /* 0x0000003b423b723e */ /* 0x000fe400000000ff */
[----:B------:R-:W-:-:S02]  /*4c10*/  F2FP.F16.F32.PACK_AB R67, R67, R0 ;  /* 0x000000004343723e */ /* 0x000fc400000000ff */
        /* <DEDUP_REMOVED lines=8> */
.L_x_911:
        /* <DEDUP_REMOVED lines=31> */
[----:B0-2---:R-:W-:Y:S02]  /*4e90*/  FSEL R58, R197, RZ, P5 ;  /* 0x000000ffc53a7208 */ /* 0x005fe40002800000 */
[----:B------:R-:W-:Y:S02]  /*4ea0*/  FSEL R191, R191, RZ, P4 ;  /* 0x000000ffbfbf7208 */ /* 0x000fe40002000000 */
[----:B------:R-:W-:Y:S02]  /*4eb0*/  FSEL R197, R197, RZ, P6 ;  /* 0x000000ffc5c57208 */ /* 0x000fe40003000000 */
[----:B------:R-:W-:Y:S02]  /*4ec0*/  F2FP.F16.F32.PACK_AB R0, R191, R0 ;  /* 0x00000000bf00723e */ /* 0x000fe400000000ff */
[----:B------:R-:W-:Y:S02]  /*4ed0*/  F2FP.F16.F32.PACK_AB R58, R197, R58 ;  /* 0x0000003ac53a723e */ /* 0x000fe400000000ff */
        /* <DEDUP_REMOVED lines=8> */
.L_x_907:
[----:B------:R-:W-:Y:S05]  /*4f60*/  @!P0 BRA `(.L_x_912) ;  /* 0x00000004004c8947 */ /* 0x000fea0003800000 */
[----:B------:R-:W-:Y:S05]  /*4f70*/  BRA.U !UP0, `(.L_x_913) ;  /* 0x0000000108b07547 */ /* 0x000fea000b800000 */
[--C-:B0-2---:R-:W-:Y:S01]  /*4f80*/  SHF.R.U64 R58, R130, 0x10, R131.reuse ;  /* 0x00000010823a7819 */ /* 0x105fe20000001283 */
[-CC-:B------:R-:W-:Y:S01]  /*4f90*/  FFMA.FTZ R192, R192, R75.reuse, R74.reuse ;  /* 0x0000004bc0c07223 */ /* 0x180fe2000001004a */
[----:B------:R-:W-:Y:S01]  /*4fa0*/  MOV R0, R130 ;  /* 0x0000008200007202 */ /* 0x000fe20000000f00 */
[--C-:B-1----:R-:W-:Y:S02]  /*4fb0*/  IMAD.MOV.U32 R64, RZ, RZ, R131.reuse ;  /* 0x000000ffff407224 */ /* 0x102fe400078e0083 */
[-CC-:B------:R-:W-:Y:S01]  /*4fc0*/  FFMA.FTZ R190, R190, R75.reuse, R74.reuse ;  /* 0x0000004bbebe7223 */ /* 0x180fe2000001004a */
        /* <DEDUP_REMOVED lines=39> */
.L_x_913:
[----:B------:R-:W-:Y:S01]  /*5240*/  IMAD.MOV.U32 R0, RZ, RZ, R130 ;  /* 0x000000ffff007224 */ /* 0x000fe200078e0082 */
[----:B-12---:R-:W-:Y:S01]  /*5250*/  MOV R64, R131 ;  /* 0x0000008300407202 */ /* 0x006fe20000000f00 */
[-CC-:B------:R-:W-:Y:S01]  /*5260*/  FFMA.FTZ R190, R190, R75.reuse, R74.reuse ;  /* 0x0000004bbebe7223 */ /* 0x180fe2000001004a */
[--C-:B0-----:R-:W-:Y:S01]  /*5270*/  SHF.R.U64 R58, R130, 0x10, R131.reuse ;  /* 0x00000010823a7819 */ /* 0x101fe20000001283 */
[-CC-:B------:R-:W-:Y:S01]  /*5280*/  FFMA.FTZ R192, R192, R75.reuse, R74.reuse ;  /* 0x0000004bc0c07223 */ /* 0x180fe2000001004a */
[----:B------:R-:W-:Y:S01]  /*5290*/  SHF.R.U32.HI R65, RZ, 0x10, R131 ;  /* 0x00000010ff417819 */ /* 0x000fe20000011683 */
        /* <DEDUP_REMOVED lines=30> */
[----:B------:R-:W-:Y:S01]  /*5480*/  PRMT R67, R0, 0x7632, R67 ;  /* 0x0000763200437816 */ /* 0x000fe20000000043 */
[----:B------:R-:W-:Y:S06]  /*5490*/  BRA `(.L_x_910) ;  /* 0x0000000400047947 */ /* 0x000fec0003800000 */
.L_x_912:
        /* <DEDUP_REMOVED lines=33> */
[----:B------:R-:W-:Y:S01]  /*56b0*/  PRMT R67, R169, 0x7632, R67 ;  /* 0x00007632a9437816 */ /* 0x000fe20000000043 */
[----:B------:R-:W-:Y:S06]  /*56c0*/  BRA `(.L_x_910) ;  /* 0x0000000000787947 */ /* 0x000fec0003800000 */
.L_x_914:
        /* <DEDUP_REMOVED lines=24> */
[----:B------:R-:W-:-:S02]  /*5850*/  F2FP.F16.F32.PACK_AB R0, R0, R193 ;  /* 0x000000c10000723e */ /* 0x000fc400000000ff */
[----:B------:R-:W-:Y:S02]  /*5860*/  F2FP.F16.F32.PACK_AB R58, R58, R191 ;  /* 0x000000bf3a3a723e */ /* 0x000fe400000000ff */
[C---:B-1----:R-:W-:Y:S02]  /*5870*/  PRMT R64, R0.reuse, 0x7632, R64 ;  /* 0x0000763200407816 */ /* 0x042fe40000000040 */
[----:B------:R-:W-:Y:S02]  /*5880*/  PRMT R65, R0, 0x7610, R65 ;  /* 0x0000761000417816 */ /* 0x000fe40000000041 */
[C---:B------:R-:W-:Y:S02]  /*5890*/  PRMT R67, R58.reuse, 0x7632, R67 ;  /* 0x000076323a437816 */ /* 0x040fe40000000043 */
[----:B------:R-:W-:-:S07]  /*58a0*/  PRMT R0, R58, 0x7610, R0 ;  /* 0x000076103a007816 */ /* 0x000fce0000000000 */
.L_x_910:
        /* <DEDUP_REMOVED lines=15> */
.L_x_915:
        /* <DEDUP_REMOVED lines=10> */
.L_x_916:
[----:B------:R-:W-:Y:S05]  /*5a40*/  @!P1 BRA `(.L_x_917) ;  /* 0x0000000c00349947 */ /* 0x000fea0003800000 */
[----:B------:R-:W-:Y:S05]  /*5a50*/  @!P0 BRA `(.L_x_918) ;  /* 0x0000000400b88947 */ /* 0x000fea0003800000 */
[----:B------:R-:W-:Y:S05]  /*5a60*/  BRA.U !UP0, `(.L_x_919) ;  /* 0x0000000108e87547 */ /* 0x000fea000b800000 */
[----:B------:R-:W-:Y:S02]  /*5a70*/  IMAD.MOV.U32 R0, RZ, RZ, R132 ;  /* 0x000000ffff007224 */ /* 0x000fe400078e0084 */
[-CC-:B------:R-:W-:Y:S01]  /*5a80*/  FFMA.FTZ R199, R199, R75.reuse, R74.reuse ;  /* 0x0000004bc7c77223 */ /* 0x180fe2000001004a */
[--C-:B0-2---:R-:W-:Y:S01]  /*5a90*/  SHF.R.U64 R65, R132, 0x10, R133.reuse ;  /* 0x0000001084417819 */ /* 0x105fe20000001285 */
[----:B------:R-:W-:Y:S02]  /*5aa0*/  IMAD.MOV.U32 R58, RZ, RZ, R133 ;  /* 0x000000ffff3a7224 */ /* 0x000fe400078e0085 */
[-CC-:B------:R-:W-:Y:S01]  /*5ab0*/  FFMA.FTZ R198, R198, R75.reuse, R74.reuse ;  /* 0x0000004bc6c67223 */ /* 0x180fe2000001004a */
        /* <DEDUP_REMOVED lines=8> */
[----:B-1----:R-:W-:Y:S01]  /*5b40*/  SHF.R.U32.HI R66, RZ, 0x10, R133 ;  /* 0x00000010ff427819 */ /* 0x002fe20000011685 */
        /* <DEDUP_REMOVED lines=44> */
.L_x_919:
[--C-:B------:R-:W-:Y:S01]  /*5e10*/  SHF.R.U64 R0, R132, 0x10, R133.reuse ;  /* 0x0000001084007819 */ /* 0x100fe20000001285 */
[-CC-:B------:R-:W-:Y:S01]  /*5e20*/  FFMA.FTZ R198, R198, R75.reuse, R74.reuse ;  /* 0x0000004bc6c67223 */ /* 0x180fe2000001004a */
[-C--:B------:R-:W-:Y:S01]  /*5e30*/  FFMA.FTZ R199, R199, R75.reuse, R74 ;  /* 0x0000004bc7c77223 */ /* 0x080fe2000001004a */
[----:B------:R-:W-:Y:S01]  /*5e40*/  LOP3.LUT P6, RZ, R141, 0xff00, RZ, 0xc0, !PT ;  /* 0x0000ff008dff7812 */ /* 0x000fe200078cc0ff */
[----:B0-2---:R-:W-:Y:S02]  /*5e50*/  IMAD.MOV.U32 R58, RZ, RZ, R133 ;  /* 0x000000ffff3a7224 */ /* 0x005fe400078e0085 */
[----:B------:R-:W-:Y:S01]  /*5e60*/  FADD.FTZ R203, R203, -R198 ;  /* 0x800000c6cbcb7221 */ /* 0x000fe20000010000 */
[----:B------:R-:W-:Y:S01]  /*5e70*/  HADD2.F32 R59, -RZ, R0.H0_H0 ;  /* 0x20000000ff3b7230 */ /* 0x000fe20000004100 */
[----:B------:R-:W-:Y:S01]  /*5e80*/  MOV R0, R132 ;  /* 0x0000008400007202 */ /* 0x000fe20000000f00 */
[----:B------:R-:W-:Y:S01]  /*5e90*/  FADD.FTZ R199, R202, -R199 ;  /* 0x800000c7cac77221 */ /* 0x000fe20000010000 */
[----:B------:R-:W-:Y:S01]  /*5ea0*/  SHF.R.U32.HI R64, RZ, 0x10, R133 ;  /* 0x00000010ff407819 */ /* 0x000fe20000011685 */
[----:B------:R-:W-:Y:S01]  /*5eb0*/  FFMA.FTZ R201, R201, R75, R74 ;  /* 0x0000004bc9c97223 */ /* 0x000fe2000001004a */
[----:B------:R-:W-:Y:S01]  /*5ec0*/  FFMA.FTZ R203, R102, R203, R59 ;  /* 0x000000cb66cb7223 */ /* 0x000fe2000001003b */
[----:B------:R-:W-:-:S02]  /*5ed0*/  HADD2.F32 R59, -RZ, R0.H0_H0 ;  /* 0x20000000ff3b7230 */ /* 0x000fc40000004100 */
[----:B------:R-:W-:Y:S01]  /*5ee0*/  FFMA.FTZ R200, R200, R75, R74 ;  /* 0x0000004bc8c87223 */ /* 0x000fe2000001004a */
[----:B------:R-:W-:Y:S02]  /*5ef0*/  HADD2.F32 R65, -RZ, R58.H0_H0 ;  /* 0x2000003aff417230 */ /* 0x000fe40000004100 */
[----:B------:R-:W-:Y:S01]  /*5f00*/  FMUL.FTZ R203, R203, UR6 ;  /* 0x00000006cbcb7c20 */ /* 0x000fe20008410000 */
[----:B------:R-:W-:Y:S02]  /*5f10*/  HADD2.F32 R64, -RZ, R64.H0_H0 ;  /* 0x20000040ff407230 */ /* 0x000fe40000004100 */
[----:B------:R-:W-:Y:S01]  /*5f20*/  FFMA.FTZ R59, R102, R199, R59 ;  /* 0x000000c7663b7223 */ /* 0x000fe2000001003b */
[----:B------:R-:W-:Y:S01]  /*5f30*/  FADD.FTZ R201, R204, -R201 ;  /* 0x800000c9ccc97221 */ /* 0x000fe20000010000 */
[----:B------:R-:W-:Y:S01]  /*5f40*/  FADD.FTZ R205, R205, -R200 ;  /* 0x800000c8cdcd7221 */ /* 0x000fe20000010000 */
[----:B------:R-:W-:Y:S01]  /*5f50*/  FSEL R0, R203, RZ, P6 ;  /* 0x000000ffcb007208 */ /* 0x000fe20003000000 */
[----:B------:R-:W-:Y:S01]  /*5f60*/  FMUL.FTZ R59, R59, UR6 ;  /* 0x000000063b3b7c20 */ /* 0x000fe20008410000 */
[----:B------:R-:W-:Y:S01]  /*5f70*/  LOP3.LUT P6, RZ, R99, 0xff00, RZ, 0xc0, !PT ;  /* 0x0000ff0063ff7812 */ /* 0x000fe200078cc0ff */
[C---:B------:R-:W-:Y:S01]  /*5f80*/  FFMA.FTZ R65, R102.reuse, R201, R65 ;  /* 0x000000c966417223 */ /* 0x040fe20000010041 */
        /* <DEDUP_REMOVED lines=13> */
[----:B-1----:R-:W-:Y:S02]  /*6060*/  F2FP.F16.F32.PACK_AB R66, R59, R0 ;  /* 0x000000003b42723e */ /* 0x002fe400000000ff */
        /* <DEDUP_REMOVED lines=13> */
.L_x_918:
        /* <DEDUP_REMOVED lines=50> */
.L_x_921:
        /* <DEDUP_REMOVED lines=44> */
.L_x_917:
[----:B------:R-:W-:Y:S05]  /*6720*/  @!P0 BRA `(.L_x_922) ;  /* 0x00000004004c8947 */ /* 0x000fea0003800000 */
[----:B------:R-:W-:Y:S05]  /*6730*/  BRA.U !UP0, `(.L_x_923) ;  /* 0x0000000108b07547 */ /* 0x000fea000b800000 */
[--C-:B0-2---:R-:W-:Y:S01]  /*6740*/  SHF.R.U64 R58, R132, 0x10, R133.reuse ;  /* 0x00000010843a7819 */ /* 0x105fe20000001285 */
[----:B------:R-:W-:Y:S02]  /*6750*/  IMAD.MOV.U32 R0, RZ, RZ, R132 ;  /* 0x000000ffff007224 */ /* 0x000fe400078e0084 */
[--C-:B------:R-:W-:Y:S01]  /*6760*/  FFMA.FTZ R198, R198, R75, R74.reuse ;  /* 0x0000004bc6c67223 */ /* 0x100fe2000001004a */
[----:B------:R-:W-:Y:S01]  /*6770*/  MOV R64, R133 ;  /* 0x0000008500407202 */ /* 0x000fe20000000f00 */
        /* <DEDUP_REMOVED lines=40> */
.L_x_923:
        /* <DEDUP_REMOVED lines=36> */
[----:B-1----:R-:W-:Y:S01]  /*6c40*/  PRMT R67, R0, 0x7632, R67 ;  /* 0x0000763200437816 */ /* 0x002fe20000000043 */
[----:B------:R-:W-:Y:S06]  /*6c50*/  BRA `(.L_x_920) ;  /* 0x0000000400047947 */ /* 0x000fec0003800000 */
.L_x_922:
        /* <DEDUP_REMOVED lines=33> */
[----:B-1----:R-:W-:Y:S01]  /*6e70*/  PRMT R67, R169, 0x7632, R67 ;  /* 0x00007632a9437816 */ /* 0x002fe20000000043 */
[----:B------:R-:W-:Y:S06]  /*6e80*/  BRA `(.L_x_920) ;  /* 0x0000000000787947 */ /* 0x000fec0003800000 */
.L_x_924:
        /* <DEDUP_REMOVED lines=26> */
[C---:B------:R-:W-:Y:S02]  /*7030*/  PRMT R64, R0.reuse, 0x7632, R64 ;  /* 0x0000763200407816 */ /* 0x040fe40000000040 */
[----:B------:R-:W-:Y:S02]  /*7040*/  PRMT R65, R0, 0x7610, R65 ;  /* 0x0000761000417816 */ /* 0x000fe40000000041 */
[C---:B-1----:R-:W-:Y:S02]  /*7050*/  PRMT R67, R58.reuse, 0x7632, R67 ;  /* 0x000076323a437816 */ /* 0x042fe40000000043 */
[----:B------:R-:W-:-:S07]  /*7060*/  PRMT R0, R58, 0x7610, R0 ;  /* 0x000076103a007816 */ /* 0x000fce0000000000 */
.L_x_920:
        /* <DEDUP_REMOVED lines=15> */
.L_x_925:
        /* <DEDUP_REMOVED lines=10> */
.L_x_926:
[----:B------:R-:W-:Y:S05]  /*7200*/  @!P1 BRA `(.L_x_927) ;  /* 0x0000000c00349947 */ /* 0x000fea0003800000 */
[----:B------:R-:W-:Y:S05]  /*7210*/  @!P0 BRA `(.L_x_928) ;  /* 0x0000000400b88947 */ /* 0x000fea0003800000 */
[----:B------:R-:W-:Y:S05]  /*7220*/  BRA.U !UP0, `(.L_x_929) ;  /* 0x0000000108e87547 */ /* 0x000fea000b800000 */
[----:B------:R-:W-:Y:S01]  /*7230*/  MOV R0, R134 ;  /* 0x0000008600007202 */ /* 0x000fe20000000f00 */
        /* <DEDUP_REMOVED lines=57> */
.L_x_929:
[----:B------:R-:W-:Y:S01]  /*75d0*/  SHF.R.U64 R0, R134, 0x10, R135 ;  /* 0x0000001086007819 */ /* 0x000fe20000001287 */
[-CC-:B------:R-:W-:Y:S01]  /*75e0*/  FFMA.FTZ R206, R206, R75.reuse, R74.reuse ;  /* 0x0000004bcece7223 */ /* 0x180fe2000001004a */
[-CC-:B------:R-:W-:Y:S01]  /*75f0*/  FFMA.FTZ R207, R207, R75.reuse, R74.reuse ;  /* 0x0000004bcfcf7223 */ /* 0x180fe2000001004a */
[----:B------:R-:W-:Y:S01]  /*7600*/  LOP3.LUT P6, RZ, R174, 0xff00, RZ, 0xc0, !PT ;  /* 0x0000ff00aeff7812 */ /* 0x000fe200078cc0ff */
[----:B------:R-:W-:Y:S01]  /*7610*/  FFMA.FTZ R209, R209, R75, R74 ;  /* 0x0000004bd1d17223 */ /* 0x000fe2000001004a */
[----:B0-2---:R-:W-:Y:S02]  /*7620*/  HADD2.F32 R59, -RZ, R0.H0_H0 ;  /* 0x20000000ff3b7230 */ /* 0x005fe40000004100 */
[----:B------:R-:W-:Y:S01]  /*7630*/  FADD.FTZ R211, R211, -R206 ;  /* 0x800000ced3d37221 */ /* 0x000fe20000010000 */
[----:B------:R-:W-:Y:S02]  /*7640*/  IMAD.MOV.U32 R0, RZ, RZ, R134 ;  /* 0x000000ffff007224 */ /* 0x000fe400078e0086 */
[----:B------:R-:W-:Y:S01]  /*7650*/  FADD.FTZ R207, R210, -R207 ;  /* 0x800000cfd2cf7221 */ /* 0x000fe20000010000 */
[----:B------:R-:W-:Y:S01]  /*7660*/  MOV R58, R135 ;  /* 0x00000087003a7202 */ /* 0x000fe20000000f00 */
[----:B------:R-:W-:Y:S01]  /*7670*/  FFMA.FTZ R211, R102, R211, R59 ;  /* 0x000000d366d37223 */ /* 0x000fe2000001003b */
[----:B------:R-:W-:Y:S01]  /*7680*/  SHF.R.U32.HI R64, RZ, 0x10, R135 ;  /* 0x00000010ff407819 */ /* 0x000fe20000011687 */
[----:B------:R-:W-:-:S02]  /*7690*/  HADD2.F32 R59, -RZ, R0.H0_H0 ;  /* 0x20000000ff3b7230 */ /* 0x000fc40000004100 */
[----:B------:R-:W-:Y:S01]  /*76a0*/  FFMA.FTZ R208, R208, R75, R74 ;  /* 0x0000004bd0d07223 */ /* 0x000fe2000001004a */
[----:B------:R-:W-:Y:S01]  /*76b0*/  FMUL.FTZ R211, R211, UR6 ;  /* 0x00000006d3d37c20 */ /* 0x000fe20008410000 */
[----:B------:R-:W-:Y:S02]  /*76c0*/  HADD2.F32 R65, -RZ, R58.H0_H0 ;  /* 0x2000003aff417230 */ /* 0x000fe40000004100 */
[----:B------:R-:W-:Y:S01]  /*76d0*/  FADD.FTZ R209, R212, -R209 ;  /* 0x800000d1d4d17221 */ /* 0x000fe20000010000 */
[----:B------:R-:W-:Y:S01]  /*76e0*/  FFMA.FTZ R59, R102, R207, R59 ;  /* 0x000000cf663b7223 */ /* 0x000fe2000001003b */
        /* <DEDUP_REMOVED lines=15> */
[C---:B------:R-:W-:Y:S02]  /*77e0*/  LOP3.LUT P3, RZ, R174.reuse, 0xff0000, RZ, 0xc0, !PT ;  /* 0x00ff0000aeff7812 */ /* 0x040fe4000786c0ff */
[----:B------:R-:W-:Y:S02]  /*77f0*/  ISETP.GE.U32.AND P5, PT, R174, 0x1000000, PT ;  /* 0x01000000ae00780c */ /* 0x000fe40003fa6070 */
[C---:B------:R-:W-:Y:S02]  /*7800*/  LOP3.LUT P4, RZ, R98.reuse, 0xff0000, RZ, 0xc0, !PT ;  /* 0x00ff000062ff7812 */ /* 0x040fe4000788c0ff */
[----:B------:R-:W-:Y:S02]  /*7810*/  ISETP.GE.U32.AND P6, PT, R98, 0x1000000, PT ;  /* 0x010000006200780c */ /* 0x000fe40003fc6070 */
[----:B------:R-:W-:-:S02]  /*7820*/  F2FP.F16.F32.PACK_AB R77, R59, R0 ;  /* 0x000000003b4d723e */ /* 0x000fc400000000ff */
[C---:B------:R-:W-:Y:S02]  /*7830*/  FSEL R0, R65.reuse, RZ, P3 ;  /* 0x000000ff41007208 */ /* 0x040fe40001800000 */
[----:B------:R-:W-:Y:S02]  /*7840*/  FSEL R65, R65, RZ, P4 ;  /* 0x000000ff41417208 */ /* 0x000fe40002000000 */
[C---:B------:R-:W-:Y:S02]  /*7850*/  FSEL R58, R64.reuse, RZ, P5 ;  /* 0x000000ff403a7208 */ /* 0x040fe40002800000 */
[----:B------:R-:W-:Y:S02]  /*7860*/  FSEL R59, R64, RZ, P6 ;  /* 0x000000ff403b7208 */ /* 0x000fe40003000000 */
[----:B------:R-:W-:Y:S02]  /*7870*/  F2FP.F16.F32.PACK_AB R0, R65, R0 ;  /* 0x000000004100723e */ /* 0x000fe400000000ff */
[----:B------:R-:W-:-:S02]  /*7880*/  F2FP.F16.F32.PACK_AB R58, R59, R58 ;  /* 0x0000003a3b3a723e */ /* 0x000fc400000000ff */
[----:B------:R-:W-:Y:S02]  /*7890*/  PRMT R170, R77, 0x7632, R170 ;  /* 0x000076324daa7816 */ /* 0x000fe400000000aa */
[C---:B------:R-:W-:Y:S02]  /*78a0*/  PRMT R171, R211.reuse, 0x7632, R171 ;  /* 0x00007632d3ab7816 */ /* 0x040fe400000000ab */
[----:B------:R-:W-:Y:S02]  /*78b0*/  PRMT R64, R211, 0x7610, R64 ;  /* 0x00007610d3407816 */ /* 0x000fe40000000040 */
[----:B------:R-:W-:Y:S02]  /*78c0*/  PRMT R172, R0, 0x7632, R172 ;  /* 0x0000763200ac7816 */ /* 0x000fe400000000ac */
[C---:B------:R-:W-:Y:S02]  /*78d0*/  PRMT R173, R58.reuse, 0x7632, R173 ;  /* 0x000076323aad7816 */ /* 0x040fe400000000ad */
[----:B------:R-:W-:Y:S01]  /*78e0*/  PRMT R65, R58, 0x7610, R65 ;  /* 0x000076103a417816 */ /* 0x000fe20000000041 */
[----:B------:R-:W-:Y:S06]  /*78f0*/  BRA `(.L_x_930) ;  /* 0x0000000c00cc7947 */ /* 0x000fec0003800000 */
.L_x_928:
        /* <DEDUP_REMOVED lines=50> */
.L_x_931:
        /* <DEDUP_REMOVED lines=44> */
.L_x_927:
[----:B------:R-:W-:Y:S05]  /*7ee0*/  @!P0 BRA `(.L_x_932) ;  /* 0x00000004004c8947 */ /* 0x000fea0003800000 */
[----:B------:R-:W-:Y:S05]  /*7ef0*/  BRA.U !UP0, `(.L_x_933) ;  /* 0x0000000108b07547 */ /* 0x000fea000b800000 */
[--C-:B0-2---:R-:W-:Y:S01]  /*7f00*/  SHF.R.U64 R58, R134, 0x10, R135.reuse ;  /* 0x00000010863a7819 */ /* 0x105fe20000001287 */
[----:B------:R-:W-:Y:S02]  /*7f10*/  IMAD.MOV.U32 R0, RZ, RZ, R134 ;  /* 0x000000ffff007224 */ /* 0x000fe400078e0086 */
[-CC-:B------:R-:W-:Y:S01]  /*7f20*/  FFMA.FTZ R206, R206, R75.reuse, R74.reuse ;  /* 0x0000004bcece7223 */ /* 0x180fe2000001004a */
[--C-:B------:R-:W-:Y:S02]  /*7f30*/  IMAD.MOV.U32 R64, RZ, RZ, R135.reuse ;  /* 0x000000ffff407224 */ /* 0x100fe400078e0087 */
        /* <DEDUP_REMOVED lines=40> */
.L_x_933:
[----:B------:R-:W-:Y:S01]  /*81c0*/  MOV R0, R134 ;  /* 0x0000008600007202 */ /* 0x000fe20000000f00 */
[--C-:B0-2---:R-:W-:Y:S01]  /*81d0*/  IMAD.MOV.U32 R64, RZ, RZ, R135.reuse ;  /* 0x000000ffff407224 */ /* 0x105fe200078e0087 */
[--C-:B------:R-:W-:Y:S01]  /*81e0*/  SHF.R.U64 R58, R134, 0x10, R135.reuse ;  /* 0x00000010863a7819 */ /* 0x100fe20000001287 */
[-CC-:B------:R-:W-:Y:S01]  /*81f0*/  FFMA.FTZ R207, R207, R75.reuse, R74.reuse ;  /* 0x0000004bcfcf7223 */ /* 0x180fe2000001004a */
[----:B------:R-:W-:Y:S01]  /*8200*/  SHF.R.U32.HI R65, RZ, 0x10, R135 ;  /* 0x00000010ff417819 */ /* 0x000fe20000011687 */
        /* <DEDUP_REMOVED lines=33> */
.L_x_932:
        /* <DEDUP_REMOVED lines=35> */
.L_x_934:
        /* <DEDUP_REMOVED lines=28> */
[C---:B------:R-:W-:Y:S02]  /*8810*/  PRMT R65, R58.reuse, 0x7632, R65 ;  /* 0x000076323a417816 */ /* 0x040fe40000000041 */
[----:B------:R-:W-:-:S07]  /*8820*/  PRMT R0, R58, 0x7610, R0 ;  /* 0x000076103a007816 */ /* 0x000fce0000000000 */
.L_x_930:
        /* <DEDUP_REMOVED lines=15> */
.L_x_935:
        /* <DEDUP_REMOVED lines=10> */
.L_x_936:
[----:B------:R-:W-:Y:S05]  /*89c0*/  @!P1 BRA `(.L_x_937) ;  /* 0x0000000c003c9947 */ /* 0x000fea0003800000 */
[----:B------:R-:W-:Y:S05]  /*89d0*/  @!P0 BRA `(.L_x_938) ;  /* 0x0000000400bc8947 */ /* 0x000fea0003800000 */
[----:B------:R-:W-:Y:S05]  /*89e0*/  BRA.U !UP0, `(.L_x_939) ;  /* 0x0000000108ec7547 */ /* 0x000fea000b800000 */
[----:B------:R-:W-:Y:S02]  /*89f0*/  IMAD.MOV.U32 R0, RZ, RZ, R136 ;  /* 0x000000ffff007224 */ /* 0x000fe400078e0088 */
[-CC-:B------:R-:W-:Y:S01]  /*8a00*/  FFMA.FTZ R217, R217, R75.reuse, R74.reuse ;  /* 0x0000004bd9d97223 */ /* 0x180fe2000001004a */
[----:B0-2---:R-:W-:Y:S01]  /*8a10*/  SHF.R.U64 R64, R136, 0x10, R137 ;  /* 0x0000001088407819 */ /* 0x005fe20000001289 */
[--C-:B------:R-:W-:Y:S01]  /*8a20*/  FFMA.FTZ R218, R218, R75, R74.reuse ;  /* 0x0000004bdada7223 */ /* 0x100fe2000001004a */
[----:B------:R-:W-:Y:S01]  /*8a30*/  LOP3.LUT P5, RZ, R175, 0xff, RZ, 0xc0, !PT ;  /* 0x000000ffafff7812 */ /* 0x000fe200078ac0ff */
[----:B------:R-:W-:Y:S02]  /*8a40*/  HADD2.F32 R59, -RZ, R0.H0_H0 ;  /* 0x20000000ff3b7230 */ /* 0x000fe40000004100 */
[----:B------:R-:W-:Y:S01]  /*8a50*/  FADD.FTZ R217, R214, -R217 ;  /* 0x800000d9d6d97221 */ /* 0x000fe20000010000 */
[----:B------:R-:W-:Y:S01]  /*8a60*/  MOV R65, R137 ;  /* 0x0000008900417202 */ /* 0x000fe20000000f00 */
[----:B------:R-:W-:Y:S01]  /*8a70*/  FFMA.FTZ R219, R219, R75, R74 ;  /* 0x0000004bdbdb7223 */ /* 0x000fe2000001004a */
[----:B------:R-:W-:-:S02]  /*8a80*/  HADD2.F32 R64, -RZ, R64.H0_H0 ;  /* 0x20000040ff407230 */ /* 0x000fc40000004100 */
[----:B------:R-:W-:Y:S01]  /*8a90*/  FFMA.FTZ R59, R102, R217, R59 ;  /* 0x000000d9663b7223 */ /* 0x000fe2000001003b */
[----:B------:R-:W-:Y:S01]  /*8aa0*/  FADD.FTZ R215, R215, -R218 ;  /* 0x800000dad7d77221 */ /* 0x000fe20000010000 */
[----:B-1----:R-:W-:Y:S01]  /*8ab0*/  SHF.R.U32.HI R67, RZ, 0x10, R137 ;  /* 0x00000010ff437819 */ /* 0x002fe20000011689 */
[----:B------:R-:W-:Y:S02]  /*8ac0*/  HADD2.F32 R66, -RZ, R65.H0_H0 ;  /* 0x20000041ff427230 */ /* 0x000fe40000004100 */
        /* <DEDUP_REMOVED lines=45> */
.L_x_939:
[--C-:B0-2---:R-:W-:Y:S01]  /*8da0*/  SHF.R.U64 R58, R136, 0x10, R137.reuse ;  /* 0x00000010883a7819 */ /* 0x105fe20000001289 */
[-C--:B------:R-:W-:Y:S01]  /*8db0*/  FFMA.FTZ R218, R218, R75.reuse, R74 ;  /* 0x0000004bdada7223 */ /* 0x080fe2000001004a */
[----:B------:R-:W-:Y:S02]  /*8dc0*/  IMAD.MOV.U32 R0, RZ, RZ, R136 ;  /* 0x000000ffff007224 */ /* 0x000fe400078e0088 */
[-CC-:B------:R-:W-:Y:S01]  /*8dd0*/  FFMA.FTZ R219, R219, R75.reuse, R74.reuse ;  /* 0x0000004bdbdb7223 */ /* 0x180fe2000001004a */
[-C--:B------:R-:W-:Y:S01]  /*8de0*/  FFMA.FTZ R65, R222, R75.reuse, R74 ;  /* 0x0000004bde417223 */ /* 0x080fe2000001004a */
[----:B------:R-:W-:Y:S02]  /*8df0*/  HADD2.F32 R59, -RZ, R58.H0_H0 ;  /* 0x2000003aff3b7230 */ /* 0x000fe40000004100 */
[----:B------:R-:W-:Y:S01]  /*8e00*/  FADD.FTZ R215, R215, -R218 ;  /* 0x800000dad7d77221 */ /* 0x000fe20000010000 */
[----:B------:R-:W-:Y:S01]  /*8e10*/  FFMA.FTZ R75, R217, R75, R74 ;  /* 0x0000004bd94b7223 */ /* 0x000fe2000001004a */
[--C-:B------:R-:W-:Y:S01]  /*8e20*/  IMAD.MOV.U32 R58, RZ, RZ, R137.reuse ;  /* 0x000000ffff3a7224 */ /* 0x100fe200078e0089 */
[----:B------:R-:W-:Y:S01]  /*8e30*/  SHF.R.U32.HI R64, RZ, 0x10, R137 ;  /* 0x00000010ff407819 */ /* 0x000fe20000011689 */
[----:B------:R-:W-:Y:S01]  /*8e40*/  FFMA.FTZ R59, R102, R215, R59 ;  /* 0x000000d7663b7223 */ /* 0x000fe2000001003b */
[----:B------:R-:W-:-:S02]  /*8e50*/  HADD2.F32 R0, -RZ, R0.H0_H0 ;  /* 0x20000000ff007230 */ /* 0x000fc40000004100 */
[----:B------:R-:W-:Y:S01]  /*8e60*/  FADD.FTZ R75, R214, -R75 ;  /* 0x8000004bd64b7221 */ /* 0x000fe20000010000 */
[----:B-1----:R-:W-:Y:S01]  /*8e70*/  FADD.FTZ R67, R220, -R65 ;  /* 0x80000041dc437221 */ /* 0x002fe20000010000 */
[----:B------:R-:W-:Y:S01]  /*8e80*/  FMUL.FTZ R59, R59, UR6 ;  /* 0x000000063b3b7c20 */ /* 0x000fe20008410000 */
[----:B------:R-:W-:Y:S01]  /*8e90*/  LOP3.LUT P5, RZ, R175, 0xff00, RZ, 0xc0, !PT ;  /* 0x0000ff00afff7812 */ /* 0x000fe200078ac0ff */
[----:B------:R-:W-:Y:S02]  /*8ea0*/  HADD2.F32 R65, -RZ, R58.H0_H0 ;  /* 0x2000003aff417230 */ /* 0x000fe40000004100 */
[----:B------:R-:W-:Y:S01]  /*8eb0*/  FADD.FTZ R219, R216, -R219 ;  /* 0x800000dbd8db7221 */ /* 0x000fe20000010000 */
[----:B------:R-:W-:Y:S01]  /*8ec0*/  FFMA.FTZ R0, R102, R75, R0 ;  /* 0x0000004b66007223 */ /* 0x000fe20000010000 */
[----:B------:R-:W-:Y:S01]  /*8ed0*/  LOP3.LUT P6, RZ, R97, 0xff00, RZ, 0xc0, !PT ;  /* 0x0000ff0061ff7812 */ /* 0x000fe200078cc0ff */
[----:B------:R-:W-:Y:S01]  /*8ee0*/  HADD2.F32 R64, -RZ, R64.H0_H0 ;  /* 0x20000040ff407230 */ /* 0x000fe20000004100 */
[C---:B------:R-:W-:Y:S01]  /*8ef0*/  FSEL R58, R59.reuse, RZ, P5 ;  /* 0x000000ff3b3a7208 */ /* 0x040fe20002800000 */
[----:B------:R-:W-:Y:S01]  /*8f00*/  FMUL.FTZ R0, R0, UR6 ;  /* 0x0000000600007c20 */ /* 0x000fe20008410000 */
[----:B------:R-:W-:Y:S01]  /*8f10*/  FSEL R59, R59, RZ, P6 ;  /* 0x000000ff3b3b7208 */ /* 0x000fe20003000000 */
[C---:B------:R-:W-:Y:S01]  /*8f20*/  FFMA.FTZ R65, R102.reuse, R219, R65 ;  /* 0x000000db66417223 */ /* 0x040fe20000010041 */
[----:B------:R-:W-:Y:S01]  /*8f30*/  LOP3.LUT P4, RZ, R175, 0xff, RZ, 0xc0, !PT ;  /* 0x000000ffafff7812 */ /* 0x000fe2000788c0ff */
[----:B------:R-:W-:Y:S01]  /*8f40*/  FFMA.FTZ R64, R102, R67, R64 ;  /* 0x0000004366407223 */ /* 0x000fe20000010040 */
[----:B------:R-:W-:Y:S01]  /*8f50*/  LOP3.LUT P5, RZ, R97, 0xff, RZ, 0xc0, !PT ;  /* 0x000000ff61ff7812 */ /* 0x000fe200078ac0ff */
[----:B------:R-:W-:Y:S01]  /*8f60*/  FMUL.FTZ R65, R65, UR6 ;  /* 0x0000000641417c20 */ /* 0x000fe20008410000 */
[----:B------:R-:W-:Y:S01]  /*8f70*/  F2FP.F16.F32.PACK_AB R66, R59, R58 ;  /* 0x0000003a3b42723e */ /* 0x000fe200000000ff */
[----:B------:R-:W-:Y:S01]  /*8f80*/  FMUL.FTZ R64, R64, UR6 ;  /* 0x0000000640407c20 */ /* 0x000fe20008410000 */
[----:B------:R-:W-:-:S02]  /*8f90*/  LOP3.LUT P0, RZ, R175, 0xff0000, RZ, 0xc0, !PT ;  /* 0x00ff0000afff7812 */ /* 0x000fc4000780c0ff */
[C---:B------:R-:W-:Y:S02]  /*8fa0*/  FSEL R58, R0.reuse, RZ, P4 ;  /* 0x000000ff003a7208 */ /* 0x040fe40002000000 */
[----:B------:R-:W-:Y:S02]  /*8fb0*/  FSEL R59, R0, RZ, P5 ;  /* 0x000000ff003b7208 */ /* 0x000fe40002800000 */
        /* <DEDUP_REMOVED lines=17> */
.L_x_938:
        /* <DEDUP_REMOVED lines=20> */
[----:B------:R-:W-:Y:S01]  /*9210*/  F2FP.F16.F32.PACK_AB R0, R59, R0 ;  /* 0x000000003b00723e */ /* 0x000fe200000000ff */
[----:B------:R-:W-:Y:S01]  /*9220*/  FMUL.FTZ R59, R102, R215 ;  /* 0x000000d7663b7220 */ /* 0x000fe20000410000 */
[----:B------:R-:W-:Y:S02]  /*9230*/  FSEL R58, R58, RZ, P5 ;  /* 0x000000ff3a3a7208 */ /* 0x000fe40002800000 */
[----:B------:R-:W-:Y:S02]  /*9240*/  LOP3.LUT P5, RZ, R97, 0xff00, RZ, 0xc0, !PT ;  /* 0x0000ff0061ff7812 */ /* 0x000fe400078ac0ff */
[C---:B------:R-:W-:Y:S01]  /*9250*/  F2FP.F16.F32.PACK_AB R170, R59.reuse, R58 ;  /* 0x0000003a3baa723e */ /* 0x040fe200000000ff */
        /* <DEDUP_REMOVED lines=9> */
[----:B------:R-:W-:Y:S02]  /*92f0*/  F2FP.F16.F32.PACK_AB R72, R59, R0 ;  /* 0x000000003b48723e */ /* 0x000fe400000000ff */
[----:B------:R-:W-:Y:S02]  /*9300*/  FSEL R58, R58, RZ, P4 ;  /* 0x000000ff3a3a7208 */ /* 0x000fe40002000000 */
[C---:B------:R-:W-:Y:S02]  /*9310*/  FSEL R0, R66.reuse, RZ, P3 ;  /* 0x000000ff42007208 */ /* 0x040fe40001800000 */
[----:B------:R-:W-:Y:S02]  /*9320*/  FSEL R59, R66, RZ, P0 ;  /* 0x000000ff423b7208 */ /* 0x000fe40000000000 */
[----:B------:R-:W-:Y:S02]  /*9330*/  F2FP.F16.F32.PACK_AB R65, R65, R64 ;  /* 0x000000404141723e */ /* 0x000fe400000000ff */
[----:B------:R-:W-:-:S02]  /*9340*/  F2FP.F16.F32.PACK_AB R58, R67, R58 ;  /* 0x0000003a433a723e */ /* 0x000fc400000000ff */
[----:B------:R-:W-:Y:S02]  /*9350*/  F2FP.F16.F32.PACK_AB R59, R59, R0 ;  /* 0x000000003b3b723e */ /* 0x000fe400000000ff */
        /* <DEDUP_REMOVED lines=10> */
.L_x_941:
        /* <DEDUP_REMOVED lines=22> */
[----:B------:R-:W-:Y:S02]  /*9560*/  F2FP.F16.F32.PACK_AB R215, R215, R0 ;  /* 0x00000000d7d7723e */ /* 0x000fe400000000ff */
[C---:B------:R-:W-:Y:S02]  /*9570*/  FSEL R0, R217.reuse, RZ, P4 ;  /* 0x000000ffd9007208 */ /* 0x040fe40002000000 */
[----:B------:R-:W-:Y:S02]  /*9580*/  FSEL R217, R217, RZ, P5 ;  /* 0x000000ffd9d97208 */ /* 0x000fe40002800000 */
[----:B------:R-:W-:-:S02]  /*9590*/  LOP3.LUT P0, RZ, R175, 0xff0000, RZ, 0xc0, !PT ;  /* 0x00ff0000afff7812 */ /* 0x000fc4000780c0ff */
[----:B------:R-:W-:Y:S02]  /*95a0*/  ISETP.GE.U32.AND P3, PT, R175, 0x1000000, PT ;  /* 0x01000000af00780c */ /* 0x000fe40003f66070 */
[C---:B------:R-:W-:Y:S02]  /*95b0*/  LOP3.LUT P4, RZ, R97.reuse, 0xff0000, RZ, 0xc0, !PT ;  /* 0x00ff000061ff7812 */ /* 0x040fe4000788c0ff */
[----:B------:R-:W-:Y:S02]  /*95c0*/  ISETP.GE.U32.AND P5, PT, R97, 0x1000000, PT ;  /* 0x010000006100780c */ /* 0x000fe40003fa6070 */
[----:B------:R-:W-:Y:S02]  /*95d0*/  F2FP.F16.F32.PACK_AB R217, R217, R0 ;  /* 0x00000000d9d9723e */ /* 0x000fe400000000ff */
[----:B------:R-:W-:Y:S02]  /*95e0*/  FSEL R0, R219, RZ, P0 ;  /* 0x000000ffdb007208 */ /* 0x000fe40000000000 */
[----:B0-2---:R-:W-:-:S02]  /*95f0*/  FSEL R58, R75, RZ, P3 ;  /* 0x000000ff4b3a7208 */ /* 0x005fc40001800000 */
[----:B------:R-:W-:Y:S02]  /*9600*/  FSEL R219, R219, RZ, P4 ;  /* 0x000000ffdbdb7208 */ /* 0x000fe40002000000 */
[----:B------:R-:W-:Y:S02]  /*9610*/  FSEL R75, R75, RZ, P5 ;  /* 0x000000ff4b4b7208 */ /* 0x000fe40002800000 */
[----:B------:R-:W-:Y:S02]  /*9620*/  F2FP.F16.F32.PACK_AB R0, R219, R0 ;  /* 0x00000000db00723e */ /* 0x000fe400000000ff */
[----:B------:R-:W-:Y:S02]  /*9630*/  F2FP.F16.F32.PACK_AB R58, R75, R58 ;  /* 0x0000003a4b3a723e */ /* 0x000fe400000000ff */
        /* <DEDUP_REMOVED lines=8> */
.L_x_937:
[----:B------:R-:W-:Y:S05]  /*96c0*/  @!P0 BRA `(.L_x_942) ;  /* 0x0000000400488947 */ /* 0x000fea0003800000 */
[----:B------:R-:W-:Y:S05]  /*96d0*/  BRA.U !UP0, `(.L_x_943) ;  /* 0x0000000108ac7547 */ /* 0x000fea000b800000 */
[----:B------:R-:W-:Y:S01]  /*96e0*/  MOV R0, R136 ;  /* 0x0000008800007202 */ /* 0x000fe20000000f00 */
[-CC-:B------:R-:W-:Y:S01]  /*96f0*/  FFMA.FTZ R217, R217, R75.reuse, R74.reuse ;  /* 0x0000004bd9d97223 */ /* 0x180fe2000001004a */
[--C-:B0-2---:R-:W-:Y:S01]  /*9700*/  SHF.R.U64 R58, R136, 0x10, R137.reuse ;  /* 0x00000010883a7819 */ /* 0x105fe20000001289 */
[-CC-:B------:R-:W-:Y:S01]  /*9710*/  FFMA.FTZ R218, R218, R75.reuse, R74.reuse ;  /* 0x0000004bdada7223 */ /* 0x180fe2000001004a */
[----:B------:R-:W-:Y:S01]  /*9720*/  SHF.R.U32.HI R64, RZ, 0x10, R137 ;  /* 0x00000010ff407819 */ /* 0x000fe20000011689 */
[----:B------:R-:W-:Y:S02]  /*9730*/  HADD2.F32 R0, -RZ, R0.H0_H0 ;  /* 0x20000000ff007230 */ /* 0x000fe40000004100 */
[----:B------:R-:W-:Y:S01]  /*9740*/  FADD.FTZ R217, R214, -R217 ;  /* 0x800000d9d6d97221 */ /* 0x000fe20000010000 */
[----:B------:R-:W-:Y:S02]  /*9750*/  IMAD.MOV.U32 R59, RZ, RZ, R137 ;  /* 0x000000ffff3b7224 */ /* 0x000fe400078e0089 */
[-CC-:B------:R-:W-:Y:S01]  /*9760*/  FFMA.FTZ R219, R219, R75.reuse, R74.reuse ;  /* 0x0000004bdbdb7223 */ /* 0x180fe2000001004a */
[----:B------:R-:W-:Y:S01]  /*9770*/  FFMA.FTZ R75, R222, R75, R74 ;  /* 0x0000004bde4b7223 */ /* 0x000fe2000001004a */
[----:B------:R-:W-:-:S02]  /*9780*/  HADD2.F32 R58, -RZ, R58.H0_H0 ;  /* 0x2000003aff3a7230 */ /* 0x000fc40000004100 */
[----:B------:R-:W-:Y:S01]  /*9790*/  FADD.FTZ R215, R215, -R218 ;  /* 0x800000dad7d77221 */ /* 0x000fe20000010000 */
[----:B------:R-:W-:Y:S02]  /*97a0*/  HADD2.F32 R65, -RZ, R64.H0_H0 ;  /* 0x20000040ff417230 */ /* 0x000fe40000004100 */
[----:B------:R-:W-:Y:S01]  /*97b0*/  FFMA.FTZ R0, R102, R217, R0 ;  /* 0x000000d966007223 */ /* 0x000fe20000010000 */
[----:B------:R-:W-:Y:S02]  /*97c0*/  HADD2.F32 R64, -RZ, R59.H0_H0 ;  /* 0x2000003bff407230 */ /* 0x000fe40000004100 */
[----:B------:R-:W-:Y:S01]  /*97d0*/  FADD.FTZ R75, R220, -R75 ;  /* 0x8000004bdc4b7221 */ /* 0x000fe20000010000 */
        /* <DEDUP_REMOVED lines=20> */
[C---:B-1----:R-:W-:Y:S02]  /*9920*/  PRMT R73, R59.reuse, 0x7632, R73 ;  /* 0x000076323b497816 */ /* 0x042fe40000000049 */
[----:B------:R-:W-:Y:S02]  /*9930*/  PRMT R166, R59, 0x7610, R166 ;  /* 0x000076103ba67816 */ /* 0x000fe400000000a6 */
[----:B------:R-:W-:-:S02]  /*9940*/  PRMT R64, R167, 0x7632, R64 ;  /* 0x00007632a7407816 */ /* 0x000fc40000000040 */
[----:B------:R-:W-:Y:S02]  /*9950*/  PRMT R0, R168, 0x7632, R0 ;  /* 0x00007632a8007816 */ /* 0x000fe40000000000 */
[C---:B------:R-:W-:Y:S02]  /*9960*/  PRMT R65, R58.reuse, 0x7632, R65 ;  /* 0x000076323a417816 */ /* 0x040fe40000000041 */
[----:B------:R-:W-:Y:S01]  /*9970*/  PRMT R169, R58, 0x7610, R169 ;  /* 0x000076103aa97816 */ /* 0x000fe200000000a9 */
[----:B------:R-:W-:Y:S06]  /*9980*/  BRA `(.L_x_940) ;  /* 0x0000000400a07947 */ /* 0x000fec0003800000 */
.L_x_943:
[----:B------:R-:W-:Y:S01]  /*9990*/  IMAD.MOV.U32 R0, RZ, RZ, R136 ;  /* 0x000000ffff007224 */ /* 0x000fe200078e0088 */
[--C-:B0-2---:R-:W-:Y:S01]  /*99a0*/  SHF.R.U64 R58, R136, 0x10, R137.reuse ;  /* 0x00000010883a7819 */ /* 0x105fe20000001289 */
[-CC-:B------:R-:W-:Y:S01]  /*99b0*/  FFMA.FTZ R217, R217, R75.reuse, R74.reuse ;  /* 0x0000004bd9d97223 */ /* 0x180fe2000001004a */
[----:B------:R-:W-:Y:S01]  /*99c0*/  SHF.R.U32.HI R65, RZ, 0x10, R137 ;  /* 0x00000010ff417819 */ /* 0x000fe20000011689 */
[--C-:B------:R-:W-:Y:S01]  /*99d0*/  FFMA.FTZ R218, R218, R75, R74.reuse ;  /* 0x0000004bdada7223 */ /* 0x100fe2000001004a */
[----:B------:R-:W-:Y:S01]  /*99e0*/  MOV R64, R137 ;  /* 0x0000008900407202 */ /* 0x000fe20000000f00 */
[-CC-:B------:R-:W-:Y:S01]  /*99f0*/  FFMA.FTZ R219, R219, R75.reuse, R74.reuse ;  /* 0x0000004bdbdb7223 */ /* 0x180fe2000001004a */
[----:B------:R-:W-:Y:S01]  /*9a00*/  FFMA.FTZ R75, R222, R75, R74 ;  /* 0x0000004bde4b7223 */ /* 0x000fe2000001004a */
[----:B------:R-:W-:Y:S02]  /*9a10*/  HADD2.F32 R59, -RZ, R0.H0_H0 ;  /* 0x20000000ff3b7230 */ /* 0x000fe40000004100 */
[----:B------:R-:W-:Y:S01]  /*9a20*/  FADD.FTZ R217, R214, -R217 ;  /* 0x800000d9d6d97221 */ /* 0x000fe20000010000 */
[----:B------:R-:W-:-:S02]  /*9a30*/  HADD2.F32 R58, -RZ, R58.H0_H0 ;  /* 0x2000003aff3a7230 */ /* 0x000fc40000004100 */
[----:B------:R-:W-:Y:S01]  /*9a40*/  FADD.FTZ R215, R215, -R218 ;  /* 0x800000dad7d77221 */ /* 0x000fe20000010000 */
[----:B-1----:R-:W-:Y:S02]  /*9a50*/  HADD2.F32 R66, -RZ, R65.H0_H0 ;  /* 0x20000041ff427230 */ /* 0x002fe40000004100 */
        /* <DEDUP_REMOVED lines=25> */
.L_x_942:
        /* <DEDUP_REMOVED lines=22> */
[----:B------:R-:W-:Y:S02]  /*9d50*/  F2FP.F16.F32.PACK_AB R166, R0, R217 ;  /* 0x000000d900a6723e */ /* 0x000fe400000000ff */
[----:B------:R-:W-:Y:S02]  /*9d60*/  FSEL R58, R58, RZ, P3 ;  /* 0x000000ff3a3a7208 */ /* 0x000fe40001800000 */
[----:B------:R-:W-:-:S02]  /*9d70*/  FSEL R0, R59, RZ, P4 ;  /* 0x000000ff3b007208 */ /* 0x000fc40002000000 */
[----:B------:R-:W-:Y:S02]  /*9d80*/  FSEL R64, R64, RZ, P0 ;  /* 0x000000ff40407208 */ /* 0x000fe40000000000 */
[----:B------:R-:W-:Y:S02]  /*9d90*/  F2FP.F16.F32.PACK_AB R58, R58, R215 ;  /* 0x000000d73a3a723e */ /* 0x000fe400000000ff */
[----:B------:R-:W-:Y:S02]  /*9da0*/  F2FP.F16.F32.PACK_AB R168, R0, R219 ;  /* 0x000000db00a8723e */ /* 0x000fe400000000ff */
[----:B------:R-:W-:Y:S02]  /*9db0*/  F2FP.F16.F32.PACK_AB R75, R64, R75 ;  /* 0x0000004b404b723e */ /* 0x000fe400000000ff */
[----:B-1----:R-:W-:Y:S02]  /*9dc0*/  PRMT R73, R166, 0x7632, R73 ;  /* 0x00007632a6497816 */ /* 0x002fe40000000049 */
[----:B------:R-:W-:-:S02]  /*9dd0*/  PRMT R64, R58, 0x7632, R64 ;  /* 0x000076323a407816 */ /* 0x000fc40000000040 */
[----:B------:R-:W-:Y:S02]  /*9de0*/  PRMT R167, R58, 0x7610, R167 ;  /* 0x000076103aa77816 */ /* 0x000fe400000000a7 */
[----:B------:R-:W-:Y:S02]  /*9df0*/  PRMT R0, R168, 0x7632, R0 ;  /* 0x00007632a8007816 */ /* 0x000fe40000000000 */
[C---:B------:R-:W-:Y:S02]  /*9e00*/  PRMT R65, R75.reuse, 0x7632, R65 ;  /* 0x000076324b417816 */ /* 0x040fe40000000041 */
[----:B------:R-:W-:Y:S01]  /*9e10*/  PRMT R169, R75, 0x7610, R169 ;  /* 0x000076104ba97816 */ /* 0x000fe200000000a9 */
[----:B------:R-:W-:Y:S06]  /*9e20*/  BRA `(.L_x_940) ;  /* 0x0000000000787947 */ /* 0x000fec0003800000 */
.L_x_944:
        /* <DEDUP_REMOVED lines=27> */
[----:B-1----:R-:W-:Y:S02]  /*9fe0*/  PRMT R73, R0, 0x7610, R73 ;  /* 0x0000761000497816 */ /* 0x002fe40000000049 */
[C---:B------:R-:W-:Y:S02]  /*9ff0*/  PRMT R65, R58.reuse, 0x7632, R65 ;  /* 0x000076323a417816 */ /* 0x040fe40000000041 */
[----:B------:R-:W-:-:S07]  /*a000*/  PRMT R0, R58, 0x7610, R0 ;  /* 0x000076103a007816 */ /* 0x000fce0000000000 */
.L_x_940:
        /* <DEDUP_REMOVED lines=15> */
.L_x_945:
        /* <DEDUP_REMOVED lines=10> */
.L_x_946:
        /* <DEDUP_REMOVED lines=63> */
[----:B------:R-:W-:Y:S02]  /*a590*/  IMAD.MOV.U32 R102, RZ, RZ, R12 ;  /* 0x000000ffff667224 */ /* 0x000fe400078e000c */
[----:B------:R-:W-:Y:S02]  /*a5a0*/  IMAD.MOV.U32 R50, RZ, RZ, R46 ;  /* 0x000000ffff327224 */ /* 0x000fe400078e002e */
[----:B------:R-:W-:Y:S02]  /*a5b0*/  IMAD.MOV.U32 R103, RZ, RZ, R13 ;  /* 0x000000ffff677224 */ /* 0x000fe400078e000d */
[----:B------:R-:W-:-:S07]  /*a5c0*/  IMAD.MOV.U32 R51, RZ, RZ, R45 ;  /* 0x000000ffff337224 */ /* 0x000fce00078e002d */
.L_x_894:
        /* <DEDUP_REMOVED lines=33> */
.L_x_948:
        /* <DEDUP_REMOVED lines=10> */
.L_x_5389:


//--------------------- .text._ZN10layer_norm22ln_bwd_finalize_kernelINS_22Kernel_traits_finalizeILj5120E6__halfS2_S2_S2_fjLb0ELj1024ELj4ENS_18Kernel_traits_baseILj5120ES2_S2_S2_S2_fjLj1024EEEEELb0ELb0EEEvNS_9BwdParamsE --------------------------
	.section	.text._ZN10layer_norm22ln_bwd_finalize_kernelINS_22Kernel_traits_finalizeILj5120E6__halfS2_S2_S2_fjLb0ELj1024ELj4ENS_18Kernel_traits_baseILj5120ES2_S2_S2_S2_fjLj1024EEEEELb0ELb0EEEvNS_9BwdParamsE,"ax",@progbits
	.align	128
        .global         _ZN10layer_norm22ln_bwd_finalize_kernelINS_22Kernel_traits_finalizeILj5120E6__halfS2_S2_S2_fjLb0ELj1024ELj4ENS_18Kernel_traits_baseILj5120ES2_S2_S2_S2_fjLj1024EEEEELb0ELb0EEEvNS_9BwdParamsE
        .type           _ZN10layer_norm22ln_bwd_finalize_kernelINS_22Kernel_traits_finalizeILj5120E6__halfS2_S2_S2_fjLb0ELj1024ELj4ENS_18Kernel_traits_baseILj5120ES2_S2_S2_S2_fjLj1024EEEEELb0ELb0EEEvNS_9BwdParamsE,@function
        .size           _ZN10layer_norm22ln_bwd_finalize_kernelINS_22Kernel_traits_finalizeILj5120E6__halfS2_S2_S2_fjLb0ELj1024ELj4ENS_18Kernel_traits_baseILj5120ES2_S2_S2_S2_fjLj1024EEEEELb0ELb0EEEvNS_9BwdParamsE,(.L_x_5390 - _ZN10layer_norm22ln_bwd_finalize_kernelINS_22Kernel_traits_finalizeILj5120E6__halfS2_S2_S2_fjLb0ELj1024ELj4ENS_18Kernel_traits_baseILj5120ES2_S2_S2_S2_fjLj1024EEEEELb0ELb0EEEvNS_9BwdParamsE)
        .other          _ZN10layer_norm22ln_bwd_finalize_kernelINS_22Kernel_traits_finalizeILj5120E6__halfS2_S2_S2_fjLb0ELj1024ELj4ENS_18Kernel_traits_baseILj5120ES2_S2_S2_S2_fjLj1024EEEEELb0ELb0EEEvNS_9BwdParamsE,@"STO_CUDA_ENTRY STV_DEFAULT"
_ZN10layer_norm22ln_bwd_finalize_kernelINS_22Kernel_traits_finalizeILj5120E6__halfS2_S2_S2_fjLb0ELj1024ELj4ENS_18Kernel_traits_baseILj5120ES2_S2_S2_S2_fjLj1024EEEEELb0ELb0EEEvNS_9BwdParamsE:
.text._ZN10layer_norm22ln_bwd_finalize_kernelINS_22Kernel_traits_finalizeILj5120E6__halfS2_S2_S2_fjLb0ELj1024ELj4ENS_18Kernel_traits_baseILj5120ES2_S2_S2_S2_fjLj1024EEEEELb0ELb0EEEvNS_9BwdParamsE:
        /* <DEDUP_REMOVED lines=82> */
.L_x_953:
        /* <DEDUP_REMOVED lines=118> */
.L_x_952:
[----:B------:R-:W-:Y:S05]  /*0c80*/  BSYNC.RECONVERGENT B1 ;  /* 0x0000000000017941 */ /* 0x000fea0003800200 */
.L_x_951:
        /* <DEDUP_REMOVED lines=75> */
.L_x_955:
[----:B------:R-:W-:Y:S05]  /*1140*/  BSYNC.RECONVERGENT B1 ;  /* 0x0000000000017941 */ /* 0x000fea0003800200 */
.L_x_954:
        /* <DEDUP_REMOVED lines=37> */
.L_x_957:
[----:B------:R-:W-:Y:S05]  /*13a0*/  BSYNC.RECONVERGENT B1 ;  /* 0x0000000000017941 */ /* 0x000fea0003800200 */
.L_x_956:
[----:B------:R-:W-:Y:S05]  /*13b0*/  @!P1 BRA `(.L_x_950) ;  /* 0x0000000000409947 */ /* 0x000fea0003800000 */
[----:B------:R-:W0:Y:S01]  /*13c0*/  LDC.64 R10, c[0x0][0x440] ;  /* 0x00011000ff0a7b82 */ /* 0x000e220000000a00 */
[----:B------:R-:W-:Y:S01]  /*13d0*/  IMAD R59, R0, R56, R59 ;  /* 0x00000038003b7224 */ /* 0x000fe200078e023b */
[----:B------:R-:W-:Y:S02]  /*13e0*/  LOP3.LUT R8, R8, 0x1f, RZ, 0xc0, !PT ;  /* 0x0000001f08087812 */ /* 0x000fe400078ec0ff */
[----:B------:R-:W-:Y:S02]  /*13f0*/  IADD3 R9, PT, PT, -R9, RZ, RZ ;  /* 0x000000ff09097210 */ /* 0x000fe40007ffe1ff */
[----:B------:R-:W-:Y:S02]  /*1400*/  IADD3 R59, PT, PT, R8, R59, RZ ;  /* 0x0000003b083b7210 */ /* 0x000fe40007ffe0ff */
[----:B------:R-:W1:Y:S05]  /*1410*/  LDC.64 R12, c[0x0][0x448] ;  /* 0x00011200ff0c7b82 */ /* 0x000e6a0000000a00 */
.L_x_958:
        /* <DEDUP_REMOVED lines=10> */
.L_x_950:
[----:B------:R-:W-:Y:S05]  /*14c0*/  BSYNC.RECONVERGENT B0 ;  /* 0x0000000000007941 */ /* 0x000fea0003800200 */
.L_x_949:
        /* <DEDUP_REMOVED lines=54> */
[----:B-1----:R-:W-:Y:S02]  /*1830*/  F2FP.F16.F32.PACK_AB R7, R7, R6 ;  /* 0x000000060707723e */ /* 0x002fe400000000ff */
[----:B--2---:R-:W-:-:S03]  /*1840*/  F2FP.F16.F32.PACK_AB R9, R9, R8 ;  /* 0x000000080909723e */ /* 0x004fc600000000ff */
[----:B------:R-:W-:Y:S04]  /*1850*/  STG.E desc[UR6][R2.64], R7 ;  /* 0x0000000702007986 */ /* 0x000fe8000c101906 */
[----:B------:R-:W-:Y:S01]  /*1860*/  STG.E desc[UR6][R4.64], R9 ;  /* 0x0000000904007986 */ /* 0x000fe2000c101906 */
[----:B------:R-:W-:Y:S05]  /*1870*/  EXIT ;  /* 0x000000000000794d */ /* 0x000fea0003800000 */
.L_x_959:
        /* <DEDUP_REMOVED lines=16> */
.L_x_5390:


//--------------------- .text._ZN10layer_norm40ln_parallel_residual_bwd_finalize_kernelINS_22Kernel_traits_finalizeILj5120E6__halfS2_S2_S2_fjLb0ELj1024ELj4ENS_18Kernel_traits_baseILj5120ES2_S2_S2_S2_fjLj1024EEEEELb0EEEvNS_9BwdParamsE --------------------------
	.section	.text._ZN10layer_norm40ln_parallel_residual_bwd_finalize_kernelINS_22Kernel_traits_finalizeILj5120E6__halfS2_S2_S2_fjLb0ELj1024ELj4ENS_18Kernel_traits_baseILj5120ES2_S2_S2_S2_fjLj1024EEEEELb0EEEvNS_9BwdParamsE,"ax",@progbits
	.align	128
        .global         _ZN10layer_norm40ln_parallel_residual_bwd_finalize_kernelINS_22Kernel_traits_finalizeILj5120E6__halfS2_S2_S2_fjLb0ELj1024ELj4ENS_18Kernel_traits_baseILj5120ES2_S2_S2_S2_fjLj1024EEEEELb0EEEvNS_9BwdParamsE
        .type           _ZN10layer_norm40ln_parallel_residual_bwd_finalize_kernelINS_22Kernel_traits_finalizeILj5120E6__halfS2_S2_S2_fjLb0ELj1024ELj4ENS_18Kernel_traits_baseILj5120ES2_S2_S2_S2_fjLj1024EEEEELb0EEEvNS_9BwdParamsE,@function
        .size           _ZN10layer_norm40ln_parallel_residual_bwd_finalize_kernelINS_22Kernel_traits_finalizeILj5120E6__halfS2_S2_S2_fjLb0ELj1024ELj4ENS_18Kernel_traits_baseILj5120ES2_S2_S2_S2_fjLj1024EEEEELb0EEEvNS_9BwdParamsE,(.L_x_5391 - _ZN10layer_norm40ln_parallel_residual_bwd_finalize_kernelINS_22Kernel_traits_finalizeILj5120E6__halfS2_S2_S2_fjLb0ELj1024ELj4ENS_18Kernel_traits_baseILj5120ES2_S2_S2_S2_fjLj1024EEEEELb0EEEvNS_9BwdParamsE)
        .other          _ZN10layer_norm40ln_parallel_residual_bwd_finalize_kernelINS_22Kernel_traits_finalizeILj5120E6__halfS2_S2_S2_fjLb0ELj1024ELj4ENS_18Kernel_traits_baseILj5120ES2_S2_S2_S2_fjLj1024EEEEELb0EEEvNS_9BwdParamsE,@"STO_CUDA_ENTRY STV_DEFAULT"
_ZN10layer_norm40ln_parallel_residual_bwd_finalize_kernelINS_22Kernel_traits_finalizeILj5120E6__halfS2_S2_S2_fjLb0ELj1024ELj4ENS_18Kernel_traits_baseILj5120ES2_S2_S2_S2_fjLj1024EEEEELb0EEEvNS_9BwdParamsE:
.text._ZN10layer_norm40ln_parallel_residual_bwd_finalize_kernelINS_22Kernel_traits_finalizeILj5120E6__halfS2_S2_S2_fjLb0ELj1024ELj4ENS_18Kernel_traits_baseILj5120ES2_S2_S2_S2_fjLj1024EEEEELb0EEEvNS_9BwdParamsE:
        /* <DEDUP_REMOVED lines=60> */
.L_x_964:
        /* <DEDUP_REMOVED lines=112> */
.L_x_963:
[----:B------:R-:W-:Y:S05]  /*0ac0*/  BSYNC.RECONVERGENT B1 ;  /* 0x0000000000017941 */ /* 0x000fea0003800200 */
.L_x_962:
        /* <DEDUP_REMOVED lines=65> */
.L_x_966:
[----:B------:R-:W-:Y:S05]  /*0ee0*/  BSYNC.RECONVERGENT B1 ;  /* 0x0000000000017941 */ /* 0x000fea0003800200 */
.L_x_965:
        /* <DEDUP_REMOVED lines=36> */
.L_x_968:
[----:B------:R-:W-:Y:S05]  /*1130*/  BSYNC.RECONVERGENT B1 ;  /* 0x0000000000017941 */ /* 0x000fea0003800200 */
.L_x_967:
        /* <DEDUP_REMOVED lines=18> */
.L_x_961:
[----:B------:R-:W-:Y:S05]  /*1260*/  BSYNC.RECONVERGENT B0 ;  /* 0x0000000000007941 */ /* 0x000fea0003800200 */
.L_x_960:
        /* <DEDUP_REMOVED lines=84> */
[----:B------:R-:W-:Y:S02]  /*17b0*/  F2FP.F16.F32.PACK_AB R13, R13, R12 ;  /* 0x0000000c0d0d723e */ /* 0x000fe400000000ff */
[----:B--2---:R-:W-:Y:S01]  /*17c0*/  F2FP.F16.F32.PACK_AB R15, R15, R14 ;  /* 0x0000000e0f0f723e */ /* 0x004fe200000000ff */
[----:B0-----:R-:W-:Y:S02]  /*17d0*/  IMAD.WIDE.U32 R2, R8, 0x4, R2 ;  /* 0x0000000408027825 */ /* 0x001fe400078e0002 */
[----:B------:R-:W-:Y:S01]  /*17e0*/  STG.E desc[UR6][R6.64], R13 ;  /* 0x0000000d06007986 */ /* 0x000fe2000c101906 */
[----:B----4-:R-:W-:-:S03]  /*17f0*/  F2FP.F16.F32.PACK_AB R17, R17, R16 ;  /* 0x000000101111723e */ /* 0x010fc600000000ff */
[----:B------:R-:W-:Y:S01]  /*1800*/  STG.E desc[UR6][R10.64], R15 ;  /* 0x0000000f0a007986 */ /* 0x000fe2000c101906 */
[----:B-----5:R-:W-:-:S03]  /*1810*/  F2FP.F16.F32.PACK_AB R19, R19, R18 ;  /* 0x000000121313723e */ /* 0x020fc600000000ff */
[----:B------:R-:W-:Y:S04]  /*1820*/  STG.E desc[UR6][R4.64], R17 ;  /* 0x0000001104007986 */ /* 0x000fe8000c101906 */
[----:B------:R-:W-:Y:S01]  /*1830*/  STG.E desc[UR6][R2.64], R19 ;  /* 0x0000001302007986 */ /* 0x000fe2000c101906 */
[----:B------:R-:W-:Y:S05]  /*1840*/  EXIT ;  /* 0x000000000000794d */ /* 0x000fea0003800000 */
.L_x_969:
        /* <DEDUP_REMOVED lines=11> */
.L_x_5391:


//--------------------- .text._ZN10layer_norm31ln_parallel_residual_bwd_kernelINS_13Kernel_traitsI6__halfS2_S2_S2_fjLj5120ELj1ELj1ELj8ELj8ENS_18Kernel_traits_baseILj5120ES2_S2_S2_S2_fjLj256EEEEELb1ELb1ELb0EEEvNS_9BwdParamsE --------------------------
	.section	.text._ZN10layer_norm31ln_parallel_residual_bwd_kernelINS_13Kernel_traitsI6__halfS2_S2_S2_fjLj5120ELj1ELj1ELj8ELj8ENS_18Kernel_traits_baseILj5120ES2_S2_S2_S2_fjLj256EEEEELb1ELb1ELb0EEEvNS_9BwdParamsE,"ax",@progbits
	.align	128
        .global         _ZN10layer_norm31ln_parallel_residual_bwd_kernelINS_13Kernel_traitsI6__halfS2_S2_S2_fjLj5120ELj1ELj1ELj8ELj8ENS_18Kernel_traits_baseILj5120ES2_S2_S2_S2_fjLj256EEEEELb1ELb1ELb0EEEvNS_9BwdParamsE
        .type           _ZN10layer_norm31ln_parallel_residual_bwd_kernelINS_13Kernel_traitsI6__halfS2_S2_S2_fjLj5120ELj1ELj1ELj8ELj8ENS_18Kernel_traits_baseILj5120ES2_S2_S2_S2_fjLj256EEEEELb1ELb1ELb0EEEvNS_9BwdParamsE,@function
        .size           _ZN10layer_norm31ln_parallel_residual_bwd_kernelINS_13Kernel_traitsI6__halfS2_S2_S2_fjLj5120ELj1ELj1ELj8ELj8ENS_18Kernel_traits_baseILj5120ES2_S2_S2_S2_fjLj256EEEEELb1ELb1ELb0EEEvNS_9BwdParamsE,(.L_x_5392 - _ZN10layer_norm31ln_parallel_residual_bwd_kernelINS_13Kernel_traitsI6__halfS2_S2_S2_fjLj5120ELj1ELj1ELj8ELj8ENS_18Kernel_traits_baseILj5120ES2_S2_S2_S2_fjLj256EEEEELb1ELb1ELb0EEEvNS_9BwdParamsE)
        .other          _ZN10layer_norm31ln_parallel_residual_bwd_kernelINS_13Kernel_traitsI6__halfS2_S2_S2_fjLj5120ELj1ELj1ELj8ELj8ENS_18Kernel_traits_baseILj5120ES2_S2_S2_S2_fjLj256EEEEELb1ELb1ELb0EEEvNS_9BwdParamsE,@"STO_CUDA_ENTRY STV_DEFAULT"
_ZN10layer_norm31ln_parallel_residual_bwd_kernelINS_13Kernel_traitsI6__halfS2_S2_S2_fjLj5120ELj1ELj1ELj8ELj8ENS_18Kernel_traits_baseILj5120ES2_S2_S2_S2_fjLj256EEEEELb1ELb1ELb0EEEvNS_9BwdParamsE:
.text._ZN10layer_norm31ln_parallel_residual_bwd_kernelINS_13Kernel_traitsI6__halfS2_S2_S2_fjLj5120ELj1ELj1ELj8ELj8ENS_18Kernel_traits_baseILj5120ES2_S2_S2_S2_fjLj256EEEEELb1ELb1ELb0EEEvNS_9BwdParamsE:
        /* <DEDUP_REMOVED lines=60> */
[--C-:B-----5:R-:W-:Y:S01]  /*03c0*/  IMAD.MOV.U32 R4, RZ, RZ, R49.reuse ;  /* 0x000000ffff047224 */ /* 0x120fe200078e0031 */
[--C-:B------:R-:W-:Y:S01]  /*03d0*/  SHF.R.U64 R79, R48, 0x10, R49.reuse ;  /* 0x00000010304f7819 */ /* 0x100fe20000001231 */
[----:B------:R-:W-:Y:S01]  /*03e0*/  IMAD.MOV.U32 R5, RZ, RZ, R50 ;  /* 0x000000ffff057224 */ /* 0x000fe200078e0032 */
[----:B------:R-:W-:Y:S01]  /*03f0*/  SHF.R.U32.HI R80, RZ, 0x10, R49 ;  /* 0x00000010ff507819 */ /* 0x000fe20000011631 */
[--C-:B------:R-:W-:Y:S01]  /*0400*/  IMAD.MOV.U32 R6, RZ, RZ, R51.reuse ;  /* 0x000000ffff067224 */ /* 0x100fe200078e0033 */
[--C-:B------:R-:W-:Y:S01]  /*0410*/  SHF.R.U64 R81, R50, 0x10, R51.reuse ;  /* 0x0000001032517819 */ /* 0x100fe20000001233 */
[----:B------:R-:W-:Y:S01]  /*0420*/  IMAD.MOV.U32 R7, RZ, RZ, R52 ;  /* 0x000000ffff077224 */ /* 0x000fe200078e0034 */
[----:B------:R-:W-:Y:S01]  /*0430*/  SHF.R.U32.HI R82, RZ, 0x10, R51 ;  /* 0x00000010ff527819 */ /* 0x000fe20000011633 */
[--C-:B------:R-:W-:Y:S01]  /*0440*/  IMAD.MOV.U32 R8, RZ, RZ, R53.reuse ;  /* 0x000000ffff087224 */ /* 0x100fe200078e0035 */
[----:B------:R-:W-:Y:S01]  /*0450*/  SHF.R.U64 R83, R52, 0x10, R53 ;  /* 0x0000001034537819 */ /* 0x000fe20000001235 */
[----:B------:R-:W-:Y:S01]  /*0460*/  IMAD.MOV.U32 R72, RZ, RZ, R44 ;  /* 0x000000ffff487224 */ /* 0x000fe200078e002c */
[--C-:B------:R-:W-:Y:S01]  /*0470*/  SHF.R.U64 R73, R44, 0x10, R45.reuse ;  /* 0x000000102c497819 */ /* 0x100fe2000000122d */
[--C-:B------:R-:W-:Y:S01]  /*0480*/  IMAD.MOV.U32 R74, RZ, RZ, R45.reuse ;  /* 0x000000ffff4a7224 */ /* 0x100fe200078e002d */
[----:B------:R-:W-:Y:S01]  /*0490*/  SHF.R.U32.HI R75, RZ, 0x10, R45 ;  /* 0x00000010ff4b7819 */ /* 0x000fe2000001162d */
[----:B------:R-:W-:Y:S01]  /*04a0*/  IMAD.MOV.U32 R76, RZ, RZ, R46 ;  /* 0x000000ffff4c7224 */ /* 0x000fe200078e002e */
[--C-:B------:R-:W-:Y:S01]  /*04b0*/  SHF.R.U64 R77, R46, 0x10, R47.reuse ;  /* 0x000000102e4d7819 */ /* 0x100fe2000000122f */
[--C-:B------:R-:W-:Y:S01]  /*04c0*/  IMAD.MOV.U32 R2, RZ, RZ, R47.reuse ;  /* 0x000000ffff027224 */ /* 0x100fe200078e002f */
[----:B0-----:R-:W-:Y:S01]  /*04d0*/  UISETP.NE.AND UP0, UPT, UR4, URZ, UPT ;  /* 0x000000ff0400728c */ /* 0x001fe2000bf05270 */
[----:B------:R-:W-:Y:S01]  /*04e0*/  IMAD.MOV.U32 R3, RZ, RZ, R48 ;  /* 0x000000ffff037224 */ /* 0x000fe200078e0030 */
[----:B------:R-:W-:-:S02]  /*04f0*/  SHF.R.U32.HI R78, RZ, 0x10, R47 ;  /* 0x00000010ff4e7819 */ /* 0x000fc4000001162f */
        /* <DEDUP_REMOVED lines=27> */
[----:B------:R-:W-:Y:S02]  /*06b0*/  CS2R R12, SRZ ;  /* 0x00000000000c7805 */ /* 0x000fe4000001ff00 */
[----:B------:R-:W-:Y:S02]  /*06c0*/  CS2R R14, SRZ ;  /* 0x00000000000e7805 */ /* 0x000fe4000001ff00 */
[----:B------:R-:W-:-:S02]  /*06d0*/  CS2R R8, SRZ ;  /* 0x0000000000087805 */ /* 0x000fc4000001ff00 */
[----:B------:R-:W-:Y:S02]  /*06e0*/  PLOP3.LUT P5, PT, PT, PT, UP0, 0x80, 0x8 ;  /* 0x000000000008781c */ /* 0x000fe40003faf008 */
[----:B------:R-:W-:Y:S02]  /*06f0*/  CS2R R10, SRZ ;  /* 0x00000000000a7805 */ /* 0x000fe4000001ff00 */
        /* <DEDUP_REMOVED lines=8> */
.L_x_1042:
        /* <DEDUP_REMOVED lines=35> */
[----:B------:R-:W-:Y:S02]  /*09b0*/  HADD2.F32 R124, -RZ, R72.H1_H1 ;  /* 0x30000048ff7c7230 */ /* 0x000fe40000004100 */
[----:B--2---:R-:W-:-:S06]  /*09c0*/  IMAD.WIDE.U32 R122, R111, 0x4, R122 ;  /* 0x000000046f7a7825 */ /* 0x004fcc00078e007a */
[----:B------:R1:W5:Y:S01]  /*09d0*/  LDG.E R122, desc[UR10][R122.64] ;  /* 0x0000000a7a7a7981 */ /* 0x000362000c1e1900 */
[----:B------:R-:W-:Y:S02]  /*09e0*/  HADD2.F32 R128, -RZ, R74.H1_H1 ;  /* 0x3000004aff807230 */ /* 0x000fe40000004100 */
[----:B0-----:R-:W-:-:S05]  /*09f0*/  @P0 IMAD.WIDE.U32 R48, R111, 0x8, R48 ;  /* 0x000000086f300825 */ /* 0x001fca00078e0030 */
[----:B------:R0:W5:Y:S01]  /*0a00*/  @P0 LDG.E.64 R60, desc[UR10][R48.64] ;  /* 0x0000000a303c0981 */ /* 0x000162000c1e1b00 */
[----:B-1----:R-:W-:Y:S02]  /*0a10*/  HADD2.F32 R123, -RZ, R73.H1_H1 ;  /* 0x30000049ff7b7230 */ /* 0x002fe40000004100 */
[----:B------:R-:W-:Y:S02]  /*0a20*/  HADD2.F32 R127, -RZ, R75.H1_H1 ;  /* 0x3000004bff7f7230 */ /* 0x000fe40000004100 */
[----:B---3--:R-:W-:-:S05]  /*0a30*/  IMAD.MOV.U32 R3, RZ, RZ, R50 ;  /* 0x000000ffff037224 */ /* 0x008fca00078e0032 */
[----:B------:R-:W-:Y:S02]  /*0a40*/  HADD2.F32 R3, -RZ, R3.H0_H0 ;  /* 0x20000003ff037230 */ /* 0x000fe40000004100 */
[----:B----4-:R-:W-:Y:S01]  /*0a50*/  IMAD.MOV.U32 R45, RZ, RZ, R46 ;  /* 0x000000ffff2d7224 */ /* 0x010fe200078e002e */
[----:B------:R-:W-:Y:S02]  /*0a60*/  SHF.R.U64 R57, R46, 0x10, R47 ;  /* 0x000000102e397819 */ /* 0x000fe4000000122f */
[----:B------:R-:W-:Y:S01]  /*0a70*/  FADD.FTZ R46, -R44, R3 ;  /* 0x000000032c2e7221 */ /* 0x000fe20000010100 */
[----:B------:R-:W-:Y:S02]  /*0a80*/  IMAD.MOV.U32 R54, RZ, RZ, R51 ;  /* 0x000000ffff367224 */ /* 0x000fe400078e0033 */
[----:B------:R-:W-:Y:S02]  /*0a90*/  HADD2.F32 R45, -RZ, R45.H0_H0 ;  /* 0x2000002dff2d7230 */ /* 0x000fe40000004100 */
[----:B-----5:R-:W-:Y:S01]  /*0aa0*/  FMUL.FTZ R3, R121, R46 ;  /* 0x0000002e79037220 */ /* 0x020fe20000410000 */
[--C-:B------:R-:W-:Y:S01]  /*0ab0*/  IMAD.MOV.U32 R55, RZ, RZ, R47.reuse ;  /* 0x000000ffff377224 */ /* 0x100fe200078e002f */
[----:B------:R-:W-:-:S02]  /*0ac0*/  SHF.R.U32.HI R56, RZ, 0x10, R47 ;  /* 0x00000010ff387819 */ /* 0x000fc4000001162f */
[----:B------:R-:W-:Y:S01]  /*0ad0*/  SHF.R.U64 R47, R50, 0x10, R51 ;  /* 0x00000010322f7819 */ /* 0x000fe20000001233 */
[-C--:B------:R-:W-:Y:S01]  /*0ae0*/  FMUL.FTZ R124, R124, R45.reuse ;  /* 0x0000002d7c7c7220 */ /* 0x080fe20000410000 */
[----:B------:R-:W-:Y:S01]  /*0af0*/  FADD.FTZ R20, R20, R45 ;  /* 0x0000002d14147221 */ /* 0x000fe20000010000 */
[----:B------:R-:W-:Y:S01]  /*0b00*/  FFMA.FTZ R40, R3, R45, R40 ;  /* 0x0000002d03287223 */ /* 0x000fe20000010028 */
[----:B------:R-:W-:Y:S01]  /*0b10*/  HADD2.F32 R45, -RZ, R54.H0_H0 ;  /* 0x20000036ff2d7230 */ /* 0x000fe20000004100 */
[----:B0-----:R-:W-:Y:S01]  /*0b20*/  SHF.R.U32.HI R49, RZ, 0x10, R51 ;  /* 0x00000010ff317819 */ /* 0x001fe20000011633 */
[----:B------:R-:W-:Y:S02]  /*0b30*/  HADD2.F32 R47, -RZ, R47.H0_H0 ;  /* 0x2000002fff2f7230 */ /* 0x000fe40000004100 */
[----:B------:R-:W-:Y:S02]  /*0b40*/  HADD2.F32 R48, -RZ, R57.H0_H0 ;  /* 0x20000039ff307230 */ /* 0x000fe40000004100 */
[C---:B------:R-:W-:Y:S01]  /*0b50*/  FADD.FTZ R46, -R44.reuse, R45 ;  /* 0x0000002d2c2e7221 */ /* 0x040fe20000010100 */
[----:B------:R-:W-:Y:S01]  /*0b60*/  FADD.FTZ R126, -R44, R47 ;  /* 0x0000002f2c7e7221 */ /* 0x000fe20000010100 */
[----:B------:R-:W-:-:S02]  /*0b70*/  HADD2.F32 R47, -RZ, R49.H0_H0 ;  /* 0x20000031ff2f7230 */ /* 0x000fc40000004100 */
[----:B------:R-:W-:Y:S01]  /*0b80*/  FMUL.FTZ R125, R121, R46 ;  /* 0x0000002e797d7220 */ /* 0x000fe20000410000 */
[----:B------:R-:W-:Y:S01]  /*0b90*/  FMUL.FTZ R123, R123, R48 ;  /* 0x000000307b7b7220 */ /* 0x000fe20000410000 */
[----:B------:R-:W-:Y:S02]  /*0ba0*/  HADD2.F32 R55, -RZ, R55.H0_H0 ;  /* 0x20000037ff377230 */ /* 0x000fe40000004100 */
[----:B------:R-:W-:Y:S01]  /*0bb0*/  FADD.FTZ R46, RZ, R124 ;  /* 0x0000007cff2e7221 */ /* 0x000fe20000010000 */
[----:B------:R-:W-:Y:S01]  /*0bc0*/  FMUL.FTZ R126, R121, R126 ;  /* 0x0000007e797e7220 */ /* 0x000fe20000410000 */
[----:B------:R-:W-:Y:S01]  /*0bd0*/  FFMA.FTZ R45, R3, R124, RZ ;  /* 0x0000007c032d7223 */ /* 0x000fe200000100ff */
[----:B------:R-:W-:Y:S01]  /*0be0*/  FADD.FTZ R130, -R44, R47 ;  /* 0x0000002f2c827221 */ /* 0x000fe20000010100 */
[----:B------:R-:W-:Y:S02]  /*0bf0*/  HADD2.F32 R50, -RZ, R56.H0_H0 ;  /* 0x20000038ff327230 */ /* 0x000fe40000004100 */
[----:B------:R-:W-:Y:S01]  /*0c00*/  FADD.FTZ R47, R46, R123 ;  /* 0x0000007b2e2f7221 */ /* 0x000fe20000010000 */
        /* <DEDUP_REMOVED lines=15> */
.L_x_972:
[----:B----4-:R-:W-:Y:S05]  /*0d00*/  BSYNC.RECONVERGENT B0 ;  /* 0x0000000000007941 */ /* 0x010fea0003800200 */
.L_x_971:
        /* <DEDUP_REMOVED lines=10> */
[----:B------:R-:W3:Y:S01]  /*0db0*/  LDG.E.64 R52, desc[UR10][R52.64] ;  /* 0x0000000a34347981 */ /* 0x000ee2000c1e1b00 */
[----:B-1----:R-:W-:-:S05]  /*0dc0*/  IMAD.WIDE.U32 R48, R45, 0x8, R48 ;  /* 0x000000082d307825 */ /* 0x002fca00078e0030 */
[----:B------:R2:W4:Y:S01]  /*0dd0*/  LDG.E.64 R56, desc[UR10][R48.64] ;  /* 0x0000000a30387981 */ /* 0x000522000c1e1b00 */
[----:B0-----:R-:W-:-:S05]  /*0de0*/  @P5 IMAD.WIDE.U32 R54, R45, 0x4, R54 ;  /* 0x000000042d365825 */ /* 0x001fca00078e0036 */
[----:B------:R-:W5:Y:S01]  /*0df0*/  @P5 LDG.E R87, desc[UR10][R54.64] ;  /* 0x0000000a36575981 */ /* 0x000f62000c1e1900 */
[----:B------:R-:W-:-:S13]  /*0e00*/  ISETP.NE.AND.EX P0, PT, RZ, UR17, PT, P0 ;  /* 0x00000011ff007c0c */ /* 0x000fda000bf05300 */
[----:B------:R-:W0:Y:S01]  /*0e10*/  @P0 LDC.64 R50, c[0x0][0x438] ;  /* 0x00010e00ff320b82 */ /* 0x000e220000000a00 */
[----:B--2---:R-:W-:-:S05]  /*0e20*/  IMAD.WIDE.U32 R48, R45, 0x4, R58 ;  /* 0x000000042d307825 */ /* 0x004fca00078e003a */
[----:B------:R1:W5:Y:S01]  /*0e30*/  LDG.E R112, desc[UR10][R48.64] ;  /* 0x0000000a30707981 */ /* 0x000362000c1e1900 */
[----:B------:R-:W-:Y:S02]  /*0e40*/  HADD2.F32 R132, -RZ, R76.H1_H1 ;  /* 0x3000004cff847230 */ /* 0x000fe40000004100 */
[--C-:B------:R-:W-:Y:S02]  /*0e50*/  HADD2.F32 R131, -RZ, R77.reuse.H0_H0 ;  /* 0x2000004dff837230 */ /* 0x100fe40000004100 */
[----:B------:R-:W-:Y:S02]  /*0e60*/  HADD2.F32 R136, -RZ, R77.H1_H1 ;  /* 0x3000004dff887230 */ /* 0x000fe40000004100 */
[----:B0-----:R-:W-:-:S05]  /*0e70*/  @P0 IMAD.WIDE.U32 R50, R45, 0x8, R50 ;  /* 0x000000082d320825 */ /* 0x001fca00078e0032 */
[----:B------:R0:W5:Y:S01]  /*0e80*/  @P0 LDG.E.64 R62, desc[UR10][R50.64] ;  /* 0x0000000a323e0981 */ /* 0x000162000c1e1b00 */
[----:B------:R-:W-:Y:S02]  /*0e90*/  HADD2.F32 R135, -RZ, R78.H0_H0 ;  /* 0x2000004eff877230 */ /* 0x000fe40000004100 */
[----:B------:R-:W-:Y:S02]  /*0ea0*/  VIADD R45, R45, 0x100 ;  /* 0x000001002d2d7836 */ /* 0x000fe40000000000 */
[----:B---3--:R-:W-:Y:S01]  /*0eb0*/  IMAD.MOV.U32 R58, RZ, RZ, R52 ;  /* 0x000000ffff3a7224 */ /* 0x008fe200078e0034 */
[----:B------:R-:W-:-:S05]  /*0ec0*/  SHF.R.U64 R52, R52, 0x10, R53 ;  /* 0x0000001034347819 */ /* 0x000fca0000001235 */
[----:B-1----:R-:W-:Y:S01]  /*0ed0*/  HADD2.F32 R49, -RZ, R52.H0_H0 ;  /* 0x20000034ff317230 */ /* 0x002fe20000004100 */
[--C-:B----4-:R-:W-:Y:S01]  /*0ee0*/  SHF.R.U64 R129, R56, 0x10, R57.reuse ;  /* 0x0000001038817819 */ /* 0x110fe20000001239 */
[----:B------:R-:W-:Y:S01]  /*0ef0*/  IMAD.MOV.U32 R59, RZ, RZ, R56 ;  /* 0x000000ffff3b7224 */ /* 0x000fe200078e0038 */
[--C-:B------:R-:W-:Y:S01]  /*0f00*/  SHF.R.U32.HI R137, RZ, 0x10, R57.reuse ;  /* 0x00000010ff897819 */ /* 0x100fe20000011639 */
[----:B------:R-:W-:Y:S02]  /*0f10*/  IMAD.MOV.U32 R133, RZ, RZ, R57 ;  /* 0x000000ffff857224 */ /* 0x000fe400078e0039 */
[----:B------:R-:W-:Y:S02]  /*0f20*/  HADD2.F32 R57, -RZ, R58.H0_H0 ;  /* 0x2000003aff397230 */ /* 0x000fe40000004100 */
[----:B------:R-:W-:Y:S02]  /*0f30*/  IMAD.MOV.U32 R56, RZ, RZ, R53 ;  /* 0x000000ffff387224 */ /* 0x000fe400078e0035 */
[----:B------:R-:W-:Y:S01]  /*0f40*/  FADD.FTZ R134, -R44, R49 ;  /* 0x000000312c867221 */ /* 0x000fe20000010100 */
[----:B------:R-:W-:-:S02]  /*0f50*/  HADD2.F32 R59, -RZ, R59.H0_H0 ;  /* 0x2000003bff3b7230 */ /* 0x000fc40000004100 */
[C---:B------:R-:W-:Y:S01]  /*0f60*/  FADD.FTZ R48, -R44.reuse, R57 ;  /* 0x000000392c307221 */ /* 0x040fe20000010100 */
[----:B------:R-:W-:Y:S02]  /*0f70*/  HADD2.F32 R49, -RZ, R56.H0_H0 ;  /* 0x20000038ff317230 */ /* 0x000fe40000004100 */
[----:B0-----:R-:W-:Y:S02]  /*0f80*/  HADD2.F32 R50, -RZ, R129.H0_H0 ;  /* 0x20000081ff327230 */ /* 0x001fe40000004100 */
[C---:B-----5:R-:W-:Y:S01]  /*0f90*/  FMUL.FTZ R129, R121.reuse, R48 ;  /* 0x0000003079817220 */ /* 0x060fe20000410000 */
[----:B------:R-:W-:Y:S01]  /*0fa0*/  SHF.R.U32.HI R51, RZ, 0x10, R53 ;  /* 0x00000010ff337819 */ /* 0x000fe20000011635 */
[----:B------:R-:W-:Y:S01]  /*0fb0*/  FADD.FTZ R48, -R44, R49 ;  /* 0x000000312c307221 */ /* 0x000fe20000010100 */
[----:B------:R-:W-:Y:S01]  /*0fc0*/  FMUL.FTZ R132, R132, R59 ;  /* 0x0000003b84847220 */ /* 0x000fe20000410000 */
[----:B------:R-:W-:Y:S02]  /*0fd0*/  HADD2.F32 R49, -RZ, R133.H0_H0 ;  /* 0x20000085ff317230 */ /* 0x000fe40000004100 */
[C---:B------:R-:W-:Y:S01]  /*0fe0*/  FMUL.FTZ R134, R121.reuse, R134 ;  /* 0x0000008679867220 */ /* 0x040fe20000410000 */
[----:B------:R-:W-:Y:S01]  /*0ff0*/  FMUL.FTZ R133, R121, R48 ;  /* 0x0000003079857220 */ /* 0x000fe20000410000 */
[----:B------:R-:W-:-:S02]  /*1000*/  HADD2.F32 R51, -RZ, R51.H0_H0 ;  /* 0x20000033ff337230 */ /* 0x000fc40000004100 */
[----:B------:R-:W-:Y:S01]  /*1010*/  FADD.FTZ R48, R47, R132 ;  /* 0x000000842f307221 */ /* 0x000fe20000010000 */
[----:B------:R-:W-:Y:S01]  /*1020*/  FMUL.FTZ R131, R131, R50 ;  /* 0x0000003283837220 */ /* 0x000fe20000410000 */
[----:B------:R-:W-:Y:S01]  /*1030*/  FFMA.FTZ R47, R129, R132, R46 ;  /* 0x00000084812f7223 */ /* 0x000fe2000001002e */
[----:B------:R-:W-:Y:S01]  /*1040*/  FADD.FTZ R17, R17, R50 ;  /* 0x0000003211117221 */ /* 0x000fe20000010000 */
[----:B------:R-:W-:Y:S01]  /*1050*/  FFMA.FTZ R37, R134, R50, R37 ;  /* 0x0000003286257223 */ /* 0x000fe20000010025 */
[----:B------:R-:W-:Y:S02]  /*1060*/  HADD2.F32 R50, -RZ, R137.H0_H0 ;  /* 0x20000089ff327230 */ /* 0x000fe40000004100 */
        /* <DEDUP_REMOVED lines=15> */
[----:B------:R-:W-:-:S07]  /*1160*/  FFMA.FTZ R46, R138, R135, R46 ;  /* 0x000000878a2e7223 */ /* 0x000fce000001002e */
.L_x_974:
[----:B------:R-:W-:Y:S05]  /*1170*/  BSYNC.RECONVERGENT B0 ;  /* 0x0000000000007941 */ /* 0x000fea0003800200 */
.L_x_973:
        /* <DEDUP_REMOVED lines=19> */
[----:B------:R-:W-:Y:S02]  /*12b0*/  HADD2.F32 R92, -RZ, R78.H1_H1 ;  /* 0x3000004eff5c7230 */ /* 0x000fe40000004100 */
[--C-:B------:R-:W-:Y:S02]  /*12c0*/  HADD2.F32 R93, -RZ, R79.reuse.H0_H0 ;  /* 0x2000004fff5d7230 */ /* 0x100fe40000004100 */
[----:B------:R-:W-:Y:S02]  /*12d0*/  HADD2.F32 R96, -RZ, R79.H1_H1 ;  /* 0x3000004fff607230 */ /* 0x000fe40000004100 */
[----:B0-----:R-:W-:-:S05]  /*12e0*/  @P0 IMAD.WIDE.U32 R50, R45, 0x8, R50 ;  /* 0x000000082d320825 */ /* 0x001fca00078e0032 */
[----:B------:R0:W5:Y:S01]  /*12f0*/  @P0 LDG.E.64 R64, desc[UR10][R50.64] ;  /* 0x0000000a32400981 */ /* 0x000162000c1e1b00 */
[----:B------:R-:W-:Y:S02]  /*1300*/  HADD2.F32 R97, -RZ, R80.H0_H0 ;  /* 0x20000050ff617230 */ /* 0x000fe40000004100 */
[----:B------:R-:W-:Y:S02]  /*1310*/  VIADD R45, R45, 0x100 ;  /* 0x000001002d2d7836 */ /* 0x000fe40000000000 */
[----:B---3--:R-:W-:Y:S02]  /*1320*/  IMAD.MOV.U32 R58, RZ, RZ, R52 ;  /* 0x000000ffff3a7224 */ /* 0x008fe400078e0034 */
[----:B----4-:R-:W-:Y:S01]  /*1330*/  IMAD.MOV.U32 R59, RZ, RZ, R48 ;  /* 0x000000ffff3b7224 */ /* 0x010fe200078e0030 */
[--C-:B------:R-:W-:Y:S01]  /*1340*/  SHF.R.U64 R91, R48, 0x10, R49.reuse ;  /* 0x00000010305b7819 */ /* 0x100fe20000001231 */
[--C-:B------:R-:W-:Y:S01]  /*1350*/  IMAD.MOV.U32 R95, RZ, RZ, R49.reuse ;  /* 0x000000ffff5f7224 */ /* 0x100fe200078e0031 */
[----:B------:R-:W-:Y:S01]  /*1360*/  SHF.R.U32.HI R98, RZ, 0x10, R49 ;  /* 0x00000010ff627819 */ /* 0x000fe20000011631 */
[----:B------:R-:W-:Y:S01]  /*1370*/  HADD2.F32 R49, -RZ, R58.H0_H0 ;  /* 0x2000003aff317230 */ /* 0x000fe20000004100 */
[--C-:B------:R-:W-:Y:S01]  /*1380*/  SHF.R.U64 R48, R52, 0x10, R53.reuse ;  /* 0x0000001034307819 */ /* 0x100fe20000001235 */
[----:B------:R-:W-:-:S04]  /*1390*/  IMAD.MOV.U32 R58, RZ, RZ, R53 ;  /* 0x000000ffff3a7224 */ /* 0x000fc800078e0035 */
[----:B0-----:R-:W-:Y:S02]  /*13a0*/  HADD2.F32 R51, -RZ, R48.H0_H0 ;  /* 0x20000030ff337230 */ /* 0x001fe40000004100 */
[C---:B------:R-:W-:Y:S01]  /*13b0*/  FADD.FTZ R48, -R44.reuse, R49 ;  /* 0x000000312c307221 */ /* 0x040fe20000010100 */
[----:B------:R-:W-:Y:S02]  /*13c0*/  HADD2.F32 R49, -RZ, R58.H0_H0 ;  /* 0x2000003aff317230 */ /* 0x000fe40000004100 */
[----:B------:R-:W-:Y:S02]  /*13d0*/  HADD2.F32 R59, -RZ, R59.H0_H0 ;  /* 0x2000003bff3b7230 */ /* 0x000fe40000004100 */
[----:B------:R-:W-:Y:S02]  /*13e0*/  HADD2.F32 R50, -RZ, R91.H0_H0 ;  /* 0x2000005bff327230 */ /* 0x000fe40000004100 */
[----:B-----5:R-:W-:Y:S01]  /*13f0*/  FMUL.FTZ R91, R121, R48 ;  /* 0x00000030795b7220 */ /* 0x020fe20000410000 */
[----:B------:R-:W-:Y:S01]  /*1400*/  SHF.R.U32.HI R52, RZ, 0x10, R53 ;  /* 0x00000010ff347819 */ /* 0x000fe20000011635 */
[C---:B------:R-:W-:Y:S01]  /*1410*/  FADD.FTZ R94, -R44.reuse, R51 ;  /* 0x000000332c5e7221 */ /* 0x040fe20000010100 */
[----:B------:R-:W-:Y:S01]  /*1420*/  FADD.FTZ R48, -R44, R49 ;  /* 0x000000312c307221 */ /* 0x000fe20000010100 */
[----:B------:R-:W-:Y:S01]  /*1430*/  FMUL.FTZ R92, R92, R59 ;  /* 0x0000003b5c5c7220 */ /* 0x000fe20000410000 */
[----:B------:R-:W-:-:S02]  /*1440*/  HADD2.F32 R49, -RZ, R95.H0_H0 ;  /* 0x2000005fff317230 */ /* 0x000fc40000004100 */
[C---:B------:R-:W-:Y:S01]  /*1450*/  FMUL.FTZ R94, R121.reuse, R94 ;  /* 0x0000005e795e7220 */ /* 0x040fe20000410000 */
[----:B------:R-:W-:Y:S01]  /*1460*/  FMUL.FTZ R95, R121, R48 ;  /* 0x00000030795f7220 */ /* 0x000fe20000410000 */
[----:B------:R-:W-:Y:S02]  /*1470*/  HADD2.F32 R51, -RZ, R52.H0_H0 ;  /* 0x20000034ff337230 */ /* 0x000fe40000004100 */
        /* <DEDUP_REMOVED lines=22> */
.L_x_976:
[----:B------:R-:W-:Y:S05]  /*15e0*/  BSYNC.RECONVERGENT B0 ;  /* 0x0000000000007941 */ /* 0x000fea0003800200 */
.L_x_975:
        /* <DEDUP_REMOVED lines=70> */
.L_x_978:
[----:B------:R-:W-:Y:S05]  /*1a50*/  BSYNC.RECONVERGENT B0 ;  /* 0x0000000000007941 */ /* 0x000fea0003800200 */
.L_x_977:
        /* <DEDUP_REMOVED lines=20> */
[----:B------:R-:W-:Y:S01]  /*1ba0*/  HADD2.F32 R114, -RZ, R82.H1_H1 ;  /* 0x30000052ff727230 */ /* 0x000fe20000004100 */
[----:B------:R0:W5:Y:S01]  /*1bb0*/  @P5 LDG.E R109, desc[UR10][R48.64] ;  /* 0x0000000a306d5981 */ /* 0x000162000c1e1900 */
[----:B------:R-:W-:Y:S02]  /*1bc0*/  HADD2.F32 R115, -RZ, R83.H0_H0 ;  /* 0x20000053ff737230 */ /* 0x000fe40000004100 */
[----:B------:R-:W-:Y:S01]  /*1bd0*/  HADD2.F32 R118, -RZ, R84.H0_H0 ;  /* 0x20000054ff767230 */ /* 0x000fe20000004100 */
[--C-:B---3--:R-:W-:Y:S01]  /*1be0*/  SHF.R.U64 R113, R52, 0x10, R53.reuse ;  /* 0x0000001034717819 */ /* 0x108fe20000001235 */
[----:B------:R-:W-:Y:S01]  /*1bf0*/  IMAD.MOV.U32 R45, RZ, RZ, R52 ;  /* 0x000000ffff2d7224 */ /* 0x000fe200078e0034 */
[----:B------:R-:W-:Y:S01]  /*1c00*/  SHF.R.U32.HI R52, RZ, 0x10, R53 ;  /* 0x00000010ff347819 */ /* 0x000fe20000011635 */
[----:B----4-:R-:W-:Y:S01]  /*1c10*/  IMAD.MOV.U32 R58, RZ, RZ, R56 ;  /* 0x000000ffff3a7224 */ /* 0x010fe200078e0038 */
[----:B------:R-:W-:Y:S01]  /*1c20*/  SHF.R.U64 R117, R56, 0x10, R57 ;  /* 0x0000001038757819 */ /* 0x000fe20000001239 */
[----:B------:R-:W-:-:S02]  /*1c30*/  IMAD.MOV.U32 R56, RZ, RZ, R53 ;  /* 0x000000ffff387224 */ /* 0x000fc400078e0035 */
[----:B-1----:R-:W-:Y:S02]  /*1c40*/  HADD2.F32 R51, -RZ, R113.H0_H0 ;  /* 0x20000071ff337230 */ /* 0x002fe40000004100 */
[----:B------:R-:W-:Y:S02]  /*1c50*/  HADD2.F32 R45, -RZ, R45.H0_H0 ;  /* 0x2000002dff2d7230 */ /* 0x000fe40000004100 */
[----:B------:R-:W-:Y:S02]  /*1c60*/  HADD2.F32 R53, -RZ, R56.H0_H0 ;  /* 0x20000038ff357230 */ /* 0x000fe40000004100 */
[----:B------:R-:W-:Y:S02]  /*1c70*/  HADD2.F32 R55, -RZ, R52.H0_H0 ;  /* 0x20000034ff377230 */ /* 0x000fe40000004100 */
[C---:B------:R-:W-:Y:S01]  /*1c80*/  FADD.FTZ R116, -R44.reuse, R51 ;  /* 0x000000332c747221 */ /* 0x040fe20000010100 */
[----:B0-----:R-:W-:Y:S02]  /*1c90*/  HADD2.F32 R49, -RZ, R58.H0_H0 ;  /* 0x2000003aff317230 */ /* 0x001fe40000004100 */
[C---:B------:R-:W-:Y:S01]  /*1ca0*/  FADD.FTZ R48, -R44.reuse, R45 ;  /* 0x0000002d2c307221 */ /* 0x040fe20000010100 */
[C---:B------:R-:W-:Y:S01]  /*1cb0*/  FADD.FTZ R50, -R44.reuse, R53 ;  /* 0x000000352c327221 */ /* 0x040fe20000010100 */
[----:B------:R-:W-:Y:S01]  /*1cc0*/  FADD.FTZ R120, -R44, R55 ;  /* 0x000000372c787221 */ /* 0x000fe20000010100 */
[----:B------:R-:W-:-:S02]  /*1cd0*/  IMAD.MOV.U32 R59, RZ, RZ, R57 ;  /* 0x000000ffff3b7224 */ /* 0x000fc400078e0039 */
[C---:B-----5:R-:W-:Y:S01]  /*1ce0*/  FMUL.FTZ R116, R121.reuse, R116 ;  /* 0x0000007479747220 */ /* 0x060fe20000410000 */
[----:B------:R-:W-:Y:S02]  /*1cf0*/  HADD2.F32 R44, -RZ, R117.H0_H0 ;  /* 0x20000075ff2c7230 */ /* 0x000fe40000004100 */
[----:B------:R-:W-:Y:S01]  /*1d00*/  FMUL.FTZ R113, R121, R48 ;  /* 0x0000003079717220 */ /* 0x000fe20000410000 */
[----:B------:R-:W-:Y:S01]  /*1d10*/  FMUL.FTZ R114, R114, R49 ;  /* 0x0000003172727220 */ /* 0x000fe20000410000 */
[----:B------:R-:W-:Y:S01]  /*1d20*/  SHF.R.U32.HI R57, RZ, 0x10, R57 ;  /* 0x00000010ff397819 */ /* 0x000fe20000011639 */
[----:B------:R-:W-:Y:S02]  /*1d30*/  HADD2.F32 R117, -RZ, R83.H1_H1 ;  /* 0x30000053ff757230 */ /* 0x000fe40000004100 */
[-C--:B------:R-:W-:Y:S01]  /*1d40*/  FMUL.FTZ R115, R115, R44.reuse ;  /* 0x0000002c73737220 */ /* 0x080fe20000410000 */
[----:B------:R-:W-:Y:S02]  /*1d50*/  HADD2.F32 R59, -RZ, R59.H0_H0 ;  /* 0x2000003bff3b7230 */ /* 0x000fe40000004100 */
[----:B------:R-:W-:Y:S01]  /*1d60*/  FADD.FTZ R5, R5, R44 ;  /* 0x0000002c05057221 */ /* 0x000fe20000010000 */
[----:B------:R-:W-:Y:S01]  /*1d70*/  FFMA.FTZ R25, R116, R44, R25 ;  /* 0x0000002c74197223 */ /* 0x000fe20000010019 */
[----:B------:R-:W-:Y:S01]  /*1d80*/  FADD.FTZ R44, R47, R114 ;  /* 0x000000722f2c7221 */ /* 0x000fe20000010000 */
[----:B------:R-:W-:Y:S01]  /*1d90*/  FFMA.FTZ R45, R113, R114, R46 ;  /* 0x00000072712d7223 */ /* 0x000fe2000001002e */
[----:B------:R-:W-:-:S02]  /*1da0*/  HADD2.F32 R48, -RZ, R57.H0_H0 ;  /* 0x20000039ff307230 */ /* 0x000fc40000004100 */
[----:B------:R-:W-:Y:S01]  /*1db0*/  FMUL.FTZ R117, R117, R59 ;  /* 0x0000003b75757220 */ /* 0x000fe20000410000 */
[C---:B------:R-:W-:Y:S01]  /*1dc0*/  FMUL.FTZ R119, R121.reuse, R50 ;  /* 0x0000003279777220 */ /* 0x040fe20000410000 */
        /* <DEDUP_REMOVED lines=14> */
.L_x_980:
[----:B------:R-:W-:Y:S05]  /*1eb0*/  BSYNC.RECONVERGENT B0 ;  /* 0x0000000000007941 */ /* 0x000fea0003800200 */
.L_x_979:
        /* <DEDUP_REMOVED lines=32> */
.L_x_982:
[----:B------:R-:W-:Y:S05]  /*20c0*/  BSYNC.RECONVERGENT B0 ;  /* 0x0000000000007941 */ /* 0x000fea0003800200 */
.L_x_981:
        /* <DEDUP_REMOVED lines=34> */
[----:B------:R-:W-:Y:S01]  /*22f0*/  P2R R56, PR, RZ, 0x1 ;  /* 0x00000001ff387803 */ /* 0x000fe20000000000 */
[----:B------:R-:W-:Y:S01]  /*2300*/  FADD.FTZ R44, R44, R57 ;  /* 0x000000392c2c7221 */ /* 0x000fe20000010000 */
[----:B------:R-:W-:Y:S01]  /*2310*/  ISETP.GE.U32.AND P0, PT, R0, 0x100, PT ;  /* 0x000001000000780c */ /* 0x000fe20003f06070 */
[----:B------:R-:W-:Y:S01]  /*2320*/  FADD.FTZ R58, R58, R139 ;  /* 0x0000008b3a3a7221 */ /* 0x000fe20000010000 */
[----:B0-----:R-:W-:Y:S01]  /*2330*/  ISETP.NE.AND P5, PT, R45, RZ, PT ;  /* 0x000000ff2d00720c */ /* 0x001fe20003fa5270 */
[----:B------:R-:W-:Y:S02]  /*2340*/  FADD.FTZ R44, R59, R44 ;  /* 0x0000002c3b2c7221 */ /* 0x000fe40000010000 */
[----:B------:R-:W-:Y:S02]  /*2350*/  FMUL.FTZ R45, R58, UR9 ;  /* 0x000000093a2d7c20 */ /* 0x000fe40008410000 */
[----:B------:R-:W-:-:S03]  /*2360*/  FMUL.FTZ R44, R44, UR9 ;  /* 0x000000092c2c7c20 */ /* 0x000fc60008410000 */
[----:B------:R-:W-:-:S03]  /*2370*/  FSEL R45, R45, RZ, !P5 ;  /* 0x000000ff2d2d7208 */ /* 0x000fc60006800000 */
        /* <DEDUP_REMOVED lines=32> */
[----:B------:R-:W-:-:S03]  /*2580*/  FMUL.FTZ R48, R121, R48 ;  /* 0x0000003079307220 */ /* 0x000fc60000410000 */
[C---:B------:R-:W-:Y:S01]  /*2590*/  PRMT R46, R47.reuse, 0x7632, R46 ;  /* 0x000076322f2e7816 */ /* 0x040fe2000000002e */
[----:B------:R-:W-:Y:S01]  /*25a0*/  FMUL.FTZ R48, R48, UR14 ;  /* 0x0000000e30307c20 */ /* 0x000fe20008410000 */
[----:B------:R-:W-:-:S04]  /*25b0*/  PRMT R51, R47, 0x7610, R51 ;  /* 0x000076102f337816 */ /* 0x000fc80000000033 */
[----:B------:R-:W-:Y:S02]  /*25c0*/  FSEL R48, R48, RZ, P6 ;  /* 0x000000ff30307208 */ /* 0x000fe40003000000 */
[----:B------:R-:W-:-:S04]  /*25d0*/  ISETP.GE.U32.AND P6, PT, R122, 0x1000000, PT ;  /* 0x010000007a00780c */ /* 0x000fc80003fc6070 */
[----:B------:R-:W-:-:S04]  /*25e0*/  FSEL R49, R50, RZ, P6 ;  /* 0x000000ff32317208 */ /* 0x000fc80003000000 */
[----:B------:R-:W-:-:S04]  /*25f0*/  F2FP.F16.F32.PACK_AB R48, R49, R48 ;  /* 0x000000303130723e */ /* 0x000fc800000000ff */
[C---:B------:R-:W-:Y:S02]  /*2600*/  PRMT R53, R48.reuse, 0x7632, R53 ;  /* 0x0000763230357816 */ /* 0x040fe40000000035 */
[----:B------:R-:W-:Y:S01]  /*2610*/  PRMT R50, R48, 0x7610, R50 ;  /* 0x0000761030327816 */ /* 0x000fe20000000032 */
[----:B------:R-:W-:Y:S06]  /*2620*/  BRA `(.L_x_988) ;  /* 0x0000001400607947 */ /* 0x000fec0003800000 */
.L_x_987:
        /* <DEDUP_REMOVED lines=37> */
.L_x_986:
        /* <DEDUP_REMOVED lines=9> */
[----:B------:R-:W-:Y:S01]  /*2910*/  LOP3.LUT P6, RZ, R122, 0xff, RZ, 0xc0, !PT ;  /* 0x000000ff7aff7812 */ /* 0x000fe200078cc0ff */
[----:B------:R-:W-:Y:S02]  /*2920*/  HADD2.F32 R46, -RZ, R46.H0_H0 ;  /* 0x2000002eff2e7230 */ /* 0x000fe40000004100 */
[----:B------:R-:W-:Y:S01]  /*2930*/  FADD.FTZ R47, R124, -R47 ;  /* 0x8000002f7c2f7221 */ /* 0x000fe20000010000 */
[----:B------:R-:W-:Y:S02]  /*2940*/  HADD2.F32 R48, -RZ, R48.H0_H0 ;  /* 0x20000030ff307230 */ /* 0x000fe40000004100 */
[----:B------:R-:W-:Y:S01]  /*2950*/  FADD.FTZ R50, R123, -R50 ;  /* 0x800000327b327221 */ /* 0x000fe20000010000 */
[-CC-:B------:R-:W-:Y:S01]  /*2960*/  FFMA.FTZ R49, R125, R44.reuse, R45.reuse ;  /* 0x0000002c7d317223 */ /* 0x180fe2000001002d */
[C---:B-----5:R-:W-:Y:S01]  /*2970*/  FFMA.FTZ R46, R121.reuse, R47, R46 ;  /* 0x0000002f792e7223 */ /* 0x060fe2000001002e */
[----:B------:R-:W-:Y:S01]  /*2980*/  FFMA.FTZ R52, R130, R44, R45 ;  /* 0x0000002c82347223 */ /* 0x000fe2000001002d */
[----:B------:R-:W-:Y:S01]  /*2990*/  FFMA.FTZ R48, R121, R50, R48 ;  /* 0x0000003279307223 */ /* 0x000fe20000010030 */
[----:B------:R-:W-:Y:S01]  /*29a0*/  SHF.R.U32.HI R50, RZ, 0x10, R61 ;  /* 0x00000010ff327819 */ /* 0x000fe2000001163d */
[----:B------:R-:W-:Y:S01]  /*29b0*/  FMUL.FTZ R46, R46, UR14 ;  /* 0x0000000e2e2e7c20 */ /* 0x000fe20008410000 */
[----:B------:R-:W-:Y:S01]  /*29c0*/  FADD.FTZ R49, R128, -R49 ;  /* 0x8000003180317221 */ /* 0x000fe20000010000 */
[----:B------:R-:W-:Y:S01]  /*29d0*/  FMUL.FTZ R48, R48, UR14 ;  /* 0x0000000e30307c20 */ /* 0x000fe20008410000 */
[----:B------:R-:W-:Y:S01]  /*29e0*/  FADD.FTZ R52, R127, -R52 ;  /* 0x800000347f347221 */ /* 0x000fe20000010000 */
[----:B------:R-:W-:Y:S01]  /*29f0*/  HADD2.F32 R50, -RZ, R50.H0_H0 ;  /* 0x20000032ff327230 */ /* 0x000fe20000004100 */
[----:B------:R-:W-:-:S02]  /*2a00*/  FSEL R46, R46, RZ, P6 ;  /* 0x000000ff2e2e7208 */ /* 0x000fc40003000000 */
[----:B------:R-:W-:Y:S02]  /*2a10*/  LOP3.LUT P6, RZ, R122, 0xff00, RZ, 0xc0, !PT ;  /* 0x0000ff007aff7812 */ /* 0x000fe400078cc0ff */
[----:B------:R-:W-:Y:S02]  /*2a20*/  FFMA.FTZ R50, R121, R52, R50 ;  /* 0x0000003479327223 */ /* 0x000fe40000010032 */
[----:B------:R-:W-:Y:S01]  /*2a30*/  FSEL R47, R48, RZ, P6 ;  /* 0x000000ff302f7208 */ /* 0x000fe20003000000 */
[----:B------:R-:W-:Y:S01]  /*2a40*/  IMAD.MOV.U32 R48, RZ, RZ, R61 ;  /* 0x000000ffff307224 */ /* 0x000fe200078e003d */
[----:B------:R-:W-:Y:S01]  /*2a50*/  LOP3.LUT P6, RZ, R122, 0xff0000, RZ, 0xc0, !PT ;  /* 0x00ff00007aff7812 */ /* 0x000fe200078cc0ff */
[----:B------:R-:W-:Y:S01]  /*2a60*/  FMUL.FTZ R50, R50, UR14 ;  /* 0x0000000e32327c20 */ /* 0x000fe20008410000 */
[----:B------:R-:W-:Y:S02]  /*2a70*/  F2FP.F16.F32.PACK_AB R47, R47, R46 ;  /* 0x0000002e2f2f723e */ /* 0x000fe400000000ff */
[----:B------:R-:W-:-:S02]  /*2a80*/  HADD2.F32 R48, -RZ, R48.H0_H0 ;  /* 0x20000030ff307230 */ /* 0x000fc40000004100 */
[C---:B------:R-:W-:Y:S02]  /*2a90*/  PRMT R46, R47.reuse, 0x7632, R46 ;  /* 0x000076322f2e7816 */ /* 0x040fe4000000002e */
        /* <DEDUP_REMOVED lines=10> */
.L_x_989:
[----:B------:R-:W-:Y:S02]  /*2b40*/  IMAD.MOV.U32 R46, RZ, RZ, R60 ;  /* 0x000000ffff2e7224 */ /* 0x000fe400078e003c */
[-C--:B------:R-:W-:Y:S01]  /*2b50*/  FFMA.FTZ R47, R3, R44.reuse, R45 ;  /* 0x0000002c032f7223 */ /* 0x080fe2000001002d */
[----:B------:R-:W-:Y:S01]  /*2b60*/  SHF.R.U64 R49, R60, 0x10, R61 ;  /* 0x000000103c317819 */ /* 0x000fe2000000123d */
[----:B------:R-:W-:Y:S01]  /*2b70*/  FFMA.FTZ R51, R125, R44, R45 ;  /* 0x0000002c7d337223 */ /* 0x000fe2000001002d */
[----:B------:R-:W-:Y:S01]  /*2b80*/  LOP3.LUT P6, RZ, R122, 0xff, RZ, 0xc0, !PT ;  /* 0x000000ff7aff7812 */ /* 0x000fe200078cc0ff */
[----:B------:R-:W-:Y:S02]  /*2b90*/  HADD2.F32 R48, -RZ, R46.H0_H0 ;  /* 0x2000002eff307230 */ /* 0x000fe40000004100 */
[----:B------:R-:W-:Y:S01]  /*2ba0*/  FADD.FTZ R46, R124, -R47 ;  /* 0x8000002f7c2e7221 */ /* 0x000fe20000010000 */
[----:B------:R-:W-:-:S03]  /*2bb0*/  HADD2.F32 R50, -RZ, R49.H0_H0 ;  /* 0x20000031ff327230 */ /* 0x000fc60000004100 */
        /* <DEDUP_REMOVED lines=14> */
[----:B------:R-:W-:Y:S01]  /*2ca0*/  LOP3.LUT P6, RZ, R122, 0xff0000, RZ, 0xc0, !PT ;  /* 0x00ff00007aff7812 */ /* 0x000fe200078cc0ff */
[----:B------:R-:W-:Y:S01]  /*2cb0*/  FFMA.FTZ R52, R130, R44, R45 ;  /* 0x0000002c82347223 */ /* 0x000fe2000001002d */
[----:B------:R-:W-:Y:S01]  /*2cc0*/  F2FP.F16.F32.PACK_AB R49, R49, R48 ;  /* 0x000000303131723e */ /* 0x000fe200000000ff */
[----:B------:R-:W-:Y:S01]  /*2cd0*/  FMUL.FTZ R51, R50, UR14 ;  /* 0x0000000e32337c20 */ /* 0x000fe20008410000 */
[----:B------:R-:W-:Y:S01]  /*2ce0*/  PRMT R72, R47, 0x7610, R72 ;  /* 0x000076102f487816 */ /* 0x000fe20000000048 */
[----:B------:R-:W-:Y:S01]  /*2cf0*/  FADD.FTZ R52, R127, -R52 ;  /* 0x800000347f347221 */ /* 0x000fe20000010000 */
[----:B------:R-:W-:-:S02]  /*2d00*/  PRMT R46, R49, 0x7632, R46 ;  /* 0x00007632312e7816 */ /* 0x000fc4000000002e */
[----:B------:R-:W-:Y:S02]  /*2d10*/  FSEL R53, R51, RZ, P6 ;  /* 0x000000ff33357208 */ /* 0x000fe40003000000 */
[----:B------:R-:W-:Y:S02]  /*2d20*/  SHF.R.U32.HI R51, RZ, 0x10, R61 ;  /* 0x00000010ff337819 */ /* 0x000fe4000001163d */
[----:B------:R-:W-:Y:S02]  /*2d30*/  ISETP.GE.U32.AND P6, PT, R122, 0x1000000, PT ;  /* 0x010000007a00780c */ /* 0x000fe40003fc6070 */
[----:B------:R-:W-:Y:S01]  /*2d40*/  F2FP.F16.F32.PACK_AB R53, R53, R50 ;  /* 0x000000323535723e */ /* 0x000fe200000000ff */
[----:B------:R-:W-:Y:S01]  /*2d50*/  HADD2.F32 R54, -RZ, R51.H0_H0 ;  /* 0x20000033ff367230 */ /* 0x000fe20000004100 */
[----:B------:R-:W-:Y:S02]  /*2d60*/  PRMT R76, R49, 0x7610, R76 ;  /* 0x00007610314c7816 */ /* 0x000fe4000000004c */
[----:B------:R-:W-:-:S02]  /*2d70*/  PRMT R50, R53, 0x7632, R50 ;  /* 0x0000763235327816 */ /* 0x000fc40000000032 */
[----:B------:R-:W-:Y:S01]  /*2d80*/  FFMA.FTZ R52, R121, R52, R54 ;  /* 0x0000003479347223 */ /* 0x000fe20000010036 */
[----:B------:R-:W-:-:S03]  /*2d90*/  PRMT R85, R53, 0x7610, R85 ;  /* 0x0000761035557816 */ /* 0x000fc60000000055 */
[----:B------:R-:W-:-:S05]  /*2da0*/  FMUL.FTZ R51, R52, UR14 ;  /* 0x0000000e34337c20 */ /* 0x000fca0008410000 */
[----:B------:R-:W-:Y:S02]  /*2db0*/  FSEL R55, R51, RZ, P6 ;  /* 0x000000ff33377208 */ /* 0x000fe40003000000 */
[----:B------:R-:W-:Y:S02]  /*2dc0*/  PRMT R51, R47, 0x7632, R51 ;  /* 0x000076322f337816 */ /* 0x000fe40000000033 */
[----:B------:R-:W-:-:S04]  /*2dd0*/  F2FP.F16.F32.PACK_AB R55, R55, R52 ;  /* 0x000000343737723e */ /* 0x000fc800000000ff */
[C---:B------:R-:W-:Y:S02]  /*2de0*/  PRMT R53, R55.reuse, 0x7632, R53 ;  /* 0x0000763237357816 */ /* 0x040fe40000000035 */
[----:B------:R-:W-:Y:S01]  /*2df0*/  PRMT R88, R55, 0x7610, R88 ;  /* 0x0000761037587816 */ /* 0x000fe20000000058 */
[----:B------:R-:W-:Y:S06]  /*2e00*/  BRA `(.L_x_988) ;  /* 0x0000000c00687947 */ /* 0x000fec0003800000 */
.L_x_985:
        /* <DEDUP_REMOVED lines=52> */
.L_x_991:
        /* <DEDUP_REMOVED lines=18> */
[----:B------:R-:W-:-:S04]  /*3270*/  FMUL.FTZ R58, R121, R46 ;  /* 0x0000002e793a7220 */ /* 0x000fc80000410000 */
[C---:B------:R-:W-:Y:S01]  /*3280*/  FMUL.FTZ R46, R58.reuse, UR14 ;  /* 0x0000000e3a2e7c20 */ /* 0x040fe20008410000 */
[----:B------:R-:W-:-:S04]  /*3290*/  F2FP.F16.F32.PACK_AB R57, R58, R57 ;  /* 0x000000393a39723e */ /* 0x000fc800000000ff */
[----:B------:R-:W-:Y:S02]  /*32a0*/  FSEL R59, R46, RZ, P6 ;  /* 0x000000ff2e3b7208 */ /* 0x000fe40003000000 */
[----:B------:R-:W-:Y:S02]  /*32b0*/  ISETP.GE.U32.AND P6, PT, R70, 0x1000000, PT ;  /* 0x010000004600780c */ /* 0x000fe40003fc6070 */
[----:B------:R-:W-:Y:S02]  /*32c0*/  PRMT R88, R57, 0x7632, R88 ;  /* 0x0000763239587816 */ /* 0x000fe40000000058 */
[----:B------:R-:W-:Y:S01]  /*32d0*/  FSEL R86, R46, RZ, P6 ;  /* 0x000000ff2e567208 */ /* 0x000fe20003000000 */
[----:B------:R-:W-:Y:S01]  /*32e0*/  FADD.FTZ R46, R124, -R47 ;  /* 0x8000002f7c2e7221 */ /* 0x000fe20000010000 */
[----:B------:R-:W-:Y:S02]  /*32f0*/  LOP3.LUT P6, RZ, R122, 0xff, RZ, 0xc0, !PT ;  /* 0x000000ff7aff7812 */ /* 0x000fe400078cc0ff */
[----:B------:R-:W-:Y:S01]  /*3300*/  F2FP.F16.F32.PACK_AB R59, R86, R59 ;  /* 0x0000003b563b723e */ /* 0x000fe200000000ff */
[----:B------:R-:W-:Y:S01]  /*3310*/  FMUL.FTZ R46, R121, R46 ;  /* 0x0000002e792e7220 */ /* 0x000fe20000410000 */
[----:B------:R-:W-:-:S02]  /*3320*/  PRMT R75, R57, 0x7610, R75 ;  /* 0x00007610394b7816 */ /* 0x000fc4000000004b */
[----:B------:R-:W-:Y:S01]  /*3330*/  PRMT R86, R59, 0x7632, R86 ;  /* 0x000076323b567816 */ /* 0x000fe20000000056 */
[----:B------:R-:W-:-:S05]  /*3340*/  FMUL.FTZ R47, R46, UR14 ;  /* 0x0000000e2e2f7c20 */ /* 0x000fca0008410000 */
        /* <DEDUP_REMOVED lines=19> */
.L_x_990:
        /* <DEDUP_REMOVED lines=33> */
[----:B------:R-:W-:Y:S02]  /*3690*/  SHF.R.U32.HI R49, RZ, 0x10, R61 ;  /* 0x00000010ff317819 */ /* 0x000fe4000001163d */
[----:B------:R-:W-:Y:S01]  /*36a0*/  PRMT R75, R48, 0x7632, R75 ;  /* 0x00007632304b7816 */ /* 0x000fe2000000004b */
[----:B------:R-:W-:Y:S01]  /*36b0*/  FFMA.FTZ R46, R121, R46, R50 ;  /* 0x0000002e792e7223 */ /* 0x000fe20000010032 */
[----:B------:R-:W-:Y:S01]  /*36c0*/  FFMA.FTZ R50, R130, R44, R45 ;  /* 0x0000002c82327223 */ /* 0x000fe2000001002d */
[----:B------:R-:W-:-:S02]  /*36d0*/  HADD2.F32 R54, -RZ, R49.H0_H0 ;  /* 0x20000031ff367230 */ /* 0x000fc40000004100 */
        /* <DEDUP_REMOVED lines=14> */
[----:B------:R-:W-:Y:S02]  /*37c0*/  F2FP.F16.F32.PACK_AB R49, R49, R54 ;  /* 0x000000363131723e */ /* 0x000fe400000000ff */
[----:B------:R-:W-:Y:S02]  /*37d0*/  PRMT R50, R48, 0x7610, R50 ;  /* 0x0000761030327816 */ /* 0x000fe40000000032 */
[C---:B------:R-:W-:Y:S02]  /*37e0*/  PRMT R86, R49.reuse, 0x7632, R86 ;  /* 0x0000763231567816 */ /* 0x040fe40000000056 */
[----:B------:R-:W-:Y:S01]  /*37f0*/  PRMT R53, R49, 0x7610, R53 ;  /* 0x0000761031357816 */ /* 0x000fe20000000035 */
[----:B------:R-:W-:Y:S06]  /*3800*/  BRA `(.L_x_988) ;  /* 0x0000000000e87947 */ /* 0x000fec0003800000 */
.L_x_992:
[----:B------:R-:W-:Y:S02]  /*3810*/  IMAD.MOV.U32 R46, RZ, RZ, R61 ;  /* 0x000000ffff2e7224 */ /* 0x000fe400078e003d */
[----:B------:R-:W-:Y:S01]  /*3820*/  FFMA.FTZ R47, R125, R44, R45 ;  /* 0x0000002c7d2f7223 */ /* 0x000fe2000001002d */
[----:B------:R-:W-:Y:S02]  /*3830*/  LOP3.LUT P6, RZ, R122, 0xff0000, RZ, 0xc0, !PT ;  /* 0x00ff00007aff7812 */ /* 0x000fe400078cc0ff */
[----:B------:R-:W-:Y:S01]  /*3840*/  SHF.R.U64 R50, R60, 0x10, R61 ;  /* 0x000000103c327819 */ /* 0x000fe2000000123d */
[----:B------:R-:W-:Y:S02]  /*3850*/  HADD2.F32 R48, -RZ, R46.H0_H0 ;  /* 0x2000002eff307230 */ /* 0x000fe40000004100 */
[----:B------:R-:W-:Y:S01]  /*3860*/  FADD.FTZ R46, R128, -R47 ;  /* 0x8000002f802e7221 */ /* 0x000fe20000010000 */
[----:B------:R-:W-:Y:S01]  /*3870*/  SHF.R.U32.HI R47, RZ, 0x10, R61 ;  /* 0x00000010ff2f7819 */ /* 0x000fe2000001163d */
[----:B------:R-:W-:-:S02]  /*3880*/  HADD2.F32 R50, -RZ, R50.H0_H0 ;  /* 0x20000032ff327230 */ /* 0x000fc40000004100 */
[----:B-----5:R-:W-:Y:S02]  /*3890*/  FFMA.FTZ R54, R121, R46, R48 ;  /* 0x0000002e79367223 */ /* 0x020fe40000010030 */
[----:B------:R-:W-:Y:S02]  /*38a0*/  HADD2.F32 R48, -RZ, R47.H0_H0 ;  /* 0x2000002fff307230 */ /* 0x000fe40000004100 */
[----:B------:R-:W-:Y:S01]  /*38b0*/  FFMA.FTZ R47, R3, R44, R45 ;  /* 0x0000002c032f7223 */ /* 0x000fe2000001002d */
[----:B------:R-:W-:-:S05]  /*38c0*/  FMUL.FTZ R46, R54, UR14 ;  /* 0x0000000e362e7c20 */ /* 0x000fca0008410000 */
        /* <DEDUP_REMOVED lines=8> */
[----:B------:R-:W-:-:S04]  /*3950*/  FFMA.FTZ R58, R121, R46, R48 ;  /* 0x0000002e793a7223 */ /* 0x000fc80000010030 */
[C---:B------:R-:W-:Y:S01]  /*3960*/  FMUL.FTZ R46, R58.reuse, UR14 ;  /* 0x0000000e3a2e7c20 */ /* 0x040fe20008410000 */
[----:B------:R-:W-:-:S04]  /*3970*/  F2FP.F16.F32.PACK_AB R57, R58, R57 ;  /* 0x000000393a39723e */ /* 0x000fc800000000ff */
[----:B------:R-:W-:Y:S02]  /*3980*/  FSEL R59, R46, RZ, P6 ;  /* 0x000000ff2e3b7208 */ /* 0x000fe40003000000 */
[----:B------:R-:W-:Y:S02]  /*3990*/  ISETP.GE.U32.AND P6, PT, R70, 0x1000000, PT ;  /* 0x010000004600780c */ /* 0x000fe40003fc6070 */
[----:B------:R-:W-:Y:S02]  /*39a0*/  PRMT R88, R57, 0x7632, R88 ;  /* 0x0000763239587816 */ /* 0x000fe40000000058 */
[----:B------:R-:W-:Y:S01]  /*39b0*/  FSEL R86, R46, RZ, P6 ;  /* 0x000000ff2e567208 */ /* 0x000fe20003000000 */
[----:B------:R-:W-:Y:S01]  /*39c0*/  IMAD.MOV.U32 R46, RZ, RZ, R60 ;  /* 0x000000ffff2e7224 */ /* 0x000fe200078e003c */
[----:B------:R-:W-:Y:S02]  /*39d0*/  LOP3.LUT P6, RZ, R122, 0xff, RZ, 0xc0, !PT ;  /* 0x000000ff7aff7812 */ /* 0x000fe400078cc0ff */
[----:B------:R-:W-:-:S02]  /*39e0*/  F2FP.F16.F32.PACK_AB R59, R86, R59 ;  /* 0x0000003b563b723e */ /* 0x000fc400000000ff */
[----:B------:R-:W-:Y:S02]  /*39f0*/  HADD2.F32 R48, -RZ, R46.H0_H0 ;  /* 0x2000002eff307230 */ /* 0x000fe40000004100 */
        /* <DEDUP_REMOVED lines=10> */
[----:B------:R-:W-:Y:S01]  /*3aa0*/  F2FP.F16.F32.PACK_AB R49, R49, R46 ;  /* 0x0000002e3131723e */ /* 0x000fe200000000ff */
[----:B------:R-:W-:Y:S01]  /*3ab0*/  FMUL.FTZ R50, R48, UR14 ;  /* 0x0000000e30327c20 */ /* 0x000fe20008410000 */
        /* <DEDUP_REMOVED lines=14> */
[----:B------:R-:W-:-:S07]  /*3ba0*/  PRMT R53, R59, 0x7610, R53 ;  /* 0x000076103b357816 */ /* 0x000fce0000000035 */
.L_x_988:
        /* <DEDUP_REMOVED lines=18> */
.L_x_993:
        /* <DEDUP_REMOVED lines=12> */
.L_x_994:
[----:B------:R-:W-:-:S07]  /*3d90*/  VIADD R111, R111, 0x100 ;  /* 0x000001006f6f7836 */ /* 0x000fce0000000000 */
.L_x_984:
[----:B------:R-:W-:Y:S05]  /*3da0*/  BSYNC.RECONVERGENT B0 ;  /* 0x0000000000007941 */ /* 0x000fea0003800200 */
.L_x_983:
        /* <DEDUP_REMOVED lines=13> */
[----:B------:R-:W-:Y:S02]  /*3e80*/  LOP3.LUT P6, RZ, R112, 0xff0000, RZ, 0xc0, !PT ;  /* 0x00ff000070ff7812 */ /* 0x000fe400078cc0ff */
[----:B------:R-:W-:Y:S01]  /*3e90*/  SHF.R.U64 R50, R62, 0x10, R63 ;  /* 0x000000103e327819 */ /* 0x000fe2000000123f */
[----:B------:R-:W-:Y:S02]  /*3ea0*/  HADD2.F32 R48, -RZ, R46.H0_H0 ;  /* 0x2000002eff307230 */ /* 0x000fe40000004100 */
[----:B------:R-:W-:Y:S01]  /*3eb0*/  FADD.FTZ R46, R136, -R47 ;  /* 0x8000002f882e7221 */ /* 0x000fe20000010000 */
[----:B------:R-:W-:Y:S01]  /*3ec0*/  FFMA.FTZ R47, R129, R44, R45 ;  /* 0x0000002c812f7223 */ /* 0x000fe2000001002d */
[----:B------:R-:W-:-:S02]  /*3ed0*/  HADD2.F32 R50, -RZ, R50.H0_H0 ;  /* 0x20000032ff327230 */ /* 0x000fc40000004100 */
[----:B-----5:R-:W-:Y:S01]  /*3ee0*/  FFMA.FTZ R52, R121, R46, R48 ;  /* 0x0000002e79347223 */ /* 0x020fe20000010030 */
[----:B------:R-:W-:-:S03]  /*3ef0*/  SHF.R.U32.HI R48, RZ, 0x10, R63 ;  /* 0x00000010ff307819 */ /* 0x000fc6000001163f */
[----:B------:R-:W-:Y:S02]  /*3f00*/  FMUL.FTZ R46, R52, UR14 ;  /* 0x0000000e342e7c20 */ /* 0x000fe40008410000 */
[----:B------:R-:W-:-:S03]  /*3f10*/  HADD2.F32 R48, -RZ, R48.H0_H0 ;  /* 0x20000030ff307230 */ /* 0x000fc60000004100 */
[C---:B------:R-:W-:Y:S02]  /*3f20*/  FSEL R53, R46.reuse, RZ, P6 ;  /* 0x000000ff2e357208 */ /* 0x040fe40003000000 */
        /* <DEDUP_REMOVED lines=40> */
[C---:B------:R-:W-:Y:S02]  /*41b0*/  PRMT R74, R50.reuse, 0x7632, R74 ;  /* 0x00007632324a7816 */ /* 0x040fe4000000004a */
[----:B------:R-:W-:Y:S02]  /*41c0*/  PRMT R46, R50, 0x7610, R46 ;  /* 0x00007610322e7816 */ /* 0x000fe4000000002e */
[----:B------:R-:W-:Y:S02]  /*41d0*/  PRMT R73, R47, 0x7610, R73 ;  /* 0x000076102f497816 */ /* 0x000fe40000000049 */
[----:B------:R-:W-:Y:S02]  /*41e0*/  PRMT R50, R53, 0x7632, R50 ;  /* 0x0000763235327816 */ /* 0x000fe40000000032 */
[----:B------:R-:W-:Y:S01]  /*41f0*/  PRMT R51, R57, 0x7610, R51 ;  /* 0x0000761039337816 */ /* 0x000fe20000000033 */
[----:B------:R-:W-:Y:S06]  /*4200*/  BRA `(.L_x_1000) ;  /* 0x0000001000dc7947 */ /* 0x000fec0003800000 */
.L_x_999:
[----:B01----:R-:W-:Y:S01]  /*4210*/  SHF.R.U64 R47, R62, 0x10, R63 ;  /* 0x000000103e2f7819 */ /* 0x003fe2000000123f */
[-C--:B------:R-:W-:Y:S01]  /*4220*/  FFMA.FTZ R46, R134, R44.reuse, R45 ;  /* 0x0000002c862e7223 */ /* 0x080fe2000001002d */
[----:B------:R-:W-:Y:S02]  /*4230*/  LOP3.LUT P6, RZ, R112, 0xff00, RZ, 0xc0, !PT ;  /* 0x0000ff0070ff7812 */ /* 0x000fe400078cc0ff */
[----:B------:R-:W-:Y:S01]  /*4240*/  SHF.R.U32.HI R53, RZ, 0x10, R63 ;  /* 0x00000010ff357819 */ /* 0x000fe2000001163f */
        /* <DEDUP_REMOVED lines=26> */
[C---:B------:R-:W-:Y:S02]  /*43f0*/  PRMT R75, R51.reuse, 0x7632, R75 ;  /* 0x00007632334b7816 */ /* 0x040fe4000000004b */
[----:B------:R-:W-:Y:S01]  /*4400*/  PRMT R50, R51, 0x7610, R50 ;  /* 0x0000761033327816 */ /* 0x000fe20000000032 */
        /* <DEDUP_REMOVED lines=21> */
.L_x_998:
        /* <DEDUP_REMOVED lines=54> */
.L_x_1001:
        /* <DEDUP_REMOVED lines=44> */
.L_x_997:
        /* <DEDUP_REMOVED lines=43> */
[----:B------:R-:W-:Y:S02]  /*4e30*/  PRMT R50, R51, 0x7632, R50 ;  /* 0x0000763233327816 */ /* 0x000fe40000000032 */
[----:B------:R-:W-:Y:S02]  /*4e40*/  F2FP.F16.F32.PACK_AB R53, R53, R52 ;  /* 0x000000343535723e */ /* 0x000fe400000000ff */
[----:B------:R-:W-:Y:S02]  /*4e50*/  PRMT R85, R51, 0x7610, R85 ;  /* 0x0000761033557816 */ /* 0x000fe40000000055 */
[----:B------:R-:W-:-:S02]  /*4e60*/  PRMT R46, R49, 0x7632, R46 ;  /* 0x00007632312e7816 */ /* 0x000fc4000000002e */
[----:B------:R-:W-:Y:S02]  /*4e70*/  PRMT R76, R49, 0x7610, R76 ;  /* 0x00007610314c7816 */ /* 0x000fe4000000004c */
[C---:B------:R-:W-:Y:S02]  /*4e80*/  PRMT R51, R53.reuse, 0x7632, R51 ;  /* 0x0000763235337816 */ /* 0x040fe40000000033 */
[----:B------:R-:W-:Y:S01]  /*4e90*/  PRMT R88, R53, 0x7610, R88 ;  /* 0x0000761035587816 */ /* 0x000fe20000000058 */
[----:B------:R-:W-:Y:S06]  /*4ea0*/  BRA `(.L_x_1000) ;  /* 0x0000000400b47947 */ /* 0x000fec0003800000 */
.L_x_1003:
[----:B01----:R-:W-:Y:S02]  /*4eb0*/  IMAD.MOV.U32 R46, RZ, RZ, R62 ;  /* 0x000000ffff2e7224 */ /* 0x003fe400078e003e */
        /* <DEDUP_REMOVED lines=8> */
[----:B------:R-:W-:Y:S02]  /*4f40*/  HADD2.F32 R50, -RZ, R47.H0_H0 ;  /* 0x2000002fff327230 */ /* 0x000fe40000004100 */
        /* <DEDUP_REMOVED lines=16> */
[----:B------:R-:W-:Y:S01]  /*5050*/  HADD2.F32 R52, -RZ, R49.H0_H0 ;  /* 0x20000031ff347230 */ /* 0x000fe20000004100 */
        /* <DEDUP_REMOVED lines=8> */
[----:B------:R-:W-:-:S04]  /*50e0*/  F2FP.F16.F32.PACK_AB R48, R49, R48 ;  /* 0x000000303130723e */ /* 0x000fc800000000ff */
[C---:B------:R-:W-:Y:S02]  /*50f0*/  PRMT R51, R48.reuse, 0x7632, R51 ;  /* 0x0000763230337816 */ /* 0x040fe40000000033 */
[----:B------:R-:W-:Y:S01]  /*5100*/  PRMT R50, R48, 0x7610, R50 ;  /* 0x0000761030327816 */ /* 0x000fe20000000032 */
[----:B------:R-:W-:Y:S06]  /*5110*/  BRA `(.L_x_1000) ;  /* 0x0000000400187947 */ /* 0x000fec0003800000 */
.L_x_1002:
        /* <DEDUP_REMOVED lines=22> */
[----:B------:R-:W-:Y:S02]  /*5280*/  F2FP.F16.F32.PACK_AB R47, R47, R46 ;  /* 0x0000002e2f2f723e */ /* 0x000fe400000000ff */
[----:B------:R-:W-:Y:S02]  /*5290*/  FSEL R49, R49, RZ, P6 ;  /* 0x000000ff31317208 */ /* 0x000fe40003000000 */
[----:B------:R-:W-:Y:S02]  /*52a0*/  LOP3.LUT P6, RZ, R112, 0xff0000, RZ, 0xc0, !PT ;  /* 0x00ff000070ff7812 */ /* 0x000fe400078cc0ff */
[----:B------:R-:W-:-:S02]  /*52b0*/  F2FP.F16.F32.PACK_AB R49, R49, R48 ;  /* 0x000000303131723e */ /* 0x000fc400000000ff */
[----:B------:R-:W-:Y:S02]  /*52c0*/  FSEL R51, R51, RZ, P6 ;  /* 0x000000ff33337208 */ /* 0x000fe40003000000 */
        /* <DEDUP_REMOVED lines=13> */
.L_x_1004:
        /* <DEDUP_REMOVED lines=29> */
[----:B------:R-:W-:-:S07]  /*5570*/  PRMT R50, R48, 0x7610, R50 ;  /* 0x0000761030327816 */ /* 0x000fce0000000032 */
.L_x_1000:
        /* <DEDUP_REMOVED lines=16> */
.L_x_1005:
        /* <DEDUP_REMOVED lines=10> */
.L_x_1006:
[----:B------:R-:W-:-:S07]  /*5720*/  VIADD R111, R111, 0x100 ;  /* 0x000001006f6f7836 */ /* 0x000fce0000000000 */
.L_x_996:
[----:B------:R-:W-:Y:S05]  /*5730*/  BSYNC.RECONVERGENT B0 ;  /* 0x0000000000007941 */ /* 0x000fea0003800200 */
.L_x_995:
        /* <DEDUP_REMOVED lines=70> */
.L_x_1011:
[----:B012---:R-:W-:Y:S01]  /*5ba0*/  SHF.R.U64 R47, R64, 0x10, R65 ;  /* 0x00000010402f7819 */ /* 0x007fe20000001241 */
        /* <DEDUP_REMOVED lines=52> */
.L_x_1010:
        /* <DEDUP_REMOVED lines=54> */
.L_x_1013:
        /* <DEDUP_REMOVED lines=44> */
.L_x_1009:
        /* <DEDUP_REMOVED lines=51> */
.L_x_1015:
[----:B012---:R-:W-:Y:S02]  /*6840*/  IMAD.MOV.U32 R46, RZ, RZ, R64 ;  /* 0x000000ffff2e7224 */ /* 0x007fe400078e0040 */
        /* <DEDUP_REMOVED lines=38> */
.L_x_1014:
        /* <DEDUP_REMOVED lines=40> */
.L_x_1016:
        /* <DEDUP_REMOVED lines=30> */
.L_x_1012:
        /* <DEDUP_REMOVED lines=16> */
.L_x_1017:
        /* <DEDUP_REMOVED lines=10> */
.L_x_1018:
[----:B------:R-:W-:-:S07]  /*70b0*/  VIADD R111, R111, 0x100 ;  /* 0x000001006f6f7836 */ /* 0x000fce0000000000 */
.L_x_1008:
[----:B------:R-:W-:Y:S05]  /*70c0*/  BSYNC.RECONVERGENT B0 ;  /* 0x0000000000007941 */ /* 0x000fea0003800200 */
.L_x_1007:
        /* <DEDUP_REMOVED lines=70> */
.L_x_1023:
        /* <DEDUP_REMOVED lines=53> */
.L_x_1022:
        /* <DEDUP_REMOVED lines=54> */
.L_x_1025:
        /* <DEDUP_REMOVED lines=44> */
.L_x_1021:
        /* <DEDUP_REMOVED lines=51> */
.L_x_1027:
        /* <DEDUP_REMOVED lines=39> */
.L_x_1026:
        /* <DEDUP_REMOVED lines=40> */
.L_x_1028:
        /* <DEDUP_REMOVED lines=30> */
.L_x_1024:
        /* <DEDUP_REMOVED lines=16> */
.L_x_1029:
        /* <DEDUP_REMOVED lines=10> */
.L_x_1030:
[----:B------:R-:W-:-:S07]  /*8a40*/  VIADD R111, R111, 0x100 ;  /* 0x000001006f6f7836 */ /* 0x000fce0000000000 */
.L_x_1020:
[----:B------:R-:W-:Y:S05]  /*8a50*/  BSYNC.RECONVERGENT B0 ;  /* 0x0000000000007941 */ /* 0x000fea0003800200 */
.L_x_1019:
        /* <DEDUP_REMOVED lines=13> */
[----:B------:R-:W-:Y:S02]  /*8b30*/  LOP3.LUT P6, RZ, R110, 0xff0000, RZ, 0xc0, !PT ;  /* 0x00ff00006eff7812 */ /* 0x000fe400078cc0ff */
[----:B------:R-:W-:Y:S02]  /*8b40*/  HADD2.F32 R48, -RZ, R47.H0_H0 ;  /* 0x2000002fff307230 */ /* 0x000fe40000004100 */
[----:B------:R-:W-:Y:S01]  /*8b50*/  FADD.FTZ R46, R117, -R46 ;  /* 0x8000002e752e7221 */ /* 0x000fe20000010000 */
[----:B------:R-:W-:-:S03]  /*8b60*/  FFMA.FTZ R47, R120, R44, R45 ;  /* 0x0000002c782f7223 */ /* 0x000fc6000001002d */
        /* <DEDUP_REMOVED lines=29> */
[----:B------:R-:W-:-:S03]  /*8d40*/  SHF.R.U64 R48, R68, 0x10, R69 ;  /* 0x0000001044307819 */ /* 0x000fc60000001245 */
[----:B------:R-:W-:Y:S02]  /*8d50*/  FMUL.FTZ R47, R46, UR14 ;  /* 0x0000000e2e2f7c20 */ /* 0x000fe40008410000 */
[----:B------:R-:W-:-:S03]  /*8d60*/  HADD2.F32 R48, -RZ, R48.H0_H0 ;  /* 0x20000030ff307230 */ /* 0x000fc60000004100 */
[----:B------:R-:W-:Y:S02]  /*8d70*/  FSEL R49, R47, RZ, P6 ;  /* 0x000000ff2f317208 */ /* 0x000fe40003000000 */
[----:B------:R-:W-:Y:S01]  /*8d80*/  LOP3.LUT P6, RZ, R109, 0xff, RZ, 0xc0, !PT ;  /* 0x000000ff6dff7812 */ /* 0x000fe200078cc0ff */
[----:B------:R-:W-:Y:S01]  /*8d90*/  FFMA.FTZ R44, R121, R44, R48 ;  /* 0x0000002c792c7223 */ /* 0x000fe20000010030 */
[----:B------:R-:W-:Y:S02]  /*8da0*/  F2FP.F16.F32.PACK_AB R49, R49, R46 ;  /* 0x0000002e3131723e */ /* 0x000fe400000000ff */
[----:B------:R-:W-:Y:S01]  /*8db0*/  FSEL R47, R47, RZ, P6 ;  /* 0x000000ff2f2f7208 */ /* 0x000fe20003000000 */
[----:B------:R-:W-:Y:S01]  /*8dc0*/  FMUL.FTZ R45, R44, UR14 ;  /* 0x0000000e2c2d7c20 */ /* 0x000fe20008410000 */
        /* <DEDUP_REMOVED lines=15> */
.L_x_1035:
[----:B012---:R-:W-:Y:S01]  /*8ec0*/  SHF.R.U64 R47, R68, 0x10, R69 ;  /* 0x00000010442f7819 */ /* 0x007fe20000001245 */
[----:B------:R-:W-:Y:S01]  /*8ed0*/  FFMA.FTZ R46, R116, R44, R45 ;  /* 0x0000002c742e7223 */ /* 0x000fe2000001002d */
[----:B------:R-:W-:-:S03]  /*8ee0*/  LOP3.LUT P6, RZ, R110, 0xff00, RZ, 0xc0, !PT ;  /* 0x0000ff006eff7812 */ /* 0x000fc600078cc0ff */
[----:B------:R-:W-:Y:S02]  /*8ef0*/  HADD2.F32 R48, -RZ, R47.H0_H0 ;  /* 0x2000002fff307230 */ /* 0x000fe40000004100 */
[----:B------:R-:W-:Y:S01]  /*8f00*/  FADD.FTZ R46, R115, -R46 ;  /* 0x8000002e732e7221 */ /* 0x000fe20000010000 */
[----:B------:R-:W-:-:S03]  /*8f10*/  IMAD.MOV.U32 R47, RZ, RZ, R69 ;  /* 0x000000ffff2f7224 */ /* 0x000fc600078e0045 */
[----:B-----5:R-:W-:Y:S02]  /*8f20*/  FFMA.FTZ R46, R121, R46, R48 ;  /* 0x0000002e792e7223 */ /* 0x020fe40000010030 */
[----:B------:R-:W-:Y:S02]  /*8f30*/  HADD2.F32 R48, -RZ, R47.H0_H0 ;  /* 0x2000002fff307230 */ /* 0x000fe40000004100 */
        /* <DEDUP_REMOVED lines=8> */
[----:B------:R-:W-:Y:S01]  /*8fc0*/  F2FP.F16.F32.PACK_AB R49, R50, R49 ;  /* 0x000000313231723e */ /* 0x000fe200000000ff */
        /* <DEDUP_REMOVED lines=18> */
[C---:B------:R-:W-:Y:S02]  /*90f0*/  FSEL R47, R46.reuse, RZ, P6 ;  /* 0x000000ff2e2f7208 */ /* 0x040fe40003000000 */
[----:B------:R-:W-:Y:S01]  /*9100*/  LOP3.LUT P6, RZ, R109, 0xff, RZ, 0xc0, !PT ;  /* 0x000000ff6dff7812 */ /* 0x000fe200078cc0ff */
[--C-:B------:R-:W-:Y:S01]  /*9110*/  FFMA.FTZ R44, R121, R44, R48.reuse ;  /* 0x0000002c792c7223 */ /* 0x100fe20000010030 */
[----:B------:R-:W-:Y:S02]  /*9120*/  PRMT R48, R51, 0x7610, R48 ;  /* 0x0000761033307816 */ /* 0x000fe40000000030 */
[----:B------:R-:W-:Y:S01]  /*9130*/  FSEL R46, R46, RZ, P6 ;  /* 0x000000ff2e2e7208 */ /* 0x000fe20003000000 */
[----:B------:R-:W-:Y:S01]  /*9140*/  FMUL.FTZ R44, R44, UR14 ;  /* 0x0000000e2c2c7c20 */ /* 0x000fe20008410000 */
[----:B------:R-:W-:Y:S02]  /*9150*/  ISETP.GE.U32.AND P6, PT, R110, 0x1000000, PT ;  /* 0x010000006e00780c */ /* 0x000fe40003fc6070 */
[----:B------:R-:W-:-:S02]  /*9160*/  F2FP.F16.F32.PACK_AB R46, R46, R47 ;  /* 0x0000002f2e2e723e */ /* 0x000fc400000000ff */
[----:B------:R-:W-:Y:S02]  /*9170*/  FSEL R45, R44, RZ, P6 ;  /* 0x000000ff2c2d7208 */ /* 0x000fe40003000000 */
[----:B------:R-:W-:Y:S02]  /*9180*/  ISETP.GE.U32.AND P6, PT, R109, 0x1000000, PT ;  /* 0x010000006d00780c */ /* 0x000fe40003fc6070 */
[----:B------:R-:W-:Y:S02]  /*9190*/  PRMT R73, R46, 0x7632, R73 ;  /* 0x000076322e497816 */ /* 0x000fe40000000049 */
[----:B------:R-:W-:Y:S02]  /*91a0*/  FSEL R44, R44, RZ, P6 ;  /* 0x000000ff2c2c7208 */ /* 0x000fe40003000000 */
[----:B------:R-:W-:Y:S02]  /*91b0*/  PRMT R57, R46, 0x7610, R57 ;  /* 0x000076102e397816 */ /* 0x000fe40000000039 */
[----:B------:R-:W-:-:S02]  /*91c0*/  F2FP.F16.F32.PACK_AB R45, R44, R45 ;  /* 0x0000002d2c2d723e */ /* 0x000fc400000000ff */
[----:B------:R-:W-:Y:S02]  /*91d0*/  PRMT R44, R49, 0x7610, R44 ;  /* 0x00007610312c7816 */ /* 0x000fe4000000002c */
[C---:B------:R-:W-:Y:S02]  /*91e0*/  PRMT R86, R45.reuse, 0x7632, R86 ;  /* 0x000076322d567816 */ /* 0x040fe40000000056 */
[----:B------:R-:W-:Y:S01]  /*91f0*/  PRMT R49, R45, 0x7610, R49 ;  /* 0x000076102d317816 */ /* 0x000fe20000000031 */
[----:B------:R-:W-:Y:S06]  /*9200*/  BRA `(.L_x_1036) ;  /* 0x0000001000047947 */ /* 0x000fec0003800000 */
.L_x_1034:
        /* <DEDUP_REMOVED lines=21> */
[----:B------:R-:W-:Y:S02]  /*9360*/  F2FP.F16.F32.PACK_AB R52, R53, R52 ;  /* 0x000000343534723e */ /* 0x000fe400000000ff */
        /* <DEDUP_REMOVED lines=8> */
[----:B------:R-:W-:Y:S01]  /*93f0*/  F2FP.F16.F32.PACK_AB R54, R55, R54 ;  /* 0x000000363736723e */ /* 0x000fe200000000ff */
[----:B------:R-:W-:Y:S01]  /*9400*/  FMUL.FTZ R46, R121, R46 ;  /* 0x0000002e792e7220 */ /* 0x000fe20000410000 */
[----:B------:R-:W-:Y:S02]  /*9410*/  PRMT R75, R52, 0x7610, R75 ;  /* 0x00007610344b7816 */ /* 0x000fe4000000004b */
        /* <DEDUP_REMOVED lines=21> */
.L_x_1037:
        /* <DEDUP_REMOVED lines=41> */
[----:B------:R-:W-:Y:S02]  /*9800*/  PRMT R48, R50, 0x7610, R48 ;  /* 0x0000761032307816 */ /* 0x000fe40000000030 */
[----:B------:R-:W-:-:S02]  /*9810*/  PRMT R86, R45, 0x7632, R86 ;  /* 0x000076322d567816 */ /* 0x000fc40000000056 */
[----:B------:R-:W-:Y:S01]  /*9820*/  PRMT R49, R45, 0x7610, R49 ;  /* 0x000076102d317816 */ /* 0x000fe20000000031 */
[----:B------:R-:W-:Y:S06]  /*9830*/  BRA `(.L_x_1036) ;  /* 0x0000000800787947 */ /* 0x000fec0003800000 */
.L_x_1033:
        /* <DEDUP_REMOVED lines=11> */
[----:B------:R-:W-:Y:S02]  /*98f0*/  HADD2.F32 R48, -RZ, R46.H0_H0 ;  /* 0x2000002eff307230 */ /* 0x000fe40000004100 */
[----:B------:R-:W-:Y:S01]  /*9900*/  FADD.FTZ R46, R114, -R47 ;  /* 0x8000002f722e7221 */ /* 0x000fe20000010000 */
[----:B------:R-:W-:Y:S02]  /*9910*/  HADD2.F32 R50, -RZ, R49.H0_H0 ;  /* 0x20000031ff327230 */ /* 0x000fe40000004100 */
[----:B------:R-:W-:-:S02]  /*9920*/  HADD2.F32 R52, -RZ, R51.H0_H0 ;  /* 0x20000033ff347230 */ /* 0x000fc40000004100 */
        /* <DEDUP_REMOVED lines=12> */
[----:B------:R-:W-:Y:S01]  /*99f0*/  F2FP.F16.F32.PACK_AB R47, R47, R46 ;  /* 0x0000002e2f2f723e */ /* 0x000fe200000000ff */
[----:B------:R-:W-:Y:S01]  /*9a00*/  FFMA.FTZ R50, R121, R50, R52 ;  /* 0x0000003279327223 */ /* 0x000fe20000010034 */
[----:B------:R-:W-:-:S02]  /*9a10*/  SHF.R.U32.HI R52, RZ, 0x10, R69 ;  /* 0x00000010ff347819 */ /* 0x000fc40000011645 */
[----:B------:R-:W-:Y:S01]  /*9a20*/  FSEL R49, R49, RZ, P6 ;  /* 0x000000ff31317208 */ /* 0x000fe20003000000 */
[----:B------:R-:W-:Y:S01]  /*9a30*/  FMUL.FTZ R51, R50, UR14 ;  /* 0x0000000e32337c20 */ /* 0x000fe20008410000 */
[C---:B------:R-:W-:Y:S01]  /*9a40*/  LOP3.LUT P6, RZ, R110.reuse, 0xff0000, RZ, 0xc0, !PT ;  /* 0x00ff00006eff7812 */ /* 0x040fe200078cc0ff */
[----:B------:R-:W-:Y:S01]  /*9a50*/  HADD2.F32 R52, -RZ, R52.H0_H0 ;  /* 0x20000034ff347230 */ /* 0x000fe20000004100 */
[----:B------:R-:W-:Y:S02]  /*9a60*/  F2FP.F16.F32.PACK_AB R49, R49, R48 ;  /* 0x000000303131723e */ /* 0x000fe400000000ff */
        /* <DEDUP_REMOVED lines=16> */
.L_x_1039:
        /* <DEDUP_REMOVED lines=8> */
[-CC-:B------:R-:W-:Y:S01]  /*9bf0*/  FFMA.FTZ R48, R116, R44.reuse, R45.reuse ;  /* 0x0000002c74307223 */ /* 0x180fe2000001002d */
[----:B------:R-:W-:Y:S02]  /*9c00*/  HADD2.F32 R50, -RZ, R47.H0_H0 ;  /* 0x2000002fff327230 */ /* 0x000fe40000004100 */
        /* <DEDUP_REMOVED lines=11> */
[----:B------:R-:W-:Y:S01]  /*9cc0*/  F2FP.F16.F32.PACK_AB R46, R47, R46 ;  /* 0x0000002e2f2e723e */ /* 0x000fe200000000ff */
[----:B------:R-:W-:Y:S02]  /*9cd0*/  HADD2.F32 R50, -RZ, R48.H0_H0 ;  /* 0x20000030ff327230 */ /* 0x000fe40000004100 */
[----:B------:R-:W-:Y:S01]  /*9ce0*/  FADD.FTZ R48, R118, -R49 ;  /* 0x8000003176307221 */ /* 0x000fe20000010000 */
[----:B------:R-:W-:-:S03]  /*9cf0*/  PRMT R57, R46, 0x7610, R57 ;  /* 0x000076102e397816 */ /* 0x000fc60000000039 */
[----:B------:R-:W-:-:S04]  /*9d00*/  FFMA.FTZ R48, R121, R48, R50 ;  /* 0x0000003079307223 */ /* 0x000fc80000010032 */
[----:B------:R-:W-:-:S05]  /*9d10*/  FMUL.FTZ R48, R48, UR14 ;  /* 0x0000000e30307c20 */ /* 0x000fca0008410000 */
[----:B------:R-:W-:Y:S01]  /*9d20*/  FSEL R49, R48, RZ, P6 ;  /* 0x000000ff30317208 */ /* 0x000fe20003000000 */
[----:B------:R-:W-:Y:S01]  /*9d30*/  IMAD.MOV.U32 R48, RZ, RZ, R69 ;  /* 0x000000ffff307224 */ /* 0x000fe200078e0045 */
[----:B------:R-:W-:-:S04]  /*9d40*/  LOP3.LUT P6, RZ, R110, 0xff0000, RZ, 0xc0, !PT ;  /* 0x00ff00006eff7812 */ /* 0x000fc800078cc0ff */
[----:B------:R-:W-:-:S05]  /*9d50*/  HADD2.F32 R48, -RZ, R48.H0_H0 ;  /* 0x20000030ff307230 */ /* 0x000fca0000004100 */
[----:B------:R-:W-:-:S04]  /*9d60*/  FFMA.FTZ R44, R121, R44, R48 ;  /* 0x0000002c792c7223 */ /* 0x000fc80000010030 */
[----:B------:R-:W-:-:S05]  /*9d70*/  FMUL.FTZ R44, R44, UR14 ;  /* 0x0000000e2c2c7c20 */ /* 0x000fca0008410000 */
[----:B------:R-:W-:-:S04]  /*9d80*/  FSEL R44, R44, RZ, P6 ;  /* 0x000000ff2c2c7208 */ /* 0x000fc80003000000 */
[----:B------:R-:W-:Y:S02]  /*9d90*/  F2FP.F16.F32.PACK_AB R48, R49, R44 ;  /* 0x0000002c3130723e */ /* 0x000fe400000000ff */
[----:B------:R-:W-:Y:S02]  /*9da0*/  PRMT R44, R46, 0x7632, R44 ;  /* 0x000076322e2c7816 */ /* 0x000fe4000000002c */
[----:B------:R-:W-:Y:S01]  /*9db0*/  PRMT R49, R48, 0x7632, R49 ;  /* 0x0000763230317816 */ /* 0x000fe20000000031 */
[----:B------:R-:W-:Y:S06]  /*9dc0*/  BRA `(.L_x_1036) ;  /* 0x0000000400147947 */ /* 0x000fec0003800000 */
.L_x_1038:
        /* <DEDUP_REMOVED lines=40> */
.L_x_1040:
        /* <DEDUP_REMOVED lines=23> */
[----:B------:R-:W-:Y:S02]  /*a1c0*/  F2FP.F16.F32.PACK_AB R46, R47, R46 ;  /* 0x0000002e2f2e723e */ /* 0x000fe400000000ff */
[----:B------:R-:W-:Y:S02]  /*a1d0*/  FSEL R44, R44, RZ, P6 ;  /* 0x000000ff2c2c7208 */ /* 0x000fe40003000000 */
[----:B------:R-:W-:Y:S02]  /*a1e0*/  PRMT R57, R46, 0x7610, R57 ;  /* 0x000076102e397816 */ /* 0x000fe40000000039 */
[----:B------:R-:W-:-:S02]  /*a1f0*/  F2FP.F16.F32.PACK_AB R48, R49, R44 ;  /* 0x0000002c3130723e */ /* 0x000fc400000000ff */
[----:B------:R-:W-:Y:S02]  /*a200*/  PRMT R44, R46, 0x7632, R44 ;  /* 0x000076322e2c7816 */ /* 0x000fe4000000002c */
[----:B------:R-:W-:-:S07]  /*a210*/  PRMT R49, R48, 0x7632, R49 ;  /* 0x0000763230317816 */ /* 0x000fce0000000031 */
.L_x_1036:
        /* <DEDUP_REMOVED lines=16> */
.L_x_1041:
        /* <DEDUP_REMOVED lines=10> */
.L_x_1032:
[----:B------:R-:W-:Y:S05]  /*a3c0*/  BSYNC.RECONVERGENT B0 ;  /* 0x0000000000007941 */ /* 0x000fea0003800200 */
.L_x_1031:
[----:B------:R-:W-:Y:S01]  /*a3d0*/  ISETP.NE.AND P6, PT, R56, RZ, PT ;  /* 0x000000ff3800720c */ /* 0x000fe20003fc5270 */
[----:B------:R-:W-:-:S12]  /*a3e0*/  UPLOP3.LUT UP1, UPT, UPT, UPT, UP1, 0x40, 0x4 ;  /* 0x000000000004789c */ /* 0x000fd80003f2e810 */
[----:B------:R-:W-:Y:S05]  /*a3f0*/  @!P6 BRA `(.L_x_1042) ;  /* 0xffffff6000e0e947 */ /* 0x000fea000383ffff */
.L_x_970:
        /* <DEDUP_REMOVED lines=39> */
.L_x_1043:
        /* <DEDUP_REMOVED lines=9> */
.L_x_5392:


//--------------------- .text._ZN10layer_norm22ln_bwd_finalize_kernelINS_22Kernel_traits_finalizeILj5120E6__halfS2_S2_S2_fjLb0ELj1024ELj4ENS_18Kernel_traits_baseILj5120ES2_S2_S2_S2_fjLj1024EEEEELb0ELb1EEEvNS_9BwdParamsE --------------------------
	.section	.text._ZN10layer_norm22ln_bwd_finalize_kernelINS_22Kernel_traits_finalizeILj5120E6__halfS2_S2_S2_fjLb0ELj1024ELj4ENS_18Kernel_traits_baseILj5120ES2_S2_S2_S2_fjLj1024EEEEELb0ELb1EEEvNS_9BwdParamsE,"ax",@progbits
	.align	128
        .global         _ZN10layer_norm22ln_bwd_finalize_kernelINS_22Kernel_traits_finalizeILj5120E6__halfS2_S2_S2_fjLb0ELj1024ELj4ENS_18Kernel_traits_baseILj5120ES2_S2_S2_S2_fjLj1024EEEEELb0ELb1EEEvNS_9BwdParamsE
        .type           _ZN10layer_norm22ln_bwd_finalize_kernelINS_22Kernel_traits_finalizeILj5120E6__halfS2_S2_S2_fjLb0ELj1024ELj4ENS_18Kernel_traits_baseILj5120ES2_S2_S2_S2_fjLj1024EEEEELb0ELb1EEEvNS_9BwdParamsE,@function
        .size           _ZN10layer_norm22ln_bwd_finalize_kernelINS_22Kernel_traits_finalizeILj5120E6__halfS2_S2_S2_fjLb0ELj1024ELj4ENS_18Kernel_traits_baseILj5120ES2_S2_S2_S2_fjLj1024EEEEELb0ELb1EEEvNS_9BwdParamsE,(.L_x_5393 - _ZN10layer_norm22ln_bwd_finalize_kernelINS_22Kernel_traits_finalizeILj5120E6__halfS2_S2_S2_fjLb0ELj1024ELj4ENS_18Kernel_traits_baseILj5120ES2_S2_S2_S2_fjLj1024EEEEELb0ELb1EEEvNS_9BwdParamsE)
        .other          _ZN10layer_norm22ln_bwd_finalize_kernelINS_22Kernel_traits_finalizeILj5120E6__halfS2_S2_S2_fjLb0ELj1024ELj4ENS_18Kernel_traits_baseILj5120ES2_S2_S2_S2_fjLj1024EEEEELb0ELb1EEEvNS_9BwdParamsE,@"STO_CUDA_ENTRY STV_DEFAULT"
_ZN10layer_norm22ln_bwd_finalize_kernelINS_22Kernel_traits_finalizeILj5120E6__halfS2_S2_S2_fjLb0ELj1024ELj4ENS_18Kernel_traits_baseILj5120ES2_S2_S2_S2_fjLj1024EEEEELb0ELb1EEEvNS_9BwdParamsE:
.text._ZN10layer_norm22ln_bwd_finalize_kernelINS_22Kernel_traits_finalizeILj5120E6__halfS2_S2_S2_fjLb0ELj1024ELj4ENS_18Kernel_traits_baseILj5120ES2_S2_S2_S2_fjLj1024EEEEELb0ELb1EEEvNS_9BwdParamsE:
        /* <DEDUP_REMOVED lines=81> */
.L_x_1048:
        /* <DEDUP_REMOVED lines=118> */
.L_x_1047:
[----:B------:R-:W-:Y:S05]  /*0c70*/  BSYNC.RECONVERGENT B1 ;  /* 0x0000000000017941 */ /* 0x000fea0003800200 */
.L_x_1046:
        /* <DEDUP_REMOVED lines=77> */
.L_x_1050:
[----:B------:R-:W-:Y:S05]  /*1150*/  BSYNC.RECONVERGENT B1 ;  /* 0x0000000000017941 */ /* 0x000fea0003800200 */
.L_x_1049:
        /* <DEDUP_REMOVED lines=38> */
.L_x_1052:
[----:B------:R-:W-:Y:S05]  /*13c0*/  BSYNC.RECONVERGENT B1 ;  /* 0x0000000000017941 */ /* 0x000fea0003800200 */
.L_x_1051:
        /* <DEDUP_REMOVED lines=8> */
.L_x_1053:
        /* <DEDUP_REMOVED lines=10> */
.L_x_1045:
[----:B------:R-:W-:Y:S05]  /*14f0*/  BSYNC.RECONVERGENT B0 ;  /* 0x0000000000007941 */ /* 0x000fea0003800200 */
.L_x_1044:
        /* <DEDUP_REMOVED lines=57> */
.L_x_1054:
        /* <DEDUP_REMOVED lines=15> */
.L_x_5393:


//--------------------- .text._ZN10layer_norm40ln_parallel_residual_bwd_finalize_kernelINS_22Kernel_traits_finalizeILj5120E6__halfS2_S2_S2_fjLb0ELj1024ELj4ENS_18Kernel_traits_baseILj5120ES2_S2_S2_S2_fjLj1024EEEEELb1EEEvNS_9BwdParamsE --------------------------
	.section	.text._ZN10layer_norm40ln_parallel_residual_bwd_finalize_kernelINS_22Kernel_traits_finalizeILj5120E6__halfS2_S2_S2_fjLb0ELj1024ELj4ENS_18Kernel_traits_baseILj5120ES2_S2_S2_S2_fjLj1024EEEEELb1EEEvNS_9BwdParamsE,"ax",@progbits
	.align	128
        .global         _ZN10layer_norm40ln_parallel_residual_bwd_finalize_kernelINS_22Kernel_traits_finalizeILj5120E6__halfS2_S2_S2_fjLb0ELj1024ELj4ENS_18Kernel_traits_baseILj5120ES2_S2_S2_S2_fjLj1024EEEEELb1EEEvNS_9BwdParamsE
        .type           _ZN10layer_norm40ln_parallel_residual_bwd_finalize_kernelINS_22Kernel_traits_finalizeILj5120E6__halfS2_S2_S2_fjLb0ELj1024ELj4ENS_18Kernel_traits_baseILj5120ES2_S2_S2_S2_fjLj1024EEEEELb1EEEvNS_9BwdParamsE,@function
        .size           _ZN10layer_norm40ln_parallel_residual_bwd_finalize_kernelINS_22Kernel_traits_finalizeILj5120E6__halfS2_S2_S2_fjLb0ELj1024ELj4ENS_18Kernel_traits_baseILj5120ES2_S2_S2_S2_fjLj1024EEEEELb1EEEvNS_9BwdParamsE,(.L_x_5394 - _ZN10layer_norm40ln_parallel_residual_bwd_finalize_kernelINS_22Kernel_traits_finalizeILj5120E6__halfS2_S2_S2_fjLb0ELj1024ELj4ENS_18Kernel_traits_baseILj5120ES2_S2_S2_S2_fjLj1024EEEEELb1EEEvNS_9BwdParamsE)
        .other          _ZN10layer_norm40ln_parallel_residual_bwd_finalize_kernelINS_22Kernel_traits_finalizeILj5120E6__halfS2_S2_S2_fjLb0ELj1024ELj4ENS_18Kernel_traits_baseILj5120ES2_S2_S2_S2_fjLj1024EEEEELb1EEEvNS_9BwdParamsE,@"STO_CUDA_ENTRY STV_DEFAULT"
_ZN10layer_norm40ln_parallel_residual_bwd_finalize_kernelINS_22Kernel_traits_finalizeILj5120E6__halfS2_S2_S2_fjLb0ELj1024ELj4ENS_18Kernel_traits_baseILj5120ES2_S2_S2_S2_fjLj1024EEEEELb1EEEvNS_9BwdParamsE:
.text._ZN10layer_norm40ln_parallel_residual_bwd_finalize_kernelINS_22Kernel_traits_finalizeILj5120E6__halfS2_S2_S2_fjLb0ELj1024ELj4ENS_18Kernel_traits_baseILj5120ES2_S2_S2_S2_fjLj1024EEEEELb1EEEvNS_9BwdParamsE:
        /* <DEDUP_REMOVED lines=60> */
.L_x_1059:
        /* <DEDUP_REMOVED lines=112> */
.L_x_1058:
[----:B------:R-:W-:Y:S05]  /*0ac0*/  BSYNC.RECONVERGENT B1 ;  /* 0x0000000000017941 */ /* 0x000fea0003800200 */
.L_x_1057:
        /* <DEDUP_REMOVED lines=66> */
.L_x_1061:
[----:B------:R-:W-:Y:S05]  /*0ef0*/  BSYNC.RECONVERGENT B1 ;  /* 0x0000000000017941 */ /* 0x000fea0003800200 */
.L_x_1060:
        /* <DEDUP_REMOVED lines=37> */
.L_x_1063:
[----:B------:R-:W-:Y:S05]  /*1150*/  BSYNC.RECONVERGENT B1 ;  /* 0x0000000000017941 */ /* 0x000fea0003800200 */
.L_x_1062:
        /* <DEDUP_REMOVED lines=19> */
.L_x_1056:
[----:B------:R-:W-:Y:S05]  /*1290*/  BSYNC.RECONVERGENT B0 ;  /* 0x0000000000007941 */ /* 0x000fea0003800200 */
.L_x_1055:
        /* <DEDUP_REMOVED lines=92> */
.L_x_1064:
        /* <DEDUP_REMOVED lines=10> */
.L_x_5394:


//--------------------- .text._ZN10layer_norm31ln_parallel_residual_bwd_kernelINS_13Kernel_traitsI6__halfS2_S2_S2_fjLj5120ELj1ELj1ELj8ELj8ENS_18Kernel_traits_baseILj5120ES2_S2_S2_S2_fjLj256EEEEELb1ELb1ELb1EEEvNS_9BwdParamsE --------------------------
	.section	.text._ZN10layer_norm31ln_parallel_residual_bwd_kernelINS_13Kernel_traitsI6__halfS2_S2_S2_fjLj5120ELj1ELj1ELj8ELj8ENS_18Kernel_traits_baseILj5120ES2_S2_S2_S2_fjLj256EEEEELb1ELb1ELb1EEEvNS_9BwdParamsE,"ax",@progbits
	.align	128
        .global         _ZN10layer_norm31ln_parallel_residual_bwd_kernelINS_13Kernel_traitsI6__halfS2_S2_S2_fjLj5120ELj1ELj1ELj8ELj8ENS_18Kernel_traits_baseILj5120ES2_S2_S2_S2_fjLj256EEEEELb1ELb1ELb1EEEvNS_9BwdParamsE
        .type           _ZN10layer_norm31ln_parallel_residual_bwd_kernelINS_13Kernel_traitsI6__halfS2_S2_S2_fjLj5120ELj1ELj1ELj8ELj8ENS_18Kernel_traits_baseILj5120ES2_S2_S2_S2_fjLj256EEEEELb1ELb1ELb1EEEvNS_9BwdParamsE,@function
        .size           _ZN10layer_norm31ln_parallel_residual_bwd_kernelINS_13Kernel_traitsI6__halfS2_S2_S2_fjLj5120ELj1ELj1ELj8ELj8ENS_18Kernel_traits_baseILj5120ES2_S2_S2_S2_fjLj256EEEEELb1ELb1ELb1EEEvNS_9BwdParamsE,(.L_x_5395 - _ZN10layer_norm31ln_parallel_residual_bwd_kernelINS_13Kernel_traitsI6__halfS2_S2_S2_fjLj5120ELj1ELj1ELj8ELj8ENS_18Kernel_traits_baseILj5120ES2_S2_S2_S2_fjLj256EEEEELb1ELb1ELb1EEEvNS_9BwdParamsE)
        .other          _ZN10layer_norm31ln_parallel_residual_bwd_kernelINS_13Kernel_traitsI6__halfS2_S2_S2_fjLj5120ELj1ELj1ELj8ELj8ENS_18Kernel_traits_baseILj5120ES2_S2_S2_S2_fjLj256EEEEELb1ELb1ELb1EEEvNS_9BwdParamsE,@"STO_CUDA_ENTRY STV_DEFAULT"
_ZN10layer_norm31ln_parallel_residual_bwd_kernelINS_13Kernel_traitsI6__halfS2_S2_S2_fjLj5120ELj1ELj1ELj8ELj8ENS_18Kernel_traits_baseILj5120ES2_S2_S2_S2_fjLj256EEEEELb1ELb1ELb1EEEvNS_9BwdParamsE:
.text._ZN10layer_norm31ln_parallel_residual_bwd_kernelINS_13Kernel_traitsI6__halfS2_S2_S2_fjLj5120ELj1ELj1ELj8ELj8ENS_18Kernel_traits_baseILj5120ES2_S2_S2_S2_fjLj256EEEEELb1ELb1ELb1EEEvNS_9BwdParamsE:
        /* <DEDUP_REMOVED lines=98> */
[----:B01----:R-:W-:-:S07]  /*0620*/  HADD2.F32 R90, -RZ, R90.H0_H0 ;  /* 0x2000005aff5a7230 */ /* 0x003fce0000004100 */
.L_x_1118:
        /* <DEDUP_REMOVED lines=18> */
[----:B-1----:R-:W-:Y:S02]  /*0750*/  IMAD.WIDE.U32 R6, R109, 0x8, R118 ;  /* 0x000000086d067825 */ /* 0x002fe400078e0076 */
[----:B------:R-:W1:Y:S02]  /*0760*/  LDC.64 R28, c[0x0][0x438] ;  /* 0x00010e00ff1c7b82 */ /* 0x000e640000000a00 */
[----:B--2---:R-:W-:-:S02]  /*0770*/  IMAD.WIDE R4, R41, 0x4, R4 ;  /* 0x0000000429047825 */ /* 0x004fc400078e0204 */
[----:B------:R-:W2:Y:S02]  /*0780*/  LDG.E.64 R6, desc[UR12][R6.64] ;  /* 0x0000000c06067981 */ /* 0x000ea4000c1e1b00 */
[----:B------:R-:W-:Y:S02]  /*0790*/  IMAD.WIDE.U32 R110, R105, 0x8, R114 ;  /* 0x00000008696e7825 */ /* 0x000fe400078e0072 */
[----:B------:R-:W2:Y:S01]  /*07a0*/  LDG.E R0, desc[UR12][R4.64] ;  /* 0x0000000c04007981 */ /* 0x000ea2000c1e1900 */
[----:B------:R-:W-:Y:S01]  /*07b0*/  ISETP.NE.U32.AND P1, PT, RZ, UR14, PT ;  /* 0x0000000eff007c0c */ /* 0x000fe2000bf25070 */
[----:B------:R-:W-:Y:S01]  /*07c0*/  VIADD R107, R109, 0x400 ;  /* 0x000004006d6b7836 */ /* 0x000fe20000000000 */
[----:B------:R-:W1:Y:S01]  /*07d0*/  LDC.64 R130, c[0x0][0x380] ;  /* 0x0000e000ff827b82 */ /* 0x000e620000000a00 */
[----:B------:R-:W-:Y:S01]  /*07e0*/  IMAD.WIDE.U32 R12, R105, 0x8, R118 ;  /* 0x00000008690c7825 */ /* 0x000fe200078e0076 */
[----:B------:R-:W2:Y:S03]  /*07f0*/  LDG.E.64 R110, desc[UR12][R110.64] ;  /* 0x0000000c6e6e7981 */ /* 0x000ea6000c1e1b00 */
        /* <DEDUP_REMOVED lines=8> */
[----:B------:R1:W2:Y:S01]  /*0880*/  LDG.E.64 R4, desc[UR12][R118.64] ;  /* 0x0000000c76047981 */ /* 0x0002a2000c1e1b00 */
[----:B0-----:R-:W-:-:S05]  /*0890*/  IMAD.WIDE R112, R41, 0x4, R112 ;  /* 0x0000000429707825 */ /* 0x001fca00078e0270 */
[----:B------:R-:W2:Y:S01]  /*08a0*/  LDG.E R106, desc[UR12][R112.64] ;  /* 0x0000000c706a7981 */ /* 0x000ea2000c1e1900 */
[----:B----4-:R-:W-:Y:S01]  /*08b0*/  @P0 IMAD.WIDE.U32 R116, R109, 0x8, R116 ;  /* 0x000000086d740825 */ /* 0x010fe200078e0074 */
[----:B-1----:R-:W-:-:S04]  /*08c0*/  ISETP.NE.U32.AND P2, PT, R28, RZ, PT ;  /* 0x000000ff1c00720c */ /* 0x002fc80003f45070 */
[----:B------:R0:W5:Y:S01]  /*08d0*/  @P0 LDG.E.64 R24, desc[UR12][R116.64] ;  /* 0x0000000c74180981 */ /* 0x000162000c1e1b00 */
[----:B------:R-:W-:Y:S02]  /*08e0*/  ISETP.NE.AND.EX P0, PT, R29, RZ, PT, P2 ;  /* 0x000000ff1d00720c */ /* 0x000fe40003f05320 */
[----:B------:R-:W-:-:S11]  /*08f0*/  ISETP.NE.AND.EX P1, PT, RZ, UR15, PT, P1 ;  /* 0x0000000fff007c0c */ /* 0x000fd6000bf25310 */
[----:B------:R-:W0:Y:S08]  /*0900*/  @P0 LDC.64 R120, c[0x0][0x438] ;  /* 0x00010e00ff780b82 */ /* 0x000e300000000a00 */
[----:B------:R-:W1:Y:S08]  /*0910*/  @P0 LDC.64 R124, c[0x0][0x438] ;  /* 0x00010e00ff7c0b82 */ /* 0x000e700000000a00 */
[----:B------:R-:W4:Y:S08]  /*0920*/  @P1 LDC.64 R118, c[0x0][0x3b8] ;  /* 0x0000ee00ff761b82 */ /* 0x000f300000000a00 */
[----:B------:R-:W4:Y:S01]  /*0930*/  @P1 LDC.64 R122, c[0x0][0x3b8] ;  /* 0x0000ee00ff7a1b82 */ /* 0x000f220000000a00 */
[----:B0-----:R-:W-:-:S04]  /*0940*/  @P0 IMAD.WIDE.U32 R116, R91, 0x8, R120 ;  /* 0x000000085b740825 */ /* 0x001fc800078e0078 */
[----:B------:R-:W-:Y:S01]  /*0950*/  IMAD.IADD R41, R41, 0x1, R130 ;  /* 0x0000000129297824 */ /* 0x000fe200078e0282 */
[----:B------:R-:W5:Y:S02]  /*0960*/  @P0 LDG.E.64 R22, desc[UR12][R116.64] ;  /* 0x0000000c74160981 */ /* 0x000f64000c1e1b00 */
[----:B------:R-:W0:Y:S01]  /*0970*/  @P0 LDC.64 R128, c[0x0][0x438] ;  /* 0x00010e00ff800b82 */ /* 0x000e220000000a00 */
[----:B-1----:R-:W-:-:S05]  /*0980*/  @P0 IMAD.WIDE.U32 R120, R93, 0x8, R124 ;  /* 0x000000085d780825 */ /* 0x002fca00078e007c */
[----:B------:R-:W5:Y:S02]  /*0990*/  @P0 LDG.E.64 R20, desc[UR12][R120.64] ;  /* 0x0000000c78140981 */ /* 0x000f64000c1e1b00 */
[----:B------:R-:W1:Y:S01]  /*09a0*/  @P1 LDC.64 R126, c[0x0][0x3b8] ;  /* 0x0000ee00ff7e1b82 */ /* 0x000e620000000a00 */
[----:B----4-:R-:W-:-:S05]  /*09b0*/  @P1 IMAD.WIDE.U32 R112, R109, 0x4, R118 ;  /* 0x000000046d701825 */ /* 0x010fca00078e0076 */
[----:B------:R4:W5:Y:S01]  /*09c0*/  @P1 LDG.E R162, desc[UR12][R112.64] ;  /* 0x0000000c70a21981 */ /* 0x000962000c1e1900 */
[----:B------:R-:W-:-:S05]  /*09d0*/  @P1 IMAD.WIDE.U32 R118, R91, 0x4, R122 ;  /* 0x000000045b761825 */ /* 0x000fca00078e007a */
[----:B------:R3:W5:Y:S01]  /*09e0*/  @P1 LDG.E R94, desc[UR12][R118.64] ;  /* 0x0000000c765e1981 */ /* 0x000762000c1e1900 */
[----:B----4-:R-:W4:Y:S01]  /*09f0*/  LDC.64 R112, c[0x0][0x3b0] ;  /* 0x0000ec00ff707b82 */ /* 0x010f220000000a00 */
[----:B0-----:R-:W-:Y:S01]  /*0a00*/  @P0 IMAD.WIDE.U32 R124, R105, 0x8, R128 ;  /* 0x00000008697c0825 */ /* 0x001fe200078e0080 */
[----:B------:R-:W-:-:S04]  /*0a10*/  ISETP.GE.AND P4, PT, R41, R131, PT ;  /* 0x000000832900720c */ /* 0x000fc80003f86270 */
[----:B------:R-:W5:Y:S01]  /*0a20*/  @P0 LDG.E.64 R2, desc[UR12][R124.64] ;  /* 0x0000000c7c020981 */ /* 0x000f62000c1e1b00 */
[----:B-1----:R-:W-:-:S05]  /*0a30*/  @P1 IMAD.WIDE.U32 R122, R93, 0x4, R126 ;  /* 0x000000045d7a1825 */ /* 0x002fca00078e007e */
[----:B------:R0:W5:Y:S01]  /*0a40*/  @P1 LDG.E R96, desc[UR12][R122.64] ;  /* 0x0000000c7a601981 */ /* 0x000162000c1e1900 */
[----:B----4-:R-:W-:-:S04]  /*0a50*/  IMAD.WIDE.U32 R116, R109, 0x4, R112 ;  /* 0x000000046d747825 */ /* 0x010fc800078e0070 */
        /* <DEDUP_REMOVED lines=8> */
[--C-:B------:R-:W-:Y:S01]  /*0ae0*/  IMAD.MOV.U32 R119, RZ, RZ, R17.reuse ;  /* 0x000000ffff777224 */ /* 0x100fe200078e0011 */
[----:B------:R-:W-:-:S03]  /*0af0*/  SHF.R.U32.HI R133, RZ, 0x10, R17 ;  /* 0x00000010ff857819 */ /* 0x000fc60000011611 */
[----:B------:R-:W3:Y:S01]  /*0b00*/  @P1 LDC.64 R16, c[0x0][0x3b8] ;  /* 0x0000ee00ff101b82 */ /* 0x000ee20000000a00 */
[----:B--2---:R-:W-:Y:S01]  /*0b10*/  FSEL R137, R0, RZ, !P3 ;  /* 0x000000ff00897208 */ /* 0x004fe20005800000 */
[----:B------:R-:W-:Y:S01]  /*0b20*/  HADD2.F32 R0, -RZ, R136.H0_H0 ;  /* 0x20000088ff007230 */ /* 0x000fe20000004100 */
[----:B------:R-:W-:-:S04]  /*0b30*/  SHF.R.U32.HI R127, RZ, 0x10, R15 ;  /* 0x00000010ff7f7819 */ /* 0x000fc8000001160f */
[C---:B------:R-:W-:Y:S01]  /*0b40*/  FADD.FTZ R159, -R137.reuse, R0 ;  /* 0x00000000899f7221 */ /* 0x040fe20000010100 */
[----:B------:R-:W-:Y:S02]  /*0b50*/  HADD2.F32 R0, -RZ, R134.H0_H0 ;  /* 0x20000086ff007230 */ /* 0x000fe40000004100 */
[----:B------:R-:W-:Y:S02]  /*0b60*/  IMAD.MOV.U32 R108, RZ, RZ, R14 ;  /* 0x000000ffff6c7224 */ /* 0x000fe400078e000e */
[----:B------:R-:W-:Y:S02]  /*0b70*/  IMAD.MOV.U32 R126, RZ, RZ, R15 ;  /* 0x000000ffff7e7224 */ /* 0x000fe400078e000f */
[----:B------:R-:W-:Y:S01]  /*0b80*/  FADD.FTZ R151, -R137, R0 ;  /* 0x0000000089977221 */ /* 0x000fe20000010100 */
[----:B------:R-:W2:Y:S01]  /*0b90*/  @P1 LDC.64 R14, c[0x0][0x3b8] ;  /* 0x0000ee00ff0e1b82 */ /* 0x000ea20000000a00 */
        /* <DEDUP_REMOVED lines=10> */
[----:B------:R-:W-:Y:S01]  /*0c40*/  HADD2.F32 R126, -RZ, R126.H0_H0 ;  /* 0x2000007eff7e7230 */ /* 0x000fe20000004100 */
[----:B0-----:R-:W-:Y:S01]  /*0c50*/  SHF.R.U64 R19, R12, 0x10, R13 ;  /* 0x000000100c137819 */ /* 0x001fe2000000120d */
[----:B------:R-:W-:Y:S01]  /*0c60*/  IMAD.MOV.U32 R18, RZ, RZ, R12 ;  /* 0x000000ffff127224 */ /* 0x000fe200078e000c */
[----:B------:R0:W5:Y:S01]  /*0c70*/  LDG.E R111, desc[UR12][R110.64] ;  /* 0x0000000c6e6f7981 */ /* 0x000162000c1e1900 */
[----:B------:R-:W-:-:S02]  /*0c80*/  HADD2.F32 R120, -RZ, R120.H0_H0 ;  /* 0x20000078ff787230 */ /* 0x000fc40000004100 */
[----:B------:R-:W-:Y:S02]  /*0c90*/  HADD2.F32 R121, -RZ, R121.H0_H0 ;  /* 0x20000079ff797230 */ /* 0x000fe40000004100 */
[----:B------:R-:W-:Y:S02]  /*0ca0*/  HADD2.F32 R122, -RZ, R122.H0_H0 ;  /* 0x2000007aff7a7230 */ /* 0x000fe40000004100 */
[----:B------:R-:W-:Y:S02]  /*0cb0*/  HADD2.F32 R123, -RZ, R123.H0_H0 ;  /* 0x2000007bff7b7230 */ /* 0x000fe40000004100 */
[----:B------:R-:W-:Y:S02]  /*0cc0*/  HADD2.F32 R12, -RZ, R0.H0_H0 ;  /* 0x20000000ff0c7230 */ /* 0x000fe40000004100 */
[----:B------:R-:W-:Y:S02]  /*0cd0*/  IMAD.MOV.U32 R124, RZ, RZ, R114 ;  /* 0x000000ffff7c7224 */ /* 0x000fe400078e0072 */
[----:B------:R-:W-:-:S02]  /*0ce0*/  HADD2.F32 R118, -RZ, R127.H0_H0 ;  /* 0x2000007fff767230 */ /* 0x000fc40000004100 */
[C---:B------:R-:W-:Y:S01]  /*0cf0*/  FADD.FTZ R127, -R137.reuse, R126 ;  /* 0x0000007e897f7221 */ /* 0x040fe20000010100 */
[----:B0-----:R-:W-:Y:S01]  /*0d00*/  IMAD.MOV.U32 R110, RZ, RZ, R7 ;  /* 0x000000ffff6e7224 */ /* 0x001fe200078e0007 */
[--C-:B------:R-:W-:Y:S01]  /*0d10*/  SHF.R.U64 R143, R114, 0x10, R115.reuse ;  /* 0x00000010728f7819 */ /* 0x100fe20000001273 */
[----:B------:R-:W-:Y:S02]  /*0d20*/  HADD2.F32 R6, -RZ, R6.H0_H0 ;  /* 0x20000006ff067230 */ /* 0x000fe40000004100 */
[C---:B------:R-:W-:Y:S01]  /*0d30*/  FADD.FTZ R169, -R137.reuse, R120 ;  /* 0x0000007889a97221 */ /* 0x040fe20000010100 */
[----:B------:R-:W-:Y:S02]  /*0d40*/  IMAD.MOV.U32 R130, RZ, RZ, R115 ;  /* 0x000000ffff827224 */ /* 0x000fe400078e0073 */
[C---:B------:R-:W-:Y:S01]  /*0d50*/  FADD.FTZ R173, -R137.reuse, R121 ;  /* 0x0000007989ad7221 */ /* 0x040fe20000010100 */
[----:B------:R-:W-:Y:S02]  /*0d60*/  HADD2.F32 R126, -RZ, R131.H0_H0 ;  /* 0x20000083ff7e7230 */ /* 0x000fe40000004100 */
[C---:B------:R-:W-:Y:S01]  /*0d70*/  FADD.FTZ R167, -R137.reuse, R122 ;  /* 0x0000007a89a77221 */ /* 0x040fe20000010100 */
[----:B------:R-:W-:Y:S01]  /*0d80*/  FADD.FTZ R165, -R137, R123 ;  /* 0x0000007b89a57221 */ /* 0x000fe20000010100 */
[----:B------:R-:W-:Y:S01]  /*0d90*/  FMUL.FTZ R149, R39, R12 ;  /* 0x0000000c27957220 */ /* 0x000fe20000410000 */
[----:B------:R-:W-:Y:S01]  /*0da0*/  IMAD.WIDE.U32 R114, R91, 0x4, R112 ;  /* 0x000000045b727825 */ /* 0x000fe200078e0070 */
[----:B------:R0:W5:Y:S01]  /*0db0*/  LDG.E R131, desc[UR12][R116.64] ;  /* 0x0000000c74837981 */ /* 0x000162000c1e1900 */
[----:B------:R-:W-:-:S02]  /*0dc0*/  SHF.R.U32.HI R7, RZ, 0x10, R7 ;  /* 0x00000010ff077819 */ /* 0x000fc40000011607 */
[----:B------:R-:W-:Y:S01]  /*0dd0*/  IMAD.WIDE.U32 R120, R105, 0x4, R112 ;  /* 0x0000000469787825 */ /* 0x000fe200078e0070 */
[----:B------:R-:W-:-:S03]  /*0de0*/  SHF.R.U64 R157, R4, 0x10, R5 ;  /* 0x00000010049d7819 */ /* 0x000fc60000001205 */
[----:B------:R-:W-:Y:S01]  /*0df0*/  IMAD.WIDE.U32 R122, R107, 0x4, R112 ;  /* 0x000000046b7a7825 */ /* 0x000fe200078e0070 */
[----:B------:R-:W-:-:S03]  /*0e00*/  SHF.R.U32.HI R163, RZ, 0x10, R5 ;  /* 0x00000010ffa37819 */ /* 0x000fc60000011605 */
[----:B------:R-:W-:Y:S01]  /*0e10*/  FMUL.FTZ R146, R89, R6 ;  /* 0x0000000659927220 */ /* 0x000fe20000410000 */
[----:B0-----:R-:W-:Y:S01]  /*0e20*/  SHF.R.U64 R117, R8, 0x10, R9 ;  /* 0x0000001008757819 */ /* 0x001fe20000001209 */
[----:B------:R-:W-:Y:S02]  /*0e30*/  IMAD.MOV.U32 R113, RZ, RZ, R8 ;  /* 0x000000ffff717224 */ /* 0x000fe400078e0008 */
[----:B------:R-:W-:Y:S02]  /*0e40*/  HADD2.F32 R124, -RZ, R124.H0_H0 ;  /* 0x2000007cff7c7230 */ /* 0x000fe40000004100 */
[----:B------:R-:W-:Y:S02]  /*0e50*/  IMAD.MOV.U32 R160, RZ, RZ, R5 ;  /* 0x000000ffffa07224 */ /* 0x000fe400078e0005 */
[----:B------:R-:W-:Y:S01]  /*0e60*/  FADD.FTZ R5, RZ, R149 ;  /* 0x00000095ff057221 */ /* 0x000fe20000010000 */
[----:B------:R-:W-:Y:S02]  /*0e70*/  HADD2.F32 R8, -RZ, R110.H0_H0 ;  /* 0x2000006eff087230 */ /* 0x000fe40000004100 */
[----:B---3--:R-:W-:-:S04]  /*0e80*/  @P1 IMAD.WIDE.U32 R16, R105, 0x4, R16 ;  /* 0x0000000469101825 */ /* 0x008fc800078e0010 */
[----:B------:R-:W-:Y:S01]  /*0e90*/  FADD.FTZ R141, -R137, R124 ;  /* 0x0000007c898d7221 */ /* 0x000fe20000010100 */
[----:B------:R-:W-:Y:S01]  /*0ea0*/  FADD.FTZ R5, R146, R5 ;  /* 0x0000000592057221 */ /* 0x000fe20000010000 */
[----:B------:R-:W-:Y:S01]  /*0eb0*/  FMUL.FTZ R148, R40, R8 ;  /* 0x0000000828947220 */ /* 0x000fe20000410000 */
[----:B------:R-:W-:Y:S01]  /*0ec0*/  HADD2.F32 R7, -RZ, R7.H0_H0 ;  /* 0x20000007ff077230 */ /* 0x000fe20000004100 */
[----:B------:R0:W5:Y:S01]  /*0ed0*/  LDG.E R124, desc[UR12][R114.64] ;  /* 0x0000000c727c7981 */ /* 0x000162000c1e1900 */
[----:B------:R-:W-:-:S03]  /*0ee0*/  HADD2.F32 R108, -RZ, R108.H0_H0 ;  /* 0x2000006cff6c7230 */ /* 0x000fc60000004100 */
[----:B------:R1:W5:Y:S01]  /*0ef0*/  @P1 LDG.E R98, desc[UR12][R16.64] ;  /* 0x0000000c10621981 */ /* 0x000362000c1e1900 */
[----:B--2---:R-:W-:-:S04]  /*0f00*/  @P1 IMAD.WIDE.U32 R14, R107, 0x4, R14 ;  /* 0x000000046b0e1825 */ /* 0x004fc800078e000e */
[----:B------:R-:W-:Y:S01]  /*0f10*/  FMUL.FTZ R150, R90, R7 ;  /* 0x000000075a967220 */ /* 0x000fe20000410000 */
[----:B------:R-:W-:Y:S01]  /*0f20*/  FADD.FTZ R5, R148, R5 ;  /* 0x0000000594057221 */ /* 0x000fe20000010000 */
[----:B------:R-:W-:Y:S01]  /*0f30*/  SHF.R.U32.HI R116, RZ, 0x10, R9 ;  /* 0x00000010ff747819 */ /* 0x000fe20000011609 */
[----:B------:R-:W-:Y:S01]  /*0f40*/  FADD.FTZ R161, -R137, R118 ;  /* 0x0000007689a17221 */ /* 0x000fe20000010100 */
[----:B0-----:R-:W-:Y:S01]  /*0f50*/  SHF.R.U64 R115, R10, 0x10, R11 ;  /* 0x000000100a737819 */ /* 0x001fe2000000120b */
[----:B------:R-:W-:Y:S02]  /*0f60*/  HADD2.F32 R119, -RZ, R119.H0_H0 ;  /* 0x20000077ff777230 */ /* 0x000fe40000004100 */
[----:B------:R-:W-:Y:S02]  /*0f70*/  HADD2.F32 R128, -RZ, R128.H0_H0 ;  /* 0x20000080ff807230 */ /* 0x000fe40000004100 */
[----:B------:R-:W-:Y:S02]  /*0f80*/  HADD2.F32 R147, -RZ, R147.H0_H0 ;  /* 0x20000093ff937230 */ /* 0x000fe40000004100 */
[----:B------:R-:W-:-:S02]  /*0f90*/  HADD2.F32 R129, -RZ, R129.H0_H0 ;  /* 0x20000081ff817230 */ /* 0x000fc40000004100 */
[----:B------:R-:W-:Y:S01]  /*0fa0*/  HADD2.F32 R135, -RZ, R135.H0_H0 ;  /* 0x20000087ff877230 */ /* 0x000fe20000004100 */
[----:B------:R-:W-:Y:S01]  /*0fb0*/  SHF.R.U32.HI R155, RZ, 0x10, R13 ;  /* 0x00000010ff9b7819 */ /* 0x000fe2000001160d */
[----:B-1----:R-:W-:Y:S01]  /*0fc0*/  IMAD.MOV.U32 R16, RZ, RZ, R10 ;  /* 0x000000ffff107224 */ /* 0x002fe200078e000a */
[----:B------:R-:W-:Y:S01]  /*0fd0*/  MOV R114, R9 ;  /* 0x0000000900727202 */ /* 0x000fe20000000f00 */
[----:B------:R-:W-:Y:S02]  /*0fe0*/  HADD2.F32 R10, -RZ, R113.H0_H0 ;  /* 0x20000071ff0a7230 */ /* 0x000fe40000004100 */
[----:B------:R-:W-:Y:S01]  /*0ff0*/  FADD.FTZ R5, R150, R5 ;  /* 0x0000000596057221 */ /* 0x000fe20000010000 */
[----:B------:R-:W-:Y:S02]  /*1000*/  HADD2.F32 R9, -RZ, R117.H0_H0 ;  /* 0x20000075ff097230 */ /* 0x000fe40000004100 */
[----:B------:R-:W-:Y:S01]  /*1010*/  FADD.FTZ R125, -R137, R108 ;  /* 0x0000006c897d7221 */ /* 0x000fe20000010100 */
[----:B------:R0:W5:Y:S01]  /*1020*/  @P1 LDG.E R99, desc[UR12][R14.64] ;  /* 0x0000000c0e631981 */ /* 0x000162000c1e1900 */
[----:B------:R-:W-:Y:S01]  /*1030*/  FMUL.FTZ R134, R37, R10 ;  /* 0x0000000a25867220 */ /* 0x000fe20000410000 */
[----:B------:R-:W-:Y:S01]  /*1040*/  HADD2.F32 R108, -RZ, R133.H0_H0 ;  /* 0x20000085ff6c7230 */ /* 0x000fe20000004100 */
[----:B------:R-:W-:Y:S01]  /*1050*/  SHF.R.U32.HI R17, RZ, 0x10, R11 ;  /* 0x00000010ff117819 */ /* 0x000fe2000001160b */
[----:B------:R-:W-:-:S02]  /*1060*/  HADD2.F32 R118, -RZ, R132.H0_H0 ;  /* 0x20000084ff767230 */ /* 0x000fc40000004100 */
[----:B------:R-:W-:Y:S02]  /*1070*/  HADD2.F32 R143, -RZ, R143.H0_H0 ;  /* 0x2000008fff8f7230 */ /* 0x000fe40000004100 */
[----:B------:R-:W-:Y:S02]  /*1080*/  HADD2.F32 R130, -RZ, R130.H0_H0 ;  /* 0x20000082ff827230 */ /* 0x000fe40000004100 */
[----:B------:R-:W-:Y:S02]  /*1090*/  IMAD.MOV.U32 R154, RZ, RZ, R13 ;  /* 0x000000ffff9a7224 */ /* 0x000fe400078e000d */
[----:B------:R-:W-:Y:S01]  /*10a0*/  FMUL.FTZ R159, R106, R159 ;  /* 0x0000009f6a9f7220 */ /* 0x000fe20000410000 */
[----:B0-----:R-:W-:Y:S02]  /*10b0*/  IMAD.MOV.U32 R15, RZ, RZ, R11 ;  /* 0x000000ffff0f7224 */ /* 0x001fe400078e000b */
[----:B------:R-:W-:Y:S01]  /*10c0*/  FMUL.FTZ R136, R87, R9 ;  /* 0x0000000957887220 */ /* 0x000fe20000410000 */
[----:B------:R-:W-:-:S02]  /*10d0*/  HADD2.F32 R11, -RZ, R114.H0_H0 ;  /* 0x20000072ff0b7230 */ /* 0x000fc40000004100 */
[----:B------:R-:W-:Y:S01]  /*10e0*/  FADD.FTZ R5, R134, R5 ;  /* 0x0000000586057221 */ /* 0x000fe20000010000 */
        /* <DEDUP_REMOVED lines=12> */
[----:B------:R-:W-:Y:S01]  /*11b0*/  FADD.FTZ R110, R136, R5 ;  /* 0x00000005886e7221 */ /* 0x000fe20000010000 */
[----:B------:R-:W-:Y:S01]  /*11c0*/  FMUL.FTZ R0, R106, R125 ;  /* 0x0000007d6a007220 */ /* 0x000fe20000410000 */
[----:B------:R-:W-:Y:S02]  /*11d0*/  HADD2.F32 R16, -RZ, R16.H0_H0 ;  /* 0x20000010ff107230 */ /* 0x000fe40000004100 */
[----:B------:R-:W-:Y:S01]  /*11e0*/  FMUL.FTZ R140, R88, R13 ;  /* 0x0000000d588c7220 */ /* 0x000fe20000410000 */
[----:B------:R-:W-:Y:S01]  /*11f0*/  FADD.FTZ R113, R137, R110 ;  /* 0x0000006e89717221 */ /* 0x000fe20000010000 */
[----:B------:R-:W-:Y:S02]  /*1200*/  IMAD.MOV.U32 R156, RZ, RZ, R4 ;  /* 0x000000ffff9c7224 */ /* 0x000fe400078e0004 */
[----:B------:R-:W-:Y:S01]  /*1210*/  FFMA.FTZ R4, R0, R149, RZ ;  /* 0x0000009500047223 */ /* 0x000fe200000100ff */
[----:B------:R-:W-:-:S02]  /*1220*/  HADD2.F32 R14, -RZ, R115.H0_H0 ;  /* 0x20000073ff0e7230 */ /* 0x000fc40000004100 */
[----:B------:R-:W-:Y:S01]  /*1230*/  FMUL.FTZ R158, R106, R127 ;  /* 0x0000007f6a9e7220 */ /* 0x000fe20000410000 */
[----:B------:R-:W-:Y:S01]  /*1240*/  FMUL.FTZ R127, R35, R16 ;  /* 0x00000010237f7220 */ /* 0x000fe20000410000 */
[----:B------:R-:W-:Y:S01]  /*1250*/  FADD.FTZ R110, R140, R113 ;  /* 0x000000718c6e7221 */ /* 0x000fe20000010000 */
[----:B------:R-:W-:Y:S01]  /*1260*/  FFMA.FTZ R5, R159, R146, R4 ;  /* 0x000000929f057223 */ /* 0x000fe20000010004 */
[----:B------:R-:W-:Y:S02]  /*1270*/  HADD2.F32 R15, -RZ, R15.H0_H0 ;  /* 0x2000000fff0f7230 */ /* 0x000fe40000004100 */
[----:B------:R-:W-:Y:S01]  /*1280*/  FMUL.FTZ R128, R85, R14 ;  /* 0x0000000e55807220 */ /* 0x000fe20000410000 */
[----:B------:R-:W-:Y:S01]  /*1290*/  FADD.FTZ R113, R127, R110 ;  /* 0x0000006e7f717221 */ /* 0x000fe20000010000 */
[----:B------:R-:W-:Y:S01]  /*12a0*/  FMUL.FTZ R161, R106, R161 ;  /* 0x000000a16aa17220 */ /* 0x000fe20000410000 */
[----:B------:R-:W-:Y:S01]  /*12b0*/  FFMA.FTZ R4, R158, R148, R5 ;  /* 0x000000949e047223 */ /* 0x000fe20000010005 */
[----:B------:R-:W-:-:S02]  /*12c0*/  HADD2.F32 R17, -RZ, R17.H0_H0 ;  /* 0x20000011ff117230 */ /* 0x000fc40000004100 */
[----:B------:R-:W-:Y:S01]  /*12d0*/  FADD.FTZ R113, R128, R113 ;  /* 0x0000007180717221 */ /* 0x000fe20000010000 */
[----:B------:R-:W-:Y:S01]  /*12e0*/  FMUL.FTZ R132, R36, R15 ;  /* 0x0000000f24847220 */ /* 0x000fe20000410000 */
[----:B------:R-:W-:Y:S01]  /*12f0*/  FMUL.FTZ R144, R106, R133 ;  /* 0x000000856a907220 */ /* 0x000fe20000410000 */
[----:B------:R-:W-:Y:S01]  /*1300*/  FFMA.FTZ R5, R161, R150, R4 ;  /* 0x00000096a1057223 */ /* 0x000fe20000010004 */
[----:B------:R-:W-:Y:S02]  /*1310*/  HADD2.F32 R18, -RZ, R18.H0_H0 ;  /* 0x20000012ff127230 */ /* 0x000fe40000004100 */
[----:B------:R-:W-:Y:S01]  /*1320*/  FADD.FTZ R110, R132, R113 ;  /* 0x00000071846e7221 */ /* 0x000fe20000010000 */
[----:B------:R-:W-:Y:S01]  /*1330*/  FMUL.FTZ R133, R86, R17 ;  /* 0x0000001156857220 */ /* 0x000fe20000410000 */
[----:B------:R-:W-:Y:S01]  /*1340*/  FMUL.FTZ R151, R106, R151 ;  /* 0x000000976a977220 */ /* 0x000fe20000410000 */
[----:B------:R-:W-:Y:S01]  /*1350*/  FFMA.FTZ R4, R144, R134, R5 ;  /* 0x0000008690047223 */ /* 0x000fe20000010005 */
[----:B------:R0:W5:Y:S01]  /*1360*/  LDG.E R112, desc[UR12][R120.64] ;  /* 0x0000000c78707981 */ /* 0x000162000c1e1900 */
[----:B------:R-:W-:-:S02]  /*1370*/  HADD2.F32 R19, -RZ, R19.H0_H0 ;  /* 0x20000013ff137230 */ /* 0x000fc40000004100 */
[----:B------:R-:W-:Y:S01]  /*1380*/  FADD.FTZ R110, R133, R110 ;  /* 0x0000006e856e7221 */ /* 0x000fe20000010000 */
[C---:B------:R-:W-:Y:S01]  /*1390*/  FMUL.FTZ R152, R106.reuse, R145 ;  /* 0x000000916a987220 */ /* 0x040fe20000410000 */
[----:B------:R-:W-:Y:S01]  /*13a0*/  FFMA.FTZ R5, R151, R136, R4 ;  /* 0x0000008897057223 */ /* 0x000fe20000010004 */
[----:B------:R1:W5:Y:S01]  /*13b0*/  LDG.E R108, desc[UR12][R122.64] ;  /* 0x0000000c7a6c7981 */ /* 0x000362000c1e1900 */
[----:B------:R-:W-:Y:S02]  /*13c0*/  HADD2.F32 R154, -RZ, R154.H0_H0 ;  /* 0x2000009aff9a7230 */ /* 0x000fe40000004100 */
[----:B0-----:R-:W-:Y:S01]  /*13d0*/  FMUL.FTZ R121, R33, R18 ;  /* 0x0000001221797220 */ /* 0x001fe20000410000 */
[----:B------:R-:W-:Y:S01]  /*13e0*/  FMUL.FTZ R153, R106, R153 ;  /* 0x000000996a997220 */ /* 0x000fe20000410000 */
[----:B------:R-:W-:Y:S02]  /*13f0*/  FFMA.FTZ R4, R152, R137, R5 ;  /* 0x0000008998047223 */ /* 0x000fe40000010005 */
[----:B------:R-:W-:Y:S01]  /*1400*/  FADD.FTZ R113, R121, R110 ;  /* 0x0000006e79717221 */ /* 0x000fe20000010000 */
[----:B-1----:R-:W-:Y:S01]  /*1410*/  FMUL.FTZ R122, R83, R19 ;  /* 0x00000013537a7220 */ /* 0x002fe20000410000 */
[----:B------:R-:W-:-:S02]  /*1420*/  HADD2.F32 R155, -RZ, R155.H0_H0 ;  /* 0x2000009bff9b7230 */ /* 0x000fc40000004100 */
[----:B------:R-:W-:Y:S01]  /*1430*/  FMUL.FTZ R123, R34, R154 ;  /* 0x0000009a227b7220 */ /* 0x000fe20000410000 */
[----:B------:R-:W-:Y:S01]  /*1440*/  FADD.FTZ R110, R122, R113 ;  /* 0x000000717a6e7221 */ /* 0x000fe20000010000 */
[----:B------:R-:W-:Y:S01]  /*1450*/  FMUL.FTZ R138, R106, R169 ;  /* 0x000000a96a8a7220 */ /* 0x000fe20000410000 */
[----:B------:R-:W-:Y:S01]  /*1460*/  FFMA.FTZ R5, R153, R140, R4 ;  /* 0x0000008c99057223 */ /* 0x000fe20000010004 */
[----:B------:R-:W-:Y:S02]  /*1470*/  HADD2.F32 R156, -RZ, R156.H0_H0 ;  /* 0x2000009cff9c7230 */ /* 0x000fe40000004100 */
[----:B------:R-:W-:Y:S01]  /*1480*/  FADD.FTZ R110, R123, R110 ;  /* 0x0000006e7b6e7221 */ /* 0x000fe20000010000 */
[----:B------:R-:W-:Y:S01]  /*1490*/  FMUL.FTZ R125, R84, R155 ;  /* 0x0000009b547d7220 */ /* 0x000fe20000410000 */
[----:B------:R-:W-:Y:S01]  /*14a0*/  FMUL.FTZ R145, R106, R171 ;  /* 0x000000ab6a917220 */ /* 0x000fe20000410000 */
[----:B------:R-:W-:Y:S01]  /*14b0*/  FFMA.FTZ R4, R138, R127, R5 ;  /* 0x0000007f8a047223 */ /* 0x000fe20000010005 */
[----:B------:R-:W-:-:S02]  /*14c0*/  HADD2.F32 R157, -RZ, R157.H0_H0 ;  /* 0x2000009dff9d7230 */ /* 0x000fc40000004100 */
[----:B------:R-:W-:Y:S01]  /*14d0*/  FADD.FTZ R110, R125, R110 ;  /* 0x0000006e7d6e7221 */ /* 0x000fe20000010000 */
[----:B------:R-:W-:Y:S01]  /*14e0*/  FMUL.FTZ R113, R31, R156 ;  /* 0x0000009c1f717220 */ /* 0x000fe20000410000 */
[C---:B------:R-:W-:Y:S01]  /*14f0*/  FMUL.FTZ R142, R106.reuse, R173 ;  /* 0x000000ad6a8e7220 */ /* 0x040fe20000410000 */
        /* <DEDUP_REMOVED lines=9> */
[----:B------:R-:W-:Y:S01]  /*1590*/  FMUL.FTZ R126, R106, R167 ;  /* 0x000000a76a7e7220 */ /* 0x000fe20000410000 */
[----:B------:R-:W-:Y:S01]  /*15a0*/  FFMA.FTZ R5, R147, R133, R4 ;  /* 0x0000008593057223 */ /* 0x000fe20000010004 */
[----:B------:R-:W-:Y:S01]  /*15b0*/  FMUL.FTZ R116, R82, R163 ;  /* 0x000000a352747220 */ /* 0x000fe20000410000 */
[----:B------:R-:W-:Y:S01]  /*15c0*/  FADD.FTZ R117, R110, R115 ;  /* 0x000000736e757221 */ /* 0x000fe20000010000 */
[----:B------:R-:W-:Y:S01]  /*15d0*/  FMUL.FTZ R129, R106, R129 ;  /* 0x000000816a817220 */ /* 0x000fe20000410000 */
[----:B------:R-:W-:Y:S01]  /*15e0*/  FFMA.FTZ R4, R126, R121, R5 ;  /* 0x000000797e047223 */ /* 0x000fe20000010005 */
[C---:B------:R-:W-:Y:S01]  /*15f0*/  FMUL.FTZ R130, R106.reuse, R165 ;  /* 0x000000a56a827220 */ /* 0x040fe20000410000 */
[----:B------:R-:W-:Y:S02]  /*1600*/  FADD.FTZ R110, R117, R116 ;  /* 0x00000074756e7221 */ /* 0x000fe40000010000 */
[----:B------:R-:W-:Y:S01]  /*1610*/  FFMA.FTZ R5, R129, R122, R4 ;  /* 0x0000007a81057223 */ /* 0x000fe20000010004 */
[----:B------:R-:W-:-:S02]  /*1620*/  FMUL.FTZ R135, R106, R135 ;  /* 0x000000876a877220 */ /* 0x000fc40000410000 */
        /* <DEDUP_REMOVED lines=44> */
.L_x_1067:
[----:B------:R-:W-:Y:S05]  /*18f0*/  BSYNC.RECONVERGENT B0 ;  /* 0x0000000000007941 */ /* 0x000fea0003800200 */
.L_x_1066:
        /* <DEDUP_REMOVED lines=110> */
[----:B------:R-:W-:-:S02]  /*1fe0*/  F2FP.F16.F32.PACK_AB R149, R0, R149 ;  /* 0x000000950095723e */ /* 0x000fc400000000ff */
[----:B------:R-:W-:Y:S02]  /*1ff0*/  F2FP.F16.F32.PACK_AB R4, R4, R5 ;  /* 0x000000050404723e */ /* 0x000fe400000000ff */
[C---:B------:R-:W-:Y:S02]  /*2000*/  PRMT R0, R149.reuse, 0x7632, R0 ;  /* 0x0000763295007816 */ /* 0x040fe40000000000 */
[----:B------:R-:W-:Y:S02]  /*2010*/  PRMT R9, R149, 0x7610, R9 ;  /* 0x0000761095097816 */ /* 0x000fe40000000009 */
[C---:B------:R-:W-:Y:S02]  /*2020*/  PRMT R11, R4.reuse, 0x7632, R11 ;  /* 0x00007632040b7816 */ /* 0x040fe4000000000b */
[----:B------:R-:W-:Y:S01]  /*2030*/  PRMT R8, R4, 0x7610, R8 ;  /* 0x0000761004087816 */ /* 0x000fe20000000008 */
[----:B------:R-:W-:Y:S06]  /*2040*/  BRA `(.L_x_1071) ;  /* 0x00000014004c7947 */ /* 0x000fec0003800000 */
.L_x_1070:
        /* <DEDUP_REMOVED lines=31> */
[C---:B------:R-:W-:Y:S02]  /*2240*/  PRMT R8, R6.reuse, 0x7632, R8 ;  /* 0x0000763206087816 */ /* 0x040fe40000000008 */
[----:B------:R-:W-:Y:S02]  /*2250*/  PRMT R102, R6, 0x7610, R102 ;  /* 0x0000761006667816 */ /* 0x000fe40000000066 */
[----:B------:R-:W-:Y:S01]  /*2260*/  PRMT R11, R103, 0x7632, R11 ;  /* 0x00007632670b7816 */ /* 0x000fe2000000000b */
[----:B------:R-:W-:Y:S06]  /*2270*/  BRA `(.L_x_1071) ;  /* 0x0000001000c07947 */ /* 0x000fec0003800000 */
.L_x_1069:
[----:B------:R-:W-:Y:S01]  /*2280*/  UMOV UR4, UR8 ;  /* 0x0000000800047c82 */ /* 0x000fe20008000000 */
[----:B------:R-:W-:Y:S01]  /*2290*/  UMOV UR5, UR9 ;  /* 0x0000000900057c82 */ /* 0x000fe20008000000 */
[----:B------:R-:W-:-:S04]  /*22a0*/  UISETP.NE.U32.AND UP0, UPT, UR4, URZ, UPT ;  /* 0x000000ff0400728c */ /* 0x000fc8000bf05070 */
[----:B------:R-:W-:-:S09]  /*22b0*/  UISETP.NE.AND.EX UP0, UPT, UR5, URZ, UPT, UP0 ;  /* 0x000000ff0500728c */ /* 0x000fd2000bf05300 */
[----:B------:R-:W-:Y:S05]  /*22c0*/  BRA.U UP0, `(.L_x_1072) ;  /* 0x00000001009c7547 */ /* 0x000fea000b800000 */
[-CC-:B------:R-:W-:Y:S01]  /*22d0*/  FFMA.FTZ R0, R0, R14.reuse, R15.reuse ;  /* 0x0000000e00007223 */ /* 0x180fe2000001000f */
[-C--:B------:R-:W-:Y:S01]  /*22e0*/  FFMA.FTZ R5, R158, R14.reuse, R15 ;  /* 0x0000000e9e057223 */ /* 0x080fe2000001000f */
[--C-:B-----5:R-:W-:Y:S01]  /*22f0*/  SHF.R.U64 R7, R24, 0x10, R25.reuse ;  /* 0x0000001018077819 */ /* 0x120fe20000001219 */
[----:B------:R-:W-:Y:S02]  /*2300*/  IMAD.MOV.U32 R4, RZ, RZ, R25 ;  /* 0x000000ffff047224 */ /* 0x000fe400078e0019 */
[----:B------:R-:W-:Y:S01]  /*2310*/  FADD.FTZ R149, R149, -R0 ;  /* 0x8000000095957221 */ /* 0x000fe20000010000 */
[----:B------:R-:W-:Y:S02]  /*2320*/  IMAD.MOV.U32 R0, RZ, RZ, R24 ;  /* 0x000000ffff007224 */ /* 0x000fe400078e0018 */
[----:B------:R-:W-:Y:S01]  /*2330*/  FADD.FTZ R148, R148, -R5 ;  /* 0x8000000594947221 */ /* 0x000fe20000010000 */
[----:B------:R-:W-:Y:S01]  /*2340*/  SHF.R.U32.HI R11, RZ, 0x10, R25 ;  /* 0x00000010ff0b7819 */ /* 0x000fe20000011619 */
[-CC-:B------:R-:W-:Y:S01]  /*2350*/  FFMA.FTZ R159, R159, R14.reuse, R15.reuse ;  /* 0x0000000e9f9f7223 */ /* 0x180fe2000001000f */
[----:B------:R-:W-:Y:S01]  /*2360*/  FFMA.FTZ R161, R161, R14, R15 ;  /* 0x0000000ea1a17223 */ /* 0x000fe2000001000f */
[----:B------:R-:W-:Y:S01]  /*2370*/  HADD2.F32 R5, -RZ, R0.H0_H0 ;  /* 0x20000000ff057230 */ /* 0x000fe20000004100 */
[----:B------:R-:W-:Y:S01]  /*2380*/  LOP3.LUT P6, RZ, R131, 0xff, RZ, 0xc0, !PT ;  /* 0x000000ff83ff7812 */ /* 0x000fe200078cc0ff */
[----:B------:R-:W-:-:S02]  /*2390*/  HADD2.F32 R7, -RZ, R7.H0_H0 ;  /* 0x20000007ff077230 */ /* 0x000fc40000004100 */
[----:B------:R-:W-:Y:S01]  /*23a0*/  FADD.FTZ R146, R146, -R159 ;  /* 0x8000009f92927221 */ /* 0x000fe20000010000 */
[----:B------:R-:W-:Y:S02]  /*23b0*/  HADD2.F32 R9, -RZ, R4.H0_H0 ;  /* 0x20000004ff097230 */ /* 0x000fe40000004100 */
[----:B------:R-:W-:Y:S01]  /*23c0*/  FFMA.FTZ R5, R106, R149, R5 ;  /* 0x000000956a057223 */ /* 0x000fe20000010005 */
[----:B------:R-:W-:Y:S02]  /*23d0*/  HADD2.F32 R11, -RZ, R11.H0_H0 ;  /* 0x2000000bff0b7230 */ /* 0x000fe40000004100 */
[----:B------:R-:W-:Y:S01]  /*23e0*/  FADD.FTZ R150, R150, -R161 ;  /* 0x800000a196967221 */ /* 0x000fe20000010000 */
[C---:B------:R-:W-:Y:S01]  /*23f0*/  FFMA.FTZ R7, R106.reuse, R146, R7 ;  /* 0x000000926a077223 */ /* 0x040fe20000010007 */
[----:B------:R-:W-:Y:S01]  /*2400*/  FMUL.FTZ R5, R5, UR6 ;  /* 0x0000000605057c20 */ /* 0x000fe20008410000 */
[C---:B------:R-:W-:Y:S01]  /*2410*/  FFMA.FTZ R9, R106.reuse, R148, R9 ;  /* 0x000000946a097223 */ /* 0x040fe20000010009 */
[----:B------:R-:W-:Y:S01]  /*2420*/  FFMA.FTZ R11, R106, R150, R11 ;  /* 0x000000966a0b7223 */ /* 0x000fe2000001000b */
        /* <DEDUP_REMOVED lines=17> */
.L_x_1072:
        /* <DEDUP_REMOVED lines=8> */
[----:B------:R-:W-:Y:S01]  /*25c0*/  FADD.FTZ R7, R148, -R5 ;  /* 0x8000000594077221 */ /* 0x000fe20000010000 */
[----:B------:R-:W-:Y:S01]  /*25d0*/  FFMA.FTZ R161, R161, R14, R15 ;  /* 0x0000000ea1a17223 */ /* 0x000fe2000001000f */
[----:B------:R-:W-:-:S02]  /*25e0*/  HADD2.F32 R4, -RZ, R4.H0_H0 ;  /* 0x20000004ff047230 */ /* 0x000fc40000004100 */
[----:B------:R-:W-:Y:S01]  /*25f0*/  FADD.FTZ R159, R146, -R159 ;  /* 0x8000009f929f7221 */ /* 0x000fe20000010000 */
[----:B------:R-:W-:Y:S02]  /*2600*/  HADD2.F32 R5, -RZ, R0.H0_H0 ;  /* 0x20000000ff057230 */ /* 0x000fe40000004100 */
[----:B------:R-:W-:Y:S01]  /*2610*/  FADD.FTZ R161, R150, -R161 ;  /* 0x800000a196a17221 */ /* 0x000fe20000010000 */
[----:B------:R-:W-:Y:S02]  /*2620*/  HADD2.F32 R0, -RZ, R6.H0_H0 ;  /* 0x20000006ff007230 */ /* 0x000fe40000004100 */
[C---:B------:R-:W-:Y:S01]  /*2630*/  FFMA.FTZ R4, R106.reuse, R159, R4 ;  /* 0x0000009f6a047223 */ /* 0x040fe20000010004 */
[----:B------:R-:W-:Y:S02]  /*2640*/  HADD2.F32 R6, -RZ, R8.H0_H0 ;  /* 0x20000008ff067230 */ /* 0x000fe40000004100 */
[C---:B------:R-:W-:Y:S01]  /*2650*/  FFMA.FTZ R5, R106.reuse, R149, R5 ;  /* 0x000000956a057223 */ /* 0x040fe20000010005 */
[C---:B------:R-:W-:Y:S01]  /*2660*/  LOP3.LUT P6, RZ, R131.reuse, 0xff00, RZ, 0xc0, !PT ;  /* 0x0000ff0083ff7812 */ /* 0x040fe200078cc0ff */
        /* <DEDUP_REMOVED lines=11> */
[----:B------:R-:W-:Y:S02]  /*2720*/  F2FP.F16.F32.PACK_AB R0, R0, R5 ;  /* 0x000000050000723e */ /* 0x000fe400000000ff */
[----:B------:R-:W-:Y:S02]  /*2730*/  FSEL R5, R9, RZ, P2 ;  /* 0x000000ff09057208 */ /* 0x000fe40001000000 */
[----:B------:R-:W-:-:S02]  /*2740*/  FSEL R6, R6, RZ, P5 ;  /* 0x000000ff06067208 */ /* 0x000fc40002800000 */
        /* <DEDUP_REMOVED lines=12> */
.L_x_1068:
        /* <DEDUP_REMOVED lines=37> */
[----:B------:R-:W-:Y:S02]  /*2a60*/  F2FP.F16.F32.PACK_AB R9, R0, R5 ;  /* 0x000000050009723e */ /* 0x000fe400000000ff */
[----:B------:R-:W-:-:S02]  /*2a70*/  F2FP.F16.F32.PACK_AB R7, R4, R7 ;  /* 0x000000070407723e */ /* 0x000fc400000000ff */
[----:B------:R-:W-:Y:S02]  /*2a80*/  FSEL R0, R6, RZ, P2 ;  /* 0x000000ff06007208 */ /* 0x000fe40001000000 */
[C---:B------:R-:W-:Y:S02]  /*2a90*/  FSEL R5, R161.reuse, RZ, P5 ;  /* 0x000000ffa1057208 */ /* 0x040fe40002800000 */
[----:B------:R-:W-:Y:S02]  /*2aa0*/  FSEL R4, R161, RZ, P6 ;  /* 0x000000ffa1047208 */ /* 0x000fe40003000000 */
[----:B------:R-:W-:Y:S02]  /*2ab0*/  F2FP.F16.F32.PACK_AB R11, R0, R11 ;  /* 0x0000000b000b723e */ /* 0x000fe400000000ff */
[----:B------:R-:W-:Y:S02]  /*2ac0*/  F2FP.F16.F32.PACK_AB R4, R4, R5 ;  /* 0x000000050404723e */ /* 0x000fe400000000ff */
        /* <DEDUP_REMOVED lines=8> */
.L_x_1074:
        /* <DEDUP_REMOVED lines=19> */
[----:B------:R-:W-:Y:S01]  /*2c80*/  F2FP.F16.F32.PACK_AB R101, R4, R149 ;  /* 0x000000950465723e */ /* 0x000fe200000000ff */
[C---:B------:R-:W-:Y:S01]  /*2c90*/  FMUL.FTZ R4, R159.reuse, UR6 ;  /* 0x000000069f047c20 */ /* 0x040fe20008410000 */
[----:B------:R-:W-:Y:S02]  /*2ca0*/  F2FP.F16.F32.PACK_AB R95, R159, R0 ;  /* 0x000000009f5f723e */ /* 0x000fe400000000ff */
        /* <DEDUP_REMOVED lines=9> */
[----:B------:R-:W-:Y:S02]  /*2d40*/  F2FP.F16.F32.PACK_AB R0, R5, R0 ;  /* 0x000000000500723e */ /* 0x000fe400000000ff */
[C---:B------:R-:W-:Y:S02]  /*2d50*/  FSEL R5, R4.reuse, RZ, P6 ;  /* 0x000000ff04057208 */ /* 0x040fe40003000000 */
[----:B------:R-:W-:Y:S02]  /*2d60*/  FSEL R7, R7, RZ, P2 ;  /* 0x000000ff07077208 */ /* 0x000fe40001000000 */
[----:B------:R-:W-:Y:S02]  /*2d70*/  FSEL R4, R4, RZ, P5 ;  /* 0x000000ff04047208 */ /* 0x000fe40002800000 */
[----:B------:R-:W-:Y:S02]  /*2d80*/  F2FP.F16.F32.PACK_AB R11, R11, R6 ;  /* 0x000000060b0b723e */ /* 0x000fe400000000ff */
[----:B------:R-:W-:-:S02]  /*2d90*/  F2FP.F16.F32.PACK_AB R7, R8, R7 ;  /* 0x000000070807723e */ /* 0x000fc400000000ff */
[----:B------:R-:W-:Y:S02]  /*2da0*/  F2FP.F16.F32.PACK_AB R4, R4, R5 ;  /* 0x000000050404723e */ /* 0x000fe400000000ff */
        /* <DEDUP_REMOVED lines=10> */
.L_x_1073:
[----:B------:R-:W-:Y:S01]  /*2e50*/  UMOV UR4, UR8 ;  /* 0x0000000800047c82 */ /* 0x000fe20008000000 */
[----:B------:R-:W-:Y:S01]  /*2e60*/  UMOV UR5, UR9 ;  /* 0x0000000900057c82 */ /* 0x000fe20008000000 */
[----:B------:R-:W-:-:S04]  /*2e70*/  UISETP.NE.U32.AND UP0, UPT, UR4, URZ, UPT ;  /* 0x000000ff0400728c */ /* 0x000fc8000bf05070 */
[----:B------:R-:W-:-:S09]  /*2e80*/  UISETP.NE.AND.EX UP0, UPT, UR5, URZ, UPT, UP0 ;  /* 0x000000ff0500728c */ /* 0x000fd2000bf05300 */
[----:B------:R-:W-:Y:S05]  /*2e90*/  BRA.U UP0, `(.L_x_1075) ;  /* 0x0000000100d47547 */ /* 0x000fea000b800000 */
[--C-:B-----5:R-:W-:Y:S01]  /*2ea0*/  SHF.R.U64 R5, R24, 0x10, R25.reuse ;  /* 0x0000001018057819 */ /* 0x120fe20000001219 */
[----:B------:R-:W-:Y:S02]  /*2eb0*/  IMAD.MOV.U32 R6, RZ, RZ, R25 ;  /* 0x000000ffff067224 */ /* 0x000fe400078e0019 */
[-CC-:B------:R-:W-:Y:S01]  /*2ec0*/  FFMA.FTZ R159, R159, R14.reuse, R15.reuse ;  /* 0x0000000e9f9f7223 */ /* 0x180fe2000001000f */
[-CC-:B------:R-:W-:Y:S01]  /*2ed0*/  FFMA.FTZ R7, R158, R14.reuse, R15.reuse ;  /* 0x0000000e9e077223 */ /* 0x180fe2000001000f */
[----:B------:R-:W-:Y:S02]  /*2ee0*/  IMAD.MOV.U32 R4, RZ, RZ, R24 ;  /* 0x000000ffff047224 */ /* 0x000fe400078e0018 */
[----:B------:R-:W-:Y:S01]  /*2ef0*/  FFMA.FTZ R0, R0, R14, R15 ;  /* 0x0000000e00007223 */ /* 0x000fe2000001000f */
[----:B------:R-:W-:Y:S02]  /*2f00*/  HADD2.F32 R5, -RZ, R5.H0_H0 ;  /* 0x20000005ff057230 */ /* 0x000fe40000004100 */
[----:B------:R-:W-:Y:S01]  /*2f10*/  FADD.FTZ R159, R146, -R159 ;  /* 0x8000009f929f7221 */ /* 0x000fe20000010000 */
[----:B------:R-:W-:-:S02]  /*2f20*/  HADD2.F32 R6, -RZ, R6.H0_H0 ;  /* 0x20000006ff067230 */ /* 0x000fc40000004100 */
[----:B------:R-:W-:Y:S01]  /*2f30*/  FADD.FTZ R7, R148, -R7 ;  /* 0x8000000794077221 */ /* 0x000fe20000010000 */
[----:B------:R-:W-:Y:S02]  /*2f40*/  HADD2.F32 R4, -RZ, R4.H0_H0 ;  /* 0x20000004ff047230 */ /* 0x000fe40000004100 */
[C---:B------:R-:W-:Y:S01]  /*2f50*/  FFMA.FTZ R5, R106.reuse, R159, R5 ;  /* 0x0000009f6a057223 */ /* 0x040fe20000010005 */
[----:B------:R-:W-:Y:S01]  /*2f60*/  FADD.FTZ R149, R149, -R0 ;  /* 0x8000000095957221 */ /* 0x000fe20000010000 */
[C---:B------:R-:W-:Y:S01]  /*2f70*/  FFMA.FTZ R6, R106.reuse, R7, R6 ;  /* 0x000000076a067223 */ /* 0x040fe20000010006 */
[----:B------:R-:W-:Y:S01]  /*2f80*/  SHF.R.U32.HI R0, RZ, 0x10, R25 ;  /* 0x00000010ff007819 */ /* 0x000fe20000011619 */
[----:B------:R-:W-:Y:S01]  /*2f90*/  FFMA.FTZ R161, R161, R14, R15 ;  /* 0x0000000ea1a17223 */ /* 0x000fe2000001000f */
[----:B------:R-:W-:Y:S01]  /*2fa0*/  FMUL.FTZ R5, R5, UR6 ;  /* 0x0000000605057c20 */ /* 0x000fe20008410000 */
[----:B------:R-:W-:Y:S01]  /*2fb0*/  FFMA.FTZ R4, R106, R149, R4 ;  /* 0x000000956a047223 */ /* 0x000fe20000010004 */
[C---:B------:R-:W-:Y:S01]  /*2fc0*/  LOP3.LUT P5, RZ, R131.reuse, 0xff00, RZ, 0xc0, !PT ;  /* 0x0000ff0083ff7812 */ /* 0x040fe200078ac0ff */
[----:B------:R-:W-:Y:S01]  /*2fd0*/  FMUL.FTZ R6, R6, UR6 ;  /* 0x0000000606067c20 */ /* 0x000fe20008410000 */
[----:B------:R-:W-:Y:S01]  /*2fe0*/  LOP3.LUT P6, RZ, R131, 0xff0000, RZ, 0xc0, !PT ;  /* 0x00ff000083ff7812 */ /* 0x000fe200078cc0ff */
[----:B------:R-:W-:-:S02]  /*2ff0*/  HADD2.F32 R9, -RZ, R0.H0_H0 ;  /* 0x20000000ff097230 */ /* 0x000fc40000004100 */
[----:B------:R-:W-:Y:S01]  /*3000*/  FADD.FTZ R161, R150, -R161 ;  /* 0x800000a196a17221 */ /* 0x000fe20000010000 */
[----:B------:R-:W-:Y:S01]  /*3010*/  LOP3.LUT P2, RZ, R162, 0xff00, RZ, 0xc0, !PT ;  /* 0x0000ff00a2ff7812 */ /* 0x000fe2000784c0ff */
[----:B------:R-:W-:Y:S01]  /*3020*/  FMUL.FTZ R0, R4, UR6 ;  /* 0x0000000604007c20 */ /* 0x000fe20008410000 */
[----:B------:R-:W-:Y:S01]  /*3030*/  FSEL R7, R5, RZ, P5 ;  /* 0x000000ff05077208 */ /* 0x000fe20002800000 */
[----:B------:R-:W-:Y:S01]  /*3040*/  FFMA.FTZ R9, R106, R161, R9 ;  /* 0x000000a16a097223 */ /* 0x000fe20000010009 */
[----:B------:R-:W-:Y:S02]  /*3050*/  LOP3.LUT P5, RZ, R131, 0xff, RZ, 0xc0, !PT ;  /* 0x000000ff83ff7812 */ /* 0x000fe400078ac0ff */
[----:B------:R-:W-:Y:S01]  /*3060*/  FSEL R11, R6, RZ, P6 ;  /* 0x000000ff060b7208 */ /* 0x000fe20003000000 */
[----:B------:R-:W-:Y:S01]  /*3070*/  FMUL.FTZ R9, R9, UR6 ;  /* 0x0000000609097c20 */ /* 0x000fe20008410000 */
[----:B------:R-:W-:Y:S02]  /*3080*/  LOP3.LUT P6, RZ, R162, 0xff, RZ, 0xc0, !PT ;  /* 0x000000ffa2ff7812 */ /* 0x000fe400078cc0ff */
[----:B------:R-:W-:-:S02]  /*3090*/  FSEL R4, R5, RZ, P2 ;  /* 0x000000ff05047208 */ /* 0x000fc40001000000 */
[C---:B------:R-:W-:Y:S02]  /*30a0*/  FSEL R5, R0.reuse, RZ, P5 ;  /* 0x000000ff00057208 */ /* 0x040fe40002800000 */
[----:B------:R-:W-:Y:S02]  /*30b0*/  FSEL R0, R0, RZ, P6 ;  /* 0x000000ff00007208 */ /* 0x000fe40003000000 */
[C---:B------:R-:W-:Y:S02]  /*30c0*/  LOP3.LUT P5, RZ, R162.reuse, 0xff0000, RZ, 0xc0, !PT ;  /* 0x00ff0000a2ff7812 */ /* 0x040fe400078ac0ff */
[----:B------:R-:W-:Y:S02]  /*30d0*/  ISETP.GE.U32.AND P2, PT, R131, 0x1000000, PT ;  /* 0x010000008300780c */ /* 0x000fe40003f46070 */
[----:B------:R-:W-:Y:S02]  /*30e0*/  ISETP.GE.U32.AND P6, PT, R162, 0x1000000, PT ;  /* 0x01000000a200780c */ /* 0x000fe40003fc6070 */
[----:B------:R-:W-:-:S02]  /*30f0*/  F2FP.F16.F32.PACK_AB R8, R4, R7 ;  /* 0x000000070408723e */ /* 0x000fc400000000ff */
[----:B------:R-:W-:Y:S02]  /*3100*/  F2FP.F16.F32.PACK_AB R7, R0, R5 ;  /* 0x000000050007723e */ /* 0x000fe400000000ff */
[----:B------:R-:W-:Y:S02]  /*3110*/  FSEL R0, R6, RZ, P5 ;  /* 0x000000ff06007208 */ /* 0x000fe40002800000 */
[C---:B------:R-:W-:Y:S02]  /*3120*/  FSEL R5, R9.reuse, RZ, P2 ;  /* 0x000000ff09057208 */ /* 0x040fe40001000000 */
[----:B------:R-:W-:Y:S02]  /*3130*/  FSEL R4, R9, RZ, P6 ;  /* 0x000000ff09047208 */ /* 0x000fe40003000000 */
        /* <DEDUP_REMOVED lines=8> */
[C---:B------:R-:W-:Y:S02]  /*31c0*/  PRMT R97, R4.reuse, 0x7632, R97 ;  /* 0x0000763204617816 */ /* 0x040fe40000000061 */
[----:B------:R-:W-:Y:S01]  /*31d0*/  PRMT R11, R4, 0x7610, R11 ;  /* 0x00007610040b7816 */ /* 0x000fe2000000000b */
[----:B------:R-:W-:Y:S06]  /*31e0*/  BRA `(.L_x_1071) ;  /* 0x0000000000e47947 */ /* 0x000fec0003800000 */
.L_x_1075:
[----:B-----5:R-:W-:Y:S02]  /*31f0*/  IMAD.MOV.U32 R4, RZ, RZ, R24 ;  /* 0x000000ffff047224 */ /* 0x020fe400078e0018 */
[-C--:B------:R-:W-:Y:S01]  /*3200*/  FFMA.FTZ R0, R0, R14.reuse, R15 ;  /* 0x0000000e00007223 */ /* 0x080fe2000001000f */
[----:B------:R-:W-:Y:S01]  /*3210*/  SHF.R.U64 R6, R24, 0x10, R25 ;  /* 0x0000001018067819 */ /* 0x000fe20000001219 */
[----:B------:R-:W-:Y:S01]  /*3220*/  FFMA.FTZ R159, R159, R14, R15 ;  /* 0x0000000e9f9f7223 */ /* 0x000fe2000001000f */
[----:B------:R-:W-:Y:S01]  /*3230*/  LOP3.LUT P5, RZ, R131, 0xff, RZ, 0xc0, !PT ;  /* 0x000000ff83ff7812 */ /* 0x000fe200078ac0ff */
[----:B------:R-:W-:Y:S02]  /*3240*/  HADD2.F32 R5, -RZ, R4.H0_H0 ;  /* 0x20000004ff057230 */ /* 0x000fe40000004100 */
[----:B------:R-:W-:Y:S01]  /*3250*/  FADD.FTZ R149, R149, -R0 ;  /* 0x8000000095957221 */ /* 0x000fe20000010000 */
[----:B------:R-:W-:Y:S02]  /*3260*/  HADD2.F32 R7, -RZ, R6.H0_H0 ;  /* 0x20000006ff077230 */ /* 0x000fe40000004100 */
[----:B------:R-:W-:Y:S01]  /*3270*/  FADD.FTZ R159, R146, -R159 ;  /* 0x8000009f929f7221 */ /* 0x000fe20000010000 */
[----:B------:R-:W-:-:S02]  /*3280*/  IMAD.MOV.U32 R8, RZ, RZ, R25 ;  /* 0x000000ffff087224 */ /* 0x000fc400078e0019 */
[----:B------:R-:W-:Y:S01]  /*3290*/  FFMA.FTZ R5, R106, R149, R5 ;  /* 0x000000956a057223 */ /* 0x000fe20000010005 */
[-C--:B------:R-:W-:Y:S01]  /*32a0*/  FFMA.FTZ R9, R158, R14.reuse, R15 ;  /* 0x0000000e9e097223 */ /* 0x080fe2000001000f */
[----:B------:R-:W-:Y:S01]  /*32b0*/  SHF.R.U32.HI R6, RZ, 0x10, R25 ;  /* 0x00000010ff067819 */ /* 0x000fe20000011619 */
[----:B------:R-:W-:Y:S01]  /*32c0*/  FFMA.FTZ R7, R106, R159, R7 ;  /* 0x0000009f6a077223 */ /* 0x000fe20000010007 */
[----:B------:R-:W-:Y:S01]  /*32d0*/  FMUL.FTZ R0, R5, UR6 ;  /* 0x0000000605007c20 */ /* 0x000fe20008410000 */
[----:B------:R-:W-:Y:S01]  /*32e0*/  LOP3.LUT P6, RZ, R162, 0xff, RZ, 0xc0, !PT ;  /* 0x000000ffa2ff7812 */ /* 0x000fe200078cc0ff */
[----:B------:R-:W-:Y:S01]  /*32f0*/  FFMA.FTZ R161, R161, R14, R15 ;  /* 0x0000000ea1a17223 */ /* 0x000fe2000001000f */
[----:B------:R-:W-:Y:S02]  /*3300*/  HADD2.F32 R11, -RZ, R8.H0_H0 ;  /* 0x20000008ff0b7230 */ /* 0x000fe40000004100 */
[----:B------:R-:W-:Y:S01]  /*3310*/  FADD.FTZ R9, R148, -R9 ;  /* 0x8000000994097221 */ /* 0x000fe20000010000 */
[C---:B------:R-:W-:Y:S01]  /*3320*/  FSEL R4, R0.reuse, RZ, P5 ;  /* 0x000000ff00047208 */ /* 0x040fe20002800000 */
[----:B------:R-:W-:Y:S01]  /*3330*/  HADD2.F32 R6, -RZ, R6.H0_H0 ;  /* 0x20000006ff067230 */ /* 0x000fe20000004100 */
[----:B------:R-:W-:Y:S01]  /*3340*/  FSEL R0, R0, RZ, P6 ;  /* 0x000000ff00007208 */ /* 0x000fe20003000000 */
[----:B------:R-:W-:Y:S01]  /*3350*/  FADD.FTZ R161, R150, -R161 ;  /* 0x800000a196a17221 */ /* 0x000fe20000010000 */
[----:B------:R-:W-:Y:S01]  /*3360*/  F2FP.F16.F32.PACK_AB R5, R4, R5 ;  /* 0x000000050405723e */ /* 0x000fe200000000ff */
[----:B------:R-:W-:Y:S01]  /*3370*/  FMUL.FTZ R4, R7, UR6 ;  /* 0x0000000607047c20 */ /* 0x000fe20008410000 */
[----:B------:R-:W-:Y:S01]  /*3380*/  LOP3.LUT P2, RZ, R131, 0xff00, RZ, 0xc0, !PT ;  /* 0x0000ff0083ff7812 */ /* 0x000fe2000784c0ff */
[C---:B------:R-:W-:Y:S01]  /*3390*/  FFMA.FTZ R11, R106.reuse, R9, R11 ;  /* 0x000000096a0b7223 */ /* 0x040fe2000001000b */
[----:B------:R-:W-:Y:S01]  /*33a0*/  F2FP.F16.F32.PACK_AB R7, R7, R0 ;  /* 0x000000000707723e */ /* 0x000fe200000000ff */
[----:B------:R-:W-:Y:S01]  /*33b0*/  FFMA.FTZ R161, R106, R161, R6 ;  /* 0x000000a16aa17223 */ /* 0x000fe20000010006 */
[----:B------:R-:W-:Y:S01]  /*33c0*/  FSEL R0, R4, RZ, P2 ;  /* 0x000000ff04007208 */ /* 0x000fe20001000000 */
[----:B------:R-:W-:Y:S01]  /*33d0*/  FMUL.FTZ R6, R11, UR6 ;  /* 0x000000060b067c20 */ /* 0x000fe20008410000 */
[----:B------:R-:W-:-:S02]  /*33e0*/  LOP3.LUT P2, RZ, R162, 0xff00, RZ, 0xc0, !PT ;  /* 0x0000ff00a2ff7812 */ /* 0x000fc4000784c0ff */
[----:B------:R-:W-:Y:S02]  /*33f0*/  LOP3.LUT P5, RZ, R131, 0xff0000, RZ, 0xc0, !PT ;  /* 0x00ff000083ff7812 */ /* 0x000fe400078ac0ff */
[C---:B------:R-:W-:Y:S02]  /*3400*/  PRMT R9, R5.reuse, 0x7632, R9 ;  /* 0x0000763205097816 */ /* 0x040fe40000000009 */
[----:B------:R-:W-:Y:S02]  /*3410*/  PRMT R101, R5, 0x7610, R101 ;  /* 0x0000761005657816 */ /* 0x000fe40000000065 */
[C---:B------:R-:W-:Y:S02]  /*3420*/  PRMT R92, R7.reuse, 0x7632, R92 ;  /* 0x00007632075c7816 */ /* 0x040fe4000000005c */
[----:B------:R-:W-:Y:S01]  /*3430*/  PRMT R95, R7, 0x7610, R95 ;  /* 0x00007610075f7816 */ /* 0x000fe2000000005f */
[----:B------:R-:W-:Y:S01]  /*3440*/  FMUL.FTZ R7, R161, UR6 ;  /* 0x00000006a1077c20 */ /* 0x000fe20008410000 */
[----:B------:R-:W-:-:S02]  /*3450*/  FSEL R5, R4, RZ, P2 ;  /* 0x000000ff04057208 */ /* 0x000fc40001000000 */
[----:B------:R-:W-:Y:S02]  /*3460*/  FSEL R4, R6, RZ, P5 ;  /* 0x000000ff06047208 */ /* 0x000fe40002800000 */
[----:B------:R-:W-:Y:S02]  /*3470*/  ISETP.GE.U32.AND P6, PT, R131, 0x1000000, PT ;  /* 0x010000008300780c */ /* 0x000fe40003fc6070 */
[C---:B------:R-:W-:Y:S02]  /*3480*/  LOP3.LUT P2, RZ, R162.reuse, 0xff0000, RZ, 0xc0, !PT ;  /* 0x00ff0000a2ff7812 */ /* 0x040fe4000784c0ff */
[----:B------:R-:W-:Y:S02]  /*3490*/  ISETP.GE.U32.AND P5, PT, R162, 0x1000000, PT ;  /* 0x01000000a200780c */ /* 0x000fe40003fa6070 */
[----:B------:R-:W-:Y:S02]  /*34a0*/  F2FP.F16.F32.PACK_AB R11, R4, R11 ;  /* 0x0000000b040b723e */ /* 0x000fe400000000ff */
[----:B------:R-:W-:-:S02]  /*34b0*/  FSEL R4, R7, RZ, P6 ;  /* 0x000000ff07047208 */ /* 0x000fc40003000000 */
[----:B------:R-:W-:Y:S02]  /*34c0*/  FSEL R6, R6, RZ, P2 ;  /* 0x000000ff06067208 */ /* 0x000fe40001000000 */
[----:B------:R-:W-:Y:S02]  /*34d0*/  FSEL R7, R7, RZ, P5 ;  /* 0x000000ff07077208 */ /* 0x000fe40002800000 */
[----:B------:R-:W-:Y:S02]  /*34e0*/  F2FP.F16.F32.PACK_AB R0, R5, R0 ;  /* 0x000000000500723e */ /* 0x000fe400000000ff */
        /* <DEDUP_REMOVED lines=8> */
[----:B------:R-:W-:-:S07]  /*3570*/  PRMT R11, R4, 0x7610, R11 ;  /* 0x00007610040b7816 */ /* 0x000fce000000000b */
.L_x_1071:
        /* <DEDUP_REMOVED lines=18> */
.L_x_1076:
        /* <DEDUP_REMOVED lines=10> */
.L_x_1077:
[----:B------:R-:W-:Y:S05]  /*3740*/  @!P1 BRA `(.L_x_1078) ;  /* 0x0000000c003c9947 */ /* 0x000fea0003800000 */
[----:B------:R-:W-:Y:S05]  /*3750*/  @!P0 BRA `(.L_x_1079) ;  /* 0x0000000400c48947 */ /* 0x000fea0003800000 */
[----:B------:R-:W-:Y:S05]  /*3760*/  BRA.U !UP0, `(.L_x_1080) ;  /* 0x0000000108ec7547 */ /* 0x000fea000b800000 */
[----:B------:R-:W-:Y:S02]  /*3770*/  IMAD.MOV.U32 R0, RZ, RZ, R22 ;  /* 0x000000ffff007224 */ /* 0x000fe400078e0016 */
[-CC-:B-12---:R-:W-:Y:S01]  /*3780*/  FFMA.FTZ R7, R144, R14.reuse, R15.reuse ;  /* 0x0000000e90077223 */ /* 0x186fe2000001000f */
[-C--:B------:R-:W-:Y:S01]  /*3790*/  FFMA.FTZ R151, R151, R14.reuse, R15 ;  /* 0x0000000e97977223 */ /* 0x080fe2000001000f */
[----:B------:R-:W-:Y:S01]  /*37a0*/  LOP3.LUT P5, RZ, R124, 0xff, RZ, 0xc0, !PT ;  /* 0x000000ff7cff7812 */ /* 0x000fe200078ac0ff */
[----:B------:R-:W-:Y:S02]  /*37b0*/  IMAD.MOV.U32 R8, RZ, RZ, R23 ;  /* 0x000000ffff087224 */ /* 0x000fe400078e0017 */
[----:B------:R-:W-:Y:S01]  /*37c0*/  FADD.FTZ R7, R134, -R7 ;  /* 0x8000000786077221 */ /* 0x000fe20000010000 */
[----:B------:R-:W-:Y:S02]  /*37d0*/  HADD2.F32 R9, -RZ, R0.H0_H0 ;  /* 0x20000000ff097230 */ /* 0x000fe40000004100 */
[----:B------:R-:W-:Y:S01]  /*37e0*/  FADD.FTZ R151, R136, -R151 ;  /* 0x8000009788977221 */ /* 0x000fe20000010000 */
[-C--:B------:R-:W-:Y:S01]  /*37f0*/  FFMA.FTZ R152, R152, R14.reuse, R15 ;  /* 0x0000000e98987223 */ /* 0x080fe2000001000f */
[----:B0-----:R-:W-:Y:S01]  /*3800*/  SHF.R.U32.HI R10, RZ, 0x10, R23 ;  /* 0x00000010ff0a7819 */ /* 0x001fe20000011617 */
[----:B------:R-:W-:Y:S01]  /*3810*/  FFMA.FTZ R153, R153, R14, R15 ;  /* 0x0000000e99997223 */ /* 0x000fe2000001000f */
[----:B------:R-:W-:Y:S01]  /*3820*/  FFMA.FTZ R7, R106, R7, R9 ;  /* 0x000000076a077223 */ /* 0x000fe20000010009 */
[----:B------:R-:W-:Y:S01]  /*3830*/  SHF.R.U64 R9, R22, 0x10, R23 ;  /* 0x0000001016097819 */ /* 0x000fe20000001217 */
[----:B------:R-:W-:Y:S01]  /*3840*/  HADD2.F32 R11, -RZ, R8.H0_H0 ;  /* 0x20000008ff0b7230 */ /* 0x000fe20000004100 */
[----:B------:R-:W-:Y:S01]  /*3850*/  LOP3.LUT P6, RZ, R94, 0xff, RZ, 0xc0, !PT ;  /* 0x000000ff5eff7812 */ /* 0x000fe200078cc0ff */
[----:B------:R-:W-:Y:S01]  /*3860*/  FMUL.FTZ R0, R7, UR6 ;  /* 0x0000000607007c20 */ /* 0x000fe20008410000 */
[----:B------:R-:W-:Y:S01]  /*3870*/  FADD.FTZ R137, R137, -R152 ;  /* 0x8000009889897221 */ /* 0x000fe20000010000 */
[----:B------:R-:W-:Y:S01]  /*3880*/  HADD2.F32 R9, -RZ, R9.H0_H0 ;  /* 0x20000009ff097230 */ /* 0x000fe20000004100 */
[----:B------:R-:W-:Y:S01]  /*3890*/  LOP3.LUT P2, RZ, R124, 0xff00, RZ, 0xc0, !PT ;  /* 0x0000ff007cff7812 */ /* 0x000fe2000784c0ff */
[----:B------:R-:W-:Y:S01]  /*38a0*/  HADD2.F32 R8, -RZ, R10.H0_H0 ;  /* 0x2000000aff087230 */ /* 0x000fe20000004100 */
[----:B------:R-:W-:Y:S01]  /*38b0*/  FSEL R6, R0, RZ, P5 ;  /* 0x000000ff00067208 */ /* 0x000fe20002800000 */
[----:B------:R-:W-:Y:S01]  /*38c0*/  FADD.FTZ R153, R140, -R153 ;  /* 0x800000998c997221 */ /* 0x000fe20000010000 */
[----:B------:R-:W-:Y:S01]  /*38d0*/  FFMA.FTZ R9, R106, R151, R9 ;  /* 0x000000976a097223 */ /* 0x000fe20000010009 */
[----:B------:R-:W-:Y:S01]  /*38e0*/  FSEL R0, R0, RZ, P6 ;  /* 0x000000ff00007208 */ /* 0x000fe20003000000 */
[----:B------:R-:W-:Y:S01]  /*38f0*/  FFMA.FTZ R11, R106, R137, R11 ;  /* 0x000000896a0b7223 */ /* 0x000fe2000001000b */
[----:B------:R-:W-:Y:S01]  /*3900*/  F2FP.F16.F32.PACK_AB R7, R6, R7 ;  /* 0x000000070607723e */ /* 0x000fe200000000ff */
[C---:B------:R-:W-:Y:S01]  /*3910*/  FMUL.FTZ R6, R9.reuse, UR6 ;  /* 0x0000000609067c20 */ /* 0x040fe20008410000 */
[----:B------:R-:W-:Y:S01]  /*3920*/  F2FP.F16.F32.PACK_AB R9, R9, R0 ;  /* 0x000000000909723e */ /* 0x000fe200000000ff */
[----:B------:R-:W-:Y:S01]  /*3930*/  FFMA.FTZ R153, R106, R153, R8 ;  /* 0x000000996a997223 */ /* 0x000fe20000010008 */
[----:B------:R-:W-:Y:S01]  /*3940*/  FMUL.FTZ R8, R11, UR6 ;  /* 0x000000060b087c20 */ /* 0x000fe20008410000 */
[----:B------:R-:W-:-:S02]  /*3950*/  LOP3.LUT P5, RZ, R124, 0xff0000, RZ, 0xc0, !PT ;  /* 0x00ff00007cff7812 */ /* 0x000fc400078ac0ff */
[----:B------:R-:W-:Y:S02]  /*3960*/  FSEL R0, R6, RZ, P2 ;  /* 0x000000ff06007208 */ /* 0x000fe40001000000 */
[----:B------:R-:W-:Y:S02]  /*3970*/  LOP3.LUT P2, RZ, R94, 0xff00, RZ, 0xc0, !PT ;  /* 0x0000ff005eff7812 */ /* 0x000fe4000784c0ff */
[C---:B------:R-:W-:Y:S02]  /*3980*/  PRMT R13, R7.reuse, 0x7632, R13 ;  /* 0x00007632070d7816 */ /* 0x040fe4000000000d */
[----:B------:R-:W-:Y:S02]  /*3990*/  PRMT R101, R7, 0x7610, R101 ;  /* 0x0000761007657816 */ /* 0x000fe40000000065 */
[C---:B------:R-:W-:Y:S02]  /*39a0*/  PRMT R92, R9.reuse, 0x7632, R92 ;  /* 0x00007632095c7816 */ /* 0x040fe4000000005c */
[----:B------:R-:W-:Y:S01]  /*39b0*/  PRMT R95, R9, 0x7610, R95 ;  /* 0x00007610095f7816 */ /* 0x000fe2000000005f */
[----:B------:R-:W-:Y:S01]  /*39c0*/  FMUL.FTZ R9, R153, UR6 ;  /* 0x0000000699097c20 */ /* 0x000fe20008410000 */
[----:B------:R-:W-:-:S02]  /*39d0*/  FSEL R7, R6, RZ, P2 ;  /* 0x000000ff06077208 */ /* 0x000fc40001000000 */
[----:B------:R-:W-:Y:S02]  /*39e0*/  ISETP.GE.U32.AND P6, PT, R124, 0x1000000, PT ;  /* 0x010000007c00780c */ /* 0x000fe40003fc6070 */
[----:B------:R-:W-:Y:S02]  /*39f0*/  FSEL R6, R8, RZ, P5 ;  /* 0x000000ff08067208 */ /* 0x000fe40002800000 */
        /* <DEDUP_REMOVED lines=18> */
.L_x_1080:
[----:B------:R-:W-:Y:S01]  /*3b20*/  MOV R0, R22 ;  /* 0x0000001600007202 */ /* 0x000fe20000000f00 */
[--C-:B-12---:R-:W-:Y:S01]  /*3b30*/  IMAD.MOV.U32 R8, RZ, RZ, R23.reuse ;  /* 0x000000ffff087224 */ /* 0x106fe200078e0017 */
[----:B------:R-:W-:Y:S01]  /*3b40*/  SHF.R.U64 R6, R22, 0x10, R23 ;  /* 0x0000001016067819 */ /* 0x000fe20000001217 */
[-CC-:B------:R-:W-:Y:S01]  /*3b50*/  FFMA.FTZ R7, R144, R14.reuse, R15.reuse ;  /* 0x0000000e90077223 */ /* 0x180fe2000001000f */
[-CC-:B------:R-:W-:Y:S01]  /*3b60*/  FFMA.FTZ R151, R151, R14.reuse, R15.reuse ;  /* 0x0000000e97977223 */ /* 0x180fe2000001000f */
[----:B------:R-:W-:Y:S01]  /*3b70*/  FFMA.FTZ R152, R152, R14, R15 ;  /* 0x0000000e98987223 */ /* 0x000fe2000001000f */
[----:B------:R-:W-:Y:S02]  /*3b80*/  HADD2.F32 R0, -RZ, R0.H0_H0 ;  /* 0x20000000ff007230 */ /* 0x000fe40000004100 */
[----:B------:R-:W-:Y:S01]  /*3b90*/  FADD.FTZ R7, R134, -R7 ;  /* 0x8000000786077221 */ /* 0x000fe20000010000 */
[----:B------:R-:W-:Y:S02]  /*3ba0*/  HADD2.F32 R9, -RZ, R6.H0_H0 ;  /* 0x20000006ff097230 */ /* 0x000fe40000004100 */
[----:B------:R-:W-:Y:S01]  /*3bb0*/  FADD.FTZ R151, R136, -R151 ;  /* 0x8000009788977221 */ /* 0x000fe20000010000 */
[----:B------:R-:W-:-:S02]  /*3bc0*/  HADD2.F32 R6, -RZ, R8.H0_H0 ;  /* 0x20000008ff067230 */ /* 0x000fc40000004100 */
[----:B------:R-:W-:Y:S01]  /*3bd0*/  FADD.FTZ R137, R137, -R152 ;  /* 0x8000009889897221 */ /* 0x000fe20000010000 */
[C---:B------:R-:W-:Y:S01]  /*3be0*/  FFMA.FTZ R0, R106.reuse, R7, R0 ;  /* 0x000000076a007223 */ /* 0x040fe20000010000 */
[----:B------:R-:W-:Y:S01]  /*3bf0*/  SHF.R.U32.HI R7, RZ, 0x10, R23 ;  /* 0x00000010ff077819 */ /* 0x000fe20000011617 */
[C---:B------:R-:W-:Y:S01]  /*3c00*/  FFMA.FTZ R9, R106.reuse, R151, R9 ;  /* 0x000000976a097223 */ /* 0x040fe20000010009 */
[----:B------:R-:W-:Y:S01]  /*3c10*/  FFMA.FTZ R6, R106, R137, R6 ;  /* 0x000000896a067223 */ /* 0x000fe20000010006 */
[----:B------:R-:W-:Y:S01]  /*3c20*/  FFMA.FTZ R153, R153, R14, R15 ;  /* 0x0000000e99997223 */ /* 0x000fe2000001000f */
[----:B------:R-:W-:Y:S01]  /*3c30*/  LOP3.LUT P5, RZ, R124, 0xff00, RZ, 0xc0, !PT ;  /* 0x0000ff007cff7812 */ /* 0x000fe200078ac0ff */
[----:B------:R-:W-:Y:S01]  /*3c40*/  FMUL.FTZ R9, R9, UR6 ;  /* 0x0000000609097c20 */ /* 0x000fe20008410000 */
[----:B0-----:R-:W-:Y:S01]  /*3c50*/  FMUL.FTZ R10, R6, UR6 ;  /* 0x00000006060a7c20 */ /* 0x001fe20008410000 */
[----:B------:R-:W-:Y:S02]  /*3c60*/  HADD2.F32 R7, -RZ, R7.H0_H0 ;  /* 0x20000007ff077230 */ /* 0x000fe40000004100 */
[----:B------:R-:W-:Y:S01]  /*3c70*/  FADD.FTZ R153, R140, -R153 ;  /* 0x800000998c997221 */ /* 0x000fe20000010000 */
        /* <DEDUP_REMOVED lines=10> */
[----:B------:R-:W-:Y:S02]  /*3d20*/  ISETP.GE.U32.AND P2, PT, R124, 0x1000000, PT ;  /* 0x010000007c00780c */ /* 0x000fe40003f46070 */
[----:B------:R-:W-:-:S02]  /*3d30*/  FSEL R6, R0, RZ, P5 ;  /* 0x000000ff00067208 */ /* 0x000fc40002800000 */
[----:B------:R-:W-:Y:S02]  /*3d40*/  FSEL R7, R0, RZ, P6 ;  /* 0x000000ff00077208 */ /* 0x000fe40003000000 */
[C---:B------:R-:W-:Y:S02]  /*3d50*/  LOP3.LUT P5, RZ, R94.reuse, 0xff0000, RZ, 0xc0, !PT ;  /* 0x00ff00005eff7812 */ /* 0x040fe400078ac0ff */
[----:B------:R-:W-:Y:S02]  /*3d60*/  ISETP.GE.U32.AND P6, PT, R94, 0x1000000, PT ;  /* 0x010000005e00780c */ /* 0x000fe40003fc6070 */
[C---:B------:R-:W-:Y:S02]  /*3d70*/  FSEL R0, R153.reuse, RZ, P2 ;  /* 0x000000ff99007208 */ /* 0x040fe40001000000 */
[----:B------:R-:W-:Y:S02]  /*3d80*/  FSEL R10, R10, RZ, P5 ;  /* 0x000000ff0a0a7208 */ /* 0x000fe40002800000 */
[----:B------:R-:W-:-:S02]  /*3d90*/  FSEL R153, R153, RZ, P6 ;  /* 0x000000ff99997208 */ /* 0x000fc40003000000 */
[----:B------:R-:W-:Y:S02]  /*3da0*/  F2FP.F16.F32.PACK_AB R6, R7, R6 ;  /* 0x000000060706723e */ /* 0x000fe400000000ff */
[----:B------:R-:W-:Y:S02]  /*3db0*/  F2FP.F16.F32.PACK_AB R8, R9, R8 ;  /* 0x000000080908723e */ /* 0x000fe400000000ff */
        /* <DEDUP_REMOVED lines=11> */
.L_x_1079:
        /* <DEDUP_REMOVED lines=19> */
[----:B------:R-:W-:Y:S01]  /*3fa0*/  F2FP.F16.F32.PACK_AB R7, R7, R0 ;  /* 0x000000000707723e */ /* 0x000fe200000000ff */
[C---:B------:R-:W-:Y:S01]  /*3fb0*/  FMUL.FTZ R0, R9.reuse, UR6 ;  /* 0x0000000609007c20 */ /* 0x040fe20008410000 */
[----:B------:R-:W-:Y:S01]  /*3fc0*/  F2FP.F16.F32.PACK_AB R95, R9, R6 ;  /* 0x00000006095f723e */ /* 0x000fe200000000ff */
        /* <DEDUP_REMOVED lines=12> */
[----:B------:R-:W-:Y:S02]  /*4090*/  F2FP.F16.F32.PACK_AB R6, R7, R6 ;  /* 0x000000060706723e */ /* 0x000fe400000000ff */
[C---:B------:R-:W-:Y:S02]  /*40a0*/  FSEL R7, R0.reuse, RZ, P6 ;  /* 0x000000ff00077208 */ /* 0x040fe40003000000 */
        /* <DEDUP_REMOVED lines=13> */
.L_x_1082:
        /* <DEDUP_REMOVED lines=44> */
.L_x_1078:
[----:B------:R-:W-:Y:S05]  /*4440*/  @!P0 BRA `(.L_x_1083) ;  /* 0x0000000400508947 */ /* 0x000fea0003800000 */
[----:B------:R-:W-:Y:S05]  /*4450*/  BRA.U !UP0, `(.L_x_1084) ;  /* 0x0000000108b47547 */ /* 0x000fea000b800000 */
[----:B-12---:R-:W-:Y:S01]  /*4460*/  SHF.R.U64 R6, R22, 0x10, R23 ;  /* 0x0000001016067819 */ /* 0x006fe20000001217 */
[----:B------:R-:W-:Y:S02]  /*4470*/  IMAD.MOV.U32 R0, RZ, RZ, R22 ;  /* 0x000000ffff007224 */ /* 0x000fe400078e0016 */
[-CC-:B------:R-:W-:Y:S01]  /*4480*/  FFMA.FTZ R151, R151, R14.reuse, R15.reuse ;  /* 0x0000000e97977223 */ /* 0x180fe2000001000f */
[-C--:B------:R-:W-:Y:S01]  /*4490*/  FFMA.FTZ R7, R144, R14.reuse, R15 ;  /* 0x0000000e90077223 */ /* 0x080fe2000001000f */
[----:B------:R-:W-:Y:S02]  /*44a0*/  IMAD.MOV.U32 R8, RZ, RZ, R23 ;  /* 0x000000ffff087224 */ /* 0x000fe400078e0017 */
[----:B------:R-:W-:Y:S01]  /*44b0*/  FFMA.FTZ R152, R152, R14, R15 ;  /* 0x0000000e98987223 */ /* 0x000fe2000001000f */
[----:B------:R-:W-:Y:S02]  /*44c0*/  HADD2.F32 R6, -RZ, R6.H0_H0 ;  /* 0x20000006ff067230 */ /* 0x000fe40000004100 */
[----:B------:R-:W-:Y:S01]  /*44d0*/  FADD.FTZ R151, R136, -R151 ;  /* 0x8000009788977221 */ /* 0x000fe20000010000 */
[----:B0-----:R-:W-:Y:S01]  /*44e0*/  SHF.R.U32.HI R10, RZ, 0x10, R23 ;  /* 0x00000010ff0a7819 */ /* 0x001fe20000011617 */
[----:B------:R-:W-:-:S02]  /*44f0*/  HADD2.F32 R9, -RZ, R0.H0_H0 ;  /* 0x20000000ff097230 */ /* 0x000fc40000004100 */
[----:B------:R-:W-:Y:S01]  /*4500*/  FADD.FTZ R7, R134, -R7 ;  /* 0x8000000786077221 */ /* 0x000fe20000010000 */
[----:B------:R-:W-:Y:S01]  /*4510*/  FFMA.FTZ R153, R153, R14, R15 ;  /* 0x0000000e99997223 */ /* 0x000fe2000001000f */
[----:B------:R-:W-:Y:S02]  /*4520*/  HADD2.F32 R0, -RZ, R8.H0_H0 ;  /* 0x20000008ff007230 */ /* 0x000fe40000004100 */
[----:B------:R-:W-:Y:S01]  /*4530*/  FADD.FTZ R137, R137, -R152 ;  /* 0x8000009889897221 */ /* 0x000fe20000010000 */
[C---:B------:R-:W-:Y:S01]  /*4540*/  FFMA.FTZ R6, R106.reuse, R151, R6 ;  /* 0x000000976a067223 */ /* 0x040fe20000010006 */
[----:B------:R-:W-:Y:S02]  /*4550*/  HADD2.F32 R10, -RZ, R10.H0_H0 ;  /* 0x2000000aff0a7230 */ /* 0x000fe40000004100 */
        /* <DEDUP_REMOVED lines=16> */
[----:B------:R-:W-:Y:S02]  /*4660*/  F2FP.F16.F32.PACK_AB R0, R0, R7 ;  /* 0x000000070000723e */ /* 0x000fe400000000ff */
[----:B------:R-:W-:-:S02]  /*4670*/  F2FP.F16.F32.PACK_AB R9, R9, R6 ;  /* 0x000000060909723e */ /* 0x000fc400000000ff */
        /* <DEDUP_REMOVED lines=11> */
.L_x_1084:
[----:B------:R-:W-:Y:S02]  /*4730*/  IMAD.MOV.U32 R0, RZ, RZ, R22 ;  /* 0x000000ffff007224 */ /* 0x000fe400078e0016 */
[-C--:B-12---:R-:W-:Y:S01]  /*4740*/  FFMA.FTZ R7, R144, R14.reuse, R15 ;  /* 0x0000000e90077223 */ /* 0x086fe2000001000f */
[--C-:B------:R-:W-:Y:S01]  /*4750*/  SHF.R.U64 R6, R22, 0x10, R23.reuse ;  /* 0x0000001016067819 */ /* 0x100fe20000001217 */
[--C-:B------:R-:W-:Y:S01]  /*4760*/  IMAD.MOV.U32 R8, RZ, RZ, R23.reuse ;  /* 0x000000ffff087224 */ /* 0x100fe200078e0017 */
[----:B0-----:R-:W-:Y:S01]  /*4770*/  SHF.R.U32.HI R10, RZ, 0x10, R23 ;  /* 0x00000010ff0a7819 */ /* 0x001fe20000011617 */
[----:B------:R-:W-:Y:S02]  /*4780*/  HADD2.F32 R9, -RZ, R0.H0_H0 ;  /* 0x20000000ff097230 */ /* 0x000fe40000004100 */
[-C--:B------:R-:W-:Y:S01]  /*4790*/  FFMA.FTZ R151, R151, R14.reuse, R15 ;  /* 0x0000000e97977223 */ /* 0x080fe2000001000f */
[----:B------:R-:W-:Y:S01]  /*47a0*/  FADD.FTZ R7, R134, -R7 ;  /* 0x8000000786077221 */ /* 0x000fe20000010000 */
        /* <DEDUP_REMOVED lines=28> */
[----:B------:R-:W-:Y:S01]  /*4970*/  PRMT R7, R0, 0x7632, R7 ;  /* 0x0000763200077816 */ /* 0x000fe20000000007 */
[----:B------:R-:W-:Y:S06]  /*4980*/  BRA `(.L_x_1081) ;  /* 0x0000000400087947 */ /* 0x000fec0003800000 */
.L_x_1083:
        /* <DEDUP_REMOVED lines=29> */
[C---:B0-----:R-:W-:Y:S02]  /*4b60*/  PRMT R13, R7.reuse, 0x7632, R13 ;  /* 0x00007632070d7816 */ /* 0x041fe4000000000d */
[----:B------:R-:W-:Y:S02]  /*4b70*/  PRMT R101, R7, 0x7610, R101 ;  /* 0x0000761007657816 */ /* 0x000fe40000000065 */
[----:B------:R-:W-:-:S02]  /*4b80*/  PRMT R6, R92, 0x7632, R6 ;  /* 0x000076325c067816 */ /* 0x000fc40000000006 */
[C---:B------:R-:W-:Y:S02]  /*4b90*/  PRMT R0, R8.reuse, 0x7632, R0 ;  /* 0x0000763208007816 */ /* 0x040fe40000000000 */
[----:B------:R-:W-:Y:S02]  /*4ba0*/  PRMT R102, R8, 0x7610, R102 ;  /* 0x0000761008667816 */ /* 0x000fe40000000066 */
[----:B------:R-:W-:Y:S01]  /*4bb0*/  PRMT R7, R103, 0x7632, R7 ;  /* 0x0000763267077816 */ /* 0x000fe20000000007 */
[----:B------:R-:W-:Y:S06]  /*4bc0*/  BRA `(.L_x_1081) ;  /* 0x0000000000787947 */ /* 0x000fec0003800000 */
.L_x_1085:
        /* <DEDUP_REMOVED lines=27> */
[----:B0-----:R-:W-:Y:S02]  /*4d80*/  PRMT R13, R0, 0x7610, R13 ;  /* 0x00007610000d7816 */ /* 0x001fe4000000000d */
[C---:B------:R-:W-:Y:S02]  /*4d90*/  PRMT R7, R137.reuse, 0x7632, R7 ;  /* 0x0000763289077816 */ /* 0x040fe40000000007 */
[----:B------:R-:W-:-:S07]  /*4da0*/  PRMT R0, R137, 0x7610, R0 ;  /* 0x0000761089007816 */ /* 0x000fce0000000000 */
.L_x_1081:
        /* <DEDUP_REMOVED lines=15> */
.L_x_1086:
        /* <DEDUP_REMOVED lines=10> */
.L_x_1087:
[----:B------:R-:W-:Y:S05]  /*4f40*/  @!P1 BRA `(.L_x_1088) ;  /* 0x0000000c003c9947 */ /* 0x000fea0003800000 */
[----:B------:R-:W-:Y:S05]  /*4f50*/  @!P0 BRA `(.L_x_1089) ;  /* 0x0000000400c08947 */ /* 0x000fea0003800000 */
[----:B------:R-:W-:Y:S05]  /*4f60*/  BRA.U !UP0, `(.L_x_1090) ;  /* 0x0000000108e87547 */ /* 0x000fea000b800000 */
[----:B------:R-:W-:Y:S02]  /*4f70*/  IMAD.MOV.U32 R0, RZ, RZ, R20 ;  /* 0x000000ffff007224 */ /* 0x000fe400078e0014 */
[-C--:B------:R-:W-:Y:S01]  /*4f80*/  FFMA.FTZ R138, R138, R14.reuse, R15 ;  /* 0x0000000e8a8a7223 */ /* 0x080fe2000001000f */
[----:B0-----:R-:W-:Y:S01]  /*4f90*/  SHF.R.U64 R9, R20, 0x10, R21 ;  /* 0x0000001014097819 */ /* 0x001fe20000001215 */
[----:B------:R-:W-:Y:S01]  /*4fa0*/  FFMA.FTZ R145, R145, R14, R15 ;  /* 0x0000000e91917223 */ /* 0x000fe2000001000f */
[----:B------:R-:W-:Y:S01]  /*4fb0*/  LOP3.LUT P5, RZ, R111, 0xff, RZ, 0xc0, !PT ;  /* 0x000000ff6fff7812 */ /* 0x000fe200078ac0ff */
[----:B-12---:R-:W-:Y:S02]  /*4fc0*/  HADD2.F32 R7, -RZ, R0.H0_H0 ;  /* 0x20000000ff077230 */ /* 0x006fe40000004100 */
        /* <DEDUP_REMOVED lines=50> */
[----:B------:R-:W-:Y:S01]  /*52f0*/  PRMT R97, R9, 0x7632, R97 ;  /* 0x0000763209617816 */ /* 0x000fe20000000061 */
[----:B------:R-:W-:Y:S06]  /*5300*/  BRA `(.L_x_1091) ;  /* 0x0000001000a47947 */ /* 0x000fec0003800000 */
.L_x_1090:
[-C--:B-12---:R-:W-:Y:S01]  /*5310*/  FFMA.FTZ R7, R142, R14.reuse, R15 ;  /* 0x0000000e8e077223 */ /* 0x086fe2000001000f */
[--C-:B------:R-:W-:Y:S01]  /*5320*/  SHF.R.U64 R6, R20, 0x10, R21.reuse ;  /* 0x0000001014067819 */ /* 0x100fe20000001215 */
[----:B0-----:R-:W-:Y:S02]  /*5330*/  IMAD.MOV.U32 R8, RZ, RZ, R21 ;  /* 0x000000ffff087224 */ /* 0x001fe400078e0015 */
[-C--:B------:R-:W-:Y:S01]  /*5340*/  FFMA.FTZ R145, R145, R14.reuse, R15 ;  /* 0x0000000e91917223 */ /* 0x080fe2000001000f */
[----:B------:R-:W-:Y:S01]  /*5350*/  FADD.FTZ R9, R132, -R7 ;  /* 0x8000000784097221 */ /* 0x000fe20000010000 */
[----:B------:R-:W-:Y:S02]  /*5360*/  IMAD.MOV.U32 R0, RZ, RZ, R20 ;  /* 0x000000ffff007224 */ /* 0x000fe400078e0014 */
[----:B------:R-:W-:Y:S01]  /*5370*/  FFMA.FTZ R138, R138, R14, R15 ;  /* 0x0000000e8a8a7223 */ /* 0x000fe2000001000f */
[----:B------:R-:W-:Y:S02]  /*5380*/  HADD2.F32 R7, -RZ, R6.H0_H0 ;  /* 0x20000006ff077230 */ /* 0x000fe40000004100 */
[----:B------:R-:W-:Y:S01]  /*5390*/  FADD.FTZ R145, R128, -R145 ;  /* 0x8000009180917221 */ /* 0x000fe20000010000 */
[----:B------:R-:W-:-:S02]  /*53a0*/  HADD2.F32 R6, -RZ, R8.H0_H0 ;  /* 0x20000008ff067230 */ /* 0x000fc40000004100 */
[----:B------:R-:W-:Y:S01]  /*53b0*/  FFMA.FTZ R10, R147, R14, R15 ;  /* 0x0000000e930a7223 */ /* 0x000fe2000001000f */
[----:B------:R-:W-:Y:S02]  /*53c0*/  HADD2.F32 R0, -RZ, R0.H0_H0 ;  /* 0x20000000ff007230 */ /* 0x000fe40000004100 */
[C---:B------:R-:W-:Y:S01]  /*53d0*/  FFMA.FTZ R7, R106.reuse, R145, R7 ;  /* 0x000000916a077223 */ /* 0x040fe20000010007 */
[----:B------:R-:W-:Y:S01]  /*53e0*/  FADD.FTZ R127, R127, -R138 ;  /* 0x8000008a7f7f7221 */ /* 0x000fe20000010000 */
[----:B------:R-:W-:Y:S01]  /*53f0*/  FFMA.FTZ R6, R106, R9, R6 ;  /* 0x000000096a067223 */ /* 0x000fe20000010006 */
[----:B------:R-:W-:Y:S01]  /*5400*/  SHF.R.U32.HI R9, RZ, 0x10, R21 ;  /* 0x00000010ff097819 */ /* 0x000fe20000011615 */
[----:B------:R-:W-:Y:S01]  /*5410*/  FADD.FTZ R133, R133, -R10 ;  /* 0x8000000a85857221 */ /* 0x000fe20000010000 */
[----:B------:R-:W-:Y:S01]  /*5420*/  FMUL.FTZ R7, R7, UR6 ;  /* 0x0000000607077c20 */ /* 0x000fe20008410000 */
[----:B------:R-:W-:Y:S01]  /*5430*/  FMUL.FTZ R10, R6, UR6 ;  /* 0x00000006060a7c20 */ /* 0x000fe20008410000 */
[----:B------:R-:W-:Y:S01]  /*5440*/  FFMA.FTZ R0, R106, R127, R0 ;  /* 0x0000007f6a007223 */ /* 0x000fe20000010000 */
[C---:B------:R-:W-:Y:S01]  /*5450*/  LOP3.LUT P5, RZ, R111.reuse, 0xff00, RZ, 0xc0, !PT ;  /* 0x0000ff006fff7812 */ /* 0x040fe200078ac0ff */
[----:B------:R-:W-:Y:S01]  /*5460*/  HADD2.F32 R13, -RZ, R9.H0_H0 ;  /* 0x20000009ff0d7230 */ /* 0x000fe20000004100 */
[----:B------:R-:W-:Y:S01]  /*5470*/  LOP3.LUT P6, RZ, R111, 0xff0000, RZ, 0xc0, !PT ;  /* 0x00ff00006fff7812 */ /* 0x000fe200078cc0ff */
[----:B------:R-:W-:Y:S01]  /*5480*/  FMUL.FTZ R0, R0, UR6 ;  /* 0x0000000600007c20 */ /* 0x000fe20008410000 */
[----:B------:R-:W-:-:S02]  /*5490*/  LOP3.LUT P2, RZ, R96, 0xff00, RZ, 0xc0, !PT ;  /* 0x0000ff0060ff7812 */ /* 0x000fc4000784c0ff */
[----:B------:R-:W-:Y:S01]  /*54a0*/  FSEL R8, R7, RZ, P5 ;  /* 0x000000ff07087208 */ /* 0x000fe20002800000 */
[----:B------:R-:W-:Y:S01]  /*54b0*/  FFMA.FTZ R13, R106, R133, R13 ;  /* 0x000000856a0d7223 */ /* 0x000fe2000001000d */
[----:B------:R-:W-:Y:S02]  /*54c0*/  FSEL R11, R10, RZ, P6 ;  /* 0x000000ff0a0b7208 */ /* 0x000fe40003000000 */
[----:B------:R-:W-:Y:S01]  /*54d0*/  LOP3.LUT P5, RZ, R111, 0xff, RZ, 0xc0, !PT ;  /* 0x000000ff6fff7812 */ /* 0x000fe200078ac0ff */
        /* <DEDUP_REMOVED lines=10> */
[C---:B------:R-:W-:Y:S02]  /*5580*/  FSEL R0, R13.reuse, RZ, P2 ;  /* 0x000000ff0d007208 */ /* 0x040fe40001000000 */
        /* <DEDUP_REMOVED lines=13> */
.L_x_1089:
        /* <DEDUP_REMOVED lines=34> */
[----:B------:R-:W-:Y:S02]  /*5880*/  F2FP.F16.F32.PACK_AB R6, R7, R6 ;  /* 0x000000060706723e */ /* 0x000fe400000000ff */
[----:B------:R-:W-:Y:S02]  /*5890*/  FSEL R9, R9, RZ, P2 ;  /* 0x000000ff09097208 */ /* 0x000fe40001000000 */
[C---:B------:R-:W-:Y:S02]  /*58a0*/  FSEL R7, R0.reuse, RZ, P6 ;  /* 0x000000ff00077208 */ /* 0x040fe40003000000 */
        /* <DEDUP_REMOVED lines=13> */
.L_x_1092:
        /* <DEDUP_REMOVED lines=44> */
.L_x_1088:
[----:B------:R-:W-:Y:S05]  /*5c40*/  @!P0 BRA `(.L_x_1093) ;  /* 0x0000000400508947 */ /* 0x000fea0003800000 */
[----:B------:R-:W-:Y:S05]  /*5c50*/  BRA.U !UP0, `(.L_x_1094) ;  /* 0x0000000108b47547 */ /* 0x000fea000b800000 */
[----:B-12---:R-:W-:Y:S01]  /*5c60*/  SHF.R.U64 R6, R20, 0x10, R21 ;  /* 0x0000001014067819 */ /* 0x006fe20000001215 */
[-CC-:B------:R-:W-:Y:S01]  /*5c70*/  FFMA.FTZ R7, R142, R14.reuse, R15.reuse ;  /* 0x0000000e8e077223 */ /* 0x180fe2000001000f */
[----:B------:R-:W-:Y:S02]  /*5c80*/  IMAD.MOV.U32 R0, RZ, RZ, R20 ;  /* 0x000000ffff007224 */ /* 0x000fe400078e0014 */
[-C--:B------:R-:W-:Y:S01]  /*5c90*/  FFMA.FTZ R145, R145, R14.reuse, R15 ;  /* 0x0000000e91917223 */ /* 0x080fe2000001000f */
[----:B0-----:R-:W-:Y:S02]  /*5ca0*/  IMAD.MOV.U32 R8, RZ, RZ, R21 ;  /* 0x000000ffff087224 */ /* 0x001fe400078e0015 */
[-C--:B------:R-:W-:Y:S01]  /*5cb0*/  FFMA.FTZ R138, R138, R14.reuse, R15 ;  /* 0x0000000e8a8a7223 */ /* 0x080fe2000001000f */
[----:B------:R-:W-:Y:S01]  /*5cc0*/  SHF.R.U32.HI R11, RZ, 0x10, R21 ;  /* 0x00000010ff0b7819 */ /* 0x000fe20000011615 */
[----:B------:R-:W-:Y:S01]  /*5cd0*/  FADD.FTZ R9, R132, -R7 ;  /* 0x8000000784097221 */ /* 0x000fe20000010000 */
[----:B------:R-:W-:Y:S01]  /*5ce0*/  FFMA.FTZ R10, R147, R14, R15 ;  /* 0x0000000e930a7223 */ /* 0x000fe2000001000f */
[----:B------:R-:W-:-:S02]  /*5cf0*/  HADD2.F32 R6, -RZ, R6.H0_H0 ;  /* 0x20000006ff067230 */ /* 0x000fc40000004100 */
[----:B------:R-:W-:Y:S01]  /*5d00*/  FADD.FTZ R145, R128, -R145 ;  /* 0x8000009180917221 */ /* 0x000fe20000010000 */
[----:B------:R-:W-:Y:S02]  /*5d10*/  HADD2.F32 R7, -RZ, R0.H0_H0 ;  /* 0x20000000ff077230 */ /* 0x000fe40000004100 */
        /* <DEDUP_REMOVED lines=33> */
.L_x_1094:
[-CC-:B-12---:R-:W-:Y:S01]  /*5f30*/  FFMA.FTZ R7, R142, R14.reuse, R15.reuse ;  /* 0x0000000e8e077223 */ /* 0x186fe2000001000f */
[----:B------:R-:W-:Y:S02]  /*5f40*/  IMAD.MOV.U32 R0, RZ, RZ, R20 ;  /* 0x000000ffff007224 */ /* 0x000fe400078e0014 */
[-C--:B------:R-:W-:Y:S01]  /*5f50*/  FFMA.FTZ R138, R138, R14.reuse, R15 ;  /* 0x0000000e8a8a7223 */ /* 0x080fe2000001000f */
[----:B0-----:R-:W-:Y:S02]  /*5f60*/  IMAD.MOV.U32 R8, RZ, RZ, R21 ;  /* 0x000000ffff087224 */ /* 0x001fe400078e0015 */
[----:B------:R-:W-:Y:S01]  /*5f70*/  FADD.FTZ R9, R132, -R7 ;  /* 0x8000000784097221 */ /* 0x000fe20000010000 */
[--C-:B------:R-:W-:Y:S01]  /*5f80*/  SHF.R.U64 R6, R20, 0x10, R21.reuse ;  /* 0x0000001014067819 */ /* 0x100fe20000001215 */
[----:B------:R-:W-:Y:S01]  /*5f90*/  HADD2.F32 R7, -RZ, R0.H0_H0 ;  /* 0x20000000ff077230 */ /* 0x000fe20000004100 */
[----:B------:R-:W-:Y:S01]  /*5fa0*/  SHF.R.U32.HI R11, RZ, 0x10, R21 ;  /* 0x00000010ff0b7819 */ /* 0x000fe20000011615 */
[----:B------:R-:W-:Y:S01]  /*5fb0*/  FADD.FTZ R127, R127, -R138 ;  /* 0x8000008a7f7f7221 */ /* 0x000fe20000010000 */
[-CC-:B------:R-:W-:Y:S01]  /*5fc0*/  FFMA.FTZ R145, R145, R14.reuse, R15.reuse ;  /* 0x0000000e91917223 */ /* 0x180fe2000001000f */
[----:B------:R-:W-:Y:S01]  /*5fd0*/  FFMA.FTZ R10, R147, R14, R15 ;  /* 0x0000000e930a7223 */ /* 0x000fe2000001000f */
[----:B------:R-:W-:-:S02]  /*5fe0*/  HADD2.F32 R0, -RZ, R8.H0_H0 ;  /* 0x20000008ff007230 */ /* 0x000fc40000004100 */
[----:B------:R-:W-:Y:S01]  /*5ff0*/  FFMA.FTZ R7, R106, R127, R7 ;  /* 0x0000007f6a077223 */ /* 0x000fe20000010007 */
[----:B------:R-:W-:Y:S02]  /*6000*/  HADD2.F32 R6, -RZ, R6.H0_H0 ;  /* 0x20000006ff067230 */ /* 0x000fe40000004100 */
[----:B------:R-:W-:Y:S01]  /*6010*/  FADD.FTZ R145, R128, -R145 ;  /* 0x8000009180917221 */ /* 0x000fe20000010000 */
[----:B------:R-:W-:Y:S02]  /*6020*/  HADD2.F32 R8, -RZ, R11.H0_H0 ;  /* 0x2000000bff087230 */ /* 0x000fe40000004100 */
[----:B------:R-:W-:Y:S01]  /*6030*/  FADD.FTZ R133, R133, -R10 ;  /* 0x8000000a85857221 */ /* 0x000fe20000010000 */
        /* <DEDUP_REMOVED lines=15> */
[----:B------:R-:W-:Y:S02]  /*6130*/  F2FP.F16.F32.PACK_AB R7, R6, R7 ;  /* 0x000000070607723e */ /* 0x000fe400000000ff */
[----:B------:R-:W-:Y:S02]  /*6140*/  F2FP.F16.F32.PACK_AB R0, R9, R0 ;  /* 0x000000000900723e */ /* 0x000fe400000000ff */
[C---:B------:R-:W-:Y:S02]  /*6150*/  PRMT R6, R7.reuse, 0x7632, R6 ;  /* 0x0000763207067816 */ /* 0x040fe40000000006 */
[----:B------:R-:W-:Y:S02]  /*6160*/  PRMT R13, R7, 0x7610, R13 ;  /* 0x00007610070d7816 */ /* 0x000fe4000000000d */
[----:B------:R-:W-:Y:S01]  /*6170*/  PRMT R9, R0, 0x7632, R9 ;  /* 0x0000763200097816 */ /* 0x000fe20000000009 */
[----:B------:R-:W-:Y:S06]  /*6180*/  BRA `(.L_x_1091) ;  /* 0x0000000400047947 */ /* 0x000fec0003800000 */
.L_x_1093:
        /* <DEDUP_REMOVED lines=33> */
[----:B------:R-:W-:Y:S01]  /*63a0*/  PRMT R9, R103, 0x7632, R9 ;  /* 0x0000763267097816 */ /* 0x000fe20000000009 */
[----:B------:R-:W-:Y:S06]  /*63b0*/  BRA `(.L_x_1091) ;  /* 0x0000000000787947 */ /* 0x000fec0003800000 */
.L_x_1095:
        /* <DEDUP_REMOVED lines=28> */
[C---:B0-----:R-:W-:Y:S02]  /*6580*/  PRMT R9, R7.reuse, 0x7632, R9 ;  /* 0x0000763207097816 */ /* 0x041fe40000000009 */
[----:B------:R-:W-:-:S07]  /*6590*/  PRMT R0, R7, 0x7610, R0 ;  /* 0x0000761007007816 */ /* 0x000fce0000000000 */
.L_x_1091:
        /* <DEDUP_REMOVED lines=15> */
.L_x_1096:
        /* <DEDUP_REMOVED lines=10> */
.L_x_1097:
[----:B------:R-:W-:Y:S05]  /*6730*/  @!P1 BRA `(.L_x_1098) ;  /* 0x0000000c003c9947 */ /* 0x000fea0003800000 */
[----:B------:R-:W-:Y:S05]  /*6740*/  @!P0 BRA `(.L_x_1099) ;  /* 0x0000000400c08947 */ /* 0x000fea0003800000 */
[----:B------:R-:W-:Y:S05]  /*6750*/  BRA.U !UP0, `(.L_x_1100) ;  /* 0x0000000108e87547 */ /* 0x000fea000b800000 */
[----:B------:R-:W-:Y:S02]  /*6760*/  IMAD.MOV.U32 R0, RZ, RZ, R2 ;  /* 0x000000ffff007224 */ /* 0x000fe400078e0002 */
[-C--:B------:R-:W-:Y:S01]  /*6770*/  FFMA.FTZ R126, R126, R14.reuse, R15 ;  /* 0x0000000e7e7e7223 */ /* 0x080fe2000001000f */
[----:B-1----:R-:W-:Y:S01]  /*6780*/  SHF.R.U64 R9, R2, 0x10, R3 ;  /* 0x0000001002097819 */ /* 0x002fe20000001203 */
[----:B------:R-:W-:Y:S01]  /*6790*/  FFMA.FTZ R129, R129, R14, R15 ;  /* 0x0000000e81817223 */ /* 0x000fe2000001000f */
[----:B------:R-:W-:Y:S01]  /*67a0*/  LOP3.LUT P5, RZ, R112, 0xff, RZ, 0xc0, !PT ;  /* 0x000000ff70ff7812 */ /* 0x000fe200078ac0ff */
[----:B0-2---:R-:W-:Y:S02]  /*67b0*/  HADD2.F32 R7, -RZ, R0.H0_H0 ;  /* 0x20000000ff077230 */ /* 0x005fe40000004100 */
        /* <DEDUP_REMOVED lines=18> */
[C---:B------:R-:W-:Y:S01]  /*68e0*/  FMUL.FTZ R6, R9.reuse, UR6 ;  /* 0x0000000609067c20 */ /* 0x040fe20008410000 */
        /* <DEDUP_REMOVED lines=33> */
.L_x_1100:
[--C-:B0-2---:R-:W-:Y:S01]  /*6b00*/  SHF.R.U64 R6, R2, 0x10, R3.reuse ;  /* 0x0000001002067819 */ /* 0x105fe20000001203 */
[----:B-1----:R-:W-:Y:S02]  /*6b10*/  IMAD.MOV.U32 R8, RZ, RZ, R3 ;  /* 0x000000ffff087224 */ /* 0x002fe400078e0003 */
        /* <DEDUP_REMOVED lines=8> */
[----:B------:R-:W-:Y:S01]  /*6ba0*/  FFMA.FTZ R10, R135, R14, R15 ;  /* 0x0000000e870a7223 */ /* 0x000fe2000001000f */
[----:B------:R-:W-:Y:S02]  /*6bb0*/  HADD2.F32 R0, -RZ, R0.H0_H0 ;  /* 0x20000000ff007230 */ /* 0x000fe40000004100 */
[C---:B------:R-:W-:Y:S01]  /*6bc0*/  FFMA.FTZ R7, R106.reuse, R129, R7 ;  /* 0x000000816a077223 */ /* 0x040fe20000010007 */
[----:B------:R-:W-:Y:S01]  /*6bd0*/  FFMA.FTZ R6, R106, R123, R6 ;  /* 0x0000007b6a067223 */ /* 0x000fe20000010006 */
[----:B------:R-:W-:Y:S01]  /*6be0*/  SHF.R.U32.HI R9, RZ, 0x10, R3 ;  /* 0x00000010ff097819 */ /* 0x000fe20000011603 */
[----:B------:R-:W-:Y:S01]  /*6bf0*/  FADD.FTZ R121, R121, -R126 ;  /* 0x8000007e79797221 */ /* 0x000fe20000010000 */
        /* <DEDUP_REMOVED lines=37> */
.L_x_1099:
        /* <DEDUP_REMOVED lines=50> */
.L_x_1102:
        /* <DEDUP_REMOVED lines=29> */
[----:B------:R-:W-:Y:S02]  /*7340*/  F2FP.F16.F32.PACK_AB R129, R129, R6 ;  /* 0x000000068181723e */ /* 0x000fe400000000ff */
[----:B------:R-:W-:Y:S02]  /*7350*/  F2FP.F16.F32.PACK_AB R121, R121, R0 ;  /* 0x000000007979723e */ /* 0x000fe400000000ff */
[----:B------:R-:W-:-:S02]  /*7360*/  FSEL R6, R125, RZ, P2 ;  /* 0x000000ff7d067208 */ /* 0x000fc40001000000 */
[----:B------:R-:W-:Y:S02]  /*7370*/  FSEL R0, R123, RZ, P5 ;  /* 0x000000ff7b007208 */ /* 0x000fe40002800000 */
[----:B------:R-:W-:Y:S02]  /*7380*/  FSEL R125, R125, RZ, P6 ;  /* 0x000000ff7d7d7208 */ /* 0x000fe40003000000 */
[----:B------:R-:W-:Y:S02]  /*7390*/  F2FP.F16.F32.PACK_AB R0, R0, R7 ;  /* 0x000000070000723e */ /* 0x000fe400000000ff */
[----:B------:R-:W-:Y:S02]  /*73a0*/  F2FP.F16.F32.PACK_AB R125, R125, R6 ;  /* 0x000000067d7d723e */ /* 0x000fe400000000ff */
        /* <DEDUP_REMOVED lines=8> */
.L_x_1098:
[----:B------:R-:W-:Y:S05]  /*7430*/  @!P0 BRA `(.L_x_1103) ;  /* 0x0000000400508947 */ /* 0x000fea0003800000 */
[----:B------:R-:W-:Y:S05]  /*7440*/  BRA.U !UP0, `(.L_x_1104) ;  /* 0x0000000108b47547 */ /* 0x000fea000b800000 */
[----:B0-2---:R-:W-:Y:S01]  /*7450*/  SHF.R.U64 R6, R2, 0x10, R3 ;  /* 0x0000001002067819 */ /* 0x005fe20000001203 */
[----:B------:R-:W-:Y:S02]  /*7460*/  IMAD.MOV.U32 R0, RZ, RZ, R2 ;  /* 0x000000ffff007224 */ /* 0x000fe400078e0002 */
[-CC-:B------:R-:W-:Y:S01]  /*7470*/  FFMA.FTZ R129, R129, R14.reuse, R15.reuse ;  /* 0x0000000e81817223 */ /* 0x180fe2000001000f */
[----:B-1----:R-:W-:Y:S01]  /*7480*/  MOV R8, R3 ;  /* 0x0000000300087202 */ /* 0x002fe20000000f00 */
[-C--:B------:R-:W-:Y:S01]  /*7490*/  FFMA.FTZ R126, R126, R14.reuse, R15 ;  /* 0x0000000e7e7e7223 */ /* 0x080fe2000001000f */
        /* <DEDUP_REMOVED lines=40> */
.L_x_1104:
[----:B------:R-:W-:Y:S02]  /*7720*/  IMAD.MOV.U32 R0, RZ, RZ, R2 ;  /* 0x000000ffff007224 */ /* 0x000fe400078e0002 */
[-C--:B------:R-:W-:Y:S01]  /*7730*/  FFMA.FTZ R126, R126, R14.reuse, R15 ;  /* 0x0000000e7e7e7223 */ /* 0x080fe2000001000f */
[--C-:B-1----:R-:W-:Y:S01]  /*7740*/  IMAD.MOV.U32 R8, RZ, RZ, R3.reuse ;  /* 0x000000ffff087224 */ /* 0x102fe200078e0003 */
[----:B0-2---:R-:W-:Y:S01]  /*7750*/  SHF.R.U64 R6, R2, 0x10, R3 ;  /* 0x0000001002067819 */ /* 0x005fe20000001203 */
[-C--:B------:R-:W-:Y:S01]  /*7760*/  FFMA.FTZ R129, R129, R14.reuse, R15 ;  /* 0x0000000e81817223 */ /* 0x080fe2000001000f */
[----:B------:R-:W-:Y:S01]  /*7770*/  SHF.R.U32.HI R9, RZ, 0x10, R3 ;  /* 0x00000010ff097819 */ /* 0x000fe20000011603 */
[----:B------:R-:W-:Y:S02]  /*7780*/  HADD2.F32 R7, -RZ, R0.H0_H0 ;  /* 0x20000000ff077230 */ /* 0x000fe40000004100 */
        /* <DEDUP_REMOVED lines=31> */
.L_x_1103:
        /* <DEDUP_REMOVED lines=32> */
[C---:B------:R-:W-:Y:S02]  /*7b80*/  PRMT R9, R8.reuse, 0x7632, R9 ;  /* 0x0000763208097816 */ /* 0x040fe40000000009 */
[----:B------:R-:W-:Y:S01]  /*7b90*/  PRMT R103, R8, 0x7610, R103 ;  /* 0x0000761008677816 */ /* 0x000fe20000000067 */
[----:B------:R-:W-:Y:S06]  /*7ba0*/  BRA `(.L_x_1101) ;  /* 0x0000000000787947 */ /* 0x000fec0003800000 */
.L_x_1105:
        /* <DEDUP_REMOVED lines=30> */
.L_x_1101:
        /* <DEDUP_REMOVED lines=15> */
.L_x_1106:
        /* <DEDUP_REMOVED lines=10> */
.L_x_1107:
        /* <DEDUP_REMOVED lines=15> */
[----:B------:R-:W-:Y:S01]  /*8010*/  LOP3.LUT P6, RZ, R99, 0xff, RZ, 0xc0, !PT ;  /* 0x000000ff63ff7812 */ /* 0x000fe200078cc0ff */
[----:B------:R-:W-:Y:S01]  /*8020*/  FFMA.FTZ R9, R106, R117, R9 ;  /* 0x000000756a097223 */ /* 0x000fe20000010009 */
[----:B------:R-:W-:Y:S01]  /*8030*/  FMUL.FTZ R0, R7, UR6 ;  /* 0x0000000607007c20 */ /* 0x000fe20008410000 */
[----:B------:R-:W-:Y:S01]  /*8040*/  SHF.R.U32.HI R11, RZ, 0x10, R27 ;  /* 0x00000010ff0b7819 */ /* 0x000fe2000001161b */
[----:B------:R-:W-:Y:S02]  /*8050*/  HADD2.F32 R8, -RZ, R8.H0_H0 ;  /* 0x20000008ff087230 */ /* 0x000fe40000004100 */
[----:B------:R-:W-:Y:S01]  /*8060*/  FADD.FTZ R115, R115, -R120 ;  /* 0x8000007873737221 */ /* 0x000fe20000010000 */
[----:B------:R-:W-:Y:S01]  /*8070*/  FFMA.FTZ R15, R119, R14, R15 ;  /* 0x0000000e770f7223 */ /* 0x000fe2000001000f */
[C---:B------:R-:W-:Y:S01]  /*8080*/  FSEL R6, R0.reuse, RZ, P5 ;  /* 0x000000ff00067208 */ /* 0x040fe20002800000 */
[----:B------:R-:W-:Y:S01]  /*8090*/  HADD2.F32 R11, -RZ, R11.H0_H0 ;  /* 0x2000000bff0b7230 */ /* 0x000fe20000004100 */
[----:B------:R-:W-:Y:S01]  /*80a0*/  FSEL R0, R0, RZ, P6 ;  /* 0x000000ff00007208 */ /* 0x000fe20003000000 */
[----:B------:R-:W-:Y:S01]  /*80b0*/  FFMA.FTZ R8, R106, R115, R8 ;  /* 0x000000736a087223 */ /* 0x000fe20000010008 */
[----:B------:R-:W-:Y:S01]  /*80c0*/  F2FP.F16.F32.PACK_AB R7, R6, R7 ;  /* 0x000000070607723e */ /* 0x000fe200000000ff */
[C---:B------:R-:W-:Y:S01]  /*80d0*/  FMUL.FTZ R6, R9.reuse, UR6 ;  /* 0x0000000609067c20 */ /* 0x040fe20008410000 */
[----:B------:R-:W-:Y:S01]  /*80e0*/  LOP3.LUT P2, RZ, R108, 0xff00, RZ, 0xc0, !PT ;  /* 0x0000ff006cff7812 */ /* 0x000fe2000784c0ff */
[----:B------:R-:W-:Y:S01]  /*80f0*/  FADD.FTZ R15, R116, -R15 ;  /* 0x8000000f740f7221 */ /* 0x000fe20000010000 */
[----:B------:R-:W-:Y:S01]  /*8100*/  F2FP.F16.F32.PACK_AB R95, R9, R0 ;  /* 0x00000000095f723e */ /* 0x000fe200000000ff */
        /* <DEDUP_REMOVED lines=30> */
.L_x_1110:
        /* <DEDUP_REMOVED lines=16> */
[----:B------:R-:W-:Y:S01]  /*83f0*/  FMUL.FTZ R7, R7, UR6 ;  /* 0x0000000607077c20 */ /* 0x000fe20008410000 */
[----:B------:R-:W-:Y:S01]  /*8400*/  FMUL.FTZ R10, R6, UR6 ;  /* 0x00000006060a7c20 */ /* 0x000fe20008410000 */
[----:B------:R-:W-:Y:S01]  /*8410*/  LOP3.LUT P5, RZ, R108, 0xff00, RZ, 0xc0, !PT ;  /* 0x0000ff006cff7812 */ /* 0x000fe200078ac0ff */
[----:B------:R-:W-:Y:S01]  /*8420*/  FFMA.FTZ R0, R106, R113, R0 ;  /* 0x000000716a007223 */ /* 0x000fe20000010000 */
[----:B------:R-:W-:Y:S01]  /*8430*/  LOP3.LUT P6, RZ, R108, 0xff0000, RZ, 0xc0, !PT ;  /* 0x00ff00006cff7812 */ /* 0x000fe200078cc0ff */
[----:B------:R-:W-:-:S02]  /*8440*/  HADD2.F32 R13, -RZ, R9.H0_H0 ;  /* 0x20000009ff0d7230 */ /* 0x000fc40000004100 */
[----:B------:R-:W-:Y:S01]  /*8450*/  FADD.FTZ R119, R116, -R119 ;  /* 0x8000007774777221 */ /* 0x000fe20000010000 */
[----:B------:R-:W-:Y:S01]  /*8460*/  LOP3.LUT P2, RZ, R99, 0xff00, RZ, 0xc0, !PT ;  /* 0x0000ff0063ff7812 */ /* 0x000fe2000784c0ff */
[----:B------:R-:W-:Y:S01]  /*8470*/  FMUL.FTZ R0, R0, UR6 ;  /* 0x0000000600007c20 */ /* 0x000fe20008410000 */
[----:B------:R-:W-:Y:S01]  /*8480*/  FSEL R8, R7, RZ, P5 ;  /* 0x000000ff07087208 */ /* 0x000fe20002800000 */
[----:B------:R-:W-:Y:S01]  /*8490*/  FFMA.FTZ R13, R106, R119, R13 ;  /* 0x000000776a0d7223 */ /* 0x000fe2000001000d */
[----:B------:R-:W-:Y:S02]  /*84a0*/  FSEL R11, R10, RZ, P6 ;  /* 0x000000ff0a0b7208 */ /* 0x000fe40003000000 */
[----:B------:R-:W-:Y:S01]  /*84b0*/  LOP3.LUT P5, RZ, R108, 0xff, RZ, 0xc0, !PT ;  /* 0x000000ff6cff7812 */ /* 0x000fe200078ac0ff */
[----:B------:R-:W-:Y:S01]  /*84c0*/  FMUL.FTZ R13, R13, UR6 ;  /* 0x000000060d0d7c20 */ /* 0x000fe20008410000 */
[----:B------:R-:W-:Y:S02]  /*84d0*/  LOP3.LUT P6, RZ, R99, 0xff, RZ, 0xc0, !PT ;  /* 0x000000ff63ff7812 */ /* 0x000fe400078cc0ff */
[----:B------:R-:W-:-:S02]  /*84e0*/  FSEL R9, R7, RZ, P2 ;  /* 0x000000ff07097208 */ /* 0x000fc40001000000 */
[C---:B------:R-:W-:Y:S02]  /*84f0*/  FSEL R6, R0.reuse, RZ, P5 ;  /* 0x000000ff00067208 */ /* 0x040fe40002800000 */
[----:B------:R-:W-:Y:S02]  /*8500*/  FSEL R7, R0, RZ, P6 ;  /* 0x000000ff00077208 */ /* 0x000fe40003000000 */
[----:B------:R-:W-:Y:S02]  /*8510*/  ISETP.GE.U32.AND P2, PT, R108, 0x1000000, PT ;  /* 0x010000006c00780c */ /* 0x000fe40003f46070 */
        /* <DEDUP_REMOVED lines=18> */
.L_x_1109:
        /* <DEDUP_REMOVED lines=50> */
.L_x_1112:
        /* <DEDUP_REMOVED lines=44> */
.L_x_1108:
[----:B------:R-:W-:Y:S05]  /*8c20*/  @!P0 BRA `(.L_x_1113) ;  /* 0x00000004004c8947 */ /* 0x000fea0003800000 */
[----:B------:R-:W-:Y:S05]  /*8c30*/  BRA.U !UP0, `(.L_x_1114) ;  /* 0x0000000108b07547 */ /* 0x000fea000b800000 */
[----:B------:R-:W-:Y:S02]  /*8c40*/  IMAD.MOV.U32 R0, RZ, RZ, R26 ;  /* 0x000000ffff007224 */ /* 0x000fe400078e001a */
[-C--:B------:R-:W-:Y:S01]  /*8c50*/  FFMA.FTZ R118, R118, R14.reuse, R15 ;  /* 0x0000000e76767223 */ /* 0x080fe2000001000f */
[----:B0-2---:R-:W-:Y:S01]  /*8c60*/  SHF.R.U64 R6, R26, 0x10, R27 ;  /* 0x000000101a067819 */ /* 0x005fe2000000121b */
[-C--:B------:R-:W-:Y:S01]  /*8c70*/  FFMA.FTZ R117, R117, R14.reuse, R15 ;  /* 0x0000000e75757223 */ /* 0x080fe2000001000f */
[--C-:B-1----:R-:W-:Y:S01]  /*8c80*/  SHF.R.U32.HI R8, RZ, 0x10, R27.reuse ;  /* 0x00000010ff087819 */ /* 0x102fe2000001161b */
        /* <DEDUP_REMOVED lines=39> */
.L_x_1114:
[----:B------:R-:W-:Y:S02]  /*8f00*/  IMAD.MOV.U32 R0, RZ, RZ, R26 ;  /* 0x000000ffff007224 */ /* 0x000fe400078e001a */
[-C--:B------:R-:W-:Y:S01]  /*8f10*/  FFMA.FTZ R118, R118, R14.reuse, R15 ;  /* 0x0000000e76767223 */ /* 0x080fe2000001000f */
[--C-:B0-2---:R-:W-:Y:S01]  /*8f20*/  SHF.R.U64 R6, R26, 0x10, R27.reuse ;  /* 0x000000101a067819 */ /* 0x105fe2000000121b */
[--C-:B-1----:R-:W-:Y:S01]  /*8f30*/  IMAD.MOV.U32 R8, RZ, RZ, R27.reuse ;  /* 0x000000ffff087224 */ /* 0x102fe200078e001b */
[----:B------:R-:W-:Y:S01]  /*8f40*/  SHF.R.U32.HI R9, RZ, 0x10, R27 ;  /* 0x00000010ff097819 */ /* 0x000fe2000001161b */
[----:B------:R-:W-:Y:S02]  /*8f50*/  HADD2.F32 R7, -RZ, R0.H0_H0 ;  /* 0x20000000ff077230 */ /* 0x000fe40000004100 */
[-CC-:B------:R-:W-:Y:S01]  /*8f60*/  FFMA.FTZ R117, R117, R14.reuse, R15.reuse ;  /* 0x0000000e75757223 */ /* 0x180fe2000001000f */
[-CC-:B------:R-:W-:Y:S01]  /*8f70*/  FFMA.FTZ R120, R120, R14.reuse, R15.reuse ;  /* 0x0000000e78787223 */ /* 0x180fe2000001000f */
[----:B------:R-:W-:Y:S01]  /*8f80*/  FADD.FTZ R113, R113, -R118 ;  /* 0x8000007671717221 */ /* 0x000fe20000010000 */
        /* <DEDUP_REMOVED lines=18> */
[C---:B------:R-:W-:Y:S02]  /*90b0*/  ISETP.GE.U32.AND P2, PT, R108.reuse, 0x1000000, PT ;  /* 0x010000006c00780c */ /* 0x040fe40003f46070 */
[----:B------:R-:W-:Y:S02]  /*90c0*/  LOP3.LUT P6, RZ, R108, 0xff0000, RZ, 0xc0, !PT ;  /* 0x00ff00006cff7812 */ /* 0x000fe400078cc0ff */
        /* <DEDUP_REMOVED lines=9> */
.L_x_1113:
        /* <DEDUP_REMOVED lines=33> */
[----:B------:R-:W-:Y:S01]  /*9370*/  PRMT R103, R8, 0x7610, R103 ;  /* 0x0000761008677816 */ /* 0x000fe20000000067 */
[----:B------:R-:W-:Y:S06]  /*9380*/  BRA `(.L_x_1111) ;  /* 0x0000000000787947 */ /* 0x000fec0003800000 */
.L_x_1115:
        /* <DEDUP_REMOVED lines=30> */
.L_x_1111:
        /* <DEDUP_REMOVED lines=15> */
.L_x_1116:
        /* <DEDUP_REMOVED lines=10> */
.L_x_1117:
[----:B------:R-:W-:Y:S01]  /*9700*/  UPLOP3.LUT UP1, UPT, UPT, UPT, UP1, 0x40, 0x4 ;  /* 0x000000000004789c */ /* 0x000fe20003f2e810 */
[----:B------:R-:W-:Y:S10]  /*9710*/  @!P4 BRA `(.L_x_1118) ;  /* 0xffffff6c00c4c947 */ /* 0x000ff4000383ffff */
[----:B------:R-:W-:Y:S01]  /*9720*/  IMAD.MOV.U32 R24, RZ, RZ, R30 ;  /* 0x000000ffff187224 */ /* 0x000fe200078e001e */
[----:B------:R-:W-:Y:S01]  /*9730*/  MOV R27, R58 ;  /* 0x0000003a001b7202 */ /* 0x000fe20000000f00 */
[----:B------:R-:W-:Y:S01]  /*9740*/  IMAD.MOV.U32 R85, RZ, RZ, R80 ;  /* 0x000000ffff557224 */ /* 0x000fe200078e0050 */
[----:B------:R-:W-:Y:S01]  /*9750*/  MOV R32, R69 ;  /* 0x0000004500207202 */ /* 0x000fe20000000f00 */
        /* <DEDUP_REMOVED lines=21> */
[----:B0-----:R-:W-:-:S02]  /*98b0*/  IMAD.MOV.U32 R12, RZ, RZ, R49 ;  /* 0x000000ffff0c7224 */ /* 0x001fc400078e0031 */
[----:B------:R-:W-:Y:S02]  /*98c0*/  IMAD.MOV.U32 R33, RZ, RZ, R68 ;  /* 0x000000ffff217224 */ /* 0x000fe400078e0044 */
[----:B------:R-:W-:Y:S02]  /*98d0*/  IMAD.MOV.U32 R13, RZ, RZ, R48 ;  /* 0x000000ffff0d7224 */ /* 0x000fe400078e0030 */
[----:B------:R-:W-:Y:S02]  /*98e0*/  IMAD.MOV.U32 R34, RZ, RZ, R67 ;  /* 0x000000ffff227224 */ /* 0x000fe400078e0043 */
[----:B------:R-:W-:Y:S02]  /*98f0*/  IMAD.MOV.U32 R14, RZ, RZ, R47 ;  /* 0x000000ffff0e7224 */ /* 0x000fe400078e002f */
[----:B------:R-:W-:Y:S02]  /*9900*/  IMAD.MOV.U32 R35, RZ, RZ, R66 ;  /* 0x000000ffff237224 */ /* 0x000fe400078e0042 */
[----:B------:R-:W-:-:S02]  /*9910*/  IMAD.MOV.U32 R15, RZ, RZ, R46 ;  /* 0x000000ffff0f7224 */ /* 0x000fc400078e002e */
[----:B------:R-:W-:Y:S02]  /*9920*/  IMAD.MOV.U32 R28, RZ, RZ, R65 ;  /* 0x000000ffff1c7224 */ /* 0x000fe400078e0041 */
[----:B-12---:R-:W-:Y:S02]  /*9930*/  IMAD.MOV.U32 R8, RZ, RZ, R45 ;  /* 0x000000ffff087224 */ /* 0x006fe400078e002d */
[----:B------:R-:W-:Y:S02]  /*9940*/  IMAD.MOV.U32 R29, RZ, RZ, R64 ;  /* 0x000000ffff1d7224 */ /* 0x000fe400078e0040 */
[----:B------:R-:W-:Y:S02]  /*9950*/  IMAD.MOV.U32 R9, RZ, RZ, R44 ;  /* 0x000000ffff097224 */ /* 0x000fe400078e002c */
[----:B------:R-:W-:Y:S02]  /*9960*/  IMAD.MOV.U32 R30, RZ, RZ, R63 ;  /* 0x000000ffff1e7224 */ /* 0x000fe400078e003f */
[----:B------:R-:W-:-:S02]  /*9970*/  IMAD.MOV.U32 R10, RZ, RZ, R43 ;  /* 0x000000ffff0a7224 */ /* 0x000fc400078e002b */
[----:B------:R-:W-:Y:S02]  /*9980*/  IMAD.MOV.U32 R31, RZ, RZ, R62 ;  /* 0x000000ffff1f7224 */ /* 0x000fe400078e003e */
[----:B------:R-:W-:-:S07]  /*9990*/  IMAD.MOV.U32 R11, RZ, RZ, R42 ;  /* 0x000000ffff0b7224 */ /* 0x000fce00078e002a */
.L_x_1065:
        /* <DEDUP_REMOVED lines=19> */
.L_x_1119:
        /* <DEDUP_REMOVED lines=11> */
.L_x_5395:


//--------------------- .text._ZN10layer_norm31ln_parallel_residual_bwd_kernelINS_13Kernel_traitsIf13__nv_bfloat16S2_S2_fjLj5120ELj1ELj1ELj8ELj8ENS_18Kernel_traits_baseILj5120EfS2_S2_S2_fjLj256EEEEELb0ELb0ELb0EEEvNS_9BwdParamsE --------------------------
	.section	.text._ZN10layer_norm31ln_parallel_residual_bwd_kernelINS_13Kernel_traitsIf13__nv_bfloat16S2_S2_fjLj5120ELj1ELj1ELj8ELj8ENS_18Kernel_traits_baseILj5120EfS2_S2_S2_fjLj256EEEEELb0ELb0ELb0EEEvNS_9BwdParamsE,"ax",@progbits
	.align	128
        .global         _ZN10layer_norm31ln_parallel_residual_bwd_kernelINS_13Kernel_traitsIf13__nv_bfloat16S2_S2_fjLj5120ELj1ELj1ELj8ELj8ENS_18Kernel_traits_baseILj5120EfS2_S2_S2_fjLj256EEEEELb0ELb0ELb0EEEvNS_9BwdParamsE
        .type           _ZN10layer_norm31ln_parallel_residual_bwd_kernelINS_13Kernel_traitsIf13__nv_bfloat16S2_S2_fjLj5120ELj1ELj1ELj8ELj8ENS_18Kernel_traits_baseILj5120EfS2_S2_S2_fjLj256EEEEELb0ELb0ELb0EEEvNS_9BwdParamsE,@function
        .size           _ZN10layer_norm31ln_parallel_residual_bwd_kernelINS_13Kernel_traitsIf13__nv_bfloat16S2_S2_fjLj5120ELj1ELj1ELj8ELj8ENS_18Kernel_traits_baseILj5120EfS2_S2_S2_fjLj256EEEEELb0ELb0ELb0EEEvNS_9BwdParamsE,(.L_x_5396 - _ZN10layer_norm31ln_parallel_residual_bwd_kernelINS_13Kernel_traitsIf13__nv_bfloat16S2_S2_fjLj5120ELj1ELj1ELj8ELj8ENS_18Kernel_traits_baseILj5120EfS2_S2_S2_fjLj256EEEEELb0ELb0ELb0EEEvNS_9BwdParamsE)
        .other          _ZN10layer_norm31ln_parallel_residual_bwd_kernelINS_13Kernel_traitsIf13__nv_bfloat16S2_S2_fjLj5120ELj1ELj1ELj8ELj8ENS_18Kernel_traits_baseILj5120EfS2_S2_S2_fjLj256EEEEELb0ELb0ELb0EEEvNS_9BwdParamsE,@"STO_CUDA_ENTRY STV_DEFAULT"
_ZN10layer_norm31ln_parallel_residual_bwd_kernelINS_13Kernel_traitsIf13__nv_bfloat16S2_S2_fjLj5120ELj1ELj1ELj8ELj8ENS_18Kernel_traits_baseILj5120EfS2_S2_S2_fjLj256EEEEELb0ELb0ELb0EEEvNS_9BwdParamsE:
.text._ZN10layer_norm31ln_parallel_residual_bwd_kernelINS_13Kernel_traitsIf13__nv_bfloat16S2_S2_fjLj5120ELj1ELj1ELj8ELj8ENS_18Kernel_traits_baseILj5120EfS2_S2_S2_fjLj256EEEEELb0ELb0ELb0EEEvNS_9BwdParamsE:
        /* <DEDUP_REMOVED lines=13> */
[----:B------:R-:W0:Y:S01]  /*00d0*/  S2UR UR4, SR_CTAID.X ;  /* 0x00000000000479c3 */ /* 0x000e220000002500 */
[----:B------:R-:W-:Y:S02]  /*00e0*/  MOV R3, R197 ;  /* 0x000000c500037202 */ /* 0x000fe40000000f00 */
[----:B------:R-:W-:-:S04]  /*00f0*/  LEA.HI.SX32 R2, R2, R49, 0x1e ;  /* 0x0000003102027211 */ /* 0x000fc800078ff2ff */
[C---:B------:R-:W-:Y:S01]  /*0100*/  ISETP.GE.U32.AND P0, PT, R2.reuse, 0x100, PT ;  /* 0x000001000200780c */ /* 0x040fe20003f06070 */
[----:B------:R-:W0:Y:S01]  /*0110*/  LDC.64 R48, c[0x0][0x3d0] ;  /* 0x0000f400ff307b82 */ /* 0x000e220000000a00 */
[C---:B------:R-:W-:Y:S02]  /*0120*/  ISETP.GE.U32.AND P1, PT, R2.reuse, 0x200, PT ;  /* 0x000002000200780c */ /* 0x040fe40003f26070 */
[C---:B------:R-:W-:Y:S02]  /*0130*/  ISETP.GE.U32.AND P2, PT, R2.reuse, 0x300, PT ;  /* 0x000003000200780c */ /* 0x040fe40003f46070 */
[C---:B------:R-:W-:Y:S02]  /*0140*/  ISETP.GE.U32.AND P3, PT, R2.reuse, 0x400, PT ;  /* 0x000004000200780c */ /* 0x040fe40003f66070 */
[----:B------:R-:W-:Y:S01]  /*0150*/  ISETP.GE.U32.AND P4, PT, R2, 0x500, PT ;  /* 0x000005000200780c */ /* 0x000fe20003f86070 */
[----:B------:R-:W1:Y:S04]  /*0160*/  LDC.64 R58, c[0x0][0x3d8] ;  /* 0x0000f600ff3a7b82 */ /* 0x000e680000000a00 */
[----:B--2---:R-:W-:-:S04]  /*0170*/  @P0 IMAD.WIDE.U32 R44, R3, 0x10, R44 ;  /* 0x00000010032c0825 */ /* 0x004fc800078e002c */
[----:B------:R-:W2:Y:S01]  /*0180*/  LDC.64 R60, c[0x0][0x3d0] ;  /* 0x0000f400ff3c7b82 */ /* 0x000ea20000000a00 */
[C---:B---3--:R-:W-:Y:S01]  /*0190*/  @P0 IMAD.WIDE.U32 R46, R3.reuse, 0x10, R46 ;  /* 0x00000010032e0825 */ /* 0x048fe200078e002e */
[----:B------:R-:W-:Y:S01]  /*01a0*/  @P0 LOP3.LUT R3, R3, 0x100, RZ, 0xfc, !PT ;  /* 0x0000010003030812 */ /* 0x000fe200078efcff */
[----:B----4-:R-:W5:Y:S04]  /*01b0*/  @P0 LDG.E.128 R4, desc[UR12][R44.64] ;  /* 0x0000000c2c040981 */ /* 0x010f68000c1e1d00 */
[C---:B------:R-:W-:Y:S01]  /*01c0*/  @P1 IMAD.WIDE.U32 R54, R3.reuse, 0x10, R50 ;  /* 0x0000001003361825 */ /* 0x040fe200078e0032 */
[----:B------:R-:W3:Y:S01]  /*01d0*/  LDC.64 R62, c[0x0][0x3d8] ;  /* 0x0000f600ff3e7b82 */ /* 0x000ee20000000a00 */
[----:B------:R-:W5:Y:S02]  /*01e0*/  @P0 LDG.E.128 R8, desc[UR12][R46.64] ;  /* 0x0000000c2e080981 */ /* 0x000f64000c1e1d00 */
[C---:B0-----:R-:W-:Y:S01]  /*01f0*/  @P1 IMAD.WIDE.U32 R52, R3.reuse, 0x10, R48 ;  /* 0x0000001003341825 */ /* 0x041fe200078e0030 */
[----:B------:R-:W-:Y:S01]  /*0200*/  @P1 IADD3 R3, PT, PT, R3, 0x100, RZ ;  /* 0x0000010003031810 */ /* 0x000fe20007ffe0ff */
[----:B------:R-:W5:Y:S03]  /*0210*/  @P1 LDG.E.128 R16, desc[UR12][R54.64] ;  /* 0x0000000c36101981 */ /* 0x000f66000c1e1d00 */
[----:B------:R-:W0:Y:S08]  /*0220*/  LDC.64 R64, c[0x0][0x3d0] ;  /* 0x0000f400ff407b82 */ /* 0x000e300000000a00 */
[----:B------:R-:W4:Y:S01]  /*0230*/  LDC.64 R66, c[0x0][0x3d8] ;  /* 0x0000f600ff427b82 */ /* 0x000f220000000a00 */
[----:B------:R-:W-:Y:S01]  /*0240*/  IMAD.U32 R153, RZ, RZ, UR4 ;  /* 0x00000004ff997e24 */ /* 0x000fe2000f8e00ff */
[----:B------:R-:W5:Y:S01]  /*0250*/  @P1 LDG.E.128 R12, desc[UR12][R52.64] ;  /* 0x0000000c340c1981 */ /* 0x000f62000c1e1d00 */
[----:B-1----:R-:W-:-:S04]  /*0260*/  @P2 IMAD.WIDE.U32 R56, R3, 0x10, R56 ;  /* 0x0000001003382825 */ /* 0x002fc800078e0038 */
[C---:B------:R-:W-:Y:S01]  /*0270*/  @P2 IMAD.WIDE.U32 R58, R3.reuse, 0x10, R58 ;  /* 0x00000010033a2825 */ /* 0x040fe200078e003a */
[----:B------:R-:W-:Y:S01]  /*0280*/  @P2 IADD3 R3, PT, PT, R3, 0x100, RZ ;  /* 0x0000010003032810 */ /* 0x000fe20007ffe0ff */
[----:B------:R-:W5:Y:S01]  /*0290*/  @P2 LDG.E.128 R20, desc[UR12][R56.64] ;  /* 0x0000000c38142981 */ /* 0x000f62000c1e1d00 */
[----:B------:R-:W-:-:S03]  /*02a0*/  ISETP.GE.AND P5, PT, R153, UR5, PT ;  /* 0x0000000599007c0c */ /* 0x000fc6000bfa6270 */
[C---:B--2---:R-:W-:Y:S01]  /*02b0*/  @P3 IMAD.WIDE.U32 R60, R3.reuse, 0x10, R60 ;  /* 0x00000010033c3825 */ /* 0x044fe200078e003c */
[----:B------:R-:W5:Y:S03]  /*02c0*/  @P2 LDG.E.128 R24, desc[UR12][R58.64] ;  /* 0x0000000c3a182981 */ /* 0x000f66000c1e1d00 */
[C---:B---3--:R-:W-:Y:S01]  /*02d0*/  @P3 IMAD.WIDE.U32 R62, R3.reuse, 0x10, R62 ;  /* 0x00000010033e3825 */ /* 0x048fe200078e003e */
[----:B------:R-:W-:Y:S01]  /*02e0*/  @P3 IADD3 R3, PT, PT, R3, 0x100, RZ ;  /* 0x0000010003033810 */ /* 0x000fe20007ffe0ff */
[----:B------:R1:W5:Y:S04]  /*02f0*/  @P3 LDG.E.128 R28, desc[UR12][R60.64] ;  /* 0x0000000c3c1c3981 */ /* 0x000368000c1e1d00 */
[C---:B0-----:R-:W-:Y:S01]  /*0300*/  @P4 IMAD.WIDE.U32 R48, R3.reuse, 0x10, R64 ;  /* 0x0000001003304825 */ /* 0x041fe200078e0040 */
[----:B------:R0:W5:Y:S03]  /*0310*/  @P3 LDG.E.128 R32, desc[UR12][R62.64] ;  /* 0x0000000c3e203981 */ /* 0x000166000c1e1d00 */
[----:B----4-:R-:W-:Y:S01]  /*0320*/  @P4 IMAD.WIDE.U32 R50, R3, 0x10, R66 ;  /* 0x0000001003324825 */ /* 0x010fe200078e0042 */
[----:B------:R2:W5:Y:S01]  /*0330*/  @P4 LDG.E.128 R36, desc[UR12][R48.64] ;  /* 0x0000000c30244981 */ /* 0x000562000c1e1d00 */
[----:B------:R-:W-:-:S02]  /*0340*/  CS2R R120, SRZ ;  /* 0x0000000000787805 */ /* 0x000fc4000001ff00 */
[----:B------:R-:W-:Y:S02]  /*0350*/  CS2R R122, SRZ ;  /* 0x00000000007a7805 */ /* 0x000fe4000001ff00 */
[----:B------:R-:W-:Y:S01]  /*0360*/  CS2R R116, SRZ ;  /* 0x0000000000747805 */ /* 0x000fe2000001ff00 */
[----:B------:R3:W5:Y:S01]  /*0370*/  @P4 LDG.E.128 R40, desc[UR12][R50.64] ;  /* 0x0000000c32284981 */ /* 0x000762000c1e1d00 */
        /* <DEDUP_REMOVED lines=27> */
[----:B-1----:R-:W-:-:S02]  /*0530*/  CS2R R60, SRZ ;  /* 0x00000000003c7805 */ /* 0x002fc4000001ff00 */
[----:B0-----:R-:W-:Y:S02]  /*0540*/  CS2R R62, SRZ ;  /* 0x00000000003e7805 */ /* 0x001fe4000001ff00 */
        /* <DEDUP_REMOVED lines=27> */
[----:B0-----:R-:W-:Y:S01]  /*0700*/  UISETP.NE.AND UP0, UPT, UR4, URZ, UPT ;  /* 0x000000ff0400728c */ /* 0x001fe2000bf05270 */
        /* <DEDUP_REMOVED lines=20> */
[----:B------:R-:W-:Y:S02]  /*0850*/  PLOP3.LUT P5, PT, PT, PT, UP0, 0x80, 0x8 ;  /* 0x000000000008781c */ /* 0x000fe40003faf008 */
[----:B------:R-:W-:Y:S02]  /*0860*/  CS2R R50, SRZ ;  /* 0x0000000000327805 */ /* 0x000fe4000001ff00 */
[----:B------:R-:W-:Y:S02]  /*0870*/  CS2R R44, SRZ ;  /* 0x00000000002c7805 */ /* 0x000fe4000001ff00 */
[----:B------:R-:W-:Y:S01]  /*0880*/  CS2R R46, SRZ ;  /* 0x00000000002e7805 */ /* 0x000fe2000001ff00 */
[----:B------:R-:W-:Y:S01]  /*0890*/  UPLOP3.LUT UP1, UPT, UPT, UPT, UPT, 0x40, 0x4 ;  /* 0x000000000004789c */ /* 0x000fe20003f2e870 */
[----:B------:R-:W0:Y:S01]  /*08a0*/  LDCU UR11, c[0x0][0x400] ;  /* 0x00008000ff0b77ac */ /* 0x000e220008000800 */
[----:B------:R-:W1:Y:S01]  /*08b0*/  LDCU.64 UR6, c[0x0][0x470] ;  /* 0x00008e00ff0677ac */ /* 0x000e620008000a00 */
[----:B------:R-:W2:Y:S01]  /*08c0*/  LDCU.64 UR14, c[0x0][0x438] ;  /* 0x00008700ff0e77ac */ /* 0x000ea20008000a00 */
[----:B------:R-:W3:Y:S07]  /*08d0*/  LDCU.64 UR8, c[0x0][0x478] ;  /* 0x00008f00ff0877ac */ /* 0x000eee0008000a00 */
.L_x_1192:
[----:B-1234-:R-:W4:Y:S08]  /*08e0*/  LDC.64 R124, c[0x0][0x3c0] ;  /* 0x0000f000ff7c7b82 */ /* 0x01ef300000000a00 */
[----:B0-----:R-:W0:Y:S08]  /*08f0*/  LDC.64 R128, c[0x0][0x3c8] ;  /* 0x0000f200ff807b82 */ /* 0x001e300000000a00 */
        /* <DEDUP_REMOVED lines=23> */
[----:B------:R-:W4:Y:S01]  /*0a70*/  LDG.E.64 R128, desc[UR12][R128.64] ;  /* 0x0000000c80807981 */ /* 0x000f22000c1e1b00 */
[----:B-1----:R-:W-:-:S06]  /*0a80*/  IMAD.WIDE.U32 R130, R152, 0x8, R130 ;  /* 0x0000000898827825 */ /* 0x002fcc00078e0082 */
[----:B------:R-:W3:Y:S01]  /*0a90*/  LDG.E.64 R130, desc[UR12][R130.64] ;  /* 0x0000000c82827981 */ /* 0x000ee2000c1e1b00 */
[----:B--2---:R-:W-:-:S06]  /*0aa0*/  IMAD.WIDE.U32 R126, R152, 0x8, R126 ;  /* 0x00000008987e7825 */ /* 0x004fcc00078e007e */
[----:B------:R-:W2:Y:S01]  /*0ab0*/  LDG.E.64 R126, desc[UR12][R126.64] ;  /* 0x0000000c7e7e7981 */ /* 0x000ea2000c1e1b00 */
[----:B------:R-:W-:-:S04]  /*0ac0*/  ISETP.NE.U32.AND P0, PT, RZ, UR14, PT ;  /* 0x0000000eff007c0c */ /* 0x000fc8000bf05070 */
[----:B------:R-:W-:-:S13]  /*0ad0*/  ISETP.NE.AND.EX P0, PT, RZ, UR15, PT, P0 ;  /* 0x0000000fff007c0c */ /* 0x000fda000bf05300 */
[----:B------:R-:W0:Y:S02]  /*0ae0*/  @P0 LDC.64 R132, c[0x0][0x438] ;  /* 0x00010e00ff840b82 */ /* 0x000e240000000a00 */
[----:B0-----:R-:W-:-:S05]  /*0af0*/  @P0 IMAD.WIDE.U32 R132, R152, 0x8, R132 ;  /* 0x0000000898840825 */ /* 0x001fca00078e0084 */
[----:B------:R0:W5:Y:S01]  /*0b00*/  @P0 LDG.E.64 R146, desc[UR12][R132.64] ;  /* 0x0000000c84920981 */ /* 0x000162000c1e1b00 */
[----:B----4-:R-:W-:Y:S02]  /*0b10*/  MOV R125, R128 ;  /* 0x00000080007d7202 */ /* 0x010fe40000000f00 */
[--C-:B------:R-:W-:Y:S01]  /*0b20*/  SHF.R.U64 R138, R128, 0x10, R129.reuse ;  /* 0x00000010808a7819 */ /* 0x100fe20000001281 */
[--C-:B------:R-:W-:Y:S01]  /*0b30*/  IMAD.MOV.U32 R134, RZ, RZ, R129.reuse ;  /* 0x000000ffff867224 */ /* 0x100fe200078e0081 */
[----:B------:R-:W-:Y:S02]  /*0b40*/  SHF.R.U32.HI R137, RZ, 0x10, R129 ;  /* 0x00000010ff897819 */ /* 0x000fe40000011681 */
[----:B---3--:R-:W-:-:S04]  /*0b50*/  MOV R128, R130 ;  /* 0x0000008200807202 */ /* 0x008fc80000000f00 */
[----:B------:R-:W-:Y:S02]  /*0b60*/  SHF.L.U32 R129, R128, 0x10, RZ ;  /* 0x0000001080817819 */ /* 0x000fe400000006ff */
[----:B--2---:R-:W-:Y:S01]  /*0b70*/  SHF.L.U32 R3, R126, 0x10, RZ ;  /* 0x000000107e037819 */ /* 0x004fe200000006ff */
[----:B------:R-:W-:Y:S01]  /*0b80*/  IMAD.U32 R125, R125, 0x10000, RZ ;  /* 0x000100007d7d7824 */ /* 0x000fe200078e00ff */
[----:B------:R-:W-:-:S03]  /*0b90*/  SHF.R.U64 R130, R130, 0x10, R131 ;  /* 0x0000001082827819 */ /* 0x000fc60000001283 */
[----:B------:R-:W-:Y:S01]  /*0ba0*/  FADD.FTZ R3, -R124, R3 ;  /* 0x000000037c037221 */ /* 0x000fe20000010100 */
[----:B------:R-:W-:Y:S02]  /*0bb0*/  MOV R135, R131 ;  /* 0x0000008300877202 */ /* 0x000fe40000000f00 */
[----:B------:R-:W-:Y:S01]  /*0bc0*/  SHF.R.U32.HI R136, RZ, 0x10, R131 ;  /* 0x00000010ff887819 */ /* 0x000fe20000011683 */
[----:B------:R-:W-:Y:S01]  /*0bd0*/  FMUL.FTZ R131, R8, R129 ;  /* 0x0000008108837220 */ /* 0x000fe20000410000 */
[----:B-----5:R-:W-:Y:S01]  /*0be0*/  FMUL.FTZ R3, R154, R3 ;  /* 0x000000039a037220 */ /* 0x020fe20000410000 */
[----:B------:R-:W-:Y:S01]  /*0bf0*/  SHF.R.U64 R126, R126, 0x10, R127 ;  /* 0x000000107e7e7819 */ /* 0x000fe2000000127f */
[----:B------:R-:W-:Y:S01]  /*0c00*/  FADD.FTZ R100, R100, R125 ;  /* 0x0000007d64647221 */ /* 0x000fe20000010000 */
[-C--:B------:R-:W-:Y:S01]  /*0c10*/  FFMA.FTZ R172, R4, R125.reuse, R131 ;  /* 0x0000007d04ac7223 */ /* 0x080fe20000010083 */
[----:B------:R-:W-:Y:S01]  /*0c20*/  FFMA.FTZ R120, R3, R125, R120 ;  /* 0x0000007d03787223 */ /* 0x000fe20000010078 */
[----:B------:R-:W-:-:S02]  /*0c30*/  SHF.L.U32 R125, R126, 0x10, RZ ;  /* 0x000000107e7d7819 */ /* 0x000fc400000006ff */
[----:B0-----:R-:W-:Y:S02]  /*0c40*/  SHF.R.U32.HI R133, RZ, 0x10, R127 ;  /* 0x00000010ff857819 */ /* 0x001fe4000001167f */
[----:B------:R-:W-:Y:S01]  /*0c50*/  SHF.L.U32 R127, R127, 0x10, RZ ;  /* 0x000000107f7f7819 */ /* 0x000fe200000006ff */
[----:B------:R-:W-:Y:S01]  /*0c60*/  FADD.FTZ R125, -R124, R125 ;  /* 0x0000007d7c7d7221 */ /* 0x000fe20000010100 */
[----:B------:R-:W-:Y:S01]  /*0c70*/  IMAD.U32 R128, R130, 0x10000, RZ ;  /* 0x0001000082807824 */ /* 0x000fe200078e00ff */
[----:B------:R-:W-:Y:S02]  /*0c80*/  SHF.L.U32 R126, R138, 0x10, RZ ;  /* 0x000000108a7e7819 */ /* 0x000fe400000006ff */
[----:B------:R-:W-:Y:S01]  /*0c90*/  FMUL.FTZ R176, R154, R125 ;  /* 0x0000007d9ab07220 */ /* 0x000fe20000410000 */
[----:B------:R-:W-:Y:S01]  /*0ca0*/  FADD.FTZ R127, -R124, R127 ;  /* 0x0000007f7c7f7221 */ /* 0x000fe20000010100 */
[----:B------:R-:W-:Y:S01]  /*0cb0*/  SHF.L.U32 R125, R133, 0x10, RZ ;  /* 0x00000010857d7819 */ /* 0x000fe200000006ff */
[----:B------:R-:W-:Y:S01]  /*0cc0*/  FMUL.FTZ R130, R9, R128 ;  /* 0x0000008009827220 */ /* 0x000fe20000410000 */
[----:B------:R-:W-:Y:S01]  /*0cd0*/  SHF.L.U32 R135, R135, 0x10, RZ ;  /* 0x0000001087877819 */ /* 0x000fe200000006ff */
[----:B------:R-:W-:Y:S01]  /*0ce0*/  FMUL.FTZ R173, R154, R127 ;  /* 0x0000007f9aad7220 */ /* 0x000fe20000410000 */
[----:B------:R-:W-:Y:S01]  /*0cf0*/  FADD.FTZ R60, R60, R129 ;  /* 0x000000813c3c7221 */ /* 0x000fe20000010000 */
[----:B------:R-:W-:Y:S01]  /*0d00*/  FFMA.FTZ R80, R3, R129, R80 ;  /* 0x0000008103507223 */ /* 0x000fe20000010050 */
[----:B------:R-:W-:Y:S01]  /*0d10*/  FADD.FTZ R101, R101, R126 ;  /* 0x0000007e65657221 */ /* 0x000fe20000010000 */
[-C--:B------:R-:W-:Y:S01]  /*0d20*/  FFMA.FTZ R175, R5, R126.reuse, R130 ;  /* 0x0000007e05af7223 */ /* 0x080fe20000010082 */
[----:B------:R-:W-:Y:S01]  /*0d30*/  FFMA.FTZ R121, R176, R126, R121 ;  /* 0x0000007eb0797223 */ /* 0x000fe20000010079 */
[----:B------:R-:W-:Y:S01]  /*0d40*/  SHF.L.U32 R132, R136, 0x10, RZ ;  /* 0x0000001088847819 */ /* 0x000fe200000006ff */
[----:B------:R-:W-:Y:S01]  /*0d50*/  FADD.FTZ R127, -R124, R125 ;  /* 0x0000007d7c7f7221 */ /* 0x000fe20000010100 */
[----:B------:R-:W-:Y:S01]  /*0d60*/  SHF.L.U32 R129, R134, 0x10, RZ ;  /* 0x0000001086817819 */ /* 0x000fe200000006ff */
[----:B------:R-:W-:Y:S01]  /*0d70*/  FADD.FTZ R126, RZ, R172 ;  /* 0x000000acff7e7221 */ /* 0x000fe20000010000 */
[----:B------:R-:W-:Y:S01]  /*0d80*/  FMUL.FTZ R131, R10, R135 ;  /* 0x000000870a837220 */ /* 0x000fe20000410000 */
[----:B------:R-:W-:Y:S01]  /*0d90*/  FFMA.FTZ R125, R3, R172, RZ ;  /* 0x000000ac037d7223 */ /* 0x000fe200000100ff */
[----:B------:R-:W-:Y:S01]  /*0da0*/  SHF.L.U32 R130, R137, 0x10, RZ ;  /* 0x0000001089827819 */ /* 0x000fe200000006ff */
[----:B------:R-:W-:Y:S01]  /*0db0*/  FADD.FTZ R61, R61, R128 ;  /* 0x000000803d3d7221 */ /* 0x000fe20000010000 */
[----:B------:R-:W-:Y:S01]  /*0dc0*/  FFMA.FTZ R81, R176, R128, R81 ;  /* 0x00000080b0517223 */ /* 0x000fe20000010051 */
[----:B------:R-:W-:Y:S01]  /*0dd0*/  FMUL.FTZ R178, R154, R127 ;  /* 0x0000007f9ab27220 */ /* 0x000fe20000410000 */
[----:B------:R-:W-:Y:S01]  /*0de0*/  FMUL.FTZ R128, R11, R132 ;  /* 0x000000840b807220 */ /* 0x000fe20000410000 */
[----:B------:R-:W-:Y:S01]  /*0df0*/  FADD.FTZ R127, R126, R175 ;  /* 0x000000af7e7f7221 */ /* 0x000fe20000010000 */
[----:B------:R-:W-:Y:S01]  /*0e00*/  FFMA.FTZ R174, R6, R129, R131 ;  /* 0x0000008106ae7223 */ /* 0x000fe20000010083 */
[----:B------:R-:W-:Y:S01]  /*0e10*/  FFMA.FTZ R126, R176, R175, R125 ;  /* 0x000000afb07e7223 */ /* 0x000fe2000001007d */
[----:B------:R-:W-:-:S02]  /*0e20*/  FFMA.FTZ R177, R7, R130, R128 ;  /* 0x0000008207b17223 */ /* 0x000fc40000010080 */
        /* <DEDUP_REMOVED lines=13> */
.L_x_1122:
[----:B---3--:R-:W-:Y:S05]  /*0f00*/  BSYNC.RECONVERGENT B0 ;  /* 0x0000000000007941 */ /* 0x008fea0003800200 */
.L_x_1121:
        /* <DEDUP_REMOVED lines=13> */
[----:B------:R-:W0:Y:S02]  /*0fe0*/  @P0 LDC.64 R134, c[0x0][0x438] ;  /* 0x00010e00ff860b82 */ /* 0x000e240000000a00 */
[----:B0-----:R-:W-:-:S05]  /*0ff0*/  @P0 IMAD.WIDE.U32 R134, R127, 0x8, R134 ;  /* 0x000000087f860825 */ /* 0x001fca00078e0086 */
[----:B------:R0:W5:Y:S01]  /*1000*/  @P0 LDG.E.64 R144, desc[UR12][R134.64] ;  /* 0x0000000c86900981 */ /* 0x000162000c1e1b00 */
[----:B------:R-:W-:Y:S01]  /*1010*/  VIADD R127, R127, 0x100 ;  /* 0x000001007f7f7836 */ /* 0x000fe20000000000 */
[----:B---3--:R-:W-:Y:S02]  /*1020*/  MOV R136, R132 ;  /* 0x0000008400887202 */ /* 0x008fe40000000f00 */
[--C-:B------:R-:W-:Y:S02]  /*1030*/  SHF.R.U64 R181, R132, 0x10, R133.reuse ;  /* 0x0000001084b57819 */ /* 0x100fe40000001285 */
[----:B------:R-:W-:Y:S02]  /*1040*/  MOV R138, R133 ;  /* 0x00000085008a7202 */ /* 0x000fe40000000f00 */
[----:B------:R-:W-:Y:S02]  /*1050*/  SHF.R.U32.HI R151, RZ, 0x10, R133 ;  /* 0x00000010ff977819 */ /* 0x000fe40000011685 */
[----:B----4-:R-:W-:Y:S01]  /*1060*/  MOV R132, R130 ;  /* 0x0000008200847202 */ /* 0x010fe20000000f00 */
[--C-:B------:R-:W-:Y:S01]  /*1070*/  IMAD.MOV.U32 R139, RZ, RZ, R131.reuse ;  /* 0x000000ffff8b7224 */ /* 0x100fe200078e0083 */
[----:B------:R-:W-:-:S02]  /*1080*/  SHF.R.U64 R130, R130, 0x10, R131 ;  /* 0x0000001082827819 */ /* 0x000fc40000001283 */
[----:B------:R-:W-:Y:S02]  /*1090*/  SHF.R.U32.HI R150, RZ, 0x10, R131 ;  /* 0x00000010ff967819 */ /* 0x000fe40000011683 */
[----:B------:R-:W-:Y:S02]  /*10a0*/  SHF.L.U32 R131, R136, 0x10, RZ ;  /* 0x0000001088837819 */ /* 0x000fe400000006ff */
[C---:B--2---:R-:W-:Y:S02]  /*10b0*/  SHF.L.U32 R133, R128.reuse, 0x10, RZ ;  /* 0x0000001080857819 */ /* 0x044fe400000006ff */
[--C-:B------:R-:W-:Y:S02]  /*10c0*/  SHF.R.U64 R128, R128, 0x10, R129.reuse ;  /* 0x0000001080807819 */ /* 0x100fe40000001281 */
[----:B------:R-:W-:Y:S02]  /*10d0*/  SHF.R.U32.HI R136, RZ, 0x10, R129 ;  /* 0x00000010ff887819 */ /* 0x000fe40000011681 */
[----:B------:R-:W-:-:S02]  /*10e0*/  SHF.L.U32 R129, R129, 0x10, RZ ;  /* 0x0000001081817819 */ /* 0x000fc400000006ff */
[----:B------:R-:W-:-:S03]  /*10f0*/  SHF.L.U32 R137, R132, 0x10, RZ ;  /* 0x0000001084897819 */ /* 0x000fc600000006ff */
[----:B------:R-:W-:Y:S01]  /*1100*/  FADD.FTZ R179, -R124, R129 ;  /* 0x000000817cb37221 */ /* 0x000fe20000010100 */
[----:B------:R-:W-:Y:S01]  /*1110*/  IMAD.U32 R129, R128, 0x10000, RZ ;  /* 0x0001000080817824 */ /* 0x000fe200078e00ff */
[----:B------:R-:W-:Y:S01]  /*1120*/  SHF.L.U32 R130, R130, 0x10, RZ ;  /* 0x0000001082827819 */ /* 0x000fe200000006ff */
[C---:B------:R-:W-:Y:S02]  /*1130*/  FADD.FTZ R133, -R124.reuse, R133 ;  /* 0x000000857c857221 */ /* 0x040fe40000010100 */
[----:B------:R-:W-:Y:S01]  /*1140*/  FADD.FTZ R129, -R124, R129 ;  /* 0x000000817c817221 */ /* 0x000fe20000010100 */
[----:B0-----:R-:W-:Y:S01]  /*1150*/  FMUL.FTZ R135, R16, R137 ;  /* 0x0000008910877220 */ /* 0x001fe20000410000 */
[----:B------:R-:W-:Y:S01]  /*1160*/  SHF.L.U32 R128, R181, 0x10, RZ ;  /* 0x00000010b5807819 */ /* 0x000fe200000006ff */
[C---:B-----5:R-:W-:Y:S01]  /*1170*/  FMUL.FTZ R155, R154.reuse, R133 ;  /* 0x000000859a9b7220 */ /* 0x060fe20000410000 */
[----:B------:R-:W-:Y:S01]  /*1180*/  FMUL.FTZ R184, R154, R129 ;  /* 0x000000819ab87220 */ /* 0x000fe20000410000 */
[----:B------:R-:W-:Y:S01]  /*1190*/  FMUL.FTZ R132, R17, R130 ;  /* 0x0000008211847220 */ /* 0x000fe20000410000 */
[----:B------:R-:W-:Y:S01]  /*11a0*/  SHF.L.U32 R129, R136, 0x10, RZ ;  /* 0x0000001088817819 */ /* 0x000fe200000006ff */
[-C--:B------:R-:W-:Y:S01]  /*11b0*/  FFMA.FTZ R180, R12, R131.reuse, R135 ;  /* 0x000000830cb47223 */ /* 0x080fe20000010087 */
[----:B------:R-:W-:Y:S01]  /*11c0*/  SHF.L.U32 R139, R139, 0x10, RZ ;  /* 0x000000108b8b7819 */ /* 0x000fe200000006ff */
        /* <DEDUP_REMOVED lines=8> */
[----:B------:R-:W-:Y:S01]  /*1250*/  FADD.FTZ R128, R125, R180 ;  /* 0x000000b47d807221 */ /* 0x000fe20000010000 */
[----:B------:R-:W-:Y:S01]  /*1260*/  FMUL.FTZ R133, R18, R139 ;  /* 0x0000008b12857220 */ /* 0x000fe20000410000 */
[----:B------:R-:W-:Y:S01]  /*1270*/  FFMA.FTZ R125, R155, R180, R126 ;  /* 0x000000b49b7d7223 */ /* 0x000fe2000001007e */
[----:B------:R-:W-:Y:S01]  /*1280*/  SHF.L.U32 R132, R151, 0x10, RZ ;  /* 0x0000001097847819 */ /* 0x000fe200000006ff */
[----:B------:R-:W-:Y:S01]  /*1290*/  FADD.FTZ R57, R57, R130 ;  /* 0x0000008239397221 */ /* 0x000fe20000010000 */
[----:B------:R-:W-:Y:S01]  /*12a0*/  FFMA.FTZ R77, R184, R130, R77 ;  /* 0x00000082b84d7223 */ /* 0x000fe2000001004d */
[C---:B------:R-:W-:Y:S01]  /*12b0*/  FMUL.FTZ R186, R154.reuse, R129 ;  /* 0x000000819aba7220 */ /* 0x040fe20000410000 */
[----:B------:R-:W-:Y:S01]  /*12c0*/  FMUL.FTZ R179, R154, R179 ;  /* 0x000000b39ab37220 */ /* 0x000fe20000410000 */
[----:B------:R-:W-:Y:S01]  /*12d0*/  FFMA.FTZ R182, R14, R131, R133 ;  /* 0x000000830eb67223 */ /* 0x000fe20000010085 */
[----:B------:R-:W-:Y:S01]  /*12e0*/  FMUL.FTZ R130, R19, R134 ;  /* 0x0000008613827220 */ /* 0x000fe20000410000 */
[----:B------:R-:W-:Y:S01]  /*12f0*/  FADD.FTZ R129, R128, R181 ;  /* 0x000000b580817221 */ /* 0x000fe20000010000 */
[----:B------:R-:W-:-:S02]  /*1300*/  FFMA.FTZ R126, R184, R181, R125 ;  /* 0x000000b5b87e7223 */ /* 0x000fc4000001007d */
        /* <DEDUP_REMOVED lines=15> */
.L_x_1124:
[----:B------:R-:W-:Y:S05]  /*1400*/  BSYNC.RECONVERGENT B0 ;  /* 0x0000000000007941 */ /* 0x000fea0003800200 */
.L_x_1123:
        /* <DEDUP_REMOVED lines=16> */
[----:B------:R-:W-:Y:S02]  /*1510*/  IADD3 R127, PT, PT, R127, 0x100, RZ ;  /* 0x000001007f7f7810 */ /* 0x000fe40007ffe0ff */
[----:B---3--:R-:W-:Y:S02]  /*1520*/  MOV R136, R132 ;  /* 0x0000008400887202 */ /* 0x008fe40000000f00 */
[----:B------:R-:W-:Y:S02]  /*1530*/  SHF.R.U64 R151, R132, 0x10, R133 ;  /* 0x0000001084977819 */ /* 0x000fe40000001285 */
[----:B----4-:R-:W-:Y:S02]  /*1540*/  SHF.L.U32 R157, R128, 0x10, RZ ;  /* 0x00000010809d7819 */ /* 0x010fe400000006ff */
[----:B------:R-:W-:-:S03]  /*1550*/  MOV R137, R133 ;  /* 0x0000008500897202 */ /* 0x000fc60000000f00 */
[----:B------:R-:W-:Y:S01]  /*1560*/  FADD.FTZ R157, -R124, R157 ;  /* 0x0000009d7c9d7221 */ /* 0x000fe20000010100 */
[----:B--2---:R-:W-:-:S03]  /*1570*/  MOV R132, R130 ;  /* 0x0000008200847202 */ /* 0x004fc60000000f00 */
[----:B-----5:R-:W-:Y:S01]  /*1580*/  FMUL.FTZ R157, R154, R157 ;  /* 0x0000009d9a9d7220 */ /* 0x020fe20000410000 */
[----:B------:R-:W-:Y:S02]  /*1590*/  SHF.R.U32.HI R150, RZ, 0x10, R133 ;  /* 0x00000010ff967819 */ /* 0x000fe40000011685 */
[----:B------:R-:W-:Y:S01]  /*15a0*/  SHF.L.U32 R185, R129, 0x10, RZ ;  /* 0x0000001081b97819 */ /* 0x000fe200000006ff */
[----:B------:R-:W-:Y:S01]  /*15b0*/  IMAD.U32 R133, R132, 0x10000, RZ ;  /* 0x0001000084857824 */ /* 0x000fe200078e00ff */
[----:B------:R-:W-:Y:S02]  /*15c0*/  SHF.R.U64 R128, R128, 0x10, R129 ;  /* 0x0000001080807819 */ /* 0x000fe40000001281 */
[----:B------:R-:W-:Y:S01]  /*15d0*/  MOV R138, R131 ;  /* 0x00000083008a7202 */ /* 0x000fe20000000f00 */
[-C--:B0-----:R-:W-:Y:S01]  /*15e0*/  FMUL.FTZ R135, R24, R133.reuse ;  /* 0x0000008518877220 */ /* 0x081fe20000410000 */
[----:B------:R-:W-:Y:S01]  /*15f0*/  FADD.FTZ R52, R52, R133 ;  /* 0x0000008534347221 */ /* 0x000fe20000010000 */
[----:B------:R-:W-:Y:S01]  /*1600*/  FFMA.FTZ R72, R157, R133, R72 ;  /* 0x000000859d487223 */ /* 0x000fe20000010048 */
[----:B------:R-:W-:Y:S01]  /*1610*/  SHF.R.U64 R130, R130, 0x10, R131 ;  /* 0x0000001082827819 */ /* 0x000fe20000001283 */
[----:B------:R-:W-:Y:S01]  /*1620*/  FADD.FTZ R185, -R124, R185 ;  /* 0x000000b97cb97221 */ /* 0x000fe20000010100 */
[----:B------:R-:W-:-:S02]  /*1630*/  SHF.R.U32.HI R139, RZ, 0x10, R131 ;  /* 0x00000010ff8b7819 */ /* 0x000fc40000011683 */
[----:B------:R-:W-:Y:S02]  /*1640*/  SHF.L.U32 R133, R128, 0x10, RZ ;  /* 0x0000001080857819 */ /* 0x000fe400000006ff */
[----:B------:R-:W-:Y:S02]  /*1650*/  SHF.L.U32 R131, R136, 0x10, RZ ;  /* 0x0000001088837819 */ /* 0x000fe400000006ff */
[----:B------:R-:W-:Y:S01]  /*1660*/  SHF.R.U32.HI R136, RZ, 0x10, R129 ;  /* 0x00000010ff887819 */ /* 0x000fe20000011681 */
[----:B------:R-:W-:Y:S01]  /*1670*/  FMUL.FTZ R185, R154, R185 ;  /* 0x000000b99ab97220 */ /* 0x000fe20000410000 */
[----:B------:R-:W-:Y:S01]  /*1680*/  SHF.L.U32 R129, R138, 0x10, RZ ;  /* 0x000000108a817819 */ /* 0x000fe200000006ff */
[----:B------:R-:W-:Y:S02]  /*1690*/  IMAD.U32 R130, R130, 0x10000, RZ ;  /* 0x0001000082827824 */ /* 0x000fe400078e00ff */
[----:B------:R-:W-:Y:S01]  /*16a0*/  FADD.FTZ R133, -R124, R133 ;  /* 0x000000857c857221 */ /* 0x000fe20000010100 */
[----:B------:R-:W-:Y:S01]  /*16b0*/  FADD.FTZ R92, R92, R131 ;  /* 0x000000835c5c7221 */ /* 0x000fe20000010000 */
[-C--:B------:R-:W-:Y:S01]  /*16c0*/  FFMA.FTZ R188, R20, R131.reuse, R135 ;  /* 0x0000008314bc7223 */ /* 0x080fe20000010087 */
[----:B------:R-:W-:Y:S01]  /*16d0*/  FFMA.FTZ R112, R157, R131, R112 ;  /* 0x000000839d707223 */ /* 0x000fe20000010070 */
[-C--:B------:R-:W-:Y:S01]  /*16e0*/  FMUL.FTZ R131, R26, R129.reuse ;  /* 0x000000811a837220 */ /* 0x080fe20000410000 */
[----:B------:R-:W-:Y:S01]  /*16f0*/  SHF.L.U32 R128, R151, 0x10, RZ ;  /* 0x0000001097807819 */ /* 0x000fe200000006ff */
[----:B------:R-:W-:Y:S01]  /*1700*/  FADD.FTZ R54, R54, R129 ;  /* 0x0000008136367221 */ /* 0x000fe20000010000 */
[----:B------:R-:W-:Y:S01]  /*1710*/  FFMA.FTZ R74, R185, R129, R74 ;  /* 0x00000081b94a7223 */ /* 0x000fe2000001004a */
[----:B------:R-:W-:Y:S01]  /*1720*/  FMUL.FTZ R132, R25, R130 ;  /* 0x0000008219847220 */ /* 0x000fe20000410000 */
[----:B------:R-:W-:Y:S01]  /*1730*/  FMUL.FTZ R192, R154, R133 ;  /* 0x000000859ac07220 */ /* 0x000fe20000410000 */
[----:B------:R-:W-:Y:S01]  /*1740*/  SHF.L.U32 R129, R136, 0x10, RZ ;  /* 0x0000001088817819 */ /* 0x000fe200000006ff */
[----:B------:R-:W-:Y:S01]  /*1750*/  FADD.FTZ R93, R93, R128 ;  /* 0x000000805d5d7221 */ /* 0x000fe20000010000 */
[-C--:B------:R-:W-:Y:S01]  /*1760*/  FFMA.FTZ R187, R21, R128.reuse, R132 ;  /* 0x0000008015bb7223 */ /* 0x080fe20000010084 */
[----:B------:R-:W-:Y:S01]  /*1770*/  FFMA.FTZ R113, R192, R128, R113 ;  /* 0x00000080c0717223 */ /* 0x000fe20000010071 */
[----:B------:R-:W-:Y:S01]  /*1780*/  SHF.L.U32 R137, R137, 0x10, RZ ;  /* 0x0000001089897819 */ /* 0x000fe200000006ff */
[----:B------:R-:W-:Y:S01]  /*1790*/  FADD.FTZ R129, -R124, R129 ;  /* 0x000000817c817221 */ /* 0x000fe20000010100 */
[----:B------:R-:W-:Y:S01]  /*17a0*/  SHF.L.U32 R134, R139, 0x10, RZ ;  /* 0x000000108b867819 */ /* 0x000fe200000006ff */
[----:B------:R-:W-:Y:S01]  /*17b0*/  FADD.FTZ R128, R125, R188 ;  /* 0x000000bc7d807221 */ /* 0x000fe20000010000 */
[----:B------:R-:W-:Y:S01]  /*17c0*/  FFMA.FTZ R125, R157, R188, R126 ;  /* 0x000000bc9d7d7223 */ /* 0x000fe2000001007e */
[----:B------:R-:W-:Y:S01]  /*17d0*/  SHF.L.U32 R132, R150, 0x10, RZ ;  /* 0x0000001096847819 */ /* 0x000fe200000006ff */
[----:B------:R-:W-:Y:S01]  /*17e0*/  FADD.FTZ R53, R53, R130 ;  /* 0x0000008235357221 */ /* 0x000fe20000010000 */
[----:B------:R-:W-:Y:S01]  /*17f0*/  FFMA.FTZ R73, R192, R130, R73 ;  /* 0x00000082c0497223 */ /* 0x000fe20000010049 */
[----:B------:R-:W-:Y:S01]  /*1800*/  FMUL.FTZ R194, R154, R129 ;  /* 0x000000819ac27220 */ /* 0x000fe20000410000 */
[----:B------:R-:W-:Y:S01]  /*1810*/  FFMA.FTZ R190, R22, R137, R131 ;  /* 0x0000008916be7223 */ /* 0x000fe20000010083 */
[----:B------:R-:W-:Y:S01]  /*1820*/  FMUL.FTZ R130, R27, R134 ;  /* 0x000000861b827220 */ /* 0x000fe20000410000 */
[----:B------:R-:W-:Y:S01]  /*1830*/  FADD.FTZ R129, R128, R187 ;  /* 0x000000bb80817221 */ /* 0x000fe20000010000 */
[----:B------:R-:W-:-:S02]  /*1840*/  FFMA.FTZ R126, R192, R187, R125 ;  /* 0x000000bbc07e7223 */ /* 0x000fc4000001007d */
        /* <DEDUP_REMOVED lines=11> */
.L_x_1126:
[----:B------:R-:W-:Y:S05]  /*1900*/  BSYNC.RECONVERGENT B0 ;  /* 0x0000000000007941 */ /* 0x000fea0003800200 */
.L_x_1125:
        /* <DEDUP_REMOVED lines=16> */
[----:B------:R-:W-:Y:S01]  /*1a10*/  IADD3 R127, PT, PT, R127, 0x100, RZ ;  /* 0x000001007f7f7810 */ /* 0x000fe20007ffe0ff */
[----:B---3--:R-:W-:Y:S01]  /*1a20*/  IMAD.MOV.U32 R136, RZ, RZ, R132 ;  /* 0x000000ffff887224 */ /* 0x008fe200078e0084 */
[----:B------:R-:W-:Y:S02]  /*1a30*/  SHF.R.U64 R151, R132, 0x10, R133 ;  /* 0x0000001084977819 */ /* 0x000fe40000001285 */
[----:B----4-:R-:W-:Y:S02]  /*1a40*/  SHF.L.U32 R159, R128, 0x10, RZ ;  /* 0x00000010809f7819 */ /* 0x010fe400000006ff */
[----:B------:R-:W-:-:S03]  /*1a50*/  MOV R137, R133 ;  /* 0x0000008500897202 */ /* 0x000fc60000000f00 */
[----:B------:R-:W-:Y:S01]  /*1a60*/  FADD.FTZ R159, -R124, R159 ;  /* 0x0000009f7c9f7221 */ /* 0x000fe20000010100 */
[----:B--2---:R-:W-:Y:S02]  /*1a70*/  MOV R132, R130 ;  /* 0x0000008200847202 */ /* 0x004fe40000000f00 */
[----:B------:R-:W-:Y:S01]  /*1a80*/  SHF.R.U32.HI R150, RZ, 0x10, R133 ;  /* 0x00000010ff967819 */ /* 0x000fe20000011685 */
[----:B-----5:R-:W-:Y:S01]  /*1a90*/  FMUL.FTZ R159, R154, R159 ;  /* 0x0000009f9a9f7220 */ /* 0x020fe20000410000 */
[----:B------:R-:W-:Y:S02]  /*1aa0*/  SHF.L.U32 R133, R132, 0x10, RZ ;  /* 0x0000001084857819 */ /* 0x000fe400000006ff */
[----:B------:R-:W-:Y:S02]  /*1ab0*/  SHF.L.U32 R191, R129, 0x10, RZ ;  /* 0x0000001081bf7819 */ /* 0x000fe400000006ff */
[----:B------:R-:W-:Y:S01]  /*1ac0*/  SHF.R.U64 R128, R128, 0x10, R129 ;  /* 0x0000001080807819 */ /* 0x000fe20000001281 */
[----:B0-----:R-:W-:Y:S01]  /*1ad0*/  FMUL.FTZ R135, R32, R133 ;  /* 0x0000008520877220 */ /* 0x001fe20000410000 */
[----:B------:R-:W-:Y:S01]  /*1ae0*/  MOV R138, R131 ;  /* 0x00000083008a7202 */ /* 0x000fe20000000f00 */
[----:B------:R-:W-:Y:S01]  /*1af0*/  FADD.FTZ R48, R48, R133 ;  /* 0x0000008530307221 */ /* 0x000fe20000010000 */
[----:B------:R-:W-:Y:S01]  /*1b00*/  FFMA.FTZ R68, R159, R133, R68 ;  /* 0x000000859f447223 */ /* 0x000fe20000010044 */
[----:B------:R-:W-:Y:S01]  /*1b10*/  SHF.R.U64 R130, R130, 0x10, R131 ;  /* 0x0000001082827819 */ /* 0x000fe20000001283 */
[----:B------:R-:W-:Y:S01]  /*1b20*/  FADD.FTZ R191, -R124, R191 ;  /* 0x000000bf7cbf7221 */ /* 0x000fe20000010100 */
[----:B------:R-:W-:Y:S01]  /*1b30*/  SHF.R.U32.HI R139, RZ, 0x10, R131 ;  /* 0x00000010ff8b7819 */ /* 0x000fe20000011683 */
[----:B------:R-:W-:Y:S01]  /*1b40*/  IMAD.U32 R131, R136, 0x10000, RZ ;  /* 0x0001000088837824 */ /* 0x000fe200078e00ff */
[----:B------:R-:W-:-:S02]  /*1b50*/  SHF.L.U32 R133, R128, 0x10, RZ ;  /* 0x0000001080857819 */ /* 0x000fc400000006ff */
[----:B------:R-:W-:Y:S01]  /*1b60*/  SHF.R.U32.HI R136, RZ, 0x10, R129 ;  /* 0x00000010ff887819 */ /* 0x000fe20000011681 */
[----:B------:R-:W-:Y:S01]  /*1b70*/  FMUL.FTZ R191, R154, R191 ;  /* 0x000000bf9abf7220 */ /* 0x000fe20000410000 */
[----:B------:R-:W-:Y:S01]  /*1b80*/  SHF.L.U32 R129, R138, 0x10, RZ ;  /* 0x000000108a817819 */ /* 0x000fe200000006ff */
[----:B------:R-:W-:Y:S01]  /*1b90*/  FADD.FTZ R133, -R124, R133 ;  /* 0x000000857c857221 */ /* 0x000fe20000010100 */
[----:B------:R-:W-:Y:S01]  /*1ba0*/  SHF.L.U32 R130, R130, 0x10, RZ ;  /* 0x0000001082827819 */ /* 0x000fe200000006ff */
[----:B------:R-:W-:Y:S01]  /*1bb0*/  FADD.FTZ R88, R88, R131 ;  /* 0x0000008358587221 */ /* 0x000fe20000010000 */
[-C--:B------:R-:W-:Y:S01]  /*1bc0*/  FFMA.FTZ R196, R28, R131.reuse, R135 ;  /* 0x000000831cc47223 */ /* 0x080fe20000010087 */
[----:B------:R-:W-:Y:S01]  /*1bd0*/  FFMA.FTZ R108, R159, R131, R108 ;  /* 0x000000839f6c7223 */ /* 0x000fe2000001006c */
[-C--:B------:R-:W-:Y:S01]  /*1be0*/  FMUL.FTZ R131, R34, R129.reuse ;  /* 0x0000008122837220 */ /* 0x080fe20000410000 */
[----:B------:R-:W-:Y:S01]  /*1bf0*/  FADD.FTZ R50, R50, R129 ;  /* 0x0000008132327221 */ /* 0x000fe20000010000 */
[----:B------:R-:W-:Y:S01]  /*1c00*/  FFMA.FTZ R70, R191, R129, R70 ;  /* 0x00000081bf467223 */ /* 0x000fe20000010046 */
[----:B------:R-:W-:-:S02]  /*1c10*/  IMAD.U32 R128, R151, 0x10000, RZ ;  /* 0x0001000097807824 */ /* 0x000fc400078e00ff */
        /* <DEDUP_REMOVED lines=30> */
.L_x_1128:
[----:B------:R-:W-:Y:S05]  /*1e00*/  BSYNC.RECONVERGENT B0 ;  /* 0x0000000000007941 */ /* 0x000fea0003800200 */
.L_x_1127:
        /* <DEDUP_REMOVED lines=16> */
[--C-:B---3--:R-:W-:Y:S01]  /*1f10*/  SHF.R.U64 R160, R132, 0x10, R133.reuse ;  /* 0x0000001084a07819 */ /* 0x108fe20000001285 */
[--C-:B------:R-:W-:Y:S01]  /*1f20*/  IMAD.MOV.U32 R137, RZ, RZ, R133.reuse ;  /* 0x000000ffff897224 */ /* 0x100fe200078e0085 */
[----:B------:R-:W-:Y:S02]  /*1f30*/  SHF.R.U32.HI R151, RZ, 0x10, R133 ;  /* 0x00000010ff977819 */ /* 0x000fe40000011685 */
[----:B------:R-:W-:Y:S02]  /*1f40*/  MOV R136, R132 ;  /* 0x0000008400887202 */ /* 0x000fe40000000f00 */
[C-C-:B----4-:R-:W-:Y:S02]  /*1f50*/  SHF.R.U64 R133, R128.reuse, 0x10, R129.reuse ;  /* 0x0000001080857819 */ /* 0x150fe40000001281 */
[----:B------:R-:W-:Y:S02]  /*1f60*/  SHF.R.U32.HI R139, RZ, 0x10, R129 ;  /* 0x00000010ff8b7819 */ /* 0x000fe40000011681 */
[----:B------:R-:W-:-:S02]  /*1f70*/  SHF.L.U32 R127, R128, 0x10, RZ ;  /* 0x00000010807f7819 */ /* 0x000fc400000006ff */
[----:B0-----:R-:W-:Y:S02]  /*1f80*/  SHF.L.U32 R135, R129, 0x10, RZ ;  /* 0x0000001081877819 */ /* 0x001fe400000006ff */
[----:B--2---:R-:W-:Y:S01]  /*1f90*/  MOV R132, R130 ;  /* 0x0000008200847202 */ /* 0x004fe20000000f00 */
[----:B------:R-:W-:Y:S01]  /*1fa0*/  IMAD.U32 R133, R133, 0x10000, RZ ;  /* 0x0001000085857824 */ /* 0x000fe200078e00ff */
[--C-:B------:R-:W-:Y:S02]  /*1fb0*/  SHF.R.U64 R130, R130, 0x10, R131.reuse ;  /* 0x0000001082827819 */ /* 0x100fe40000001283 */
[----:B------:R-:W-:Y:S02]  /*1fc0*/  MOV R138, R131 ;  /* 0x00000083008a7202 */ /* 0x000fe40000000f00 */
[----:B------:R-:W-:Y:S02]  /*1fd0*/  SHF.R.U32.HI R150, RZ, 0x10, R131 ;  /* 0x00000010ff967819 */ /* 0x000fe40000011683 */
[----:B------:R-:W-:-:S02]  /*1fe0*/  SHF.L.U32 R131, R132, 0x10, RZ ;  /* 0x0000001084837819 */ /* 0x000fc400000006ff */
[----:B------:R-:W-:Y:S01]  /*1ff0*/  SHF.L.U32 R139, R139, 0x10, RZ ;  /* 0x000000108b8b7819 */ /* 0x000fe200000006ff */
[C---:B------:R-:W-:Y:S01]  /*2000*/  FADD.FTZ R127, -R124.reuse, R127 ;  /* 0x0000007f7c7f7221 */ /* 0x040fe20000010100 */
[----:B------:R-:W-:Y:S01]  /*2010*/  FADD.FTZ R163, -R124, R135 ;  /* 0x000000877ca37221 */ /* 0x000fe20000010100 */
[----:B------:R-:W-:Y:S01]  /*2020*/  SHF.L.U32 R128, R130, 0x10, RZ ;  /* 0x0000001082807819 */ /* 0x000fe200000006ff */
[----:B------:R-:W-:Y:S01]  /*2030*/  FADD.FTZ R135, -R124, R133 ;  /* 0x000000857c877221 */ /* 0x000fe20000010100 */
[----:B------:R-:W-:Y:S01]  /*2040*/  SHF.L.U32 R129, R136, 0x10, RZ ;  /* 0x0000001088817819 */ /* 0x000fe200000006ff */
[----:B------:R-:W-:Y:S01]  /*2050*/  FMUL.FTZ R133, R40, R131 ;  /* 0x0000008328857220 */ /* 0x000fe20000410000 */
[----:B------:R-:W-:Y:S01]  /*2060*/  FADD.FTZ R139, -R124, R139 ;  /* 0x0000008b7c8b7221 */ /* 0x000fe20000010100 */
[----:B-----5:R-:W-:Y:S01]  /*2070*/  FMUL.FTZ R161, R154, R127 ;  /* 0x0000007f9aa17220 */ /* 0x020fe20000410000 */
[----:B------:R-:W-:Y:S01]  /*2080*/  IMAD.U32 R124, R160, 0x10000, RZ ;  /* 0x00010000a07c7824 */ /* 0x000fe200078e00ff */
[----:B------:R-:W-:Y:S01]  /*2090*/  SHF.L.U32 R127, R138, 0x10, RZ ;  /* 0x000000108a7f7819 */ /* 0x000fe200000006ff */
[----:B------:R-:W-:Y:S01]  /*20a0*/  FMUL.FTZ R130, R41, R128 ;  /* 0x0000008029827220 */ /* 0x000fe20000410000 */
[----:B------:R-:W-:Y:S01]  /*20b0*/  FMUL.FTZ R160, R154, R135 ;  /* 0x000000879aa07220 */ /* 0x000fe20000410000 */
[-C--:B------:R-:W-:Y:S01]  /*20c0*/  FFMA.FTZ R156, R36, R129.reuse, R133 ;  /* 0x00000081249c7223 */ /* 0x080fe20000010085 */
[----:B------:R-:W-:Y:S01]  /*20d0*/  FADD.FTZ R84, R84, R129 ;  /* 0x0000008154547221 */ /* 0x000fe20000010000 */
[----:B------:R-:W-:Y:S01]  /*20e0*/  FFMA.FTZ R104, R161, R129, R104 ;  /* 0x00000081a1687223 */ /* 0x000fe20000010068 */
[----:B------:R-:W-:Y:S01]  /*20f0*/  SHF.L.U32 R137, R137, 0x10, RZ ;  /* 0x0000001089897819 */ /* 0x000fe200000006ff */
[----:B------:R-:W-:Y:S01]  /*2100*/  FMUL.FTZ R163, R154, R163 ;  /* 0x000000a39aa37220 */ /* 0x000fe20000410000 */
[----:B------:R-:W-:Y:S01]  /*2110*/  SHF.L.U32 R132, R150, 0x10, RZ ;  /* 0x0000001096847819 */ /* 0x000fe200000006ff */
[----:B------:R-:W-:Y:S01]  /*2120*/  FADD.FTZ R85, R85, R124 ;  /* 0x0000007c55557221 */ /* 0x000fe20000010000 */
[-C--:B------:R-:W-:Y:S01]  /*2130*/  FFMA.FTZ R165, R37, R124.reuse, R130 ;  /* 0x0000007c25a57223 */ /* 0x080fe20000010082 */
[----:B------:R-:W-:Y:S01]  /*2140*/  FFMA.FTZ R105, R160, R124, R105 ;  /* 0x0000007ca0697223 */ /* 0x000fe20000010069 */
[-C--:B------:R-:W-:Y:S01]  /*2150*/  FMUL.FTZ R129, R42, R127.reuse ;  /* 0x0000007f2a817220 */ /* 0x080fe20000410000 */
[----:B------:R-:W-:Y:S01]  /*2160*/  FADD.FTZ R124, R125, R156 ;  /* 0x0000009c7d7c7221 */ /* 0x000fe20000010000 */
[----:B------:R-:W-:Y:S01]  /*2170*/  FFMA.FTZ R125, R161, R156, R126 ;  /* 0x0000009ca17d7223 */ /* 0x000fe2000001007e */
[----:B------:R-:W-:Y:S01]  /*2180*/  FADD.FTZ R46, R46, R127 ;  /* 0x0000007f2e2e7221 */ /* 0x000fe20000010000 */
[----:B------:R-:W-:Y:S01]  /*2190*/  FFMA.FTZ R66, R163, R127, R66 ;  /* 0x0000007fa3427223 */ /* 0x000fe20000010042 */
[----:B------:R-:W-:Y:S01]  /*21a0*/  SHF.L.U32 R130, R151, 0x10, RZ ;  /* 0x0000001097827819 */ /* 0x000fe200000006ff */
[----:B------:R-:W-:Y:S01]  /*21b0*/  FADD.FTZ R45, R45, R128 ;  /* 0x000000802d2d7221 */ /* 0x000fe20000010000 */
[----:B------:R-:W-:Y:S01]  /*21c0*/  FFMA.FTZ R65, R160, R128, R65 ;  /* 0x00000080a0417223 */ /* 0x000fe20000010041 */
[----:B------:R-:W-:Y:S01]  /*21d0*/  FFMA.FTZ R158, R38, R137, R129 ;  /* 0x00000089269e7223 */ /* 0x000fe20000010081 */
[----:B------:R-:W-:Y:S01]  /*21e0*/  FMUL.FTZ R128, R43, R132 ;  /* 0x000000842b807220 */ /* 0x000fe20000410000 */
        /* <DEDUP_REMOVED lines=9> */
[----:B------:R-:W-:Y:S01]  /*2280*/  FADD.FTZ R86, R86, R137 ;  /* 0x0000008956567221 */ /* 0x000fe20000010000 */
[----:B------:R-:W-:Y:S01]  /*2290*/  FFMA.FTZ R106, R163, R137, R106 ;  /* 0x00000089a36a7223 */ /* 0x000fe2000001006a */
[----:B------:R-:W-:Y:S01]  /*22a0*/  FADD.FTZ R87, R87, R130 ;  /* 0x0000008257577221 */ /* 0x000fe20000010000 */
[C---:B------:R-:W-:Y:S01]  /*22b0*/  FFMA.FTZ R107, R162.reuse, R130, R107 ;  /* 0x00000082a26b7223 */ /* 0x040fe2000001006b */
[----:B------:R-:W-:Y:S01]  /*22c0*/  FADD.FTZ R47, R47, R132 ;  /* 0x000000842f2f7221 */ /* 0x000fe20000010000 */
[C---:B------:R-:W-:Y:S01]  /*22d0*/  FFMA.FTZ R67, R162.reuse, R132, R67 ;  /* 0x00000084a2437223 */ /* 0x040fe20000010043 */
[----:B------:R-:W-:-:S07]  /*22e0*/  FFMA.FTZ R126, R162, R167, R124 ;  /* 0x000000a7a27e7223 */ /* 0x000fce000001007c */
.L_x_1130:
[----:B------:R-:W-:Y:S05]  /*22f0*/  BSYNC.RECONVERGENT B0 ;  /* 0x0000000000007941 */ /* 0x000fea0003800200 */
.L_x_1129:
        /* <DEDUP_REMOVED lines=32> */
.L_x_1132:
[----:B------:R-:W-:Y:S05]  /*2500*/  BSYNC.RECONVERGENT B0 ;  /* 0x0000000000007941 */ /* 0x000fea0003800200 */
.L_x_1131:
        /* <DEDUP_REMOVED lines=73> */
.L_x_1137:
        /* <DEDUP_REMOVED lines=23> */
.L_x_1136:
        /* <DEDUP_REMOVED lines=26> */
.L_x_1139:
        /* <DEDUP_REMOVED lines=27> */
.L_x_1135:
        /* <DEDUP_REMOVED lines=10> */
[-CC-:B------:R-:W-:Y:S01]  /*2f00*/  FFMA.FTZ R130, R176, R132.reuse, R133.reuse ;  /* 0x00000084b0827223 */ /* 0x180fe20000010085 */
[-C--:B------:R-:W-:Y:S01]  /*2f10*/  FFMA.FTZ R129, R173, R132.reuse, R133 ;  /* 0x00000084ad817223 */ /* 0x080fe20000010085 */
[----:B------:R-:W-:Y:S01]  /*2f20*/  SHF.R.U64 R127, R146, 0x10, R147 ;  /* 0x00000010927f7819 */ /* 0x000fe20000001293 */
[----:B------:R-:W-:Y:S01]  /*2f30*/  FADD.FTZ R128, R172, -R125 ;  /* 0x8000007dac807221 */ /* 0x000fe20000010000 */
[----:B------:R-:W-:Y:S01]  /*2f40*/  MOV R126, R147 ;  /* 0x00000093007e7202 */ /* 0x000fe20000000f00 */
[----:B------:R-:W-:Y:S01]  /*2f50*/  FFMA.FTZ R134, R178, R132, R133 ;  /* 0x00000084b2867223 */ /* 0x000fe20000010085 */
[----:B------:R-:W-:Y:S01]  /*2f60*/  SHF.R.U32.HI R131, RZ, 0x10, R147 ;  /* 0x00000010ff837819 */ /* 0x000fe20000011693 */
[----:B------:R-:W-:Y:S02]  /*2f70*/  IMAD.U32 R125, R124, 0x10000, RZ ;  /* 0x000100007c7d7824 */ /* 0x000fe400078e00ff */
[----:B------:R-:W-:Y:S01]  /*2f80*/  FADD.FTZ R124, R175, -R130 ;  /* 0x80000082af7c7221 */ /* 0x000fe20000010000 */
[----:B------:R-:W-:Y:S01]  /*2f90*/  FADD.FTZ R130, R174, -R129 ;  /* 0x80000081ae827221 */ /* 0x000fe20000010000 */
[----:B------:R-:W-:Y:S01]  /*2fa0*/  SHF.L.U32 R127, R127, 0x10, RZ ;  /* 0x000000107f7f7819 */ /* 0x000fe200000006ff */
[----:B-----5:R-:W-:Y:S01]  /*2fb0*/  FFMA.FTZ R125, R154, R128, R125 ;  /* 0x000000809a7d7223 */ /* 0x020fe2000001007d */
[----:B------:R-:W-:Y:S01]  /*2fc0*/  SHF.L.U32 R129, R126, 0x10, RZ ;  /* 0x000000107e817819 */ /* 0x000fe200000006ff */
[----:B------:R-:W-:Y:S01]  /*2fd0*/  FADD.FTZ R126, R177, -R134 ;  /* 0x80000086b17e7221 */ /* 0x000fe20000010000 */
[----:B------:R-:W-:Y:S01]  /*2fe0*/  SHF.L.U32 R131, R131, 0x10, RZ ;  /* 0x0000001083837819 */ /* 0x000fe200000006ff */
[----:B------:R-:W-:-:S02]  /*2ff0*/  FFMA.FTZ R124, R154, R124, R127 ;  /* 0x0000007c9a7c7223 */ /* 0x000fc4000001007f */
        /* <DEDUP_REMOVED lines=9> */
.L_x_1141:
        /* <DEDUP_REMOVED lines=8> */
[----:B------:R-:W-:Y:S01]  /*3110*/  SHF.L.U32 R131, R128, 0x10, RZ ;  /* 0x0000001080837819 */ /* 0x000fe200000006ff */
[----:B------:R-:W-:Y:S01]  /*3120*/  FADD.FTZ R129, R174, -R129 ;  /* 0x80000081ae817221 */ /* 0x000fe20000010000 */
[----:B------:R-:W-:Y:S01]  /*3130*/  SHF.L.U32 R134, R134, 0x10, RZ ;  /* 0x0000001086867819 */ /* 0x000fe200000006ff */
[----:B------:R-:W-:Y:S01]  /*3140*/  FADD.FTZ R135, R177, -R130 ;  /* 0x80000082b1877221 */ /* 0x000fe20000010000 */
[----:B------:R-:W-:Y:S01]  /*3150*/  SHF.L.U32 R128, R127, 0x10, RZ ;  /* 0x000000107f807819 */ /* 0x000fe200000006ff */
[----:B------:R-:W-:Y:S01]  /*3160*/  FADD.FTZ R125, R172, -R125 ;  /* 0x8000007dac7d7221 */ /* 0x000fe20000010000 */
        /* <DEDUP_REMOVED lines=17> */
.L_x_1140:
        /* <DEDUP_REMOVED lines=34> */
.L_x_1142:
        /* <DEDUP_REMOVED lines=34> */
.L_x_1138:
        /* <DEDUP_REMOVED lines=18> */
.L_x_1143:
        /* <DEDUP_REMOVED lines=12> */
.L_x_1144:
[----:B------:R-:W-:-:S07]  /*38a0*/  IADD3 R152, PT, PT, R152, 0x100, RZ ;  /* 0x0000010098987810 */ /* 0x000fce0007ffe0ff */
.L_x_1134:
[----:B------:R-:W-:Y:S05]  /*38b0*/  BSYNC.RECONVERGENT B0 ;  /* 0x0000000000007941 */ /* 0x000fea0003800200 */
.L_x_1133:
        /* <DEDUP_REMOVED lines=11> */
[--C-:B0-----:R-:W-:Y:S01]  /*3970*/  IMAD.MOV.U32 R128, RZ, RZ, R145.reuse ;  /* 0x000000ffff807224 */ /* 0x101fe200078e0091 */
[----:B------:R-:W-:Y:S01]  /*3980*/  SHF.R.U32.HI R134, RZ, 0x10, R145 ;  /* 0x00000010ff867819 */ /* 0x000fe20000011691 */
[--C-:B-1----:R-:W-:Y:S01]  /*3990*/  FFMA.FTZ R127, R179, R132, R133.reuse ;  /* 0x00000084b37f7223 */ /* 0x102fe20000010085 */
[----:B------:R-:W-:Y:S01]  /*39a0*/  MOV R124, R144 ;  /* 0x00000090007c7202 */ /* 0x000fe20000000f00 */
[-C--:B------:R-:W-:Y:S01]  /*39b0*/  FFMA.FTZ R130, R186, R132.reuse, R133 ;  /* 0x00000084ba827223 */ /* 0x080fe20000010085 */
[----:B------:R-:W-:Y:S01]  /*39c0*/  SHF.R.U64 R136, R144, 0x10, R145 ;  /* 0x0000001090887819 */ /* 0x000fe20000001291 */
[-CC-:B------:R-:W-:Y:S01]  /*39d0*/  FFMA.FTZ R125, R155, R132.reuse, R133.reuse ;  /* 0x000000849b7d7223 */ /* 0x180fe20000010085 */
[----:B------:R-:W-:Y:S01]  /*39e0*/  FFMA.FTZ R126, R184, R132, R133 ;  /* 0x00000084b87e7223 */ /* 0x000fe20000010085 */
[----:B------:R-:W-:Y:S01]  /*39f0*/  SHF.L.U32 R131, R128, 0x10, RZ ;  /* 0x0000001080837819 */ /* 0x000fe200000006ff */
[----:B------:R-:W-:Y:S01]  /*3a00*/  FADD.FTZ R129, R182, -R127 ;  /* 0x8000007fb6817221 */ /* 0x000fe20000010000 */
        /* <DEDUP_REMOVED lines=25> */
.L_x_1149:
[--C-:B0-----:R-:W-:Y:S01]  /*3ba0*/  IMAD.MOV.U32 R128, RZ, RZ, R145.reuse ;  /* 0x000000ffff807224 */ /* 0x101fe200078e0091 */
[----:B------:R-:W-:Y:S01]  /*3bb0*/  SHF.R.U32.HI R134, RZ, 0x10, R145 ;  /* 0x00000010ff867819 */ /* 0x000fe20000011691 */
[--C-:B------:R-:W-:Y:S01]  /*3bc0*/  FFMA.FTZ R129, R179, R132, R133.reuse ;  /* 0x00000084b3817223 */ /* 0x100fe20000010085 */
[----:B-1----:R-:W-:Y:S01]  /*3bd0*/  MOV R124, R144 ;  /* 0x00000090007c7202 */ /* 0x002fe20000000f00 */
        /* <DEDUP_REMOVED lines=27> */
.L_x_1148:
[----:B------:R-:W-:-:S04]  /*3d90*/  UISETP.NE.U32.AND UP2, UPT, UR6, URZ, UPT ;  /* 0x000000ff0600728c */ /* 0x000fc8000bf45070 */
[----:B------:R-:W-:-:S09]  /*3da0*/  UISETP.NE.AND.EX UP2, UPT, UR7, URZ, UPT, UP2 ;  /* 0x000000ff0700728c */ /* 0x000fd2000bf45320 */
[----:B------:R-:W-:Y:S05]  /*3db0*/  BRA.U !UP2, `(.L_x_1151) ;  /* 0x000000010a7c7547 */ /* 0x000fea000b800000 */
        /* <DEDUP_REMOVED lines=31> */
.L_x_1151:
[----:B-1----:R-:W-:Y:S01]  /*3fb0*/  MOV R124, R144 ;  /* 0x00000090007c7202 */ /* 0x002fe20000000f00 */
[-C--:B------:R-:W-:Y:S01]  /*3fc0*/  FFMA.FTZ R126, R184, R132.reuse, R133 ;  /* 0x00000084b87e7223 */ /* 0x080fe20000010085 */
[--C-:B0-----:R-:W-:Y:S01]  /*3fd0*/  IMAD.MOV.U32 R130, RZ, RZ, R145.reuse ;  /* 0x000000ffff827224 */ /* 0x101fe200078e0091 */
[----:B------:R-:W-:Y:S01]  /*3fe0*/  SHF.R.U64 R128, R144, 0x10, R145 ;  /* 0x0000001090807819 */ /* 0x000fe20000001291 */
[-C--:B------:R-:W-:Y:S01]  /*3ff0*/  FFMA.FTZ R125, R155, R132.reuse, R133 ;  /* 0x000000849b7d7223 */ /* 0x080fe20000010085 */
[----:B------:R-:W-:Y:S01]  /*4000*/  SHF.R.U32.HI R135, RZ, 0x10, R145 ;  /* 0x00000010ff877819 */ /* 0x000fe20000011691 */
        /* <DEDUP_REMOVED lines=21> */
.L_x_1147:
[----:B------:R-:W-:-:S04]  /*4160*/  UISETP.NE.U32.AND UP0, UPT, UR8, URZ, UPT ;  /* 0x000000ff0800728c */ /* 0x000fc8000bf05070 */
[----:B------:R-:W-:-:S09]  /*4170*/  UISETP.NE.AND.EX UP0, UPT, UR9, URZ, UPT, UP0 ;  /* 0x000000ff0900728c */ /* 0x000fd2000bf05300 */
[----:B------:R-:W-:Y:S05]  /*4180*/  BRA.U !UP0, `(.L_x_1152) ;  /* 0x0000000108d47547 */ /* 0x000fea000b800000 */
[----:B------:R-:W-:-:S04]  /*4190*/  UISETP.NE.U32.AND UP2, UPT, UR6, URZ, UPT ;  /* 0x000000ff0600728c */ /* 0x000fc8000bf45070 */
[----:B------:R-:W-:-:S09]  /*41a0*/  UISETP.NE.AND.EX UP2, UPT, UR7, URZ, UPT, UP2 ;  /* 0x000000ff0700728c */ /* 0x000fd2000bf45320 */
[----:B------:R-:W-:Y:S05]  /*41b0*/  BRA.U !UP2, `(.L_x_1153) ;  /* 0x000000010a6c7547 */ /* 0x000fea000b800000 */
[-CC-:B-1----:R-:W-:Y:S01]  /*41c0*/  FFMA.FTZ R127, R179, R132.reuse, R133.reuse ;  /* 0x00000084b37f7223 */ /* 0x182fe20000010085 */
        /* <DEDUP_REMOVED lines=26> */
.L_x_1153:
[-CC-:B-1----:R-:W-:Y:S01]  /*4370*/  FFMA.FTZ R127, R179, R132.reuse, R133.reuse ;  /* 0x00000084b37f7223 */ /* 0x182fe20000010085 */
        /* <DEDUP_REMOVED lines=22> */
.L_x_1152:
[----:B------:R-:W-:-:S04]  /*44e0*/  UISETP.NE.U32.AND UP2, UPT, UR6, URZ, UPT ;  /* 0x000000ff0600728c */ /* 0x000fc8000bf45070 */
[----:B------:R-:W-:-:S09]  /*44f0*/  UISETP.NE.AND.EX UP2, UPT, UR7, URZ, UPT, UP2 ;  /* 0x000000ff0700728c */ /* 0x000fd2000bf45320 */
[----:B------:R-:W-:Y:S05]  /*4500*/  BRA.U !UP2, `(.L_x_1154) ;  /* 0x000000010a5c7547 */ /* 0x000fea000b800000 */
        /* <DEDUP_REMOVED lines=23> */
.L_x_1154:
        /* <DEDUP_REMOVED lines=17> */
.L_x_1150:
        /* <DEDUP_REMOVED lines=16> */
.L_x_1155:
        /* <DEDUP_REMOVED lines=10> */
.L_x_1156:
[----:B------:R-:W-:-:S07]  /*4930*/  IADD3 R152, PT, PT, R152, 0x100, RZ ;  /* 0x0000010098987810 */ /* 0x000fce0007ffe0ff */
.L_x_1146:
[----:B------:R-:W-:Y:S05]  /*4940*/  BSYNC.RECONVERGENT B0 ;  /* 0x0000000000007941 */ /* 0x000fea0003800200 */
.L_x_1145:
        /* <DEDUP_REMOVED lines=11> */
[----:B-12---:R-:W-:Y:S01]  /*4a00*/  IMAD.MOV.U32 R124, RZ, RZ, R142 ;  /* 0x000000ffff7c7224 */ /* 0x006fe200078e008e */
[----:B0-----:R-:W-:Y:S01]  /*4a10*/  MOV R128, R143 ;  /* 0x0000008f00807202 */ /* 0x001fe20000000f00 */
[-C--:B------:R-:W-:Y:S01]  /*4a20*/  FFMA.FTZ R127, R185, R132.reuse, R133 ;  /* 0x00000084b97f7223 */ /* 0x080fe20000010085 */
[----:B------:R-:W-:Y:S01]  /*4a30*/  SHF.R.U32.HI R134, RZ, 0x10, R143 ;  /* 0x00000010ff867819 */ /* 0x000fe2000001168f */
        /* <DEDUP_REMOVED lines=31> */
.L_x_1161:
        /* <DEDUP_REMOVED lines=31> */
.L_x_1160:
        /* <DEDUP_REMOVED lines=34> */
.L_x_1163:
[----:B-12---:R-:W-:Y:S02]  /*5040*/  IMAD.MOV.U32 R124, RZ, RZ, R142 ;  /* 0x000000ffff7c7224 */ /* 0x006fe400078e008e */
[-C--:B------:R-:W-:Y:S01]  /*5050*/  FFMA.FTZ R126, R192, R132.reuse, R133 ;  /* 0x00000084c07e7223 */ /* 0x080fe20000010085 */
[----:B0-----:R-:W-:Y:S01]  /*5060*/  SHF.R.U64 R128, R142, 0x10, R143 ;  /* 0x000000108e807819 */ /* 0x001fe2000000128f */
[-CC-:B------:R-:W-:Y:S01]  /*5070*/  FFMA.FTZ R125, R157, R132.reuse, R133.reuse ;  /* 0x000000849d7d7223 */ /* 0x180fe20000010085 */
[----:B------:R-:W-:Y:S01]  /*5080*/  MOV R130, R143 ;  /* 0x0000008f00827202 */ /* 0x000fe20000000f00 */
[-C--:B------:R-:W-:Y:S01]  /*5090*/  FFMA.FTZ R131, R185, R132.reuse, R133 ;  /* 0x00000084b9837223 */ /* 0x080fe20000010085 */
[----:B------:R-:W-:Y:S01]  /*50a0*/  SHF.R.U32.HI R135, RZ, 0x10, R143 ;  /* 0x00000010ff877819 */ /* 0x000fe2000001168f */
        /* <DEDUP_REMOVED lines=20> */
.L_x_1159:
        /* <DEDUP_REMOVED lines=33> */
.L_x_1165:
        /* <DEDUP_REMOVED lines=23> */
.L_x_1164:
        /* <DEDUP_REMOVED lines=26> */
.L_x_1166:
        /* <DEDUP_REMOVED lines=17> */
.L_x_1162:
        /* <DEDUP_REMOVED lines=16> */
.L_x_1167:
        /* <DEDUP_REMOVED lines=10> */
.L_x_1168:
[----:B------:R-:W-:-:S07]  /*59c0*/  VIADD R152, R152, 0x100 ;  /* 0x0000010098987836 */ /* 0x000fce0000000000 */
.L_x_1158:
[----:B------:R-:W-:Y:S05]  /*59d0*/  BSYNC.RECONVERGENT B0 ;  /* 0x0000000000007941 */ /* 0x000fea0003800200 */
.L_x_1157:
        /* <DEDUP_REMOVED lines=46> */
.L_x_1173:
[----:B-12---:R-:W-:Y:S01]  /*5cc0*/  SHF.R.U64 R127, R140, 0x10, R141 ;  /* 0x000000108c7f7819 */ /* 0x006fe2000000128d */
[-CC-:B0-----:R-:W-:Y:S01]  /*5cd0*/  FFMA.FTZ R129, R191, R132.reuse, R133.reuse ;  /* 0x00000084bf817223 */ /* 0x181fe20000010085 */
[----:B------:R-:W-:Y:S01]  /*5ce0*/  MOV R128, R141 ;  /* 0x0000008d00807202 */ /* 0x000fe20000000f00 */
[-C--:B------:R-:W-:Y:S01]  /*5cf0*/  FFMA.FTZ R130, R202, R132.reuse, R133 ;  /* 0x00000084ca827223 */ /* 0x080fe20000010085 */
[----:B------:R-:W-:Y:S01]  /*5d00*/  SHF.R.U32.HI R134, RZ, 0x10, R141 ;  /* 0x00000010ff867819 */ /* 0x000fe2000001168d */
[--C-:B------:R-:W-:Y:S01]  /*5d10*/  FFMA.FTZ R125, R159, R132, R133.reuse ;  /* 0x000000849f7d7223 */ /* 0x100fe20000010085 */
[----:B------:R-:W-:Y:S01]  /*5d20*/  MOV R124, R140 ;  /* 0x0000008c007c7202 */ /* 0x000fe20000000f00 */
[----:B------:R-:W-:Y:S01]  /*5d30*/  FFMA.FTZ R126, R200, R132, R133 ;  /* 0x00000084c87e7223 */ /* 0x000fe20000010085 */
[----:B------:R-:W-:Y:S01]  /*5d40*/  SHF.L.U32 R131, R128, 0x10, RZ ;  /* 0x0000001080837819 */ /* 0x000fe200000006ff */
[----:B------:R-:W-:Y:S01]  /*5d50*/  FADD.FTZ R129, R198, -R129 ;  /* 0x80000081c6817221 */ /* 0x000fe20000010000 */
[----:B------:R-:W-:Y:S01]  /*5d60*/  SHF.L.U32 R134, R134, 0x10, RZ ;  /* 0x0000001086867819 */ /* 0x000fe200000006ff */
[----:B------:R-:W-:Y:S01]  /*5d70*/  FADD.FTZ R135, R195, -R130 ;  /* 0x80000082c3877221 */ /* 0x000fe20000010000 */
[----:B------:R-:W-:Y:S01]  /*5d80*/  SHF.L.U32 R124, R124, 0x10, RZ ;  /* 0x000000107c7c7819 */ /* 0x000fe200000006ff */
[----:B------:R-:W-:-:S02]  /*5d90*/  IMAD.U32 R128, R127, 0x10000, RZ ;  /* 0x000100007f807824 */ /* 0x000fc400078e00ff */
        /* <DEDUP_REMOVED lines=17> */
.L_x_1172:
[----:B------:R-:W-:-:S04]  /*5eb0*/  UISETP.NE.U32.AND UP2, UPT, UR6, URZ, UPT ;  /* 0x000000ff0600728c */ /* 0x000fc8000bf45070 */
[----:B------:R-:W-:-:S09]  /*5ec0*/  UISETP.NE.AND.EX UP2, UPT, UR7, URZ, UPT, UP2 ;  /* 0x000000ff0700728c */ /* 0x000fd2000bf45320 */
[----:B------:R-:W-:Y:S05]  /*5ed0*/  BRA.U !UP2, `(.L_x_1175) ;  /* 0x000000010a7c7547 */ /* 0x000fea000b800000 */
        /* <DEDUP_REMOVED lines=31> */
.L_x_1175:
[----:B-12---:R-:W-:Y:S01]  /*60d0*/  MOV R124, R140 ;  /* 0x0000008c007c7202 */ /* 0x006fe20000000f00 */
[-C--:B------:R-:W-:Y:S01]  /*60e0*/  FFMA.FTZ R126, R200, R132.reuse, R133 ;  /* 0x00000084c87e7223 */ /* 0x080fe20000010085 */
[----:B------:R-:W-:Y:S01]  /*60f0*/  SHF.R.U32.HI R135, RZ, 0x10, R141 ;  /* 0x00000010ff877819 */ /* 0x000fe2000001168d */
[-C--:B------:R-:W-:Y:S01]  /*6100*/  FFMA.FTZ R125, R159, R132.reuse, R133 ;  /* 0x000000849f7d7223 */ /* 0x080fe20000010085 */
[----:B0-----:R-:W-:Y:S01]  /*6110*/  SHF.R.U64 R128, R140, 0x10, R141 ;  /* 0x000000108c807819 */ /* 0x001fe2000000128d */
[-CC-:B------:R-:W-:Y:S01]  /*6120*/  FFMA.FTZ R131, R191, R132.reuse, R133.reuse ;  /* 0x00000084bf837223 */ /* 0x180fe20000010085 */
[----:B------:R-:W-:Y:S01]  /*6130*/  MOV R130, R141 ;  /* 0x0000008d00827202 */ /* 0x000fe20000000f00 */
[----:B------:R-:W-:Y:S01]  /*6140*/  FFMA.FTZ R134, R202, R132, R133 ;  /* 0x00000084ca867223 */ /* 0x000fe20000010085 */
[----:B------:R-:W-:Y:S01]  /*6150*/  SHF.L.U32 R127, R124, 0x10, RZ ;  /* 0x000000107c7f7819 */ /* 0x000fe200000006ff */
[----:B------:R-:W-:Y:S01]  /*6160*/  FADD.FTZ R129, R193, -R126 ;  /* 0x8000007ec1817221 */ /* 0x000fe20000010000 */
[----:B------:R-:W-:Y:S01]  /*6170*/  SHF.L.U32 R128, R128, 0x10, RZ ;  /* 0x0000001080807819 */ /* 0x000fe200000006ff */
[----:B------:R-:W-:Y:S01]  /*6180*/  IMAD.U32 R126, R135, 0x10000, RZ ;  /* 0x00010000877e7824 */ /* 0x000fe200078e00ff */
[----:B------:R-:W-:Y:S01]  /*6190*/  SHF.L.U32 R124, R130, 0x10, RZ ;  /* 0x00000010827c7819 */ /* 0x000fe200000006ff */
[----:B------:R-:W-:Y:S01]  /*61a0*/  FADD.FTZ R125, R196, -R125 ;  /* 0x8000007dc47d7221 */ /* 0x000fe20000010000 */
        /* <DEDUP_REMOVED lines=13> */
.L_x_1171:
        /* <DEDUP_REMOVED lines=33> */
.L_x_1177:
        /* <DEDUP_REMOVED lines=23> */
.L_x_1176:
        /* <DEDUP_REMOVED lines=26> */
.L_x_1178:
        /* <DEDUP_REMOVED lines=17> */
.L_x_1174:
        /* <DEDUP_REMOVED lines=16> */
.L_x_1179:
        /* <DEDUP_REMOVED lines=10> */
.L_x_1180:
[----:B------:R-:W-:-:S07]  /*6a50*/  IADD3 R152, PT, PT, R152, 0x100, RZ ;  /* 0x0000010098987810 */ /* 0x000fce0007ffe0ff */
.L_x_1170:
[----:B------:R-:W-:Y:S05]  /*6a60*/  BSYNC.RECONVERGENT B0 ;  /* 0x0000000000007941 */ /* 0x000fea0003800200 */
.L_x_1169:
        /* <DEDUP_REMOVED lines=20> */
[----:B------:R-:W-:Y:S01]  /*6bb0*/  FADD.FTZ R133, R158, -R133 ;  /* 0x800000859e857221 */ /* 0x000fe20000010000 */
[----:B------:R-:W-:Y:S01]  /*6bc0*/  SHF.R.U64 R132, R148, 0x10, R149 ;  /* 0x0000001094847819 */ /* 0x000fe20000001295 */
[----:B------:R-:W-:Y:S01]  /*6bd0*/  IMAD.U32 R130, R127, 0x10000, RZ ;  /* 0x000100007f827824 */ /* 0x000fe200078e00ff */
[----:B------:R-:W-:Y:S01]  /*6be0*/  SHF.L.U32 R131, R131, 0x10, RZ ;  /* 0x0000001083837819 */ /* 0x000fe200000006ff */
[----:B------:R-:W-:Y:S01]  /*6bf0*/  FADD.FTZ R127, R165, -R126 ;  /* 0x8000007ea57f7221 */ /* 0x000fe20000010000 */
[----:B------:R-:W-:Y:S01]  /*6c00*/  SHF.L.U32 R124, R124, 0x10, RZ ;  /* 0x000000107c7c7819 */ /* 0x000fe200000006ff */
[----:B-----5:R-:W-:Y:S01]  /*6c10*/  FFMA.FTZ R130, R154, R133, R130 ;  /* 0x000000859a827223 */ /* 0x020fe20000010082 */
        /* <DEDUP_REMOVED lines=19> */
.L_x_1185:
[-CC-:B0-----:R-:W-:Y:S01]  /*6d50*/  FFMA.FTZ R130, R162, R132.reuse, R133.reuse ;  /* 0x00000084a2827223 */ /* 0x181fe20000010085 */
[----:B------:R-:W-:Y:S01]  /*6d60*/  MOV R128, R149 ;  /* 0x0000009500807202 */ /* 0x000fe20000000f00 */
[-CC-:B-12---:R-:W-:Y:S01]  /*6d70*/  FFMA.FTZ R125, R161, R132.reuse, R133.reuse ;  /* 0x00000084a17d7223 */ /* 0x186fe20000010085 */
[-C--:B------:R-:W-:Y:S01]  /*6d80*/  FFMA.FTZ R126, R160, R132.reuse, R133 ;  /* 0x00000084a07e7223 */ /* 0x080fe20000010085 */
[----:B------:R-:W-:Y:S01]  /*6d90*/  SHF.R.U32.HI R131, RZ, 0x10, R149 ;  /* 0x00000010ff837819 */ /* 0x000fe20000011695 */
[----:B------:R-:W-:Y:S01]  /*6da0*/  FFMA.FTZ R133, R163, R132, R133 ;  /* 0x00000084a3857223 */ /* 0x000fe20000010085 */
[----:B------:R-:W-:Y:S01]  /*6db0*/  MOV R124, R148 ;  /* 0x00000094007c7202 */ /* 0x000fe20000000f00 */
[----:B------:R-:W-:Y:S01]  /*6dc0*/  FADD.FTZ R129, R167, -R130 ;  /* 0x80000082a7817221 */ /* 0x000fe20000010000 */
[----:B------:R-:W-:Y:S01]  /*6dd0*/  SHF.R.U64 R127, R148, 0x10, R149 ;  /* 0x00000010947f7819 */ /* 0x000fe20000001295 */
        /* <DEDUP_REMOVED lines=22> */
.L_x_1184:
[----:B------:R-:W-:-:S04]  /*6f40*/  UISETP.NE.U32.AND UP2, UPT, UR6, URZ, UPT ;  /* 0x000000ff0600728c */ /* 0x000fc8000bf45070 */
[----:B------:R-:W-:-:S09]  /*6f50*/  UISETP.NE.AND.EX UP2, UPT, UR7, URZ, UPT, UP2 ;  /* 0x000000ff0700728c */ /* 0x000fd2000bf45320 */
[----:B------:R-:W-:Y:S05]  /*6f60*/  BRA.U !UP2, `(.L_x_1187) ;  /* 0x000000010a7c7547 */ /* 0x000fea000b800000 */
        /* <DEDUP_REMOVED lines=31> */
.L_x_1187:
        /* <DEDUP_REMOVED lines=9> */
[----:B------:R-:W-:Y:S01]  /*71f0*/  FADD.FTZ R131, R167, -R134 ;  /* 0x80000086a7837221 */ /* 0x000fe20000010000 */
[----:B------:R-:W-:Y:S01]  /*7200*/  MOV R130, R149 ;  /* 0x0000009500827202 */ /* 0x000fe20000000f00 */
[----:B------:R-:W-:Y:S01]  /*7210*/  FADD.FTZ R133, R158, -R133 ;  /* 0x800000859e857221 */ /* 0x000fe20000010000 */
[----:B------:R-:W-:Y:S01]  /*7220*/  SHF.L.U32 R127, R124, 0x10, RZ ;  /* 0x000000107c7f7819 */ /* 0x000fe200000006ff */
[----:B------:R-:W-:Y:S01]  /*7230*/  IMAD.U32 R132, R132, 0x10000, RZ ;  /* 0x0001000084847824 */ /* 0x000fe200078e00ff */
[----:B------:R-:W-:-:S02]  /*7240*/  SHF.L.U32 R128, R128, 0x10, RZ ;  /* 0x0000001080807819 */ /* 0x000fc400000006ff */
[----:B------:R-:W-:Y:S01]  /*7250*/  SHF.L.U32 R124, R130, 0x10, RZ ;  /* 0x00000010827c7819 */ /* 0x000fe200000006ff */
[C---:B-----5:R-:W-:Y:S01]  /*7260*/  FFMA.FTZ R125, R154.reuse, R125, R127 ;  /* 0x0000007d9a7d7223 */ /* 0x060fe2000001007f */
[C---:B------:R-:W-:Y:S01]  /*7270*/  FFMA.FTZ R131, R154.reuse, R131, R132 ;  /* 0x000000839a837223 */ /* 0x040fe20000010084 */
[C---:B------:R-:W-:Y:S02]  /*7280*/  FFMA.FTZ R128, R154.reuse, R129, R128 ;  /* 0x000000819a807223 */ /* 0x040fe40000010080 */
        /* <DEDUP_REMOVED lines=8> */
.L_x_1183:
        /* <DEDUP_REMOVED lines=33> */
.L_x_1189:
        /* <DEDUP_REMOVED lines=23> */
.L_x_1188:
        /* <DEDUP_REMOVED lines=26> */
.L_x_1190:
        /* <DEDUP_REMOVED lines=18> */
.L_x_1186:
        /* <DEDUP_REMOVED lines=16> */
.L_x_1191:
        /* <DEDUP_REMOVED lines=10> */
.L_x_1182:
[----:B------:R-:W-:Y:S05]  /*7af0*/  BSYNC.RECONVERGENT B0 ;  /* 0x0000000000007941 */ /* 0x000fea0003800200 */
.L_x_1181:
[----:B------:R-:W-:Y:S01]  /*7b00*/  UPLOP3.LUT UP1, UPT, UPT, UPT, UP1, 0x40, 0x4 ;  /* 0x000000000004789c */ /* 0x000fe20003f2e810 */
[----:B------:R-:W-:Y:S10]  /*7b10*/  @!P6 BRA `(.L_x_1192) ;  /* 0xffffff8c0070e947 */ /* 0x000ff4000383ffff */
.L_x_1120:
        /* <DEDUP_REMOVED lines=18> */
.L_x_1194:
[----:B------:R-:W-:Y:S05]  /*7c40*/  BSYNC.RECONVERGENT B0 ;  /* 0x0000000000007941 */ /* 0x000fea0003800200 */
.L_x_1193:
        /* <DEDUP_REMOVED lines=15> */
.L_x_1196:
[----:B------:R-:W-:Y:S05]  /*7d40*/  BSYNC.RECONVERGENT B0 ;  /* 0x0000000000007941 */ /* 0x000fea0003800200 */
.L_x_1195:
        /* <DEDUP_REMOVED lines=15> */
.L_x_1198:
[----:B------:R-:W-:Y:S05]  /*7e40*/  BSYNC.RECONVERGENT B0 ;  /* 0x0000000000007941 */ /* 0x000fea0003800200 */
.L_x_1197:
        /* <DEDUP_REMOVED lines=15> */
.L_x_1200:
[----:B------:R-:W-:Y:S05]  /*7f40*/  BSYNC.RECONVERGENT B0 ;  /* 0x0000000000007941 */ /* 0x000fea0003800200 */
.L_x_1199:
        /* <DEDUP_REMOVED lines=14> */
.L_x_1201:
        /* <DEDUP_REMOVED lines=13> */
.L_x_5396:


//--------------------- .text._ZN10layer_norm31ln_parallel_residual_bwd_kernelINS_13Kernel_traitsIf13__nv_bfloat16S2_S2_fjLj5120ELj1ELj1ELj8ELj8ENS_18Kernel_traits_baseILj5120EfS2_S2_S2_fjLj256EEEEELb0ELb0ELb1EEEvNS_9BwdParamsE --------------------------
	.section	.text._ZN10layer_norm31ln_parallel_residual_bwd_kernelINS_13Kernel_traitsIf13__nv_bfloat16S2_S2_fjLj5120ELj1ELj1ELj8ELj8ENS_18Kernel_traits_baseILj5120EfS2_S2_S2_fjLj256EEEEELb0ELb0ELb1EEEvNS_9BwdParamsE,"ax",@progbits
	.align	128
        .global         _ZN10layer_norm31ln_parallel_residual_bwd_kernelINS_13Kernel_traitsIf13__nv_bfloat16S2_S2_fjLj5120ELj1ELj1ELj8ELj8ENS_18Kernel_traits_baseILj5120EfS2_S2_S2_fjLj256EEEEELb0ELb0ELb1EEEvNS_9BwdParamsE
        .type           _ZN10layer_norm31ln_parallel_residual_bwd_kernelINS_13Kernel_traitsIf13__nv_bfloat16S2_S2_fjLj5120ELj1ELj1ELj8ELj8ENS_18Kernel_traits_baseILj5120EfS2_S2_S2_fjLj256EEEEELb0ELb0ELb1EEEvNS_9BwdParamsE,@function
        .size           _ZN10layer_norm31ln_parallel_residual_bwd_kernelINS_13Kernel_traitsIf13__nv_bfloat16S2_S2_fjLj5120ELj1ELj1ELj8ELj8ENS_18Kernel_traits_baseILj5120EfS2_S2_S2_fjLj256EEEEELb0ELb0ELb1EEEvNS_9BwdParamsE,(.L_x_5397 - _ZN10layer_norm31ln_parallel_residual_bwd_kernelINS_13Kernel_traitsIf13__nv_bfloat16S2_S2_fjLj5120ELj1ELj1ELj8ELj8ENS_18Kernel_traits_baseILj5120EfS2_S2_S2_fjLj256EEEEELb0ELb0ELb1EEEvNS_9BwdParamsE)
        .other          _ZN10layer_norm31ln_parallel_residual_bwd_kernelINS_13Kernel_traitsIf13__nv_bfloat16S2_S2_fjLj5120ELj1ELj1ELj8ELj8ENS_18Kernel_traits_baseILj5120EfS2_S2_S2_fjLj256EEEEELb0ELb0ELb1EEEvNS_9BwdParamsE,@"STO_CUDA_ENTRY STV_DEFAULT"
_ZN10layer_norm31ln_parallel_residual_bwd_kernelINS_13Kernel_traitsIf13__nv_bfloat16S2_S2_fjLj5120ELj1ELj1ELj8ELj8ENS_18Kernel_traits_baseILj5120EfS2_S2_S2_fjLj256EEEEELb0ELb0ELb1EEEvNS_9BwdParamsE:
.text._ZN10layer_norm31ln_parallel_residual_bwd_kernelINS_13Kernel_traitsIf13__nv_bfloat16S2_S2_fjLj5120ELj1ELj1ELj8ELj8ENS_18Kernel_traits_baseILj5120EfS2_S2_S2_fjLj256EEEEELb0ELb0ELb1EEEvNS_9BwdParamsE:
        /* <DEDUP_REMOVED lines=69> */
[----:B0-----:R-:W5:Y:S01]  /*0450*/  LDG.E.128 R88, desc[UR8][R2.64] ;  /* 0x0000000802587981 */ /* 0x001f62000c1e1d00 */
[----:B------:R-:W-:-:S02]  /*0460*/  CS2R R24, SRZ ;  /* 0x0000000000187805 */ /* 0x000fc4000001ff00 */
[----:B------:R-:W-:Y:S01]  /*0470*/  CS2R R50, SRZ ;  /* 0x0000000000327805 */ /* 0x000fe2000001ff00 */
[----:B--2---:R-:W-:Y:S01]  /*0480*/  IMAD.WIDE.U32 R6, R156, 0x10, R6 ;  /* 0x000000109c067825 */ /* 0x004fe200078e0006 */
[----:B------:R-:W5:Y:S01]  /*0490*/  LDG.E.128 R84, desc[UR8][R2.64+0x1000] ;  /* 0x0010000802547981 */ /* 0x000f62000c1e1d00 */
[----:B------:R-:W-:Y:S02]  /*04a0*/  CS2R R110, SRZ ;  /* 0x00000000006e7805 */ /* 0x000fe4000001ff00 */
[----:B------:R-:W-:Y:S02]  /*04b0*/  CS2R R114, SRZ ;  /* 0x0000000000727805 */ /* 0x000fe4000001ff00 */
[----:B------:R-:W-:Y:S01]  /*04c0*/  CS2R R118, SRZ ;  /* 0x0000000000767805 */ /* 0x000fe2000001ff00 */
[----:B------:R-:W5:Y:S01]  /*04d0*/  LDG.E.128 R80, desc[UR8][R2.64+0x2000] ;  /* 0x0020000802507981 */ /* 0x000f62000c1e1d00 */
[----:B------:R-:W-:Y:S02]  /*04e0*/  CS2R R122, SRZ ;  /* 0x00000000007a7805 */ /* 0x000fe4000001ff00 */
[----:B------:R-:W-:-:S02]  /*04f0*/  CS2R R126, SRZ ;  /* 0x00000000007e7805 */ /* 0x000fc4000001ff00 */
[----:B------:R-:W-:Y:S01]  /*0500*/  CS2R R130, SRZ ;  /* 0x0000000000827805 */ /* 0x000fe2000001ff00 */
[----:B------:R-:W5:Y:S01]  /*0510*/  LDG.E.128 R76, desc[UR8][R2.64+0x3000] ;  /* 0x00300008024c7981 */ /* 0x000f62000c1e1d00 */
[----:B------:R-:W-:Y:S02]  /*0520*/  CS2R R134, SRZ ;  /* 0x0000000000867805 */ /* 0x000fe4000001ff00 */
[----:B------:R-:W-:Y:S02]  /*0530*/  CS2R R26, SRZ ;  /* 0x00000000001a7805 */ /* 0x000fe4000001ff00 */
[----:B------:R-:W-:Y:S01]  /*0540*/  CS2R R28, SRZ ;  /* 0x00000000001c7805 */ /* 0x000fe2000001ff00 */
[----:B------:R0:W5:Y:S01]  /*0550*/  LDG.E.128 R72, desc[UR8][R2.64+0x4000] ;  /* 0x0040000802487981 */ /* 0x000162000c1e1d00 */
[----:B------:R-:W-:Y:S02]  /*0560*/  CS2R R30, SRZ ;  /* 0x00000000001e7805 */ /* 0x000fe4000001ff00 */
[----:B------:R-:W-:-:S02]  /*0570*/  CS2R R32, SRZ ;  /* 0x0000000000207805 */ /* 0x000fc4000001ff00 */
[----:B------:R-:W-:Y:S01]  /*0580*/  CS2R R34, SRZ ;  /* 0x0000000000227805 */ /* 0x000fe2000001ff00 */
[----:B------:R-:W5:Y:S01]  /*0590*/  LDG.E.128 R68, desc[UR8][R6.64] ;  /* 0x0000000806447981 */ /* 0x000f62000c1e1d00 */
[----:B------:R-:W-:Y:S02]  /*05a0*/  CS2R R36, SRZ ;  /* 0x0000000000247805 */ /* 0x000fe4000001ff00 */
[----:B------:R-:W-:Y:S02]  /*05b0*/  CS2R R38, SRZ ;  /* 0x0000000000267805 */ /* 0x000fe4000001ff00 */
[----:B------:R-:W-:Y:S01]  /*05c0*/  CS2R R40, SRZ ;  /* 0x0000000000287805 */ /* 0x000fe2000001ff00 */
[----:B------:R-:W5:Y:S01]  /*05d0*/  LDG.E.128 R64, desc[UR8][R6.64+0x1000] ;  /* 0x0010000806407981 */ /* 0x000f62000c1e1d00 */
[----:B------:R-:W-:Y:S02]  /*05e0*/  CS2R R42, SRZ ;  /* 0x00000000002a7805 */ /* 0x000fe4000001ff00 */
[----:B0-----:R-:W-:-:S02]  /*05f0*/  CS2R R2, SRZ ;  /* 0x0000000000027805 */ /* 0x001fc4000001ff00 */
[----:B------:R-:W-:Y:S01]  /*0600*/  CS2R R44, SRZ ;  /* 0x00000000002c7805 */ /* 0x000fe2000001ff00 */
[----:B------:R-:W5:Y:S01]  /*0610*/  LDG.E.128 R60, desc[UR8][R6.64+0x2000] ;  /* 0x00200008063c7981 */ /* 0x000f62000c1e1d00 */
[----:B------:R-:W-:Y:S02]  /*0620*/  CS2R R46, SRZ ;  /* 0x00000000002e7805 */ /* 0x000fe4000001ff00 */
[----:B------:R-:W-:Y:S01]  /*0630*/  MOV R137, RZ ;  /* 0x000000ff00897202 */ /* 0x000fe20000000f00 */
[----:B------:R-:W-:Y:S01]  /*0640*/  UPLOP3.LUT UP1, UPT, UPT, UPT, UPT, 0x40, 0x4 ;  /* 0x000000000004789c */ /* 0x000fe20003f2e870 */
[----:B------:R-:W5:Y:S01]  /*0650*/  LDG.E.128 R56, desc[UR8][R6.64+0x3000] ;  /* 0x0030000806387981 */ /* 0x000f62000c1e1d00 */
[----:B------:R-:W0:Y:S03]  /*0660*/  LDCU UR12, c[0x0][0x388] ;  /* 0x00007100ff0c77ac */ /* 0x000e260008000800 */
[----:B------:R1:W5:Y:S01]  /*0670*/  LDG.E.128 R52, desc[UR8][R6.64+0x4000] ;  /* 0x0040000806347981 */ /* 0x000362000c1e1d00 */
[----:B------:R-:W2:Y:S01]  /*0680*/  LDCU.U8 UR7, c[0x0][0x410] ;  /* 0x00008200ff0777ac */ /* 0x000ea20008000000 */
[----:B------:R-:W3:Y:S01]  /*0690*/  LDCU UR13, c[0x0][0x400] ;  /* 0x00008000ff0d77ac */ /* 0x000ee20008000800 */
[----:B------:R-:W4:Y:S01]  /*06a0*/  LDCU.64 UR16, c[0x0][0x470] ;  /* 0x00008e00ff1077ac */ /* 0x000f220008000a00 */
[----:B-1----:R-:W-:Y:S01]  /*06b0*/  CS2R R6, SRZ ;  /* 0x0000000000067805 */ /* 0x002fe2000001ff00 */
[----:B------:R-:W1:Y:S01]  /*06c0*/  LDCU.64 UR14, c[0x0][0x478] ;  /* 0x00008f00ff0e77ac */ /* 0x000e620008000a00 */
[----:B------:R-:W0:Y:S05]  /*06d0*/  LDCU.64 UR10, c[0x0][0x438] ;  /* 0x00008700ff0a77ac */ /* 0x000e2a0008000a00 */
.L_x_1239:
[----:B0123--:R-:W2:Y:S01]  /*06e0*/  LDC.64 R104, c[0x0][0x428] ;  /* 0x00010a00ff687b82 */ /* 0x00fea20000000a00 */
[----:B0---4-:R-:W-:-:S05]  /*06f0*/  IMAD R92, R136, UR12, RZ ;  /* 0x0000000c885c7c24 */ /* 0x011fca000f8e02ff */
[----:B------:R-:W-:Y:S02]  /*0700*/  SHF.R.S32.HI R93, RZ, 0x1f, R92 ;  /* 0x0000001fff5d7819 */ /* 0x000fe4000001145c */
[----:B------:R-:W0:Y:S02]  /*0710*/  LDC.64 R154, c[0x0][0x430] ;  /* 0x00010c00ff9a7b82 */ /* 0x000e240000000a00 */
[----:B------:R-:W-:-:S04]  /*0720*/  LEA.HI R93, R93, R92, RZ, 0x2 ;  /* 0x0000005c5d5d7211 */ /* 0x000fc800078f10ff */
[----:B------:R-:W-:Y:S02]  /*0730*/  LEA.HI.SX32 R138, R93, R156, 0x1e ;  /* 0x0000009c5d8a7211 */ /* 0x000fe400078ff2ff */
[----:B------:R-:W3:Y:S02]  /*0740*/  LDC.64 R156, c[0x0][0x3a8] ;  /* 0x0000ea00ff9c7b82 */ /* 0x000ee40000000a00 */
[C---:B------:R-:W-:Y:S01]  /*0750*/  IADD3 R139, PT, PT, R138.reuse, 0x100, RZ ;  /* 0x000001008a8b7810 */ /* 0x040fe20007ffe0ff */
[----:B--2---:R-:W-:-:S05]  /*0760*/  IMAD.WIDE.U32 R94, R138, 0x8, R104 ;  /* 0x000000088a5e7825 */ /* 0x004fca00078e0068 */
[----:B------:R-:W2:Y:S01]  /*0770*/  LDC.64 R166, c[0x0][0x3c0] ;  /* 0x0000f000ffa67b82 */ /* 0x000ea20000000a00 */
[----:B------:R-:W4:Y:S01]  /*0780*/  LDG.E.64 R94, desc[UR8][R94.64] ;  /* 0x000000085e5e7981 */ /* 0x000f22000c1e1b00 */
[----:B0-----:R-:W-:-:S06]  /*0790*/  IMAD.WIDE.U32 R152, R139, 0x8, R154 ;  /* 0x000000088b987825 */ /* 0x001fcc00078e009a */
[----:B------:R-:W0:Y:S01]  /*07a0*/  LDC.64 R168, c[0x0][0x3c8] ;  /* 0x0000f200ffa87b82 */ /* 0x000e220000000a00 */
[C---:B------:R-:W-:Y:S01]  /*07b0*/  IMAD.WIDE.U32 R100, R138.reuse, 0x8, R154 ;  /* 0x000000088a647825 */ /* 0x040fe200078e009a */
[----:B------:R-:W4:Y:S03]  /*07c0*/  LDG.E.64 R152, desc[UR8][R152.64] ;  /* 0x0000000898987981 */ /* 0x000f26000c1e1b00 */
[--C-:B------:R-:W-:Y:S01]  /*07d0*/  IMAD.WIDE.U32 R106, R139, 0x8, R104.reuse ;  /* 0x000000088b6a7825 */ /* 0x100fe200078e0068 */
[C---:B------:R-:W-:Y:S01]  /*07e0*/  IADD3 R140, PT, PT, R138.reuse, 0x200, RZ ;  /* 0x000002008a8c7810 */ /* 0x040fe20007ffe0ff */
[----:B------:R-:W4:Y:S01]  /*07f0*/  LDG.E.64 R100, desc[UR8][R100.64] ;  /* 0x0000000864647981 */ /* 0x000f22000c1e1b00 */
[C---:B------:R-:W-:Y:S02]  /*0800*/  IADD3 R141, PT, PT, R138.reuse, 0x300, RZ ;  /* 0x000003008a8d7810 */ /* 0x040fe40007ffe0ff */
[----:B------:R-:W-:Y:S01]  /*0810*/  IADD3 R171, PT, PT, R138, 0x400, RZ ;  /* 0x000004008aab7810 */ /* 0x000fe20007ffe0ff */
[----:B------:R-:W4:Y:S01]  /*0820*/  LDG.E.64 R106, desc[UR8][R106.64] ;  /* 0x000000086a6a7981 */ /* 0x000f22000c1e1b00 */
[----:B------:R-:W-:-:S04]  /*0830*/  IMAD.WIDE.U32 R102, R140, 0x8, R104 ;  /* 0x000000088c667825 */ /* 0x000fc800078e0068 */
[C---:B------:R-:W-:Y:S02]  /*0840*/  IMAD.WIDE.U32 R92, R141.reuse, 0x8, R104 ;  /* 0x000000088d5c7825 */ /* 0x040fe400078e0068 */
[----:B------:R-:W4:Y:S02]  /*0850*/  LDG.E.64 R102, desc[UR8][R102.64] ;  /* 0x0000000866667981 */ /* 0x000f24000c1e1b00 */
[----:B------:R-:W-:Y:S02]  /*0860*/  IMAD.WIDE.U32 R98, R141, 0x8, R154 ;  /* 0x000000088d627825 */ /* 0x000fe400078e009a */
[----:B------:R-:W4:Y:S02]  /*0870*/  LDG.E.64 R92, desc[UR8][R92.64] ;  /* 0x000000085c5c7981 */ /* 0x000f24000c1e1b00 */
[----:B---3--:R-:W-:Y:S02]  /*0880*/  IMAD.WIDE.U32 R158, R138, 0x8, R156 ;  /* 0x000000088a9e7825 */ /* 0x008fe400078e009c */
[----:B------:R-:W3:Y:S02]  /*0890*/  LDG.E.64 R98, desc[UR8][R98.64] ;  /* 0x0000000862627981 */ /* 0x000ee4000c1e1b00 */
[----:B------:R-:W-:-:S02]  /*08a0*/  IMAD.WIDE.U32 R96, R140, 0x8, R154 ;  /* 0x000000088c607825 */ /* 0x000fc400078e009a */
[----:B------:R-:W3:Y:S02]  /*08b0*/  LDG.E.64 R158, desc[UR8][R158.64] ;  /* 0x000000089e9e7981 */ /* 0x000ee4000c1e1b00 */
[--C-:B------:R-:W-:Y:S02]  /*08c0*/  IMAD.WIDE.U32 R160, R139, 0x8, R156.reuse ;  /* 0x000000088ba07825 */ /* 0x100fe400078e009c */
[----:B------:R-:W3:Y:S02]  /*08d0*/  LDG.E.64 R96, desc[UR8][R96.64] ;  /* 0x0000000860607981 */ /* 0x000ee4000c1e1b00 */
[--C-:B------:R-:W-:Y:S02]  /*08e0*/  IMAD.WIDE.U32 R164, R140, 0x8, R156.reuse ;  /* 0x000000088ca47825 */ /* 0x100fe400078e009c */
[----:B------:R-:W3:Y:S02]  /*08f0*/  LDG.E.64 R160, desc[UR8][R160.64] ;  /* 0x00000008a0a07981 */ /* 0x000ee4000c1e1b00 */
[----:B------:R-:W-:-:S02]  /*0900*/  IMAD.WIDE.U32 R162, R141, 0x8, R156 ;  /* 0x000000088da27825 */ /* 0x000fc400078e009c */
[----:B------:R-:W3:Y:S02]  /*0910*/  LDG.E.64 R164, desc[UR8][R164.64] ;  /* 0x00000008a4a47981 */ /* 0x000ee4000c1e1b00 */
[----:B--2---:R-:W-:Y:S02]  /*0920*/  IMAD.WIDE R166, R136, 0x4, R166 ;  /* 0x0000000488a67825 */ /* 0x004fe400078e02a6 */
[----:B------:R-:W2:Y:S02]  /*0930*/  LDG.E.64 R162, desc[UR8][R162.64] ;  /* 0x00000008a2a27981 */ /* 0x000ea4000c1e1b00 */
[C---:B------:R-:W-:Y:S02]  /*0940*/  IMAD.WIDE.U32 R156, R171.reuse, 0x8, R156 ;  /* 0x00000008ab9c7825 */ /* 0x040fe400078e009c */
[----:B------:R1:W2:Y:S02]  /*0950*/  LDG.E R184, desc[UR8][R166.64] ;  /* 0x00000008a6b87981 */ /* 0x0002a4000c1e1900 */
[----:B------:R-:W-:-:S02]  /*0960*/  IMAD.WIDE.U32 R154, R171, 0x8, R154 ;  /* 0x00000008ab9a7825 */ /* 0x000fc400078e009a */
[----:B------:R-:W2:Y:S02]  /*0970*/  LDG.E.64 R156, desc[UR8][R156.64] ;  /* 0x000000089c9c7981 */ /* 0x000ea4000c1e1b00 */
[----:B0-----:R-:W-:Y:S02]  /*0980*/  IMAD.WIDE R168, R136, 0x4, R168 ;  /* 0x0000000488a87825 */ /* 0x001fe400078e02a8 */
[----:B------:R-:W2:Y:S02]  /*0990*/  LDG.E.64 R154, desc[UR8][R154.64] ;  /* 0x000000089a9a7981 */ /* 0x000ea4000c1e1b00 */
[----:B------:R-:W-:Y:S02]  /*09a0*/  IMAD.WIDE.U32 R104, R171, 0x8, R104 ;  /* 0x00000008ab687825 */ /* 0x000fe400078e0068 */
[----:B------:R0:W2:Y:S04]  /*09b0*/  LDG.E R168, desc[UR8][R168.64] ;  /* 0x00000008a8a87981 */ /* 0x0000a8000c1e1900 */
[----:B------:R-:W2:Y:S01]  /*09c0*/  LDG.E.64 R104, desc[UR8][R104.64] ;  /* 0x0000000868687981 */ /* 0x000ea2000c1e1b00 */
[----:B------:R-:W-:-:S04]  /*09d0*/  ISETP.NE.U32.AND P0, PT, RZ, UR10, PT ;  /* 0x0000000aff007c0c */ /* 0x000fc8000bf05070 */
[----:B------:R-:W-:Y:S02]  /*09e0*/  ISETP.NE.AND.EX P0, PT, RZ, UR11, PT, P0 ;  /* 0x0000000bff007c0c */ /* 0x000fe4000bf05300 */
[----:B------:R-:W-:Y:S02]  /*09f0*/  ISETP.NE.AND P1, PT, RZ, UR7, PT ;  /* 0x00000007ff007c0c */ /* 0x000fe4000bf25270 */
[----:B----4-:R-:W-:Y:S02]  /*0a00*/  MOV R228, R94 ;  /* 0x0000005e00e47202 */ /* 0x010fe40000000f00 */
[--C-:B------:R-:W-:Y:S02]  /*0a10*/  SHF.R.U64 R226, R94, 0x10, R95.reuse ;  /* 0x000000105ee27819 */ /* 0x100fe4000000125f */
[----:B------:R-:W-:Y:S02]  /*0a20*/  MOV R227, R95 ;  /* 0x0000005f00e37202 */ /* 0x000fe40000000f00 */
[----:B------:R-:W-:-:S03]  /*0a30*/  SHF.R.U32.HI R224, RZ, 0x10, R95 ;  /* 0x00000010ffe07819 */ /* 0x000fc6000001165f */
[----:B------:R-:W4:Y:S01]  /*0a40*/  @P0 LDC.64 R94, c[0x0][0x438] ;  /* 0x00010e00ff5e0b82 */ /* 0x000f220000000a00 */
[----:B------:R-:W-:Y:S02]  /*0a50*/  MOV R191, R152 ;  /* 0x0000009800bf7202 */ /* 0x000fe40000000f00 */
[--C-:B------:R-:W-:Y:S02]  /*0a60*/  SHF.R.U64 R188, R152, 0x10, R153.reuse ;  /* 0x0000001098bc7819 */ /* 0x100fe40000001299 */
[----:B------:R-:W-:Y:S02]  /*0a70*/  MOV R186, R153 ;  /* 0x0000009900ba7202 */ /* 0x000fe40000000f00 */
[----:B------:R-:W-:Y:S02]  /*0a80*/  SHF.R.U32.HI R189, RZ, 0x10, R153 ;  /* 0x00000010ffbd7819 */ /* 0x000fe40000011699 */
[----:B------:R-:W0:Y:S01]  /*0a90*/  @P0 LDC.64 R152, c[0x0][0x438] ;  /* 0x00010e00ff980b82 */ /* 0x000e220000000a00 */
[----:B------:R-:W-:-:S02]  /*0aa0*/  MOV R225, R100 ;  /* 0x0000006400e17202 */ /* 0x000fc40000000f00 */
[--C-:B------:R-:W-:Y:S02]  /*0ab0*/  SHF.R.U64 R222, R100, 0x10, R101.reuse ;  /* 0x0000001064de7819 */ /* 0x100fe40000001265 */
[----:B------:R-:W-:Y:S02]  /*0ac0*/  MOV R223, R101 ;  /* 0x0000006500df7202 */ /* 0x000fe40000000f00 */
[----:B------:R-:W-:Y:S02]  /*0ad0*/  SHF.R.U32.HI R221, RZ, 0x10, R101 ;  /* 0x00000010ffdd7819 */ /* 0x000fe40000011665 */
[----:B------:R-:W0:Y:S01]  /*0ae0*/  @P0 LDC.64 R100, c[0x0][0x438] ;  /* 0x00010e00ff640b82 */ /* 0x000e220000000a00 */
[----:B------:R-:W-:Y:S02]  /*0af0*/  MOV R219, R106 ;  /* 0x0000006a00db7202 */ /* 0x000fe40000000f00 */
[----:B------:R-:W-:Y:S02]  /*0b00*/  SHF.R.U64 R217, R106, 0x10, R107 ;  /* 0x000000106ad97819 */ /* 0x000fe4000000126b */
[----:B------:R-:W-:-:S02]  /*0b10*/  MOV R190, R107 ;  /* 0x0000006b00be7202 */ /* 0x000fc40000000f00 */
[----:B------:R-:W-:Y:S02]  /*0b20*/  SHF.R.U32.HI R192, RZ, 0x10, R107 ;  /* 0x00000010ffc07819 */ /* 0x000fe4000001166b */
[----:B------:R-:W0:Y:S01]  /*0b30*/  @P0 LDC.64 R106, c[0x0][0x438] ;  /* 0x00010e00ff6a0b82 */ /* 0x000e220000000a00 */
[----:B----4-:R-:W-:Y:S01]  /*0b40*/  @P0 IMAD.WIDE.U32 R94, R138, 0x8, R94 ;  /* 0x000000088a5e0825 */ /* 0x010fe200078e005e */
[----:B------:R-:W-:Y:S02]  /*0b50*/  MOV R187, R102 ;  /* 0x0000006600bb7202 */ /* 0x000fe40000000f00 */
[--C-:B------:R-:W-:Y:S02]  /*0b60*/  SHF.R.U64 R182, R102, 0x10, R103.reuse ;  /* 0x0000001066b67819 */ /* 0x100fe40000001267 */
[----:B------:R-:W-:Y:S01]  /*0b70*/  MOV R180, R103 ;  /* 0x0000006700b47202 */ /* 0x000fe20000000f00 */
[----:B-----5:R4:W5:Y:S01]  /*0b80*/  @P0 LDG.E.64 R142, desc[UR8][R94.64] ;  /* 0x000000085e8e0981 */ /* 0x020962000c1e1b00 */
[----:B------:R-:W-:-:S02]  /*0b90*/  SHF.R.U32.HI R183, RZ, 0x10, R103 ;  /* 0x00000010ffb77819 */ /* 0x000fc40000011667 */
[--C-:B------:R-:W-:Y:S01]  /*0ba0*/  SHF.R.U64 R212, R92, 0x10, R93.reuse ;  /* 0x000000105cd47819 */ /* 0x100fe2000000125d */
[----:B------:R-:W4:Y:S01]  /*0bb0*/  @P0 LDC.64 R102, c[0x0][0x438] ;  /* 0x00010e00ff660b82 */ /* 0x000f220000000a00 */
[----:B------:R-:W-:Y:S02]  /*0bc0*/  MOV R203, R93 ;  /* 0x0000005d00cb7202 */ /* 0x000fe40000000f00 */
[----:B------:R-:W-:Y:S02]  /*0bd0*/  SHF.R.U32.HI R210, RZ, 0x10, R93 ;  /* 0x00000010ffd27819 */ /* 0x000fe4000001165d */
[----:B---3--:R-:W-:Y:S02]  /*0be0*/  MOV R201, R98 ;  /* 0x0000006200c97202 */ /* 0x008fe40000000f00 */
[----:B-1----:R-:W-:Y:S02]  /*0bf0*/  SHF.R.U64 R166, R98, 0x10, R99 ;  /* 0x0000001062a67819 */ /* 0x002fe40000001263 */
[----:B------:R-:W-:-:S02]  /*0c00*/  SHF.L.U32 R93, R159, 0x10, RZ ;  /* 0x000000109f5d7819 */ /* 0x000fc400000006ff */
[----:B--2---:R-:W-:Y:S02]  /*0c10*/  FSEL R184, R184, RZ, !P1 ;  /* 0x000000ffb8b87208 */ /* 0x004fe40004800000 */
[----:B------:R-:W-:Y:S02]  /*0c20*/  MOV R181, R96 ;  /* 0x0000006000b57202 */ /* 0x000fe40000000f00 */
[----:B0-----:R-:W-:Y:S02]  /*0c30*/  SHF.R.U64 R169, R96, 0x10, R97 ;  /* 0x0000001060a97819 */ /* 0x001fe40000001261 */
[--C-:B------:R-:W-:Y:S02]  /*0c40*/  SHF.R.U64 R229, R160, 0x10, R161.reuse ;  /* 0x00000010a0e57819 */ /* 0x100fe400000012a1 */
[----:B------:R-:W-:Y:S02]  /*0c50*/  SHF.R.U32.HI R193, RZ, 0x10, R161 ;  /* 0x00000010ffc17819 */ /* 0x000fe400000116a1 */
[----:B------:R-:W-:-:S02]  /*0c60*/  SHF.L.U32 R239, R161, 0x10, RZ ;  /* 0x00000010a1ef7819 */ /* 0x000fc400000006ff */
[--C-:B------:R-:W-:Y:S02]  /*0c70*/  SHF.R.U64 R185, R164, 0x10, R165.reuse ;  /* 0x00000010a4b97819 */ /* 0x100fe400000012a5 */
[----:B------:R-:W-:Y:S02]  /*0c80*/  SHF.R.U32.HI R98, RZ, 0x10, R165 ;  /* 0x00000010ff627819 */ /* 0x000fe400000116a5 */
[----:B------:R-:W-:Y:S02]  /*0c90*/  SHF.L.U32 R235, R165, 0x10, RZ ;  /* 0x00000010a5eb7819 */ /* 0x000fe400000006ff */
[--C-:B------:R-:W-:Y:S02]  /*0ca0*/  SHF.R.U64 R207, R158, 0x10, R159.reuse ;  /* 0x000000109ecf7819 */ /* 0x100fe4000000129f */
[----:B------:R-:W-:Y:S02]  /*0cb0*/  SHF.R.U32.HI R209, RZ, 0x10, R159 ;  /* 0x00000010ffd17819 */ /* 0x000fe4000001169f */
[----:B------:R-:W-:-:S02]  /*0cc0*/  SHF.R.U64 R165, R162, 0x10, R163 ;  /* 0x00000010a2a57819 */ /* 0x000fc400000012a3 */
[----:B------:R-:W-:Y:S02]  /*0cd0*/  SHF.R.U32.HI R96, RZ, 0x10, R163 ;  /* 0x00000010ff607819 */ /* 0x000fe400000116a3 */
[--C-:B------:R-:W-:Y:S02]  /*0ce0*/  SHF.R.U64 R161, R156, 0x10, R157.reuse ;  /* 0x000000109ca17819 */ /* 0x100fe4000000129d */
[----:B----4-:R-:W-:Y:S02]  /*0cf0*/  SHF.R.U32.HI R94, RZ, 0x10, R157 ;  /* 0x00000010ff5e7819 */ /* 0x010fe4000001169d */
[----:B------:R-:W-:Y:S02]  /*0d00*/  SHF.L.U32 R225, R225, 0x10, RZ ;  /* 0x00000010e1e17819 */ /* 0x000fe400000006ff */
[----:B------:R-:W-:Y:S02]  /*0d10*/  SHF.L.U32 R158, R158, 0x10, RZ ;  /* 0x000000109e9e7819 */ /* 0x000fe400000006ff */
[----:B------:R-:W-:-:S02]  /*0d20*/  MOV R167, R97 ;  /* 0x0000006100a77202 */ /* 0x000fc40000000f00 */
[----:B------:R-:W-:Y:S01]  /*0d30*/  SHF.R.U32.HI R179, RZ, 0x10, R97 ;  /* 0x00000010ffb37819 */ /* 0x000fe20000011661 */
[----:B------:R-:W-:Y:S01]  /*0d40*/  FADD.FTZ R97, -R184, R93 ;  /* 0x0000005db8617221 */ /* 0x000fe20000010100 */
[--C-:B------:R-:W-:Y:S02]  /*0d50*/  SHF.R.U64 R218, R154, 0x10, R155.reuse ;  /* 0x000000109ada7819 */ /* 0x100fe4000000129b */
[----:B------:R-:W-:Y:S02]  /*0d60*/  MOV R215, R155 ;  /* 0x0000009b00d77202 */ /* 0x000fe40000000f00 */
[----:B------:R-:W-:Y:S02]  /*0d70*/  SHF.R.U32.HI R220, RZ, 0x10, R155 ;  /* 0x00000010ffdc7819 */ /* 0x000fe4000001169b */
[----:B------:R-:W-:Y:S02]  /*0d80*/  SHF.L.U32 R231, R163, 0x10, RZ ;  /* 0x00000010a3e77819 */ /* 0x000fe400000006ff */
[----:B------:R-:W-:Y:S01]  /*0d90*/  SHF.L.U32 R159, R157, 0x10, RZ ;  /* 0x000000109d9f7819 */ /* 0x000fe200000006ff */
[----:B------:R-:W-:Y:S01]  /*0da0*/  FMUL.FTZ R213, R68, R225 ;  /* 0x000000e144d57220 */ /* 0x000fe20000410000 */
        /* <DEDUP_REMOVED lines=15> */
[----:B------:R-:W-:Y:S01]  /*0ea0*/  SHF.L.U32 R222, R222, 0x10, RZ ;  /* 0x00000010dede7819 */ /* 0x000fe200000006ff */
[----:B------:R-:W-:-:S04]  /*0eb0*/  @P0 IMAD.WIDE.U32 R152, R171, 0x8, R152 ;  /* 0x00000008ab980825 */ /* 0x000fc800078e0098 */
[C---:B------:R-:W-:Y:S01]  /*0ec0*/  FADD.FTZ R95, -R184.reuse, R158 ;  /* 0x0000009eb85f7221 */ /* 0x040fe20000010100 */
[----:B------:R-:W-:Y:S01]  /*0ed0*/  MOV R205, R92 ;  /* 0x0000005c00cd7202 */ /* 0x000fe20000000f00 */
[C---:B------:R-:W-:Y:S01]  /*0ee0*/  FADD.FTZ R207, -R184.reuse, R207 ;  /* 0x000000cfb8cf7221 */ /* 0x040fe20000010100 */
[----:B------:R-:W-:Y:S01]  /*0ef0*/  MOV R92, R99 ;  /* 0x00000063005c7202 */ /* 0x000fe20000000f00 */
[C---:B------:R-:W-:Y:S01]  /*0f00*/  FADD.FTZ R209, -R184.reuse, R209 ;  /* 0x000000d1b8d17221 */ /* 0x040fe20000010100 */
[----:B------:R-:W-:Y:S01]  /*0f10*/  MOV R195, R154 ;  /* 0x0000009a00c37202 */ /* 0x000fe20000000f00 */
[----:B------:R-:W-:Y:S01]  /*0f20*/  FADD.FTZ R241, -R184, R241 ;  /* 0x000000f1b8f17221 */ /* 0x000fe20000010100 */
[----:B------:R-:W-:Y:S01]  /*0f30*/  SHF.L.U32 R226, R226, 0x10, RZ ;  /* 0x00000010e2e27819 */ /* 0x000fe200000006ff */
[C---:B------:R-:W-:Y:S01]  /*0f40*/  FADD.FTZ R239, -R184.reuse, R239 ;  /* 0x000000efb8ef7221 */ /* 0x040fe20000010100 */
        /* <DEDUP_REMOVED lines=15> */
[----:B------:R-:W-:Y:S01]  /*1040*/  FMUL.FTZ R154, R69, R222 ;  /* 0x000000de459a7220 */ /* 0x000fe20000410000 */
[----:B------:R-:W-:Y:S01]  /*1050*/  FFMA.FTZ R213, R88, R228, R213 ;  /* 0x000000e458d57223 */ /* 0x000fe200000100d5 */
[----:B------:R-:W-:-:S04]  /*1060*/  @P0 IMAD.WIDE.U32 R100, R139, 0x8, R100 ;  /* 0x000000088b640825 */ /* 0x000fc800078e0064 */
[----:B------:R-:W-:Y:S01]  /*1070*/  FMUL.FTZ R184, R168, R95 ;  /* 0x0000005fa8b87220 */ /* 0x000fe20000410000 */
[----:B------:R0:W5:Y:S01]  /*1080*/  @P0 LDG.E.64 R150, desc[UR8][R152.64] ;  /* 0x0000000898960981 */ /* 0x000162000c1e1b00 */
[--C-:B------:R-:W-:Y:S01]  /*1090*/  SHF.R.U64 R206, R104, 0x10, R105.reuse ;  /* 0x0000001068ce7819 */ /* 0x100fe20000001269 */
[----:B------:R-:W-:Y:S01]  /*10a0*/  FMUL.FTZ R243, R70, R223 ;  /* 0x000000df46f37220 */ /* 0x000fe20000410000 */
[----:B------:R-:W-:Y:S01]  /*10b0*/  MOV R197, R105 ;  /* 0x0000006900c57202 */ /* 0x000fe20000000f00 */
[----:B------:R-:W-:Y:S01]  /*10c0*/  FFMA.FTZ R211, R89, R226, R154 ;  /* 0x000000e259d37223 */ /* 0x000fe2000001009a */
[----:B------:R-:W-:Y:S02]  /*10d0*/  SHF.R.U32.HI R204, RZ, 0x10, R105 ;  /* 0x00000010ffcc7819 */ /* 0x000fe40000011669 */
[----:B------:R-:W-:Y:S02]  /*10e0*/  SHF.L.U32 R227, R227, 0x10, RZ ;  /* 0x00000010e3e37819 */ /* 0x000fe400000006ff */
[----:B------:R-:W-:Y:S01]  /*10f0*/  SHF.L.U32 R221, R221, 0x10, RZ ;  /* 0x00000010dddd7819 */ /* 0x000fe200000006ff */
[----:B------:R-:W-:Y:S01]  /*1100*/  FMUL.FTZ R216, R168, R207 ;  /* 0x000000cfa8d87220 */ /* 0x000fe20000410000 */
[----:B0-----:R-:W-:Y:S01]  /*1110*/  SHF.L.U32 R153, R92, 0x10, RZ ;  /* 0x000000105c997819 */ /* 0x001fe200000006ff */
[----:B------:R-:W-:Y:S01]  /*1120*/  FADD.FTZ R92, RZ, R213 ;  /* 0x000000d5ff5c7221 */ /* 0x000fe20000010000 */
[----:B------:R-:W-:Y:S01]  /*1130*/  SHF.L.U32 R105, R167, 0x10, RZ ;  /* 0x00000010a7697819 */ /* 0x000fe200000006ff */
[----:B------:R-:W-:Y:S01]  /*1140*/  FFMA.FTZ R167, R184, R213, RZ ;  /* 0x000000d5b8a77223 */ /* 0x000fe200000100ff */
[----:B------:R-:W-:Y:S01]  /*1150*/  @P0 IMAD.WIDE.U32 R106, R141, 0x8, R106 ;  /* 0x000000088d6a0825 */ /* 0x000fe200078e006a */
[----:B------:R0:W5:Y:S01]  /*1160*/  @P0 LDG.E.64 R144, desc[UR8][R100.64] ;  /* 0x0000000864900981 */ /* 0x000162000c1e1b00 */
[----:B------:R-:W-:-:S02]  /*1170*/  SHF.L.U32 R224, R224, 0x10, RZ ;  /* 0x00000010e0e07819 */ /* 0x000fc400000006ff */
[----:B------:R-:W-:Y:S01]  /*1180*/  FMUL.FTZ R214, R168, R209 ;  /* 0x000000d1a8d67220 */ /* 0x000fe20000410000 */
[----:B------:R-:W-:Y:S01]  /*1190*/  FMUL.FTZ R156, R71, R221 ;  /* 0x000000dd479c7220 */ /* 0x000fe20000410000 */
[----:B------:R-:W-:Y:S01]  /*11a0*/  FFMA.FTZ R209, R90, R227, R243 ;  /* 0x000000e35ad17223 */ /* 0x000fe200000100f3 */
[----:B------:R-:W-:Y:S01]  /*11b0*/  FADD.FTZ R162, R211, R92 ;  /* 0x0000005cd3a27221 */ /* 0x000fe20000010000 */
[----:B------:R-:W-:Y:S01]  /*11c0*/  FMUL.FTZ R202, R168, R97 ;  /* 0x00000061a8ca7220 */ /* 0x000fe20000410000 */
[----:B------:R-:W-:Y:S01]  /*11d0*/  FFMA.FTZ R167, R216, R211, R167 ;  /* 0x000000d3d8a77223 */ /* 0x000fe200000100a7 */
[----:B------:R-:W-:Y:S01]  /*11e0*/  SHF.R.U32.HI R208, RZ, 0x10, R99 ;  /* 0x00000010ffd07819 */ /* 0x000fe20000011663 */
[----:B------:R1:W5:Y:S01]  /*11f0*/  @P0 LDG.E.64 R148, desc[UR8][R106.64] ;  /* 0x000000086a940981 */ /* 0x000362000c1e1b00 */
[----:B0-----:R-:W-:Y:S01]  /*1200*/  SHF.L.U32 R101, R191, 0x10, RZ ;  /* 0x00000010bf657819 */ /* 0x001fe200000006ff */
[----:B------:R-:W-:Y:S01]  /*1210*/  FFMA.FTZ R207, R91, R224, R156 ;  /* 0x000000e05bcf7223 */ /* 0x000fe2000001009c */
[----:B------:R-:W-:Y:S01]  /*1220*/  SHF.L.U32 R219, R219, 0x10, RZ ;  /* 0x00000010dbdb7819 */ /* 0x000fe200000006ff */
[----:B------:R-:W-:Y:S01]  /*1230*/  FADD.FTZ R162, R209, R162 ;  /* 0x000000a2d1a27221 */ /* 0x000fe20000010000 */
[----:B------:R-:W-:-:S02]  /*1240*/  SHF.L.U32 R94, R188, 0x10, RZ ;  /* 0x00000010bc5e7819 */ /* 0x000fc400000006ff */
[----:B------:R-:W-:Y:S01]  /*1250*/  SHF.L.U32 R99, R187, 0x10, RZ ;  /* 0x00000010bb637819 */ /* 0x000fe200000006ff */
[----:B------:R-:W-:Y:S01]  /*1260*/  FMUL.FTZ R187, R64, R101 ;  /* 0x0000006540bb7220 */ /* 0x000fe20000410000 */
[----:B------:R-:W-:Y:S01]  /*1270*/  @P0 IMAD.WIDE.U32 R102, R140, 0x8, R102 ;  /* 0x000000088c660825 */ /* 0x000fe200078e0066 */
[----:B-1----:R-:W-:-:S03]  /*1280*/  SHF.L.U32 R107, R181, 0x10, RZ ;  /* 0x00000010b56b7819 */ /* 0x002fc600000006ff */
        /* <DEDUP_REMOVED lines=8> */
[----:B------:R0:W5:Y:S01]  /*1310*/  @P0 LDG.E.64 R146, desc[UR8][R102.64] ;  /* 0x0000000866920981 */ /* 0x000162000c1e1b00 */
[----:B------:R-:W-:Y:S01]  /*1320*/  SHF.L.U32 R96, R189, 0x10, RZ ;  /* 0x00000010bd607819 */ /* 0x000fe200000006ff */
[----:B------:R-:W-:Y:S01]  /*1330*/  FMUL.FTZ R191, R66, R95 ;  /* 0x0000005f42bf7220 */ /* 0x000fe20000410000 */
[----:B------:R-:W-:Y:S01]  /*1340*/  FFMA.FTZ R189, R85, R217, R156 ;  /* 0x000000d955bd7223 */ /* 0x000fe2000001009c */
[----:B------:R-:W-:Y:S01]  /*1350*/  FADD.FTZ R162, R187, R162 ;  /* 0x000000a2bba27221 */ /* 0x000fe20000010000 */
[----:B------:R-:W-:Y:S01]  /*1360*/  FMUL.FTZ R198, R168, R229 ;  /* 0x000000e5a8c67220 */ /* 0x000fe20000410000 */
[----:B------:R-:W-:Y:S01]  /*1370*/  FFMA.FTZ R181, R194, R187, R181 ;  /* 0x000000bbc2b57223 */ /* 0x000fe200000100b5 */
[----:B0-----:R-:W-:Y:S01]  /*1380*/  SHF.L.U32 R103, R190, 0x10, RZ ;  /* 0x00000010be677819 */ /* 0x001fe200000006ff */
[----:B------:R-:W-:Y:S01]  /*1390*/  FMUL.FTZ R158, R67, R96 ;  /* 0x00000060439e7220 */ /* 0x000fe20000410000 */
[----:B------:R-:W-:Y:S01]  /*13a0*/  SHF.L.U32 R98, R192, 0x10, RZ ;  /* 0x00000010c0627819 */ /* 0x000fe200000006ff */
[----:B------:R-:W-:Y:S01]  /*13b0*/  FADD.FTZ R162, R189, R162 ;  /* 0x000000a2bda27221 */ /* 0x000fe20000010000 */
[----:B------:R-:W-:Y:S01]  /*13c0*/  FMUL.FTZ R196, R168, R239 ;  /* 0x000000efa8c47220 */ /* 0x000fe20000410000 */
[----:B------:R-:W-:Y:S01]  /*13d0*/  FFMA.FTZ R191, R86, R103, R191 ;  /* 0x0000006756bf7223 */ /* 0x000fe200000100bf */
[----:B------:R-:W-:Y:S01]  /*13e0*/  FFMA.FTZ R181, R198, R189, R181 ;  /* 0x000000bdc6b57223 */ /* 0x000fe200000100b5 */
[----:B------:R-:W-:Y:S01]  /*13f0*/  MOV R199, R104 ;  /* 0x0000006800c77202 */ /* 0x000fe20000000f00 */
[----:B------:R-:W-:Y:S01]  /*1400*/  FMUL.FTZ R200, R168, R193 ;  /* 0x000000c1a8c87220 */ /* 0x000fe20000410000 */
[----:B------:R-:W-:Y:S01]  /*1410*/  SHF.L.U32 R106, R169, 0x10, RZ ;  /* 0x00000010a96a7819 */ /* 0x000fe200000006ff */
[----:B------:R-:W-:Y:S01]  /*1420*/  FFMA.FTZ R193, R87, R98, R158 ;  /* 0x0000006257c17223 */ /* 0x000fe2000001009e */
[----:B------:R-:W-:Y:S01]  /*1430*/  SHF.L.U32 R104, R179, 0x10, RZ ;  /* 0x00000010b3687819 */ /* 0x000fe200000006ff */
[----:B------:R-:W-:Y:S01]  /*1440*/  FMUL.FTZ R179, R60, R107 ;  /* 0x0000006b3cb37220 */ /* 0x000fe20000410000 */
[----:B------:R-:W-:Y:S01]  /*1450*/  FADD.FTZ R162, R191, R162 ;  /* 0x000000a2bfa27221 */ /* 0x000fe20000010000 */
[----:B------:R-:W-:Y:S01]  /*1460*/  FFMA.FTZ R181, R196, R191, R181 ;  /* 0x000000bfc4b57223 */ /* 0x000fe200000100b5 */
[----:B------:R-:W-:Y:S01]  /*1470*/  SHF.L.U32 R102, R182, 0x10, RZ ;  /* 0x00000010b6667819 */ /* 0x000fe200000006ff */
[----:B------:R-:W-:Y:S01]  /*1480*/  FMUL.FTZ R160, R61, R106 ;  /* 0x0000006a3da07220 */ /* 0x000fe20000410000 */
[----:B------:R-:W-:Y:S01]  /*1490*/  SHF.L.U32 R152, R166, 0x10, RZ ;  /* 0x00000010a6987819 */ /* 0x000fe200000006ff */
[----:B------:R-:W-:Y:S01]  /*14a0*/  FMUL.FTZ R166, R168, R231 ;  /* 0x000000e7a8a67220 */ /* 0x000fe20000410000 */
[----:B------:R-:W-:Y:S01]  /*14b0*/  FFMA.FTZ R179, R80, R99, R179 ;  /* 0x0000006350b37223 */ /* 0x000fe200000100b3 */
[----:B------:R-:W-:Y:S01]  /*14c0*/  FADD.FTZ R162, R193, R162 ;  /* 0x000000a2c1a27221 */ /* 0x000fe20000010000 */
[----:B------:R-:W-:Y:S01]  /*14d0*/  FMUL.FTZ R186, R168, R237 ;  /* 0x000000eda8ba7220 */ /* 0x000fe20000410000 */
[----:B------:R-:W-:Y:S01]  /*14e0*/  FFMA.FTZ R231, R200, R193, R181 ;  /* 0x000000c1c8e77223 */ /* 0x000fe200000100b5 */
[----:B------:R-:W-:Y:S01]  /*14f0*/  SHF.L.U32 R97, R180, 0x10, RZ ;  /* 0x00000010b4617819 */ /* 0x000fe200000006ff */
[----:B------:R-:W-:Y:S01]  /*1500*/  FFMA.FTZ R181, R81, R102, R160 ;  /* 0x0000006651b57223 */ /* 0x000fe200000100a0 */
[----:B------:R-:W-:Y:S01]  /*1510*/  SHF.L.U32 R100, R183, 0x10, RZ ;  /* 0x00000010b7647819 */ /* 0x000fe200000006ff */
[----:B------:R-:W-:Y:S01]  /*1520*/  FMUL.FTZ R183, R62, R105 ;  /* 0x000000693eb77220 */ /* 0x000fe20000410000 */
        /* <DEDUP_REMOVED lines=24> */
[----:B------:R-:W-:Y:S01]  /*16b0*/  FMUL.FTZ R167, R58, R153 ;  /* 0x000000993aa77220 */ /* 0x000fe20000410000 */
[----:B------:R-:W-:Y:S01]  /*16c0*/  FFMA.FTZ R165, R77, R212, R92 ;  /* 0x000000d44da57223 */ /* 0x000fe2000001005c */
[----:B------:R-:W-:Y:S01]  /*16d0*/  FADD.FTZ R162, R163, R162 ;  /* 0x000000a2a3a27221 */ /* 0x000fe20000010000 */
[----:B------:R-:W-:Y:S01]  /*16e0*/  FFMA.FTZ R231, R164, R163, R231 ;  /* 0x000000a3a4e77223 */ /* 0x000fe200000100e7 */
[----:B------:R-:W-:Y:S01]  /*16f0*/  SHF.L.U32 R195, R195, 0x10, RZ ;  /* 0x00000010c3c37819 */ /* 0x000fe200000006ff */
[----:B------:R-:W-:Y:S01]  /*1700*/  FMUL.FTZ R156, R59, R208 ;  /* 0x000000d03b9c7220 */ /* 0x000fe20000410000 */
[----:B------:R-:W-:Y:S01]  /*1710*/  SHF.L.U32 R210, R210, 0x10, RZ ;  /* 0x00000010d2d27819 */ /* 0x000fe200000006ff */
        /* <DEDUP_REMOVED lines=26> */
[----:B------:R-:W-:Y:S01]  /*18c0*/  FFMA.FTZ R160, R74, R197, R233 ;  /* 0x000000c54aa07223 */ /* 0x000fe200000100e9 */
[----:B------:R-:W-:Y:S01]  /*18d0*/  FADD.FTZ R229, R92, R157 ;  /* 0x0000009d5ce57221 */ /* 0x000fe20000010000 */
[----:B------:R-:W-:Y:S01]  /*18e0*/  FMUL.FTZ R159, R168, R159 ;  /* 0x0000009fa89f7220 */ /* 0x000fe20000410000 */
        /* <DEDUP_REMOVED lines=39> */
.L_x_1204:
[----:B------:R-:W-:Y:S05]  /*1b60*/  BSYNC.RECONVERGENT B0 ;  /* 0x0000000000007941 */ /* 0x000fea0003800200 */
.L_x_1203:
        /* <DEDUP_REMOVED lines=127> */
[-C--:B------:R-:W-:Y:S01]  /*2360*/  FFMA.FTZ R214, R214, R102.reuse, R103 ;  /* 0x00000066d6d67223 */ /* 0x080fe20000010067 */
[----:B------:R-:W-:Y:S01]  /*2370*/  SHF.R.U64 R97, R142, 0x10, R143 ;  /* 0x000000108e617819 */ /* 0x000fe2000000128f */
[-C--:B------:R-:W-:Y:S01]  /*2380*/  FFMA.FTZ R216, R216, R102.reuse, R103 ;  /* 0x00000066d8d87223 */ /* 0x080fe20000010067 */
[----:B------:R-:W-:Y:S01]  /*2390*/  SHF.L.U32 R93, R92, 0x10, RZ ;  /* 0x000000105c5d7819 */ /* 0x000fe200000006ff */
[----:B------:R-:W-:Y:S01]  /*23a0*/  FADD.FTZ R209, R209, -R202 ;  /* 0x800000cad1d17221 */ /* 0x000fe20000010000 */
[----:B------:R-:W-:Y:S01]  /*23b0*/  SHF.R.U32.HI R92, RZ, 0x10, R143 ;  /* 0x00000010ff5c7819 */ /* 0x000fe2000001168f */
[----:B------:R-:W-:Y:S01]  /*23c0*/  FADD.FTZ R207, R207, -R214 ;  /* 0x800000d6cfcf7221 */ /* 0x000fe20000010000 */
[----:B------:R-:W-:Y:S01]  /*23d0*/  FFMA.FTZ R184, R184, R102, R103 ;  /* 0x00000066b8b87223 */ /* 0x000fe20000010067 */
[----:B------:R-:W-:Y:S01]  /*23e0*/  FFMA.FTZ R94, R168, R209, R93 ;  /* 0x000000d1a85e7223 */ /* 0x000fe2000001005d */
[----:B------:R-:W-:Y:S01]  /*23f0*/  SHF.L.U32 R93, R92, 0x10, RZ ;  /* 0x000000105c5d7819 */ /* 0x000fe200000006ff */
[----:B------:R-:W-:Y:S01]  /*2400*/  FADD.FTZ R211, R211, -R216 ;  /* 0x800000d8d3d37221 */ /* 0x000fe20000010000 */
[----:B------:R-:W-:Y:S01]  /*2410*/  MOV R92, R142 ;  /* 0x0000008e005c7202 */ /* 0x000fe20000000f00 */
[----:B------:R-:W-:Y:S01]  /*2420*/  FADD.FTZ R213, R213, -R184 ;  /* 0x800000b8d5d57221 */ /* 0x000fe20000010000 */
[----:B------:R-:W-:Y:S01]  /*2430*/  SHF.L.U32 R97, R97, 0x10, RZ ;  /* 0x0000001061617819 */ /* 0x000fe200000006ff */
[----:B------:R-:W-:Y:S01]  /*2440*/  FFMA.FTZ R95, R168, R207, R93 ;  /* 0x000000cfa85f7223 */ /* 0x000fe2000001005d */
[----:B------:R-:W-:Y:S01]  /*2450*/  SHF.L.U32 R93, R92, 0x10, RZ ;  /* 0x000000105c5d7819 */ /* 0x000fe200000006ff */
[-C--:B------:R-:W-:Y:S01]  /*2460*/  FFMA.FTZ R198, R198, R102.reuse, R103 ;  /* 0x00000066c6c67223 */ /* 0x080fe20000010067 */
[----:B------:R-:W-:Y:S01]  /*2470*/  MOV R92, R145 ;  /* 0x00000091005c7202 */ /* 0x000fe20000000f00 */
[----:B------:R-:W-:Y:S01]  /*2480*/  FFMA.FTZ R96, R168, R211, R97 ;  /* 0x000000d3a8607223 */ /* 0x000fe20000010061 */
[----:B------:R-:W-:Y:S01]  /*2490*/  SHF.R.U64 R105, R144, 0x10, R145 ;  /* 0x0000001090697819 */ /* 0x000fe20000001291 */
[----:B------:R-:W-:Y:S01]  /*24a0*/  FFMA.FTZ R93, R168, R213, R93 ;  /* 0x000000d5a85d7223 */ /* 0x000fe2000001005d */
[----:B------:R-:W-:Y:S01]  /*24b0*/  SHF.L.U32 R97, R92, 0x10, RZ ;  /* 0x000000105c617819 */ /* 0x000fe200000006ff */
[----:B------:R-:W-:Y:S01]  /*24c0*/  FFMA.FTZ R194, R194, R102, R103 ;  /* 0x00000066c2c27223 */ /* 0x000fe20000010067 */
[----:B------:R-:W-:Y:S01]  /*24d0*/  MOV R92, R144 ;  /* 0x00000090005c7202 */ /* 0x000fe20000000f00 */
[----:B------:R0:W-:Y:S01]  /*24e0*/  F2F.BF16.F32 R99, R93 ;  /* 0x0000005d00637304 */ /* 0x0001e20000202000 */
[----:B------:R-:W-:Y:S01]  /*24f0*/  SHF.R.U32.HI R101, RZ, 0x10, R145 ;  /* 0x00000010ff657819 */ /* 0x000fe20000011691 */
[-C--:B------:R-:W-:Y:S01]  /*2500*/  FFMA.FTZ R200, R200, R102.reuse, R103 ;  /* 0x00000066c8c87223 */ /* 0x080fe20000010067 */
[----:B------:R-:W-:Y:S01]  /*2510*/  SHF.L.U32 R105, R105, 0x10, RZ ;  /* 0x0000001069697819 */ /* 0x000fe200000006ff */
[----:B------:R-:W-:Y:S01]  /*2520*/  FADD.FTZ R189, R189, -R198 ;  /* 0x800000c6bdbd7221 */ /* 0x000fe20000010000 */
[----:B------:R-:W-:Y:S01]  /*2530*/  FADD.FTZ R187, R187, -R194 ;  /* 0x800000c2bbbb7221 */ /* 0x000fe20000010000 */
[----:B------:R-:W-:Y:S01]  /*2540*/  SHF.L.U32 R101, R101, 0x10, RZ ;  /* 0x0000001065657819 */ /* 0x000fe200000006ff */
[----:B------:R-:W-:Y:S01]  /*2550*/  FADD.FTZ R193, R193, -R200 ;  /* 0x800000c8c1c17221 */ /* 0x000fe20000010000 */
[----:B------:R-:W-:Y:S01]  /*2560*/  FFMA.FTZ R100, R168, R189, R105 ;  /* 0x000000bda8647223 */ /* 0x000fe20000010069 */
[----:B0-----:R-:W-:Y:S01]  /*2570*/  SHF.L.U32 R93, R92, 0x10, RZ ;  /* 0x000000105c5d7819 */ /* 0x001fe200000006ff */
[-C--:B------:R-:W-:Y:S01]  /*2580*/  FFMA.FTZ R188, R188, R102.reuse, R103 ;  /* 0x00000066bcbc7223 */ /* 0x080fe20000010067 */
[----:B------:R-:W-:Y:S01]  /*2590*/  MOV R92, R147 ;  /* 0x00000093005c7202 */ /* 0x000fe20000000f00 */
[----:B------:R-:W-:Y:S01]  /*25a0*/  FFMA.FTZ R98, R168, R193, R101 ;  /* 0x000000c1a8627223 */ /* 0x000fe20000010065 */
[-C--:B------:R-:W-:Y:S01]  /*25b0*/  FFMA.FTZ R166, R166, R102.reuse, R103 ;  /* 0x00000066a6a67223 */ /* 0x080fe20000010067 */
[----:B------:R-:W-:Y:S01]  /*25c0*/  FFMA.FTZ R93, R168, R187, R93 ;  /* 0x000000bba85d7223 */ /* 0x000fe2000001005d */
[----:B------:R-:W-:Y:S01]  /*25d0*/  SHF.L.U32 R105, R92, 0x10, RZ ;  /* 0x000000105c697819 */ /* 0x000fe200000006ff */
[--C-:B------:R-:W-:Y:S01]  /*25e0*/  FFMA.FTZ R186, R186, R102, R103.reuse ;  /* 0x00000066baba7223 */ /* 0x100fe20000010067 */
[----:B------:R-:W-:Y:S01]  /*25f0*/  MOV R92, R146 ;  /* 0x00000092005c7202 */ /* 0x000fe20000000f00 */
[----:B------:R0:W-:Y:S01]  /*2600*/  F2F.BF16.F32 R101, R93 ;  /* 0x0000005d00657304 */ /* 0x0001e20000202000 */
[----:B------:R-:W-:Y:S01]  /*2610*/  FADD.FTZ R183, R183, -R188 ;  /* 0x800000bcb7b77221 */ /* 0x000fe20000010000 */
[----:B------:R-:W-:Y:S01]  /*2620*/  FADD.FTZ R167, R167, -R166 ;  /* 0x800000a6a7a77221 */ /* 0x000fe20000010000 */
[----:B------:R-:W-:Y:S01]  /*2630*/  FADD.FTZ R179, R179, -R186 ;  /* 0x800000bab3b37221 */ /* 0x000fe20000010000 */
[-C--:B------:R-:W-:Y:S01]  /*2640*/  FFMA.FTZ R164, R164, R102.reuse, R103 ;  /* 0x00000066a4a47223 */ /* 0x080fe20000010067 */
[----:B------:R-:W-:Y:S01]  /*2650*/  FFMA.FTZ R105, R168, R183, R105 ;  /* 0x000000b7a8697223 */ /* 0x000fe20000010069 */
[-C--:B------:R-:W-:Y:S01]  /*2660*/  FFMA.FTZ R180, R180, R102.reuse, R103 ;  /* 0x00000066b4b47223 */ /* 0x080fe20000010067 */
[----:B------:R-:W-:Y:S01]  /*2670*/  SHF.R.U32.HI R107, RZ, 0x10, R147 ;  /* 0x00000010ff6b7819 */ /* 0x000fe20000011693 */
[----:B------:R-:W-:Y:S01]  /*2680*/  FADD.FTZ R163, R163, -R164 ;  /* 0x800000a4a3a37221 */ /* 0x000fe20000010000 */
[----:B0-----:R-:W-:Y:S01]  /*2690*/  SHF.L.U32 R93, R92, 0x10, RZ ;  /* 0x000000105c5d7819 */ /* 0x001fe200000006ff */
[----:B------:R-:W-:Y:S01]  /*26a0*/  F2F.BF16.F32 R104, R105 ;  /* 0x0000006900687304 */ /* 0x000fe20000202000 */
[----:B------:R-:W-:Y:S01]  /*26b0*/  MOV R92, R149 ;  /* 0x00000095005c7202 */ /* 0x000fe20000000f00 */
[----:B------:R-:W-:Y:S01]  /*26c0*/  FADD.FTZ R165, R165, -R180 ;  /* 0x800000b4a5a57221 */ /* 0x000fe20000010000 */
[-C--:B------:R-:W-:Y:S01]  /*26d0*/  FFMA.FTZ R192, R192, R102.reuse, R103 ;  /* 0x00000066c0c07223 */ /* 0x080fe20000010067 */
[----:B------:R-:W-:Y:S01]  /*26e0*/  FFMA.FTZ R93, R168, R179, R93 ;  /* 0x000000b3a85d7223 */ /* 0x000fe2000001005d */
[----:B------:R-:W-:Y:S01]  /*26f0*/  SHF.L.U32 R153, R92, 0x10, RZ ;  /* 0x000000105c997819 */ /* 0x000fe200000006ff */
[----:B------:R-:W-:Y:S01]  /*2700*/  FFMA.FTZ R196, R196, R102, R103 ;  /* 0x00000066c4c47223 */ /* 0x000fe20000010067 */
[----:B------:R-:W-:Y:S01]  /*2710*/  SHF.R.U32.HI R92, RZ, 0x10, R149 ;  /* 0x00000010ff5c7819 */ /* 0x000fe20000011695 */
[----:B------:R0:W-:Y:S01]  /*2720*/  F2F.BF16.F32 R105, R93 ;  /* 0x0000005d00697304 */ /* 0x0001e20000202000 */
[----:B------:R-:W-:Y:S01]  /*2730*/  SHF.L.U32 R107, R107, 0x10, RZ ;  /* 0x000000106b6b7819 */ /* 0x000fe200000006ff */
[----:B------:R-:W-:Y:S01]  /*2740*/  FFMA.FTZ R153, R168, R167, R153 ;  /* 0x000000a7a8997223 */ /* 0x000fe20000010099 */
[----:B------:R-:W-:Y:S01]  /*2750*/  SHF.L.U32 R167, R92, 0x10, RZ ;  /* 0x000000105ca77819 */ /* 0x000fe200000006ff */
[----:B------:R-:W-:Y:S01]  /*2760*/  FADD.FTZ R185, R185, -R192 ;  /* 0x800000c0b9b97221 */ /* 0x000fe20000010000 */
[----:B------:R-:W-:Y:S01]  /*2770*/  MOV R92, R148 ;  /* 0x00000094005c7202 */ /* 0x000fe20000000f00 */
[-C--:B------:R-:W-:Y:S01]  /*2780*/  FFMA.FTZ R159, R159, R102.reuse, R103 ;  /* 0x000000669f9f7223 */ /* 0x080fe20000010067 */
[----:B------:R-:W-:Y:S01]  /*2790*/  FADD.FTZ R191, R191, -R196 ;  /* 0x800000c4bfbf7221 */ /* 0x000fe20000010000 */
        /* <DEDUP_REMOVED lines=8> */
[-C--:B------:R-:W-:Y:S01]  /*2820*/  FFMA.FTZ R190, R190, R102.reuse, R103 ;  /* 0x00000066bebe7223 */ /* 0x080fe20000010067 */
[----:B------:R-:W-:Y:S01]  /*2830*/  SHF.R.U32.HI R92, RZ, 0x10, R151 ;  /* 0x00000010ff5c7819 */ /* 0x000fe20000011697 */
[----:B------:R0:W-:Y:S01]  /*2840*/  F2F.BF16.F32 R153, R93 ;  /* 0x0000005d00997304 */ /* 0x0001e20000202000 */
[C---:B------:R-:W-:Y:S01]  /*2850*/  FFMA.FTZ R97, R168.reuse, R191, R97 ;  /* 0x000000bfa8617223 */ /* 0x040fe20000010061 */
[----:B------:R-:W-:Y:S01]  /*2860*/  FFMA.FTZ R163, R168, R165, R163 ;  /* 0x000000a5a8a37223 */ /* 0x000fe200000100a3 */
[----:B------:R-:W-:Y:S01]  /*2870*/  SHF.L.U32 R165, R92, 0x10, RZ ;  /* 0x000000105ca57819 */ /* 0x000fe200000006ff */
[-CC-:B------:R-:W-:Y:S01]  /*2880*/  FFMA.FTZ R158, R158, R102.reuse, R103.reuse ;  /* 0x000000669e9e7223 */ /* 0x180fe20000010067 */
[----:B------:R-:W-:Y:S01]  /*2890*/  MOV R92, R151 ;  /* 0x00000097005c7202 */ /* 0x000fe20000000f00 */
[----:B------:R-:W-:Y:S01]  /*28a0*/  FADD.FTZ R181, R181, -R190 ;  /* 0x800000beb5b57221 */ /* 0x000fe20000010000 */
[----:B------:R-:W-:Y:S01]  /*28b0*/  SHF.L.U32 R107, R107, 0x10, RZ ;  /* 0x000000106b6b7819 */ /* 0x000fe200000006ff */
[-C--:B------:R-:W-:Y:S01]  /*28c0*/  FFMA.FTZ R182, R182, R102.reuse, R103 ;  /* 0x00000066b6b67223 */ /* 0x080fe20000010067 */
[----:B0-----:R-:W-:Y:S01]  /*28d0*/  SHF.L.U32 R93, R92, 0x10, RZ ;  /* 0x000000105c5d7819 */ /* 0x001fe200000006ff */
[----:B------:R-:W-:Y:S01]  /*28e0*/  FADD.FTZ R157, R157, -R158 ;  /* 0x8000009e9d9d7221 */ /* 0x000fe20000010000 */
[----:B------:R-:W-:Y:S01]  /*28f0*/  SHF.R.U64 R92, R150, 0x10, R151 ;  /* 0x00000010965c7819 */ /* 0x000fe20000001297 */
[----:B------:R-:W-:Y:S01]  /*2900*/  F2F.BF16.F32 R97, R97 ;  /* 0x0000006100617304 */ /* 0x000fe20000202000 */
[C---:B------:R-:W-:Y:S01]  /*2910*/  FFMA.FTZ R107, R168.reuse, R181, R107 ;  /* 0x000000b5a86b7223 */ /* 0x040fe2000001006b */
[----:B------:R-:W-:Y:S01]  /*2920*/  FFMA.FTZ R159, R168, R159, R93 ;  /* 0x0000009fa89f7223 */ /* 0x000fe2000001005d */
[----:B------:R-:W-:Y:S01]  /*2930*/  SHF.L.U32 R93, R92, 0x10, RZ ;  /* 0x000000105c5d7819 */ /* 0x000fe200000006ff */
[--C-:B------:R-:W-:Y:S01]  /*2940*/  FFMA.FTZ R162, R162, R102, R103.reuse ;  /* 0x00000066a2a27223 */ /* 0x100fe20000010067 */
[----:B------:R-:W-:Y:S01]  /*2950*/  MOV R92, R150 ;  /* 0x00000096005c7202 */ /* 0x000fe20000000f00 */
[----:B------:R-:W-:Y:S01]  /*2960*/  FADD.FTZ R169, R169, -R182 ;  /* 0x800000b6a9a97221 */ /* 0x000fe20000010000 */
[----:B------:R-:W-:Y:S01]  /*2970*/  FFMA.FTZ R103, R155, R102, R103 ;  /* 0x000000669b677223 */ /* 0x000fe20000010067 */
[----:B------:R-:W-:Y:S01]  /*2980*/  F2F.BF16.F32 R98, R98 ;  /* 0x0000006200627304 */ /* 0x000fe20000202000 */
[----:B------:R-:W-:Y:S01]  /*2990*/  FFMA.FTZ R157, R168, R157, R93 ;  /* 0x0000009da89d7223 */ /* 0x000fe2000001005d */
[----:B------:R-:W-:Y:S01]  /*29a0*/  SHF.L.U32 R155, R92, 0x10, RZ ;  /* 0x000000105c9b7819 */ /* 0x000fe200000006ff */
[----:B------:R-:W-:Y:S01]  /*29b0*/  FADD.FTZ R161, R161, -R162 ;  /* 0x800000a2a1a17221 */ /* 0x000fe20000010000 */
[----:B------:R-:W0:Y:S01]  /*29c0*/  LDC.64 R92, c[0x0][0x468] ;  /* 0x00011a00ff5c7b82 */ /* 0x000e220000000a00 */
[----:B------:R-:W-:Y:S01]  /*29d0*/  FFMA.FTZ R167, R168, R169, R167 ;  /* 0x000000a9a8a77223 */ /* 0x000fe200000100a7 */
[----:B------:R-:W-:Y:S01]  /*29e0*/  FADD.FTZ R103, R154, -R103 ;  /* 0x800000679a677221 */ /* 0x000fe20000010000 */
[C---:B------:R-:W-:Y:S01]  /*29f0*/  FFMA.FTZ R161, R168.reuse, R161, R165 ;  /* 0x000000a1a8a17223 */ /* 0x040fe200000100a5 */
[----:B------:R-:W-:Y:S02]  /*2a00*/  F2F.BF16.F32 R96, R96 ;  /* 0x0000006000607304 */ /* 0x000fe40000202000 */
[----:B------:R-:W-:-:S06]  /*2a10*/  FFMA.FTZ R155, R168, R103, R155 ;  /* 0x00000067a89b7223 */ /* 0x000fcc000001009b */
[----:B------:R-:W-:Y:S08]  /*2a20*/  F2F.BF16.F32 R94, R94 ;  /* 0x0000005e005e7304 */ /* 0x000ff00000202000 */
[----:B------:R-:W1:Y:S08]  /*2a30*/  F2F.BF16.F32 R95, R95 ;  /* 0x0000005f005f7304 */ /* 0x000e700000202000 */
[----:B------:R-:W2:Y:S01]  /*2a40*/  F2F.BF16.F32 R100, R100 ;  /* 0x0000006400647304 */ /* 0x000ea20000202000 */
[----:B-1----:R-:W-:-:S07]  /*2a50*/  PRMT R103, R94, 0x5410, R95 ;  /* 0x000054105e677816 */ /* 0x002fce000000005f */
[----:B------:R-:W-:Y:S01]  /*2a60*/  F2F.BF16.F32 R107, R107 ;  /* 0x0000006b006b7304 */ /* 0x000fe20000202000 */
[----:B--2---:R-:W-:-:S07]  /*2a70*/  IMAD.WIDE.U32 R94, R100, 0x10000, RZ ;  /* 0x00010000645e7825 */ /* 0x004fce00078e00ff */
[----:B------:R-:W1:Y:S01]  /*2a80*/  F2F.BF16.F32 R185, R185 ;  /* 0x000000b900b97304 */ /* 0x000e620000202000 */
[----:B------:R-:W-:-:S07]  /*2a90*/  LOP3.LUT R94, R94, R101, RZ, 0xfc, !PT ;  /* 0x000000655e5e7212 */ /* 0x000fce00078efcff */
[----:B------:R-:W-:Y:S01]  /*2aa0*/  F2F.BF16.F32 R163, R163 ;  /* 0x000000a300a37304 */ /* 0x000fe20000202000 */
[----:B-1----:R-:W-:-:S07]  /*2ab0*/  PRMT R185, R104, 0x5410, R185 ;  /* 0x0000541068b97816 */ /* 0x002fce00000000b9 */
[----:B------:R-:W1:Y:S08]  /*2ac0*/  F2F.BF16.F32 R167, R167 ;  /* 0x000000a700a77304 */ /* 0x000e700000202000 */
[----:B------:R-:W2:Y:S01]  /*2ad0*/  F2F.BF16.F32 R157, R157 ;  /* 0x0000009d009d7304 */ /* 0x000ea20000202000 */
[----:B-1----:R-:W-:-:S07]  /*2ae0*/  PRMT R167, R106, 0x5410, R167 ;  /* 0x000054106aa77816 */ /* 0x002fce00000000a7 */
[----:B------:R1:W-:Y:S01]  /*2af0*/  F2F.BF16.F32 R152, R161 ;  /* 0x000000a100987304 */ /* 0x0003e20000202000 */
[----:B--2---:R-:W-:-:S07]  /*2b00*/  IMAD.WIDE.U32 R100, R157, 0x10000, RZ ;  /* 0x000100009d647825 */ /* 0x004fce00078e00ff */
[----:B------:R-:W2:Y:S01]  /*2b10*/  F2F.BF16.F32 R159, R159 ;  /* 0x0000009f009f7304 */ /* 0x000ea20000202000 */
[----:B-1----:R-:W-:Y:S01]  /*2b20*/  PRMT R161, R97, 0x5410, R98 ;  /* 0x0000541061a17816 */ /* 0x002fe20000000062 */
[----:B------:R-:W-:-:S03]  /*2b30*/  IMAD.WIDE.U32 R96, R96, 0x10000, RZ ;  /* 0x0001000060607825 */ /* 0x000fc600078e00ff */
[----:B------:R-:W-:-:S03]  /*2b40*/  LOP3.LUT R95, R161, R95, RZ, 0xfc, !PT ;  /* 0x0000005fa15f7212 */ /* 0x000fc600078efcff */
[----:B------:R-:W1:Y:S01]  /*2b50*/  F2F.BF16.F32 R155, R155 ;  /* 0x0000009b009b7304 */ /* 0x000e620000202000 */
[----:B------:R-:W-:Y:S02]  /*2b60*/  LOP3.LUT R103, R103, R97, RZ, 0xfc, !PT ;  /* 0x0000006167677212 */ /* 0x000fe400078efcff */
[----:B------:R-:W-:Y:S01]  /*2b70*/  LOP3.LUT R102, R96, R99, RZ, 0xfc, !PT ;  /* 0x0000006360667212 */ /* 0x000fe200078efcff */
[----:B------:R-:W-:Y:S01]  /*2b80*/  IMAD.WIDE.U32 R96, R107, 0x10000, RZ ;  /* 0x000100006b607825 */ /* 0x000fe200078e00ff */
[----:B--2---:R-:W-:-:S03]  /*2b90*/  PRMT R159, R159, 0x5410, R152 ;  /* 0x000054109f9f7816 */ /* 0x004fc60000000098 */
[----:B------:R-:W-:Y:S01]  /*2ba0*/  IMAD.WIDE.U32 R98, R163, 0x10000, RZ ;  /* 0x00010000a3627825 */ /* 0x000fe200078e00ff */
[----:B------:R-:W-:Y:S02]  /*2bb0*/  LOP3.LUT R96, R96, R105, RZ, 0xfc, !PT ;  /* 0x0000006960607212 */ /* 0x000fe400078efcff */
[----:B------:R-:W-:Y:S01]  /*2bc0*/  LOP3.LUT R97, R185, R97, RZ, 0xfc, !PT ;  /* 0x00000061b9617212 */ /* 0x000fe200078efcff */
[--C-:B0-----:R-:W-:Y:S01]  /*2bd0*/  IMAD.WIDE.U32 R104, R138, 0x8, R92.reuse ;  /* 0x000000088a687825 */ /* 0x101fe200078e005c */
[----:B------:R-:W-:Y:S02]  /*2be0*/  LOP3.LUT R99, R167, R99, RZ, 0xfc, !PT ;  /* 0x00000063a7637212 */ /* 0x000fe400078efcff */
[----:B------:R-:W-:Y:S01]  /*2bf0*/  LOP3.LUT R98, R98, R153, RZ, 0xfc, !PT ;  /* 0x0000009962627212 */ /* 0x000fe200078efcff */
[--C-:B------:R-:W-:Y:S01]  /*2c00*/  IMAD.WIDE.U32 R106, R139, 0x8, R92.reuse ;  /* 0x000000088b6a7825 */ /* 0x100fe200078e005c */
[----:B------:R-:W-:Y:S01]  /*2c10*/  LOP3.LUT R101, R159, R101, RZ, 0xfc, !PT ;  /* 0x000000659f657212 */ /* 0x000fe200078efcff */
[----:B------:R0:W-:Y:S01]  /*2c20*/  STG.E.64 desc[UR8][R104.64], R102 ;  /* 0x0000006668007986 */ /* 0x0001e2000c101b08 */
[----:B-1----:R-:W-:Y:S01]  /*2c30*/  LOP3.LUT R100, R100, R155, RZ, 0xfc, !PT ;  /* 0x0000009b64647212 */ /* 0x002fe200078efcff */
[----:B------:R-:W-:-:S02]  /*2c40*/  IMAD.WIDE.U32 R138, R140, 0x8, R92 ;  /* 0x000000088c8a7825 */ /* 0x000fc400078e005c */
[----:B------:R0:W-:Y:S02]  /*2c50*/  STG.E.64 desc[UR8][R106.64], R94 ;  /* 0x0000005e6a007986 */ /* 0x0001e4000c101b08 */
[--C-:B------:R-:W-:Y:S02]  /*2c60*/  IMAD.WIDE.U32 R140, R141, 0x8, R92.reuse ;  /* 0x000000088d8c7825 */ /* 0x100fe400078e005c */
[----:B------:R0:W-:Y:S02]  /*2c70*/  STG.E.64 desc[UR8][R138.64], R96 ;  /* 0x000000608a007986 */ /* 0x0001e4000c101b08 */
[----:B------:R-:W-:Y:S02]  /*2c80*/  IMAD.WIDE.U32 R92, R171, 0x8, R92 ;  /* 0x00000008ab5c7825 */ /* 0x000fe400078e005c */
[----:B------:R0:W-:Y:S04]  /*2c90*/  STG.E.64 desc[UR8][R140.64], R98 ;  /* 0x000000628c007986 */ /* 0x0001e8000c101b08 */
[----:B------:R0:W-:Y:S01]  /*2ca0*/  STG.E.64 desc[UR8][R92.64], R100 ;  /* 0x000000645c007986 */ /* 0x0001e2000c101b08 */
[----:B------:R-:W-:Y:S05]  /*2cb0*/  BRA `(.L_x_1208) ;  /* 0x00000044004c7947 */ /* 0x000fea0003800000 */
.L_x_1207:
[----:B-----5:R-:W-:Y:S01]  /*2cc0*/  MOV R92, R143 ;  /* 0x0000008f005c7202 */ /* 0x020fe20000000f00 */
[-CC-:B------:R-:W-:Y:S01]  /*2cd0*/  FFMA.FTZ R202, R202, R102.reuse, R103.reuse ;  /* 0x00000066caca7223 */ /* 0x180fe20000010067 */
[-CC-:B------:R-:W-:Y:S01]  /*2ce0*/  FFMA.FTZ R214, R214, R102.reuse, R103.reuse ;  /* 0x00000066d6d67223 */ /* 0x180fe20000010067 */
[-C--:B------:R-:W-:Y:S01]  /*2cf0*/  FFMA.FTZ R216, R216, R102.reuse, R103 ;  /* 0x00000066d8d87223 */ /* 0x080fe20000010067 */
[----:B------:R-:W-:Y:S01]  /*2d00*/  SHF.L.U32 R93, R92, 0x10, RZ ;  /* 0x000000105c5d7819 */ /* 0x000fe200000006ff */
[----:B------:R-:W-:Y:S01]  /*2d10*/  FADD.FTZ R209, R209, -R202 ;  /* 0x800000cad1d17221 */ /* 0x000fe20000010000 */
[----:B------:R-:W-:Y:S01]  /*2d20*/  SHF.R.U32.HI R92, RZ, 0x10, R143 ;  /* 0x00000010ff5c7819 */ /* 0x000fe2000001168f */
[----:B------:R-:W-:Y:S01]  /*2d30*/  FADD.FTZ R207, R207, -R214 ;  /* 0x800000d6cfcf7221 */ /* 0x000fe20000010000 */
[----:B------:R-:W-:Y:S01]  /*2d40*/  FADD.FTZ R211, R211, -R216 ;  /* 0x800000d8d3d37221 */ /* 0x000fe20000010000 */
[----:B------:R-:W-:Y:S01]  /*2d50*/  FFMA.FTZ R94, R168, R209, R93 ;  /* 0x000000d1a85e7223 */ /* 0x000fe2000001005d */
[----:B------:R-:W-:Y:S01]  /*2d60*/  SHF.L.U32 R93, R92, 0x10, RZ ;  /* 0x000000105c5d7819 */ /* 0x000fe200000006ff */
[--C-:B------:R-:W-:Y:S01]  /*2d70*/  FFMA.FTZ R184, R184, R102, R103.reuse ;  /* 0x00000066b8b87223 */ /* 0x100fe20000010067 */
[----:B------:R-:W-:Y:S01]  /*2d80*/  MOV R92, R142 ;  /* 0x0000008e005c7202 */ /* 0x000fe20000000f00 */
[-CC-:B------:R-:W-:Y:S01]  /*2d90*/  FFMA.FTZ R200, R200, R102.reuse, R103.reuse ;  /* 0x00000066c8c87223 */ /* 0x180fe20000010067 */
[-C--:B------:R-:W-:Y:S01]  /*2da0*/  FFMA.FTZ R188, R188, R102.reuse, R103 ;  /* 0x00000066bcbc7223 */ /* 0x080fe20000010067 */
[----:B------:R-:W-:Y:S01]  /*2db0*/  FFMA.FTZ R95, R168, R207, R93 ;  /* 0x000000cfa85f7223 */ /* 0x000fe2000001005d */
[----:B------:R-:W-:Y:S01]  /*2dc0*/  SHF.L.U32 R93, R92, 0x10, RZ ;  /* 0x000000105c5d7819 */ /* 0x000fe200000006ff */
[----:B------:R-:W-:Y:S01]  /*2dd0*/  FADD.FTZ R213, R213, -R184 ;  /* 0x800000b8d5d57221 */ /* 0x000fe20000010000 */
[----:B------:R-:W-:Y:S01]  /*2de0*/  SHF.R.U64 R92, R142, 0x10, R143 ;  /* 0x000000108e5c7819 */ /* 0x000fe2000000128f */
[----:B------:R-:W-:Y:S01]  /*2df0*/  FADD.FTZ R193, R193, -R200 ;  /* 0x800000c8c1c17221 */ /* 0x000fe20000010000 */
[-C--:B------:R-:W-:Y:S01]  /*2e00*/  FFMA.FTZ R194, R194, R102.reuse, R103 ;  /* 0x00000066c2c27223 */ /* 0x080fe20000010067 */
        /* <DEDUP_REMOVED lines=8> */
[-C--:B------:R-:W-:Y:S01]  /*2e90*/  FFMA.FTZ R192, R192, R102.reuse, R103 ;  /* 0x00000066c0c07223 */ /* 0x080fe20000010067 */
[----:B------:R-:W-:Y:S01]  /*2ea0*/  SHF.R.U32.HI R92, RZ, 0x10, R145 ;  /* 0x00000010ff5c7819 */ /* 0x000fe20000011691 */
[-CC-:B------:R-:W-:Y:S01]  /*2eb0*/  FFMA.FTZ R166, R166, R102.reuse, R103.reuse ;  /* 0x00000066a6a67223 */ /* 0x180fe20000010067 */
[--C-:B------:R-:W-:Y:S01]  /*2ec0*/  FFMA.FTZ R186, R186, R102, R103.reuse ;  /* 0x00000066baba7223 */ /* 0x100fe20000010067 */
[----:B------:R-:W-:Y:S01]  /*2ed0*/  FADD.FTZ R185, R185, -R192 ;  /* 0x800000c0b9b97221 */ /* 0x000fe20000010000 */
[----:B------:R-:W-:Y:S01]  /*2ee0*/  SHF.L.U32 R99, R92, 0x10, RZ ;  /* 0x000000105c637819 */ /* 0x000fe200000006ff */
[----:B------:R-:W-:Y:S01]  /*2ef0*/  FADD.FTZ R167, R167, -R166 ;  /* 0x800000a6a7a77221 */ /* 0x000fe20000010000 */
[----:B------:R-:W-:Y:S01]  /*2f00*/  MOV R92, R144 ;  /* 0x00000090005c7202 */ /* 0x000fe20000000f00 */
[----:B------:R-:W-:Y:S01]  /*2f10*/  FADD.FTZ R179, R179, -R186 ;  /* 0x800000bab3b37221 */ /* 0x000fe20000010000 */
[-C--:B------:R-:W-:Y:S01]  /*2f20*/  FFMA.FTZ R190, R190, R102.reuse, R103 ;  /* 0x00000066bebe7223 */ /* 0x080fe20000010067 */
[----:B------:R-:W-:Y:S01]  /*2f30*/  FFMA.FTZ R98, R168, R193, R99 ;  /* 0x000000c1a8627223 */ /* 0x000fe20000010063 */
[----:B0-----:R-:W-:Y:S01]  /*2f40*/  SHF.L.U32 R93, R92, 0x10, RZ ;  /* 0x000000105c5d7819 */ /* 0x001fe200000006ff */
[-C--:B------:R-:W-:Y:S01]  /*2f50*/  FFMA.FTZ R164, R164, R102.reuse, R103 ;  /* 0x00000066a4a47223 */ /* 0x080fe20000010067 */
        /* <DEDUP_REMOVED lines=8> */
[-CC-:B------:R-:W-:Y:S01]  /*2fe0*/  FFMA.FTZ R196, R196, R102.reuse, R103.reuse ;  /* 0x00000066c4c47223 */ /* 0x180fe20000010067 */
[-CC-:B------:R-:W-:Y:S01]  /*2ff0*/  FFMA.FTZ R198, R198, R102.reuse, R103.reuse ;  /* 0x00000066c6c67223 */ /* 0x180fe20000010067 */
[----:B------:R-:W-:Y:S01]  /*3000*/  SHF.L.U32 R107, R92, 0x10, RZ ;  /* 0x000000105c6b7819 */ /* 0x000fe200000006ff */
[-C--:B------:R-:W-:Y:S01]  /*3010*/  FFMA.FTZ R182, R182, R102.reuse, R103 ;  /* 0x00000066b6b67223 */ /* 0x080fe20000010067 */
        /* <DEDUP_REMOVED lines=10> */
[----:B0-----:R-:W-:Y:S01]  /*30c0*/  SHF.L.U32 R93, R92, 0x10, RZ ;  /* 0x000000105c5d7819 */ /* 0x001fe200000006ff */
[----:B------:R-:W-:Y:S01]  /*30d0*/  FFMA.FTZ R103, R155, R102, R103 ;  /* 0x000000669b677223 */ /* 0x000fe20000010067 */
[----:B------:R-:W-:Y:S01]  /*30e0*/  SHF.R.U64 R92, R146, 0x10, R147 ;  /* 0x00000010925c7819 */ /* 0x000fe20000001293 */
[C---:B------:R-:W-:Y:S01]  /*30f0*/  FFMA.FTZ R97, R168.reuse, R191, R97 ;  /* 0x000000bfa8617223 */ /* 0x040fe20000010061 */
[----:B------:R-:W-:Y:S01]  /*3100*/  MOV R102, R151 ;  /* 0x0000009700667202 */ /* 0x000fe20000000f00 */
[----:B------:R-:W-:Y:S01]  /*3110*/  FFMA.FTZ R93, R168, R179, R93 ;  /* 0x000000b3a85d7223 */ /* 0x000fe2000001005d */
[----:B------:R-:W-:Y:S01]  /*3120*/  SHF.L.U32 R107, R92, 0x10, RZ ;  /* 0x000000105c6b7819 */ /* 0x000fe200000006ff */
[C---:B------:R-:W-:Y:S01]  /*3130*/  FFMA.FTZ R99, R168.reuse, R189, R99 ;  /* 0x000000bda8637223 */ /* 0x040fe20000010063 */
[----:B------:R-:W-:Y:S01]  /*3140*/  MOV R92, R149 ;  /* 0x00000095005c7202 */ /* 0x000fe20000000f00 */
[----:B------:R0:W-:Y:S01]  /*3150*/  F2F.BF16.F32 R153, R93 ;  /* 0x0000005d00997304 */ /* 0x0001e20000202000 */
[----:B------:R-:W-:Y:S01]  /*3160*/  FADD.FTZ R157, R157, -R158 ;  /* 0x8000009e9d9d7221 */ /* 0x000fe20000010000 */
[----:B------:R-:W-:Y:S01]  /*3170*/  FFMA.FTZ R107, R168, R181, R107 ;  /* 0x000000b5a86b7223 */ /* 0x000fe2000001006b */
[----:B------:R-:W-:Y:S01]  /*3180*/  SHF.L.U32 R173, R92, 0x10, RZ ;  /* 0x000000105cad7819 */ /* 0x000fe200000006ff */
[----:B------:R-:W-:Y:S01]  /*3190*/  FADD.FTZ R161, R161, -R162 ;  /* 0x800000a2a1a17221 */ /* 0x000fe20000010000 */
[----:B------:R-:W-:Y:S01]  /*31a0*/  SHF.R.U32.HI R92, RZ, 0x10, R149 ;  /* 0x00000010ff5c7819 */ /* 0x000fe20000011695 */
[----:B------:R-:W-:Y:S01]  /*31b0*/  FADD.FTZ R159, R160, -R159 ;  /* 0x8000009fa09f7221 */ /* 0x000fe20000010000 */
[----:B------:R-:W-:Y:S01]  /*31c0*/  FADD.FTZ R103, R154, -R103 ;  /* 0x800000679a677221 */ /* 0x000fe20000010000 */
[----:B------:R-:W-:Y:S01]  /*31d0*/  FFMA.FTZ R167, R168, R167, R173 ;  /* 0x000000a7a8a77223 */ /* 0x000fe200000100ad */
[----:B------:R-:W-:Y:S01]  /*31e0*/  SHF.L.U32 R173, R92, 0x10, RZ ;  /* 0x000000105cad7819 */ /* 0x000fe200000006ff */
[----:B------:R1:W-:Y:S01]  /*31f0*/  F2F.BF16.F32 R100, R107 ;  /* 0x0000006b00647304 */ /* 0x0003e20000202000 */
[----:B------:R-:W-:Y:S01]  /*3200*/  MOV R92, R148 ;  /* 0x00000094005c7202 */ /* 0x000fe20000000f00 */
[----:B------:R-:W-:Y:S01]  /*3210*/  FADD.FTZ R169, R169, -R182 ;  /* 0x800000b6a9a97221 */ /* 0x000fe20000010000 */
[----:B------:R-:W2:Y:S02]  /*3220*/  LDC.64 R154, c[0x0][0x470] ;  /* 0x00011c00ff9a7b82 */ /* 0x000ea40000000a00 */
[----:B0-----:R-:W-:Y:S01]  /*3230*/  SHF.L.U32 R93, R92, 0x10, RZ ;  /* 0x000000105c5d7819 */ /* 0x001fe200000006ff */
[----:B------:R-:W-:Y:S01]  /*3240*/  FFMA.FTZ R169, R168, R169, R173 ;  /* 0x000000a9a8a97223 */ /* 0x000fe200000100ad */
[----:B------:R-:W-:Y:S01]  /*3250*/  SHF.R.U64 R92, R148, 0x10, R149 ;  /* 0x00000010945c7819 */ /* 0x000fe20000001295 */
[----:B------:R-:W-:Y:S01]  /*3260*/  F2F.BF16.F32 R94, R94 ;  /* 0x0000005e005e7304 */ /* 0x000fe20000202000 */
[----:B-1----:R-:W-:Y:S01]  /*3270*/  FADD.FTZ R107, R165, -R180 ;  /* 0x800000b4a56b7221 */ /* 0x002fe20000010000 */
[----:B------:R-:W-:Y:S01]  /*3280*/  FFMA.FTZ R93, R168, R163, R93 ;  /* 0x000000a3a85d7223 */ /* 0x000fe2000001005d */
[----:B------:R-:W-:-:S02]  /*3290*/  SHF.L.U32 R163, R92, 0x10, RZ ;  /* 0x000000105ca37819 */ /* 0x000fc400000006ff */
[----:B------:R-:W-:-:S03]  /*32a0*/  SHF.R.U32.HI R92, RZ, 0x10, R151 ;  /* 0x00000010ff5c7819 */ /* 0x000fc60000011697 */
[----:B------:R-:W-:Y:S01]  /*32b0*/  FFMA.FTZ R107, R168, R107, R163 ;  /* 0x0000006ba86b7223 */ /* 0x000fe200000100a3 */
[----:B------:R-:W-:Y:S01]  /*32c0*/  SHF.L.U32 R163, R92, 0x10, RZ ;  /* 0x000000105ca37819 */ /* 0x000fe200000006ff */
[----:B------:R0:W-:Y:S01]  /*32d0*/  F2F.BF16.F32 R165, R93 ;  /* 0x0000005d00a57304 */ /* 0x0001e20000202000 */
[----:B------:R-:W-:-:S03]  /*32e0*/  SHF.R.U64 R92, R150, 0x10, R151 ;  /* 0x00000010965c7819 */ /* 0x000fc60000001297 */
[----:B------:R-:W-:-:S04]  /*32f0*/  FFMA.FTZ R161, R168, R161, R163 ;  /* 0x000000a1a8a17223 */ /* 0x000fc800000100a3 */
[----:B------:R1:W-:Y:S01]  /*3300*/  F2F.BF16.F32 R106, R107 ;  /* 0x0000006b006a7304 */ /* 0x0003e20000202000 */
[----:B0-----:R-:W-:Y:S02]  /*3310*/  SHF.L.U32 R93, R92, 0x10, RZ ;  /* 0x000000105c5d7819 */ /* 0x001fe400000006ff */
[----:B------:R-:W-:-:S03]  /*3320*/  MOV R92, R150 ;  /* 0x00000096005c7202 */ /* 0x000fc60000000f00 */
[----:B------:R-:W-:Y:S02]  /*3330*/  FFMA.FTZ R157, R168, R157, R93 ;  /* 0x0000009da89d7223 */ /* 0x000fe4000001005d */
[----:B------:R-:W0:Y:S01]  /*3340*/  F2F.BF16.F32 R95, R95 ;  /* 0x0000005f005f7304 */ /* 0x000e220000202000 */
[----:B-1----:R-:W-:Y:S02]  /*3350*/  SHF.L.U32 R107, R102, 0x10, RZ ;  /* 0x00000010666b7819 */ /* 0x002fe400000006ff */
[----:B------:R-:W-:Y:S02]  /*3360*/  SHF.L.U32 R102, R92, 0x10, RZ ;  /* 0x000000105c667819 */ /* 0x000fe400000006ff */
[----:B------:R-:W1:Y:S01]  /*3370*/  LDC.64 R92, c[0x0][0x468] ;  /* 0x00011a00ff5c7b82 */ /* 0x000e620000000a00 */
[C---:B------:R-:W-:Y:S02]  /*3380*/  FFMA.FTZ R159, R168.reuse, R159, R107 ;  /* 0x0000009fa89f7223 */ /* 0x040fe4000001006b */
[----:B------:R-:W3:Y:S01]  /*3390*/  F2F.BF16.F32 R96, R96 ;  /* 0x0000006000607304 */ /* 0x000ee20000202000 */
[----:B------:R-:W-:Y:S01]  /*33a0*/  FFMA.FTZ R168, R168, R103, R102 ;  /* 0x00000067a8a87223 */ /* 0x000fe20000010066 */
[----:B0-----:R-:W-:-:S06]  /*33b0*/  PRMT R103, R94, 0x5410, R95 ;  /* 0x000054105e677816 */ /* 0x001fcc000000005f */
[----:B------:R-:W-:Y:S01]  /*33c0*/  F2F.BF16.F32 R97, R97 ;  /* 0x0000006100617304 */ /* 0x000fe20000202000 */
[----:B---3--:R-:W-:-:S07]  /*33d0*/  IMAD.WIDE.U32 R94, R96, 0x10000, RZ ;  /* 0x00010000605e7825 */ /* 0x008fce00078e00ff */
[----:B------:R-:W0:Y:S01]  /*33e0*/  F2F.BF16.F32 R98, R98 ;  /* 0x0000006200627304 */ /* 0x000e220000202000 */
[----:B------:R-:W-:Y:S01]  /*33f0*/  LOP3.LUT R95, R103, R95, RZ, 0xfc, !PT ;  /* 0x0000005f675f7212 */ /* 0x000fe200078efcff */
[----:B-1----:R-:W-:Y:S01]  /*3400*/  IMAD.WIDE.U32 R162, R138, 0x8, R92 ;  /* 0x000000088aa27825 */ /* 0x002fe200078e005c */
[----:B------:R-:W-:-:S05]  /*3410*/  LOP3.LUT R94, R94, R101, RZ, 0xfc, !PT ;  /* 0x000000655e5e7212 */ /* 0x000fca00078efcff */
[----:B------:R-:W1:Y:S01]  /*3420*/  F2F.BF16.F32 R99, R99 ;  /* 0x0000006300637304 */ /* 0x000e620000202000 */
[----:B------:R3:W-:Y:S01]  /*3430*/  STG.E.64 desc[UR8][R162.64], R94 ;  /* 0x0000005ea2007986 */ /* 0x0007e2000c101b08 */
[----:B0-----:R-:W-:-:S06]  /*3440*/  PRMT R107, R97, 0x5410, R98 ;  /* 0x00005410616b7816 */ /* 0x001fcc0000000062 */
[----:B------:R-:W0:Y:S01]  /*3450*/  F2F.BF16.F32 R172, R157 ;  /* 0x0000009d00ac7304 */ /* 0x000e220000202000 */
[----:B-1----:R-:W-:-:S07]  /*3460*/  IMAD.WIDE.U32 R96, R99, 0x10000, RZ ;  /* 0x0001000063607825 */ /* 0x002fce00078e00ff */
[----:B------:R-:W-:Y:S01]  /*3470*/  F2F.BF16.F32 R174, R161 ;  /* 0x000000a100ae7304 */ /* 0x000fe20000202000 */
[----:B------:R-:W-:Y:S01]  /*3480*/  IMAD.WIDE.U32 R98, R100, 0x10000, RZ ;  /* 0x0001000064627825 */ /* 0x000fe200078e00ff */
[----:B------:R-:W-:Y:S02]  /*3490*/  LOP3.LUT R96, R96, R105, RZ, 0xfc, !PT ;  /* 0x0000006960607212 */ /* 0x000fe400078efcff */
[----:B------:R-:W-:Y:S01]  /*34a0*/  LOP3.LUT R97, R107, R97, RZ, 0xfc, !PT ;  /* 0x000000616b617212 */ /* 0x000fe200078efcff */
[----:B0-----:R-:W-:-:S03]  /*34b0*/  IMAD.WIDE.U32 R102, R172, 0x10000, RZ ;  /* 0x00010000ac667825 */ /* 0x001fc600078e00ff */
[----:B------:R2:W0:Y:S01]  /*34c0*/  F2F.BF16.F32 R173, R159 ;  /* 0x0000009f00ad7304 */ /* 0x0004220000202000 */
[----:B------:R-:W-:Y:S01]  /*34d0*/  LOP3.LUT R98, R98, R153, RZ, 0xfc, !PT ;  /* 0x0000009962627212 */ /* 0x000fe200078efcff */
[----:B------:R-:W-:-:S04]  /*34e0*/  IMAD.WIDE.U32 R100, R106, 0x10000, RZ ;  /* 0x000100006a647825 */ /* 0x000fc800078e00ff */
[----:B------:R-:W-:Y:S02]  /*34f0*/  IMAD.WIDE.U32 R106, R140, 0x8, R92 ;  /* 0x000000088c6a7825 */ /* 0x000fe400078e005c */
[----:B------:R-:W-:Y:S01]  /*3500*/  F2F.BF16.F32 R183, R183 ;  /* 0x000000b700b77304 */ /* 0x000fe20000202000 */
[----:B------:R-:W-:Y:S01]  /*3510*/  LOP3.LUT R100, R100, R165, RZ, 0xfc, !PT ;  /* 0x000000a564647212 */ /* 0x000fe200078efcff */
[----:B--2---:R-:W-:Y:S01]  /*3520*/  IMAD.WIDE.U32 R158, R138, 0x8, R154 ;  /* 0x000000088a9e7825 */ /* 0x004fe200078e009a */
[----:B0-----:R-:W-:-:S05]  /*3530*/  PRMT R105, R173, 0x5410, R174 ;  /* 0x00005410ad697816 */ /* 0x001fca00000000ae */
[----:B------:R-:W0:Y:S01]  /*3540*/  F2F.BF16.F32 R104, R185 ;  /* 0x000000b900687304 */ /* 0x000e220000202000 */
[----:B------:R-:W-:Y:S01]  /*3550*/  IMAD.WIDE.U32 R160, R140, 0x8, R154 ;  /* 0x000000088ca07825 */ /* 0x000fe200078e009a */
[----:B------:R3:W-:Y:S01]  /*3560*/  STG.E.64 desc[UR8][R158.64], R94 ;  /* 0x0000005e9e007986 */ /* 0x0007e2000c101b08 */
[----:B------:R-:W-:-:S05]  /*3570*/  LOP3.LUT R103, R105, R103, RZ, 0xfc, !PT ;  /* 0x0000006769677212 */ /* 0x000fca00078efcff */
[----:B------:R-:W-:Y:S01]  /*3580*/  F2F.BF16.F32 R167, R167 ;  /* 0x000000a700a77304 */ /* 0x000fe20000202000 */
[----:B0-----:R-:W-:-:S07]  /*3590*/  PRMT R183, R183, 0x5410, R104 ;  /* 0x00005410b7b77816 */ /* 0x001fce0000000068 */
[----:B------:R-:W0:Y:S01]  /*35a0*/  F2F.BF16.F32 R152, R169 ;  /* 0x000000a900987304 */ /* 0x000e220000202000 */
[----:B------:R-:W-:Y:S01]  /*35b0*/  IMAD.WIDE.U32 R104, R139, 0x8, R92 ;  /* 0x000000088b687825 */ /* 0x000fe200078e005c */
[----:B------:R-:W-:-:S03]  /*35c0*/  LOP3.LUT R99, R183, R99, RZ, 0xfc, !PT ;  /* 0x00000063b7637212 */ /* 0x000fc600078efcff */
[----:B------:R-:W-:Y:S01]  /*35d0*/  IMAD.WIDE.U32 R138, R139, 0x8, R154 ;  /* 0x000000088b8a7825 */ /* 0x000fe200078e009a */
[----:B------:R3:W-:Y:S02]  /*35e0*/  STG.E.64 desc[UR8][R104.64], R96 ;  /* 0x0000006068007986 */ /* 0x0007e4000c101b08 */
[----:B------:R-:W1:Y:S02]  /*35f0*/  F2F.BF16.F32 R157, R168 ;  /* 0x000000a8009d7304 */ /* 0x000e640000202000 */
[----:B------:R3:W-:Y:S04]  /*3600*/  STG.E.64 desc[UR8][R138.64], R96 ;  /* 0x000000608a007986 */ /* 0x0007e8000c101b08 */
[----:B------:R3:W-:Y:S01]  /*3610*/  STG.E.64 desc[UR8][R106.64], R98 ;  /* 0x000000626a007986 */ /* 0x0007e2000c101b08 */
[----:B0-----:R-:W-:Y:S01]  /*3620*/  PRMT R167, R167, 0x5410, R152 ;  /* 0x00005410a7a77816 */ /* 0x001fe20000000098 */
[----:B------:R-:W-:-:S02]  /*3630*/  IMAD.WIDE.U32 R152, R141, 0x8, R92 ;  /* 0x000000088d987825 */ /* 0x000fc400078e005c */
[----:B------:R3:W-:Y:S01]  /*3640*/  STG.E.64 desc[UR8][R160.64], R98 ;  /* 0x00000062a0007986 */ /* 0x0007e2000c101b08 */
[----:B------:R-:W-:Y:S01]  /*3650*/  LOP3.LUT R101, R167, R101, RZ, 0xfc, !PT ;  /* 0x00000065a7657212 */ /* 0x000fe200078efcff */
[----:B------:R-:W-:Y:S01]  /*3660*/  IMAD.WIDE.U32 R140, R141, 0x8, R154 ;  /* 0x000000088d8c7825 */ /* 0x000fe200078e009a */
[----:B-1----:R-:W-:-:S03]  /*3670*/  LOP3.LUT R102, R102, R157, RZ, 0xfc, !PT ;  /* 0x0000009d66667212 */ /* 0x002fc600078efcff */
[----:B------:R-:W-:Y:S01]  /*3680*/  IMAD.WIDE.U32 R92, R171, 0x8, R92 ;  /* 0x00000008ab5c7825 */ /* 0x000fe200078e005c */
[----:B------:R3:W-:Y:S01]  /*3690*/  STG.E.64 desc[UR8][R152.64], R100 ;  /* 0x0000006498007986 */ /* 0x0007e2000c101b08 */
[----:B------:R-:W-:Y:S02]  /*36a0*/  PRMT R170, R157, 0x7610, R170 ;  /* 0x000076109daa7816 */ /* 0x000fe400000000aa */
[----:B------:R-:W-:Y:S01]  /*36b0*/  IMAD.WIDE.U32 R154, R171, 0x8, R154 ;  /* 0x00000008ab9a7825 */ /* 0x000fe200078e009a */
[----:B------:R3:W-:Y:S04]  /*36c0*/  STG.E.64 desc[UR8][R140.64], R100 ;  /* 0x000000648c007986 */ /* 0x0007e8000c101b08 */
[----:B------:R3:W-:Y:S04]  /*36d0*/  STG.E.64 desc[UR8][R92.64], R102 ;  /* 0x000000665c007986 */ /* 0x0007e8000c101b08 */
[----:B------:R3:W-:Y:S01]  /*36e0*/  STG.E.64 desc[UR8][R154.64], R102 ;  /* 0x000000669a007986 */ /* 0x0007e2000c101b08 */
[----:B------:R-:W-:Y:S05]  /*36f0*/  BRA `(.L_x_1208) ;  /* 0x0000003800bc7947 */ /* 0x000fea0003800000 */
.L_x_1206:
[----:B------:R-:W-:-:S04]  /*3700*/  UISETP.NE.U32.AND UP0, UPT, UR16, URZ, UPT ;  /* 0x000000ff1000728c */ /* 0x000fc8000bf05070 */
[----:B------:R-:W-:-:S09]  /*3710*/  UISETP.NE.AND.EX UP0, UPT, UR17, URZ, UPT, UP0 ;  /* 0x000000ff1100728c */ /* 0x000fd2000bf05300 */
[----:B------:R-:W-:Y:S05]  /*3720*/  BRA.U UP0, `(.L_x_1209) ;  /* 0x0000000900907547 */ /* 0x000fea000b800000 */
        /* <DEDUP_REMOVED lines=20> */
[----:B------:R-:W-:Y:S01]  /*3870*/  FADD.FTZ R187, R187, -R194 ;  /* 0x800000c2bbbb7221 */ /* 0x000fe20000010000 */
[----:B------:R-:W-:Y:S01]  /*3880*/  FFMA.FTZ R93, R168, R213, R93 ;  /* 0x000000d5a85d7223 */ /* 0x000fe2000001005d */
[----:B------:R-:W-:Y:S01]  /*3890*/  SHF.L.U32 R97, R92, 0x10, RZ ;  /* 0x000000105c617819 */ /* 0x000fe200000006ff */
[-CC-:B------:R-:W-:Y:S01]  /*38a0*/  FFMA.FTZ R198, R198, R102.reuse, R103.reuse ;  /* 0x00000066c6c67223 */ /* 0x180fe20000010067 */
[----:B------:R-:W-:Y:S01]  /*38b0*/  MOV R92, R145 ;  /* 0x00000091005c7202 */ /* 0x000fe20000000f00 */
[----:B------:R0:W-:Y:S01]  /*38c0*/  F2F.BF16.F32 R107, R93 ;  /* 0x0000005d006b7304 */ /* 0x0001e20000202000 */
[-C--:B------:R-:W-:Y:S01]  /*38d0*/  FFMA.FTZ R192, R192, R102.reuse, R103 ;  /* 0x00000066c0c07223 */ /* 0x080fe20000010067 */
[----:B------:R-:W-:Y:S01]  /*38e0*/  FFMA.FTZ R96, R168, R211, R97 ;  /* 0x000000d3a8607223 */ /* 0x000fe20000010061 */
[----:B------:R-:W-:Y:S01]  /*38f0*/  SHF.L.U32 R97, R92, 0x10, RZ ;  /* 0x000000105c617819 */ /* 0x000fe200000006ff */
[----:B------:R-:W-:Y:S01]  /*3900*/  FADD.FTZ R189, R189, -R198 ;  /* 0x800000c6bdbd7221 */ /* 0x000fe20000010000 */
[----:B------:R-:W-:Y:S01]  /*3910*/  SHF.R.U32.HI R92, RZ, 0x10, R145 ;  /* 0x00000010ff5c7819 */ /* 0x000fe20000011691 */
[----:B------:R-:W-:Y:S01]  /*3920*/  FADD.FTZ R185, R185, -R192 ;  /* 0x800000c0b9b97221 */ /* 0x000fe20000010000 */
[-CC-:B------:R-:W-:Y:S01]  /*3930*/  FFMA.FTZ R186, R186, R102.reuse, R103.reuse ;  /* 0x00000066baba7223 */ /* 0x180fe20000010067 */
[-CC-:B------:R-:W-:Y:S01]  /*3940*/  FFMA.FTZ R190, R190, R102.reuse, R103.reuse ;  /* 0x00000066bebe7223 */ /* 0x180fe20000010067 */
[----:B------:R-:W-:Y:S01]  /*3950*/  SHF.L.U32 R99, R92, 0x10, RZ ;  /* 0x000000105c637819 */ /* 0x000fe200000006ff */
[----:B------:R-:W-:Y:S01]  /*3960*/  FFMA.FTZ R182, R182, R102, R103 ;  /* 0x00000066b6b67223 */ /* 0x000fe20000010067 */
[----:B------:R-:W-:Y:S01]  /*3970*/  MOV R92, R144 ;  /* 0x00000090005c7202 */ /* 0x000fe20000000f00 */
[----:B------:R-:W-:Y:S01]  /*3980*/  FADD.FTZ R179, R179, -R186 ;  /* 0x800000bab3b37221 */ /* 0x000fe20000010000 */
[----:B------:R-:W-:Y:S01]  /*3990*/  FADD.FTZ R181, R181, -R190 ;  /* 0x800000beb5b57221 */ /* 0x000fe20000010000 */
        /* <DEDUP_REMOVED lines=11> */
[-C--:B------:R-:W-:Y:S01]  /*3a50*/  FFMA.FTZ R164, R164, R102.reuse, R103 ;  /* 0x00000066a4a47223 */ /* 0x080fe20000010067 */
[----:B------:R-:W-:Y:S01]  /*3a60*/  FFMA.FTZ R99, R168, R189, R99 ;  /* 0x000000bda8637223 */ /* 0x000fe20000010063 */
[----:B------:R-:W-:Y:S01]  /*3a70*/  SHF.L.U32 R101, R92, 0x10, RZ ;  /* 0x000000105c657819 */ /* 0x000fe200000006ff */
[----:B------:R-:W-:Y:S01]  /*3a80*/  FFMA.FTZ R97, R168, R191, R97 ;  /* 0x000000bfa8617223 */ /* 0x000fe20000010061 */
[----:B------:R-:W-:Y:S01]  /*3a90*/  SHF.R.U32.HI R92, RZ, 0x10, R147 ;  /* 0x00000010ff5c7819 */ /* 0x000fe20000011693 */
[----:B------:R-:W-:Y:S01]  /*3aa0*/  FADD.FTZ R163, R163, -R164 ;  /* 0x800000a4a3a37221 */ /* 0x000fe20000010000 */
[-CC-:B------:R-:W-:Y:S01]  /*3ab0*/  FFMA.FTZ R188, R188, R102.reuse, R103.reuse ;  /* 0x00000066bcbc7223 */ /* 0x180fe20000010067 */
[----:B------:R1:W-:Y:S01]  /*3ac0*/  F2F.BF16.F32 R100, R99 ;  /* 0x0000006300647304 */ /* 0x0003e20000202000 */
[----:B------:R-:W-:Y:S01]  /*3ad0*/  SHF.L.U32 R105, R92, 0x10, RZ ;  /* 0x000000105c697819 */ /* 0x000fe200000006ff */
[--C-:B------:R-:W-:Y:S01]  /*3ae0*/  FFMA.FTZ R166, R166, R102, R103.reuse ;  /* 0x00000066a6a67223 */ /* 0x100fe20000010067 */
[----:B------:R-:W-:Y:S01]  /*3af0*/  MOV R92, R146 ;  /* 0x00000092005c7202 */ /* 0x000fe20000000f00 */
[-CC-:B------:R-:W-:Y:S01]  /*3b00*/  FFMA.FTZ R162, R162, R102.reuse, R103.reuse ;  /* 0x00000066a2a27223 */ /* 0x180fe20000010067 */
[-C--:B------:R-:W-:Y:S01]  /*3b10*/  FFMA.FTZ R158, R158, R102.reuse, R103 ;  /* 0x000000669e9e7223 */ /* 0x080fe20000010067 */
[----:B------:R-:W-:Y:S01]  /*3b20*/  FFMA.FTZ R105, R168, R185, R105 ;  /* 0x000000b9a8697223 */ /* 0x000fe20000010069 */
[----:B0-----:R-:W-:Y:S01]  /*3b30*/  SHF.L.U32 R93, R92, 0x10, RZ ;  /* 0x000000105c5d7819 */ /* 0x001fe200000006ff */
[----:B------:R-:W-:Y:S01]  /*3b40*/  F2F.BF16.F32 R97, R97 ;  /* 0x0000006100617304 */ /* 0x000fe20000202000 */
[----:B------:R-:W-:Y:S01]  /*3b50*/  SHF.R.U64 R92, R146, 0x10, R147 ;  /* 0x00000010925c7819 */ /* 0x000fe20000001293 */
[-CC-:B------:R-:W-:Y:S01]  /*3b60*/  FFMA.FTZ R159, R159, R102.reuse, R103.reuse ;  /* 0x000000669f9f7223 */ /* 0x180fe20000010067 */
[----:B------:R-:W-:Y:S01]  /*3b70*/  FFMA.FTZ R103, R155, R102, R103 ;  /* 0x000000669b677223 */ /* 0x000fe20000010067 */
[----:B------:R-:W-:Y:S01]  /*3b80*/  FFMA.FTZ R93, R168, R179, R93 ;  /* 0x000000b3a85d7223 */ /* 0x000fe2000001005d */
[----:B-1----:R-:W-:Y:S01]  /*3b90*/  SHF.L.U32 R99, R92, 0x10, RZ ;  /* 0x000000105c637819 */ /* 0x002fe200000006ff */
[----:B------:R-:W-:Y:S01]  /*3ba0*/  FADD.FTZ R183, R183, -R188 ;  /* 0x800000bcb7b77221 */ /* 0x000fe20000010000 */
[----:B------:R-:W-:Y:S01]  /*3bb0*/  MOV R92, R149 ;  /* 0x00000095005c7202 */ /* 0x000fe20000000f00 */
[----:B------:R0:W-:Y:S01]  /*3bc0*/  F2F.BF16.F32 R106, R105 ;  /* 0x00000069006a7304 */ /* 0x0001e20000202000 */
[----:B------:R-:W-:Y:S01]  /*3bd0*/  MOV R102, R151 ;  /* 0x0000009700667202 */ /* 0x000fe20000000f00 */
[----:B------:R-:W-:Y:S01]  /*3be0*/  FFMA.FTZ R99, R168, R181, R99 ;  /* 0x000000b5a8637223 */ /* 0x000fe20000010063 */
[----:B------:R-:W-:Y:S01]  /*3bf0*/  SHF.L.U32 R177, R92, 0x10, RZ ;  /* 0x000000105cb17819 */ /* 0x000fe200000006ff */
[----:B------:R-:W-:Y:S01]  /*3c00*/  FFMA.FTZ R101, R168, R183, R101 ;  /* 0x000000b7a8657223 */ /* 0x000fe20000010065 */
[----:B------:R-:W-:Y:S01]  /*3c10*/  SHF.R.U32.HI R92, RZ, 0x10, R149 ;  /* 0x00000010ff5c7819 */ /* 0x000fe20000011695 */
[----:B------:R-:W-:Y:S01]  /*3c20*/  FADD.FTZ R167, R167, -R166 ;  /* 0x800000a6a7a77221 */ /* 0x000fe20000010000 */
[----:B------:R-:W-:Y:S01]  /*3c30*/  FADD.FTZ R161, R161, -R162 ;  /* 0x800000a2a1a17221 */ /* 0x000fe20000010000 */
[----:B------:R1:W-:Y:S01]  /*3c40*/  F2F.BF16.F32 R175, R93 ;  /* 0x0000005d00af7304 */ /* 0x0003e20000202000 */
[----:B0-----:R-:W-:Y:S01]  /*3c50*/  SHF.L.U32 R105, R92, 0x10, RZ ;  /* 0x000000105c697819 */ /* 0x001fe200000006ff */
[----:B------:R-:W-:Y:S01]  /*3c60*/  FADD.FTZ R157, R157, -R158 ;  /* 0x8000009e9d9d7221 */ /* 0x000fe20000010000 */
[----:B------:R-:W-:Y:S01]  /*3c70*/  MOV R92, R148 ;  /* 0x00000094005c7202 */ /* 0x000fe20000000f00 */
[----:B------:R-:W-:Y:S01]  /*3c80*/  FADD.FTZ R159, R160, -R159 ;  /* 0x8000009fa09f7221 */ /* 0x000fe20000010000 */
[----:B------:R-:W-:Y:S01]  /*3c90*/  FADD.FTZ R103, R154, -R103 ;  /* 0x800000679a677221 */ /* 0x000fe20000010000 */
[C---:B------:R-:W-:Y:S01]  /*3ca0*/  FFMA.FTZ R169, R168.reuse, R169, R105 ;  /* 0x000000a9a8a97223 */ /* 0x040fe20000010069 */
[----:B------:R-:W-:Y:S01]  /*3cb0*/  FFMA.FTZ R167, R168, R167, R177 ;  /* 0x000000a7a8a77223 */ /* 0x000fe200000100b1 */
[----:B------:R0:W-:Y:S01]  /*3cc0*/  F2F.BF16.F32 R104, R99 ;  /* 0x0000006300687304 */ /* 0x0001e20000202000 */
[----:B-1----:R-:W-:-:S02]  /*3cd0*/  SHF.L.U32 R93, R92, 0x10, RZ ;  /* 0x000000105c5d7819 */ /* 0x002fc400000006ff */
[----:B------:R-:W-:-:S03]  /*3ce0*/  SHF.R.U64 R92, R148, 0x10, R149 ;  /* 0x00000010945c7819 */ /* 0x000fc60000001295 */
[----:B------:R-:W-:Y:S01]  /*3cf0*/  FFMA.FTZ R93, R168, R163, R93 ;  /* 0x000000a3a85d7223 */ /* 0x000fe2000001005d */
[----:B------:R-:W-:Y:S01]  /*3d00*/  SHF.L.U32 R105, R92, 0x10, RZ ;  /* 0x000000105c697819 */ /* 0x000fe200000006ff */
[----:B------:R-:W1:Y:S01]  /*3d10*/  F2F.BF16.F32 R98, R98 ;  /* 0x0000006200627304 */ /* 0x000e620000202000 */
[----:B0-----:R-:W-:Y:S01]  /*3d20*/  FADD.FTZ R99, R165, -R180 ;  /* 0x800000b4a5637221 */ /* 0x001fe20000010000 */
[----:B------:R-:W-:-:S03]  /*3d30*/  SHF.R.U32.HI R92, RZ, 0x10, R151 ;  /* 0x00000010ff5c7819 */ /* 0x000fc60000011697 */
[----:B------:R-:W-:Y:S01]  /*3d40*/  FFMA.FTZ R99, R168, R99, R105 ;  /* 0x00000063a8637223 */ /* 0x000fe20000010069 */
[----:B------:R-:W-:Y:S02]  /*3d50*/  SHF.L.U32 R105, R92, 0x10, RZ ;  /* 0x000000105c697819 */ /* 0x000fe400000006ff */
[----:B------:R-:W-:Y:S01]  /*3d60*/  SHF.R.U64 R92, R150, 0x10, R151 ;  /* 0x00000010965c7819 */ /* 0x000fe20000001297 */
[----:B------:R0:W-:Y:S02]  /*3d70*/  F2F.BF16.F32 R165, R93 ;  /* 0x0000005d00a57304 */ /* 0x0001e40000202000 */
[----:B------:R-:W-:-:S06]  /*3d80*/  FFMA.FTZ R105, R168, R161, R105 ;  /* 0x000000a1a8697223 */ /* 0x000fcc0000010069 */
[----:B------:R2:W-:Y:S01]  /*3d90*/  F2F.BF16.F32 R152, R99 ;  /* 0x0000006300987304 */ /* 0x0005e20000202000 */
[----:B0-----:R-:W-:Y:S02]  /*3da0*/  SHF.L.U32 R93, R92, 0x10, RZ ;  /* 0x000000105c5d7819 */ /* 0x001fe400000006ff */
[----:B------:R-:W-:-:S03]  /*3db0*/  MOV R92, R150 ;  /* 0x00000096005c7202 */ /* 0x000fc60000000f00 */
[----:B------:R-:W-:Y:S02]  /*3dc0*/  FFMA.FTZ R157, R168, R157, R93 ;  /* 0x0000009da89d7223 */ /* 0x000fe4000001005d */
[----:B------:R-:W0:Y:S01]  /*3dd0*/  F2F.BF16.F32 R101, R101 ;  /* 0x0000006500657304 */ /* 0x000e220000202000 */
[----:B--2---:R-:W-:Y:S02]  /*3de0*/  SHF.L.U32 R99, R102, 0x10, RZ ;  /* 0x0000001066637819 */ /* 0x004fe400000006ff */
[----:B------:R-:W-:Y:S02]  /*3df0*/  SHF.L.U32 R102, R92, 0x10, RZ ;  /* 0x000000105c667819 */ /* 0x000fe400000006ff */
[----:B------:R-:W2:Y:S01]  /*3e00*/  LDC.64 R92, c[0x0][0x478] ;  /* 0x00011e00ff5c7b82 */ /* 0x000ea20000000a00 */
[C---:B------:R-:W-:Y:S02]  /*3e10*/  FFMA.FTZ R159, R168.reuse, R159, R99 ;  /* 0x0000009fa89f7223 */ /* 0x040fe40000010063 */
[----:B------:R-:W-:Y:S01]  /*3e20*/  FFMA.FTZ R168, R168, R103, R102 ;  /* 0x00000067a8a87223 */ /* 0x000fe20000010066 */
[----:B------:R-:W-:Y:S01]  /*3e30*/  F2F.BF16.F32 R94, R94 ;  /* 0x0000005e005e7304 */ /* 0x000fe20000202000 */
[----:B-1----:R-:W-:-:S03]  /*3e40*/  PRMT R103, R97, 0x5410, R98 ;  /* 0x0000541061677816 */ /* 0x002fc60000000062 */
[----:B------:R-:W1:Y:S01]  /*3e50*/  LDC.64 R98, c[0x0][0x468] ;  /* 0x00011a00ff627b82 */ /* 0x000e620000000a00 */
[----:B0-----:R-:W-:Y:S01]  /*3e60*/  PRMT R155, R101, 0x5410, R106 ;  /* 0x00005410659b7816 */ /* 0x001fe2000000006a */
[----:B------:R-:W-:Y:S02]  /*3e70*/  IMAD.WIDE.U32 R100, R100, 0x10000, RZ ;  /* 0x0001000064647825 */ /* 0x000fe400078e00ff */
[----:B------:R-:W-:Y:S03]  /*3e80*/  F2F.BF16.F32 R95, R95 ;  /* 0x0000005f005f7304 */ /* 0x000fe60000202000 */
[----:B------:R-:W-:Y:S02]  /*3e90*/  LOP3.LUT R103, R103, R101, RZ, 0xfc, !PT ;  /* 0x0000006567677212 */ /* 0x000fe400078efcff */
[----:B------:R-:W-:-:S03]  /*3ea0*/  LOP3.LUT R102, R100, R153, RZ, 0xfc, !PT ;  /* 0x0000009964667212 */ /* 0x000fc600078efcff */
[----:B------:R-:W0:Y:S01]  /*3eb0*/  F2F.BF16.F32 R96, R96 ;  /* 0x0000006000607304 */ /* 0x000e220000202000 */
[----:B--2---:R-:W-:-:S07]  /*3ec0*/  IMAD.WIDE.U32 R162, R138, 0x8, R92 ;  /* 0x000000088aa27825 */ /* 0x004fce00078e005c */
[----:B------:R-:W2:Y:S01]  /*3ed0*/  F2F.BF16.F32 R176, R157 ;  /* 0x0000009d00b07304 */ /* 0x000ea20000202000 */
[----:B-1----:R-:W-:-:S07]  /*3ee0*/  IMAD.WIDE.U32 R160, R140, 0x8, R98 ;  /* 0x000000088ca07825 */ /* 0x002fce00078e0062 */
[----:B------:R1:W-:Y:S01]  /*3ef0*/  F2F.BF16.F32 R178, R105 ;  /* 0x0000006900b27304 */ /* 0x0003e20000202000 */
[----:B0-----:R-:W-:-:S07]  /*3f00*/  IMAD.WIDE.U32 R96, R96, 0x10000, RZ ;  /* 0x0001000060607825 */ /* 0x001fce00078e00ff */
[----:B------:R0:W3:Y:S01]  /*3f10*/  F2F.BF16.F32 R177, R159 ;  /* 0x0000009f00b17304 */ /* 0x0000e20000202000 */
[----:B-1----:R-:W-:Y:S01]  /*3f20*/  PRMT R105, R94, 0x5410, R95 ;  /* 0x000054105e697816 */ /* 0x002fe2000000005f */
[----:B------:R-:W-:Y:S01]  /*3f30*/  IMAD.WIDE.U32 R94, R104, 0x10000, RZ ;  /* 0x00010000685e7825 */ /* 0x000fe200078e00ff */
[----:B------:R-:W-:Y:S02]  /*3f40*/  LOP3.LUT R104, R96, R107, RZ, 0xfc, !PT ;  /* 0x0000006b60687212 */ /* 0x000fe400078efcff */
[----:B------:R-:W-:Y:S01]  /*3f50*/  LOP3.LUT R105, R105, R97, RZ, 0xfc, !PT ;  /* 0x0000006169697212 */ /* 0x000fe200078efcff */
[----:B------:R-:W-:Y:S01]  /*3f60*/  IMAD.WIDE.U32 R96, R152, 0x10000, RZ ;  /* 0x0001000098607825 */ /* 0x000fe200078e00ff */
[----:B------:R-:W-:Y:S01]  /*3f70*/  LOP3.LUT R101, R155, R95, RZ, 0xfc, !PT ;  /* 0x0000005f9b657212 */ /* 0x000fe200078efcff */
[----:B------:R-:W-:Y:S01]  /*3f80*/  F2F.BF16.F32 R167, R167 ;  /* 0x000000a700a77304 */ /* 0x000fe20000202000 */
[----:B------:R-:W-:Y:S01]  /*3f90*/  LOP3.LUT R100, R94, R175, RZ, 0xfc, !PT ;  /* 0x000000af5e647212 */ /* 0x000fe200078efcff */
[----:B--2---:R-:W-:Y:S01]  /*3fa0*/  IMAD.WIDE.U32 R94, R176, 0x10000, RZ ;  /* 0x00010000b05e7825 */ /* 0x004fe200078e00ff */
[----:B------:R1:W-:Y:S01]  /*3fb0*/  STG.E.64 desc[UR8][R162.64], R104 ;  /* 0x00000068a2007986 */ /* 0x0003e2000c101b08 */
[----:B------:R-:W-:-:S02]  /*3fc0*/  LOP3.LUT R96, R96, R165, RZ, 0xfc, !PT ;  /* 0x000000a560607212 */ /* 0x000fc400078efcff */
[----:B0-----:R-:W-:Y:S01]  /*3fd0*/  IMAD.WIDE.U32 R158, R138, 0x8, R98 ;  /* 0x000000088a9e7825 */ /* 0x001fe200078e0062 */
[----:B---3--:R-:W-:Y:S01]  /*3fe0*/  PRMT R107, R177, 0x5410, R178 ;  /* 0x00005410b16b7816 */ /* 0x008fe200000000b2 */
[----:B------:R-:W0:Y:S02]  /*3ff0*/  F2F.BF16.F32 R164, R169 ;  /* 0x000000a900a47304 */ /* 0x000e240000202000 */
[----:B------:R-:W-:Y:S01]  /*4000*/  IMAD.WIDE.U32 R154, R139, 0x8, R92 ;  /* 0x000000088b9a7825 */ /* 0x000fe200078e005c */
[----:B------:R-:W-:Y:S01]  /*4010*/  LOP3.LUT R95, R107, R95, RZ, 0xfc, !PT ;  /* 0x0000005f6b5f7212 */ /* 0x000fe200078efcff */
[----:B------:R1:W-:Y:S02]  /*4020*/  STG.E.64 desc[UR8][R158.64], R104 ;  /* 0x000000689e007986 */ /* 0x0003e4000c101b08 */
[----:B------:R-:W-:Y:S02]  /*4030*/  IMAD.WIDE.U32 R138, R139, 0x8, R98 ;  /* 0x000000088b8a7825 */ /* 0x000fe400078e0062 */
[----:B------:R-:W2:Y:S01]  /*4040*/  F2F.BF16.F32 R157, R168 ;  /* 0x000000a8009d7304 */ /* 0x000ea20000202000 */
[----:B------:R1:W-:Y:S01]  /*4050*/  STG.E.64 desc[UR8][R154.64], R102 ;  /* 0x000000669a007986 */ /* 0x0003e2000c101b08 */
[----:B------:R-:W-:-:S03]  /*4060*/  IMAD.WIDE.U32 R106, R140, 0x8, R92 ;  /* 0x000000088c6a7825 */ /* 0x000fc600078e005c */
[----:B------:R1:W-:Y:S01]  /*4070*/  STG.E.64 desc[UR8][R138.64], R102 ;  /* 0x000000668a007986 */ /* 0x0003e2000c101b08 */
[----:B------:R-:W-:Y:S01]  /*4080*/  IMAD.WIDE.U32 R152, R141, 0x8, R92 ;  /* 0x000000088d987825 */ /* 0x000fe200078e005c */
[----:B0-----:R-:W-:Y:S02]  /*4090*/  PRMT R167, R167, 0x5410, R164 ;  /* 0x00005410a7a77816 */ /* 0x001fe400000000a4 */
[----:B------:R1:W-:Y:S01]  /*40a0*/  STG.E.64 desc[UR8][R106.64], R100 ;  /* 0x000000646a007986 */ /* 0x0003e2000c101b08 */
[----:B------:R-:W-:Y:S01]  /*40b0*/  IMAD.WIDE.U32 R140, R141, 0x8, R98 ;  /* 0x000000088d8c7825 */ /* 0x000fe200078e0062 */
[----:B------:R-:W-:Y:S02]  /*40c0*/  LOP3.LUT R97, R167, R97, RZ, 0xfc, !PT ;  /* 0x00000061a7617212 */ /* 0x000fe400078efcff */
[----:B------:R1:W-:Y:S01]  /*40d0*/  STG.E.64 desc[UR8][R160.64], R100 ;  /* 0x00000064a0007986 */ /* 0x0003e2000c101b08 */
[----:B------:R-:W-:Y:S01]  /*40e0*/  IMAD.WIDE.U32 R92, R171, 0x8, R92 ;  /* 0x00000008ab5c7825 */ /* 0x000fe200078e005c */
[----:B--2---:R-:W-:-:S02]  /*40f0*/  LOP3.LUT R94, R94, R157, RZ, 0xfc, !PT ;  /* 0x0000009d5e5e7212 */ /* 0x004fc400078efcff */
[----:B------:R1:W-:Y:S01]  /*4100*/  STG.E.64 desc[UR8][R152.64], R96 ;  /* 0x0000006098007986 */ /* 0x0003e2000c101b08 */
[----:B------:R-:W-:Y:S01]  /*4110*/  IMAD.WIDE.U32 R98, R171, 0x8, R98 ;  /* 0x00000008ab627825 */ /* 0x000fe200078e0062 */
[----:B------:R-:W-:Y:S02]  /*4120*/  PRMT R175, R157, 0x7610, R175 ;  /* 0x000076109daf7816 */ /* 0x000fe400000000af */
[----:B------:R1:W-:Y:S04]  /*4130*/  STG.E.64 desc[UR8][R140.64], R96 ;  /* 0x000000608c007986 */ /* 0x0003e8000c101b08 */
[----:B------:R1:W-:Y:S04]  /*4140*/  STG.E.64 desc[UR8][R92.64], R94 ;  /* 0x0000005e5c007986 */ /* 0x0003e8000c101b08 */
[----:B------:R1:W-:Y:S01]  /*4150*/  STG.E.64 desc[UR8][R98.64], R94 ;  /* 0x0000005e62007986 */ /* 0x0003e2000c101b08 */
[----:B------:R-:W-:Y:S05]  /*4160*/  BRA `(.L_x_1208) ;  /* 0x0000003000207947 */ /* 0x000fea0003800000 */
.L_x_1209:
        /* <DEDUP_REMOVED lines=51> */
[-CC-:B------:R-:W-:Y:S01]  /*44a0*/  FFMA.FTZ R196, R196, R102.reuse, R103.reuse ;  /* 0x00000066c4c47223 */ /* 0x180fe20000010067 */
[----:B------:R-:W-:Y:S01]  /*44b0*/  SHF.L.U32 R107, R92, 0x10, RZ ;  /* 0x000000105c6b7819 */ /* 0x000fe200000006ff */
[-C--:B------:R-:W-:Y:S01]  /*44c0*/  FFMA.FTZ R198, R198, R102.reuse, R103 ;  /* 0x00000066c6c67223 */ /* 0x080fe20000010067 */
[----:B------:R-:W-:Y:S01]  /*44d0*/  SHF.R.U32.HI R92, RZ, 0x10, R147 ;  /* 0x00000010ff5c7819 */ /* 0x000fe20000011693 */
[----:B------:R-:W-:Y:S01]  /*44e0*/  FFMA.FTZ R158, R158, R102, R103 ;  /* 0x000000669e9e7223 */ /* 0x000fe20000010067 */
[----:B------:R-:W-:Y:S01]  /*44f0*/  FADD.FTZ R191, R191, -R196 ;  /* 0x800000c4bfbf7221 */ /* 0x000fe20000010000 */
[----:B------:R-:W-:Y:S01]  /*4500*/  FFMA.FTZ R107, R168, R183, R107 ;  /* 0x000000b7a86b7223 */ /* 0x000fe2000001006b */
[----:B------:R-:W-:Y:S01]  /*4510*/  SHF.L.U32 R153, R92, 0x10, RZ ;  /* 0x000000105c997819 */ /* 0x000fe200000006ff */
[----:B------:R-:W-:Y:S01]  /*4520*/  F2F.BF16.F32 R94, R94 ;  /* 0x0000005e005e7304 */ /* 0x000fe20000202000 */
[----:B------:R-:W-:Y:S01]  /*4530*/  MOV R92, R146 ;  /* 0x00000092005c7202 */ /* 0x000fe20000000f00 */
[----:B------:R-:W-:Y:S01]  /*4540*/  FADD.FTZ R189, R189, -R198 ;  /* 0x800000c6bdbd7221 */ /* 0x000fe20000010000 */
[-C--:B------:R-:W-:Y:S01]  /*4550*/  FFMA.FTZ R190, R190, R102.reuse, R103 ;  /* 0x00000066bebe7223 */ /* 0x080fe20000010067 */
[----:B------:R-:W-:Y:S01]  /*4560*/  FFMA.FTZ R185, R168, R185, R153 ;  /* 0x000000b9a8b97223 */ /* 0x000fe20000010099 */
[----:B0-----:R-:W-:Y:S01]  /*4570*/  SHF.L.U32 R93, R92, 0x10, RZ ;  /* 0x000000105c5d7819 */ /* 0x001fe200000006ff */
[-C--:B------:R-:W-:Y:S01]  /*4580*/  FFMA.FTZ R162, R162, R102.reuse, R103 ;  /* 0x00000066a2a27223 */ /* 0x080fe20000010067 */
[----:B------:R-:W-:Y:S01]  /*4590*/  SHF.R.U64 R92, R146, 0x10, R147 ;  /* 0x00000010925c7819 */ /* 0x000fe20000001293 */
[----:B------:R-:W-:Y:S01]  /*45a0*/  F2F.BF16.F32 R100, R107 ;  /* 0x0000006b00647304 */ /* 0x000fe20000202000 */
[----:B------:R-:W-:Y:S01]  /*45b0*/  FADD.FTZ R157, R157, -R158 ;  /* 0x8000009e9d9d7221 */ /* 0x000fe20000010000 */
[----:B------:R-:W-:Y:S01]  /*45c0*/  FFMA.FTZ R93, R168, R179, R93 ;  /* 0x000000b3a85d7223 */ /* 0x000fe2000001005d */
[----:B------:R-:W-:Y:S01]  /*45d0*/  SHF.L.U32 R153, R92, 0x10, RZ ;  /* 0x000000105c997819 */ /* 0x000fe200000006ff */
[-C--:B------:R-:W-:Y:S01]  /*45e0*/  FFMA.FTZ R155, R155, R102.reuse, R103 ;  /* 0x000000669b9b7223 */ /* 0x080fe20000010067 */
[----:B------:R-:W-:Y:S01]  /*45f0*/  MOV R92, R149 ;  /* 0x00000095005c7202 */ /* 0x000fe20000000f00 */
[----:B------:R-:W-:Y:S01]  /*4600*/  FFMA.FTZ R97, R168, R191, R97 ;  /* 0x000000bfa8617223 */ /* 0x000fe20000010061 */
[----:B------:R-:W-:Y:S01]  /*4610*/  MOV R152, R151 ;  /* 0x0000009700987202 */ /* 0x000fe20000000f00 */
[----:B------:R0:W-:Y:S01]  /*4620*/  F2F.BF16.F32 R107, R93 ;  /* 0x0000005d006b7304 */ /* 0x0001e20000202000 */
[----:B------:R-:W-:Y:S01]  /*4630*/  SHF.L.U32 R173, R92, 0x10, RZ ;  /* 0x000000105cad7819 */ /* 0x000fe200000006ff */
[----:B------:R-:W-:Y:S01]  /*4640*/  FFMA.FTZ R103, R159, R102, R103 ;  /* 0x000000669f677223 */ /* 0x000fe20000010067 */
[----:B------:R-:W-:Y:S01]  /*4650*/  SHF.R.U32.HI R92, RZ, 0x10, R149 ;  /* 0x00000010ff5c7819 */ /* 0x000fe20000011695 */
[----:B------:R-:W-:Y:S01]  /*4660*/  FFMA.FTZ R105, R168, R189, R105 ;  /* 0x000000bda8697223 */ /* 0x000fe20000010069 */
[----:B------:R-:W-:Y:S01]  /*4670*/  SHF.L.U32 R159, R152, 0x10, RZ ;  /* 0x00000010989f7819 */ /* 0x000fe200000006ff */
[----:B------:R-:W-:Y:S01]  /*4680*/  FFMA.FTZ R173, R168, R167, R173 ;  /* 0x000000a7a8ad7223 */ /* 0x000fe200000100ad */
[----:B------:R-:W-:Y:S01]  /*4690*/  SHF.L.U32 R167, R92, 0x10, RZ ;  /* 0x000000105ca77819 */ /* 0x000fe200000006ff */
[----:B------:R-:W1:Y:S01]  /*46a0*/  F2F.BF16.F32 R95, R95 ;  /* 0x0000005f005f7304 */ /* 0x000e620000202000 */
[----:B------:R-:W-:Y:S01]  /*46b0*/  MOV R92, R148 ;  /* 0x00000094005c7202 */ /* 0x000fe20000000f00 */
[----:B------:R-:W-:Y:S01]  /*46c0*/  FADD.FTZ R181, R181, -R190 ;  /* 0x800000beb5b57221 */ /* 0x000fe20000010000 */
[----:B------:R-:W-:Y:S01]  /*46d0*/  FADD.FTZ R161, R161, -R162 ;  /* 0x800000a2a1a17221 */ /* 0x000fe20000010000 */
[----:B------:R-:W-:Y:S01]  /*46e0*/  FFMA.FTZ R169, R168, R169, R167 ;  /* 0x000000a9a8a97223 */ /* 0x000fe200000100a7 */
[----:B0-----:R-:W-:Y:S01]  /*46f0*/  SHF.L.U32 R93, R92, 0x10, RZ ;  /* 0x000000105c5d7819 */ /* 0x001fe200000006ff */
[----:B------:R-:W-:Y:S01]  /*4700*/  FFMA.FTZ R153, R168, R181, R153 ;  /* 0x000000b5a8997223 */ /* 0x000fe20000010099 */
[----:B------:R-:W-:Y:S01]  /*4710*/  SHF.R.U64 R92, R148, 0x10, R149 ;  /* 0x00000010945c7819 */ /* 0x000fe20000001295 */
[----:B------:R-:W0:Y:S02]  /*4720*/  F2F.BF16.F32 R96, R96 ;  /* 0x0000006000607304 */ /* 0x000e240000202000 */
        /* <DEDUP_REMOVED lines=9> */
[----:B--2---:R-:W-:Y:S02]  /*47c0*/  SHF.L.U32 R93, R92, 0x10, RZ ;  /* 0x000000105c5d7819 */ /* 0x004fe400000006ff */
[----:B------:R-:W-:-:S03]  /*47d0*/  MOV R92, R150 ;  /* 0x00000096005c7202 */ /* 0x000fc60000000f00 */
[----:B------:R-:W-:Y:S01]  /*47e0*/  FFMA.FTZ R157, R168, R157, R93 ;  /* 0x0000009da89d7223 */ /* 0x000fe2000001005d */
[----:B------:R-:W-:Y:S01]  /*47f0*/  FADD.FTZ R93, R160, -R103 ;  /* 0x80000067a05d7221 */ /* 0x000fe20000010000 */
[----:B------:R-:W-:Y:S01]  /*4800*/  F2F.BF16.F32 R97, R97 ;  /* 0x0000006100617304 */ /* 0x000fe20000202000 */
[----:B-1----:R-:W-:Y:S01]  /*4810*/  PRMT R165, R94, 0x5410, R95 ;  /* 0x000054105ea57816 */ /* 0x002fe2000000005f */
[----:B0-----:R-:W-:-:S04]  /*4820*/  IMAD.WIDE.U32 R94, R96, 0x10000, RZ ;  /* 0x00010000605e7825 */ /* 0x001fc800078e00ff */
[----:B------:R-:W-:Y:S01]  /*4830*/  FADD.FTZ R103, R154, -R155 ;  /* 0x8000009b9a677221 */ /* 0x000fe20000010000 */
[----:B------:R-:W-:Y:S01]  /*4840*/  SHF.L.U32 R102, R92, 0x10, RZ ;  /* 0x000000105c667819 */ /* 0x000fe200000006ff */
[----:B------:R-:W-:Y:S01]  /*4850*/  FFMA.FTZ R159, R168, R93, R159 ;  /* 0x0000005da89f7223 */ /* 0x000fe2000001009f */
[----:B------:R-:W0:Y:S01]  /*4860*/  LDC.64 R154, c[0x0][0x478] ;  /* 0x00011e00ff9a7b82 */ /* 0x000e220000000a00 */
[----:B------:R-:W-:Y:S01]  /*4870*/  LOP3.LUT R165, R165, R95, RZ, 0xfc, !PT ;  /* 0x0000005fa5a57212 */ /* 0x000fe200078efcff */
[----:B------:R-:W1:Y:S01]  /*4880*/  F2F.BF16.F32 R98, R98 ;  /* 0x0000006200627304 */ /* 0x000e620000202000 */
[----:B------:R-:W-:Y:S01]  /*4890*/  LOP3.LUT R164, R94, R99, RZ, 0xfc, !PT ;  /* 0x000000635ea47212 */ /* 0x000fe200078efcff */
[----:B------:R-:W-:-:S04]  /*48a0*/  FFMA.FTZ R168, R168, R103, R102 ;  /* 0x00000067a8a87223 */ /* 0x000fc80000010066 */
[----:B------:R-:W2:Y:S02]  /*48b0*/  LDC.64 R92, c[0x0][0x468] ;  /* 0x00011a00ff5c7b82 */ /* 0x000ea40000000a00 */
[----:B------:R-:W3:Y:S06]  /*48c0*/  F2F.BF16.F32 R105, R105 ;  /* 0x0000006900697304 */ /* 0x000eec0000202000 */
[----:B------:R-:W4:Y:S01]  /*48d0*/  LDC.64 R94, c[0x0][0x470] ;  /* 0x00011c00ff5e7b82 */ /* 0x000f220000000a00 */
[----:B-1----:R-:W-:Y:S01]  /*48e0*/  PRMT R103, R97, 0x5410, R98 ;  /* 0x0000541061677816 */ /* 0x002fe20000000062 */
[----:B------:R-:W1:Y:S01]  /*48f0*/  F2F.BF16.F32 R185, R185 ;  /* 0x000000b900b97304 */ /* 0x000e620000202000 */
[----:B---3--:R-:W-:-:S07]  /*4900*/  IMAD.WIDE.U32 R96, R105, 0x10000, RZ ;  /* 0x0001000069607825 */ /* 0x008fce00078e00ff */
[----:B------:R-:W-:Y:S01]  /*4910*/  F2F.BF16.F32 R173, R173 ;  /* 0x000000ad00ad7304 */ /* 0x000fe20000202000 */
[----:B------:R-:W-:Y:S02]  /*4920*/  LOP3.LUT R96, R96, R101, RZ, 0xfc, !PT ;  /* 0x0000006560607212 */ /* 0x000fe400078efcff */
[----:B------:R-:W-:-:S05]  /*4930*/  LOP3.LUT R97, R103, R97, RZ, 0xfc, !PT ;  /* 0x0000006167617212 */ /* 0x000fca00078efcff */
[----:B------:R-:W3:Y:S01]  /*4940*/  F2F.BF16.F32 R106, R169 ;  /* 0x000000a9006a7304 */ /* 0x000ee20000202000 */
[----:B-1----:R-:W-:Y:S01]  /*4950*/  PRMT R185, R100, 0x5410, R185 ;  /* 0x0000541064b97816 */ /* 0x002fe200000000b9 */
[----:B------:R-:W-:-:S04]  /*4960*/  IMAD.WIDE.U32 R100, R104, 0x10000, RZ ;  /* 0x0001000068647825 */ /* 0x000fc800078e00ff */
[----:B----4-:R-:W-:Y:S01]  /*4970*/  IMAD.WIDE.U32 R166, R138, 0x8, R94 ;  /* 0x000000088aa67825 */ /* 0x010fe200078e005e */
[----:B------:R-:W-:Y:S01]  /*4980*/  LOP3.LUT R100, R100, R163, RZ, 0xfc, !PT ;  /* 0x000000a364647212 */ /* 0x000fe200078efcff */
[----:B------:R-:W1:Y:S02]  /*4990*/  F2F.BF16.F32 R157, R157 ;  /* 0x0000009d009d7304 */ /* 0x000e640000202000 */
[----:B--2---:R-:W-:Y:S01]  /*49a0*/  IMAD.WIDE.U32 R162, R141, 0x8, R92 ;  /* 0x000000088da27825 */ /* 0x004fe200078e005c */
[----:B---3--:R-:W-:-:S05]  /*49b0*/  PRMT R173, R173, 0x5410, R106 ;  /* 0x00005410adad7816 */ /* 0x008fca000000006a */
[----:B------:R2:W3:Y:S01]  /*49c0*/  F2F.BF16.F32 R178, R161 ;  /* 0x000000a100b27304 */ /* 0x0004e20000202000 */
[----:B------:R-:W-:Y:S01]  /*49d0*/  LOP3.LUT R101, R173, R101, RZ, 0xfc, !PT ;  /* 0x00000065ad657212 */ /* 0x000fe200078efcff */
[----:B------:R-:W-:Y:S01]  /*49e0*/  IMAD.WIDE.U32 R172, R138, 0x8, R92 ;  /* 0x000000088aac7825 */ /* 0x000fe200078e005c */
[----:B-1----:R-:W-:-:S05]  /*49f0*/  PRMT R176, R157, 0x7610, R176 ;  /* 0x000076109db07816 */ /* 0x002fca00000000b0 */
[----:B------:R1:W4:Y:S01]  /*4a00*/  F2F.BF16.F32 R177, R159 ;  /* 0x0000009f00b17304 */ /* 0x0003220000202000 */
[----:B------:R-:W-:-:S04]  /*4a10*/  IMAD.WIDE.U32 R102, R157, 0x10000, RZ ;  /* 0x000100009d667825 */ /* 0x000fc800078e00ff */
[----:B--2---:R-:W-:Y:S01]  /*4a20*/  IMAD.WIDE.U32 R160, R140, 0x8, R92 ;  /* 0x000000088ca07825 */ /* 0x004fe200078e005c */
[----:B---3--:R-:W-:Y:S02]  /*4a30*/  PRMT R174, R178, 0x7610, R174 ;  /* 0x00007610b2ae7816 */ /* 0x008fe400000000ae */
[----:B------:R-:W2:Y:S01]  /*4a40*/  F2F.BF16.F32 R153, R153 ;  /* 0x0000009900997304 */ /* 0x000ea20000202000 */
[----:B-1----:R-:W-:-:S04]  /*4a50*/  IMAD.WIDE.U32 R158, R139, 0x8, R92 ;  /* 0x000000088b9e7825 */ /* 0x002fc800078e005c */
[----:B------:R-:W-:Y:S01]  /*4a60*/  IMAD.WIDE.U32 R92, R171, 0x8, R92 ;  /* 0x00000008ab5c7825 */ /* 0x000fe200078e005c */
[----:B----4-:R-:W-:Y:S02]  /*4a70*/  PRMT R105, R177, 0x5410, R178 ;  /* 0x00005410b1697816 */ /* 0x010fe400000000b2 */
[----:B------:R1:W3:Y:S02]  /*4a80*/  F2F.BF16.F32 R175, R168 ;  /* 0x000000a800af7304 */ /* 0x0002e40000202000 */
[----:B------:R-:W-:Y:S01]  /*4a90*/  LOP3.LUT R103, R105, R103, RZ, 0xfc, !PT ;  /* 0x0000006769677212 */ /* 0x000fe200078efcff */
[----:B0-----:R-:W-:-:S04]  /*4aa0*/  IMAD.WIDE.U32 R104, R139, 0x8, R154 ;  /* 0x000000088b687825 */ /* 0x001fc800078e009a */
[----:B--2---:R-:W-:-:S04]  /*4ab0*/  IMAD.WIDE.U32 R98, R153, 0x10000, RZ ;  /* 0x0001000099627825 */ /* 0x004fc800078e00ff */
[----:B-1----:R-:W-:Y:S01]  /*4ac0*/  IMAD.WIDE.U32 R168, R138, 0x8, R154 ;  /* 0x000000088aa87825 */ /* 0x002fe200078e009a */
[----:B------:R-:W-:Y:S02]  /*4ad0*/  LOP3.LUT R98, R98, R107, RZ, 0xfc, !PT ;  /* 0x0000006b62627212 */ /* 0x000fe400078efcff */
[----:B------:R-:W-:Y:S01]  /*4ae0*/  LOP3.LUT R99, R185, R99, RZ, 0xfc, !PT ;  /* 0x00000063b9637212 */ /* 0x000fe200078efcff */
[----:B------:R-:W-:Y:S01]  /*4af0*/  IMAD.WIDE.U32 R138, R139, 0x8, R94 ;  /* 0x000000088b8a7825 */ /* 0x000fe200078e005e */
[----:B------:R0:W-:Y:S01]  /*4b00*/  STG.E.64 desc[UR8][R168.64], R164 ;  /* 0x000000a4a8007986 */ /* 0x0001e2000c101b08 */
[----:B---3--:R-:W-:Y:S02]  /*4b10*/  LOP3.LUT R102, R102, R175, RZ, 0xfc, !PT ;  /* 0x000000af66667212 */ /* 0x008fe400078efcff */
[----:B------:R-:W-:Y:S01]  /*4b20*/  IMAD.WIDE.U32 R106, R140, 0x8, R154 ;  /* 0x000000088c6a7825 */ /* 0x000fe200078e009a */
[----:B------:R1:W-:Y:S01]  /*4b30*/  STG.E.64 desc[UR8][R172.64], R164 ;  /* 0x000000a4ac007986 */ /* 0x0003e2000c101b08 */
[----:B------:R-:W-:-:S02]  /*4b40*/  PRMT R170, R175, 0x7610, R170 ;  /* 0x00007610afaa7816 */ /* 0x000fc400000000aa */
[--C-:B------:R-:W-:Y:S01]  /*4b50*/  IMAD.WIDE.U32 R152, R141, 0x8, R154.reuse ;  /* 0x000000088d987825 */ /* 0x100fe200078e009a */
[----:B------:R2:W-:Y:S03]  /*4b60*/  STG.E.64 desc[UR8][R166.64], R164 ;  /* 0x000000a4a6007986 */ /* 0x0005e6000c101b08 */
[----:B------:R-:W-:Y:S01]  /*4b70*/  IMAD.WIDE.U32 R154, R171, 0x8, R154 ;  /* 0x00000008ab9a7825 */ /* 0x000fe200078e009a */
[----:B------:R2:W-:Y:S03]  /*4b80*/  STG.E.64 desc[UR8][R104.64], R96 ;  /* 0x0000006068007986 */ /* 0x0005e6000c101b08 */
[----:B0-----:R-:W-:Y:S01]  /*4b90*/  IMAD.WIDE.U32 R168, R140, 0x8, R94 ;  /* 0x000000088ca87825 */ /* 0x001fe200078e005e */
[----:B------:R2:W-:Y:S01]  /*4ba0*/  STG.E.64 desc[UR8][R158.64], R96 ;  /* 0x000000609e007986 */ /* 0x0005e2000c101b08 */
[----:B-1----:R-:W-:-:S02]  /*4bb0*/  PRMT R172, R157, 0x7610, R172 ;  /* 0x000076109dac7816 */ /* 0x002fc400000000ac */
[----:B------:R-:W-:Y:S01]  /*4bc0*/  IMAD.WIDE.U32 R140, R141, 0x8, R94 ;  /* 0x000000088d8c7825 */ /* 0x000fe200078e005e */
[----:B------:R2:W-:Y:S01]  /*4bd0*/  STG.E.64 desc[UR8][R138.64], R96 ;  /* 0x000000608a007986 */ /* 0x0005e2000c101b08 */
[----:B------:R-:W-:Y:S02]  /*4be0*/  PRMT R173, R177, 0x7610, R173 ;  /* 0x00007610b1ad7816 */ /* 0x000fe400000000ad */
[----:B------:R-:W-:Y:S01]  /*4bf0*/  IMAD.WIDE.U32 R94, R171, 0x8, R94 ;  /* 0x00000008ab5e7825 */ /* 0x000fe200078e005e */
[----:B------:R2:W-:Y:S04]  /*4c00*/  STG.E.64 desc[UR8][R106.64], R98 ;  /* 0x000000626a007986 */ /* 0x0005e8000c101b08 */
[----:B------:R2:W-:Y:S04]  /*4c10*/  STG.E.64 desc[UR8][R160.64], R98 ;  /* 0x00000062a0007986 */ /* 0x0005e8000c101b08 */
[----:B------:R2:W-:Y:S04]  /*4c20*/  STG.E.64 desc[UR8][R168.64], R98 ;  /* 0x00000062a8007986 */ /* 0x0005e8000c101b08 */
[----:B------:R2:W-:Y:S04]  /*4c30*/  STG.E.64 desc[UR8][R152.64], R100 ;  /* 0x0000006498007986 */ /* 0x0005e8000c101b08 */
[----:B------:R2:W-:Y:S04]  /*4c40*/  STG.E.64 desc[UR8][R162.64], R100 ;  /* 0x00000064a2007986 */ /* 0x0005e8000c101b08 */
[----:B------:R2:W-:Y:S04]  /*4c50*/  STG.E.64 desc[UR8][R140.64], R100 ;  /* 0x000000648c007986 */ /* 0x0005e8000c101b08 */
[----:B------:R2:W-:Y:S04]  /*4c60*/  STG.E.64 desc[UR8][R154.64], R102 ;  /* 0x000000669a007986 */ /* 0x0005e8000c101b08 */
[----:B------:R2:W-:Y:S04]  /*4c70*/  STG.E.64 desc[UR8][R92.64], R102 ;  /* 0x000000665c007986 */ /* 0x0005e8000c101b08 */
[----:B------:R2:W-:Y:S01]  /*4c80*/  STG.E.64 desc[UR8][R94.64], R102 ;  /* 0x000000665e007986 */ /* 0x0005e2000c101b08 */
[----:B------:R-:W-:Y:S05]  /*4c90*/  BRA `(.L_x_1208) ;  /* 0x0000002400547947 */ /* 0x000fea0003800000 */
.L_x_1205:
        /* <DEDUP_REMOVED lines=24> */
.L_x_1211:
        /* <DEDUP_REMOVED lines=23> */
.L_x_1210:
        /* <DEDUP_REMOVED lines=26> */
.L_x_1213:
        /* <DEDUP_REMOVED lines=26> */
.L_x_1212:
        /* <DEDUP_REMOVED lines=16> */
.L_x_1214:
        /* <DEDUP_REMOVED lines=10> */
.L_x_1215:
[----:B------:R-:W-:Y:S05]  /*5470*/  BRA.U !UP0, `(.L_x_1216) ;  /* 0x0000000108c87547 */ /* 0x000fea000b800000 */
[----:B------:R-:W-:Y:S05]  /*5480*/  BRA.U !UP2, `(.L_x_1217) ;  /* 0x000000010a687547 */ /* 0x000fea000b800000 */
[-CC-:B------:R-:W-:Y:S01]  /*5490*/  FFMA.FTZ R196, R196, R102.reuse, R103.reuse ;  /* 0x00000066c4c47223 */ /* 0x180fe20000010067 */
[-CC-:B------:R-:W-:Y:S01]  /*54a0*/  FFMA.FTZ R200, R200, R102.reuse, R103.reuse ;  /* 0x00000066c8c87223 */ /* 0x180fe20000010067 */
[-CC-:B------:R-:W-:Y:S01]  /*54b0*/  FFMA.FTZ R194, R194, R102.reuse, R103.reuse ;  /* 0x00000066c2c27223 */ /* 0x180fe20000010067 */
[----:B------:R-:W-:Y:S01]  /*54c0*/  FFMA.FTZ R198, R198, R102, R103 ;  /* 0x00000066c6c67223 */ /* 0x000fe20000010067 */
[----:B------:R-:W-:Y:S01]  /*54d0*/  FADD.FTZ R191, R191, -R196 ;  /* 0x800000c4bfbf7221 */ /* 0x000fe20000010000 */
[----:B-12---:R-:W-:Y:S01]  /*54e0*/  FADD.FTZ R97, R193, -R200 ;  /* 0x800000c8c1617221 */ /* 0x006fe20000010000 */
[----:B------:R-:W-:Y:S01]  /*54f0*/  FADD.FTZ R187, R187, -R194 ;  /* 0x800000c2bbbb7221 */ /* 0x000fe20000010000 */
[----:B------:R-:W-:Y:S01]  /*5500*/  FADD.FTZ R95, R189, -R198 ;  /* 0x800000c6bd5f7221 */ /* 0x000fe20000010000 */
[C---:B------:R-:W-:Y:S01]  /*5510*/  FMUL.FTZ R96, R168.reuse, R191 ;  /* 0x000000bfa8607220 */ /* 0x040fe20000410000 */
[C---:B------:R-:W-:Y:S01]  /*5520*/  FMUL.FTZ R97, R168.reuse, R97 ;  /* 0x00000061a8617220 */ /* 0x040fe20000410000 */
[C---:B------:R-:W-:Y:S01]  /*5530*/  FMUL.FTZ R94, R168.reuse, R187 ;  /* 0x000000bba85e7220 */ /* 0x040fe20000410000 */
[----:B------:R-:W-:-:S03]  /*5540*/  FMUL.FTZ R95, R168, R95 ;  /* 0x0000005fa85f7220 */ /* 0x000fc60000410000 */
[----:B------:R-:W-:Y:S02]  /*5550*/  F2FP.BF16.F32.PACK_AB R96, R97, R96 ;  /* 0x000000606160723e */ /* 0x000fe400000010ff */
[----:B0-----:R-:W-:Y:S02]  /*5560*/  F2FP.BF16.F32.PACK_AB R99, R95, R94 ;  /* 0x0000005e5f63723e */ /* 0x001fe400000010ff */
        /* <DEDUP_REMOVED lines=12> */
.L_x_1217:
        /* <DEDUP_REMOVED lines=23> */
.L_x_1216:
        /* <DEDUP_REMOVED lines=24> */
.L_x_1219:
        /* <DEDUP_REMOVED lines=18> */
.L_x_1218:
        /* <DEDUP_REMOVED lines=15> */
.L_x_1220:
        /* <DEDUP_REMOVED lines=10> */
.L_x_1221:
        /* <DEDUP_REMOVED lines=28> */
.L_x_1223:
        /* <DEDUP_REMOVED lines=23> */
.L_x_1222:
        /* <DEDUP_REMOVED lines=24> */
.L_x_1225:
        /* <DEDUP_REMOVED lines=18> */
.L_x_1224:
        /* <DEDUP_REMOVED lines=15> */
.L_x_1226:
        /* <DEDUP_REMOVED lines=10> */
.L_x_1227:
        /* <DEDUP_REMOVED lines=28> */
.L_x_1229:
        /* <DEDUP_REMOVED lines=23> */
.L_x_1228:
        /* <DEDUP_REMOVED lines=24> */
.L_x_1231:
        /* <DEDUP_REMOVED lines=18> */
.L_x_1230:
        /* <DEDUP_REMOVED lines=15> */
.L_x_1232:
        /* <DEDUP_REMOVED lines=10> */
.L_x_1233:
        /* <DEDUP_REMOVED lines=16> */
[----:B0-----:R-:W-:Y:S02]  /*6b90*/  PRMT R99, R96, 0x7632, R99 ;  /* 0x0000763260637816 */ /* 0x001fe40000000063 */
        /* <DEDUP_REMOVED lines=11> */
.L_x_1235:
        /* <DEDUP_REMOVED lines=23> */
.L_x_1234:
        /* <DEDUP_REMOVED lines=24> */
.L_x_1237:
        /* <DEDUP_REMOVED lines=15> */
[----:B------:R-:W-:Y:S02]  /*7030*/  PRMT R97, R155, 0x7610, R97 ;  /* 0x000076109b617816 */ /* 0x000fe40000000061 */
[C---:B0-----:R-:W-:Y:S02]  /*7040*/  PRMT R99, R159.reuse, 0x7632, R99 ;  /* 0x000076329f637816 */ /* 0x041fe40000000063 */
[----:B------:R-:W-:-:S07]  /*7050*/  PRMT R96, R159, 0x7610, R96 ;  /* 0x000076109f607816 */ /* 0x000fce0000000060 */
.L_x_1236:
        /* <DEDUP_REMOVED lines=15> */
.L_x_1238:
[----:B------:R4:W-:Y:S01]  /*7150*/  STG.E.64 desc[UR8][R92.64], R94 ;  /* 0x0000005e5c007986 */ /* 0x0009e2000c101b08 */
[----:B------:R-:W-:Y:S05]  /*7160*/  BRA.U !UP2, `(.L_x_1208) ;  /* 0x000000010a207547 */ /* 0x000fea000b800000 */
[----:B----4-:R-:W1:Y:S01]  /*7170*/  LDC.64 R94, c[0x0][0x470] ;  /* 0x00011c00ff5e7b82 */ /* 0x010e620000000a00 */
[----:B------:R-:W-:Y:S02]  /*7180*/  LOP3.LUT R92, R172, 0xffff, RZ, 0xc0, !PT ;  /* 0x0000ffffac5c7812 */ /* 0x000fe400078ec0ff */
[----:B0-----:R-:W-:-:S03]  /*7190*/  PRMT R97, R173, 0x5410, R174 ;  /* 0x00005410ad617816 */ /* 0x001fc600000000ae */
[----:B------:R-:W-:-:S05]  /*71a0*/  IMAD.WIDE.U32 R92, R92, 0x10000, RZ ;  /* 0x000100005c5c7825 */ /* 0x000fca00078e00ff */
[----:B------:R-:W-:Y:S02]  /*71b0*/  LOP3.LUT R93, R97, R93, RZ, 0xfc, !PT ;  /* 0x0000005d615d7212 */ /* 0x000fe400078efcff */
[----:B------:R-:W-:Y:S01]  /*71c0*/  LOP3.LUT R92, R92, 0xffff, R170, 0xf8, !PT ;  /* 0x0000ffff5c5c7812 */ /* 0x000fe200078ef8aa */
[----:B-1----:R-:W-:-:S05]  /*71d0*/  IMAD.WIDE.U32 R94, R171, 0x8, R94 ;  /* 0x00000008ab5e7825 */ /* 0x002fca00078e005e */
[----:B------:R0:W-:Y:S02]  /*71e0*/  STG.E.64 desc[UR8][R94.64], R92 ;  /* 0x0000005c5e007986 */ /* 0x0001e4000c101b08 */
.L_x_1208:
[----:B------:R-:W-:Y:S01]  /*71f0*/  UPLOP3.LUT UP1, UPT, UPT, UPT, UP1, 0x40, 0x4 ;  /* 0x000000000004789c */ /* 0x000fe20003f2e810 */
[----:B------:R-:W-:Y:S10]  /*7200*/  @!P2 BRA `(.L_x_1239) ;  /* 0xffffff940034a947 */ /* 0x000ff4000383ffff */
[----:B------:R-:W-:Y:S02]  /*7210*/  MOV R67, R51 ;  /* 0x0000003300437202 */ /* 0x000fe40000000f00 */
[----:B------:R-:W-:Y:S02]  /*7220*/  MOV R75, R50 ;  /* 0x00000032004b7202 */ /* 0x000fe40000000f00 */
[----:B------:R-:W-:Y:S02]  /*7230*/  MOV R83, R49 ;  /* 0x0000003100537202 */ /* 0x000fe40000000f00 */
[----:B0123--:R-:W-:Y:S02]  /*7240*/  MOV R100, R40 ;  /* 0x0000002800647202 */ /* 0x00ffe40000000f00 */
        /* <DEDUP_REMOVED lines=53> */
[----:B----4-:R-:W-:Y:S02]  /*75a0*/  MOV R92, R12 ;  /* 0x0000000c005c7202 */ /* 0x010fe40000000f00 */
        /* <DEDUP_REMOVED lines=19> */
[----:B------:R-:W-:-:S07]  /*76e0*/  MOV R19, R0 ;  /* 0x0000000000137202 */ /* 0x000fce0000000f00 */
.L_x_1202:
        /* <DEDUP_REMOVED lines=33> */
.L_x_1240:
        /* <DEDUP_REMOVED lines=16> */
.L_x_5397:


//--------------------- .text._ZN10layer_norm31ln_parallel_residual_bwd_kernelINS_13Kernel_traitsIf13__nv_bfloat16S2_S2_fjLj5120ELj1ELj1ELj8ELj8ENS_18Kernel_traits_baseILj5120EfS2_S2_S2_fjLj256EEEEELb0ELb1ELb0EEEvNS_9BwdParamsE --------------------------
	.section	.text._ZN10layer_norm31ln_parallel_residual_bwd_kernelINS_13Kernel_traitsIf13__nv_bfloat16S2_S2_fjLj5120ELj1ELj1ELj8ELj8ENS_18Kernel_traits_baseILj5120EfS2_S2_S2_fjLj256EEEEELb0ELb1ELb0EEEvNS_9BwdParamsE,"ax",@progbits
	.align	128
        .global         _ZN10layer_norm31ln_parallel_residual_bwd_kernelINS_13Kernel_traitsIf13__nv_bfloat16S2_S2_fjLj5120ELj1ELj1ELj8ELj8ENS_18Kernel_traits_baseILj5120EfS2_S2_S2_fjLj256EEEEELb0ELb1ELb0EEEvNS_9BwdParamsE
        .type           _ZN10layer_norm31ln_parallel_residual_bwd_kernelINS_13Kernel_traitsIf13__nv_bfloat16S2_S2_fjLj5120ELj1ELj1ELj8ELj8ENS_18Kernel_traits_baseILj5120EfS2_S2_S2_fjLj256EEEEELb0ELb1ELb0EEEvNS_9BwdParamsE,@function
        .size           _ZN10layer_norm31ln_parallel_residual_bwd_kernelINS_13Kernel_traitsIf13__nv_bfloat16S2_S2_fjLj5120ELj1ELj1ELj8ELj8ENS_18Kernel_traits_baseILj5120EfS2_S2_S2_fjLj256EEEEELb0ELb1ELb0EEEvNS_9BwdParamsE,(.L_x_5398 - _ZN10layer_norm31ln_parallel_residual_bwd_kernelINS_13Kernel_traitsIf13__nv_bfloat16S2_S2_fjLj5120ELj1ELj1ELj8ELj8ENS_18Kernel_traits_baseILj5120EfS2_S2_S2_fjLj256EEEEELb0ELb1ELb0EEEvNS_9BwdParamsE)
        .other          _ZN10layer_norm31ln_parallel_residual_bwd_kernelINS_13Kernel_traitsIf13__nv_bfloat16S2_S2_fjLj5120ELj1ELj1ELj8ELj8ENS_18Kernel_traits_baseILj5120EfS2_S2_S2_fjLj256EEEEELb0ELb1ELb0EEEvNS_9BwdParamsE,@"STO_CUDA_ENTRY STV_DEFAULT"
_ZN10layer_norm31ln_parallel_residual_bwd_kernelINS_13Kernel_traitsIf13__nv_bfloat16S2_S2_fjLj5120ELj1ELj1ELj8ELj8ENS_18Kernel_traits_baseILj5120EfS2_S2_S2_fjLj256EEEEELb0ELb1ELb0EEEvNS_9BwdParamsE:
.text._ZN10layer_norm31ln_parallel_residual_bwd_kernelINS_13Kernel_traitsIf13__nv_bfloat16S2_S2_fjLj5120ELj1ELj1ELj8ELj8ENS_18Kernel_traits_baseILj5120EfS2_S2_S2_fjLj256EEEEELb0ELb1ELb0EEEvNS_9BwdParamsE:
        /* <DEDUP_REMOVED lines=24> */
[----:B---3--:R-:W5:Y:S02]  /*0180*/  @P0 LDG.E.128 R60, desc[UR12][R4.64] ;  /* 0x0000000c043c0981 */ /* 0x008f64000c1e1d00 */
[----:B------:R-:W0:Y:S01]  /*0190*/  @P4 LDC.64 R14, c[0x0][0x3d0] ;  /* 0x0000f400ff0e4b82 */ /* 0x000e220000000a00 */
[C---:B----4-:R-:W-:Y:S01]  /*01a0*/  @P1 IMAD.WIDE.U32 R8, R3.reuse, 0x10, R6 ;  /* 0x0000001003081825 */ /* 0x050fe200078e0006 */
[----:B------:R-:W-:Y:S02]  /*01b0*/  @P1 IADD3 R3, PT, PT, R3, 0x100, RZ ;  /* 0x0000010003031810 */ /* 0x000fe40007ffe0ff */
[----:B--2---:R-:W-:Y:S02]  /*01c0*/  ISETP.GE.AND P5, PT, R91, UR5, PT ;  /* 0x000000055b007c0c */ /* 0x004fe4000bfa6270 */
[----:B------:R-:W-:Y:S01]  /*01d0*/  CS2R R40, SRZ ;  /* 0x0000000000287805 */ /* 0x000fe2000001ff00 */
[----:B------:R-:W5:Y:S01]  /*01e0*/  @P1 LDG.E.128 R56, desc[UR12][R8.64] ;  /* 0x0000000c08381981 */ /* 0x000f62000c1e1d00 */
[C---:B------:R-:W-:Y:S01]  /*01f0*/  @P2 IMAD.WIDE.U32 R10, R3.reuse, 0x10, R10 ;  /* 0x00000010030a2825 */ /* 0x040fe200078e000a */
[----:B------:R-:W-:-:S02]  /*0200*/  @P2 IADD3 R3, PT, PT, R3, 0x100, RZ ;  /* 0x0000010003032810 */ /* 0x000fc40007ffe0ff */
[----:B------:R-:W-:Y:S02]  /*0210*/  CS2R R42, SRZ ;  /* 0x00000000002a7805 */ /* 0x000fe4000001ff00 */
[----:B------:R-:W-:Y:S02]  /*0220*/  CS2R R36, SRZ ;  /* 0x0000000000247805 */ /* 0x000fe4000001ff00 */
[----:B------:R-:W-:Y:S01]  /*0230*/  CS2R R38, SRZ ;  /* 0x0000000000267805 */ /* 0x000fe2000001ff00 */
[----:B------:R-:W5:Y:S01]  /*0240*/  @P2 LDG.E.128 R52, desc[UR12][R10.64] ;  /* 0x0000000c0a342981 */ /* 0x000f62000c1e1d00 */
[C---:B------:R-:W-:Y:S01]  /*0250*/  @P3 IMAD.WIDE.U32 R12, R3.reuse, 0x10, R12 ;  /* 0x00000010030c3825 */ /* 0x040fe200078e000c */
[----:B------:R-:W-:Y:S02]  /*0260*/  @P3 IADD3 R3, PT, PT, R3, 0x100, RZ ;  /* 0x0000010003033810 */ /* 0x000fe40007ffe0ff */
[----:B------:R-:W-:Y:S02]  /*0270*/  CS2R R32, SRZ ;  /* 0x0000000000207805 */ /* 0x000fe4000001ff00 */
[----:B------:R-:W-:-:S02]  /*0280*/  CS2R R34, SRZ ;  /* 0x0000000000227805 */ /* 0x000fc4000001ff00 */
[----:B------:R-:W-:Y:S01]  /*0290*/  CS2R R28, SRZ ;  /* 0x00000000001c7805 */ /* 0x000fe2000001ff00 */
[----:B------:R1:W5:Y:S01]  /*02a0*/  @P3 LDG.E.128 R48, desc[UR12][R12.64] ;  /* 0x0000000c0c303981 */ /* 0x000362000c1e1d00 */
[----:B0-----:R-:W-:Y:S01]  /*02b0*/  @P4 IMAD.WIDE.U32 R6, R3, 0x10, R14 ;  /* 0x0000001003064825 */ /* 0x001fe200078e000e */
[----:B------:R-:W-:Y:S02]  /*02c0*/  CS2R R30, SRZ ;  /* 0x00000000001e7805 */ /* 0x000fe4000001ff00 */
[----:B------:R-:W-:Y:S02]  /*02d0*/  CS2R R24, SRZ ;  /* 0x0000000000187805 */ /* 0x000fe4000001ff00 */
[----:B------:R-:W-:Y:S02]  /*02e0*/  CS2R R26, SRZ ;  /* 0x00000000001a7805 */ /* 0x000fe4000001ff00 */
[----:B------:R-:W-:Y:S01]  /*02f0*/  CS2R R20, SRZ ;  /* 0x0000000000147805 */ /* 0x000fe2000001ff00 */
[----:B------:R0:W5:Y:S01]  /*0300*/  @P4 LDG.E.128 R44, desc[UR12][R6.64] ;  /* 0x0000000c062c4981 */ /* 0x000162000c1e1d00 */
        /* <DEDUP_REMOVED lines=31> */
[----:B------:R-:W-:Y:S01]  /*0500*/  CS2R R6, SRZ ;  /* 0x0000000000067805 */ /* 0x000fe2000001ff00 */
[----:B------:R-:W-:Y:S01]  /*0510*/  UPLOP3.LUT UP1, UPT, UPT, UPT, UPT, 0x40, 0x4 ;  /* 0x000000000004789c */ /* 0x000fe20003f2e870 */
[----:B------:R-:W-:Y:S01]  /*0520*/  PLOP3.LUT P5, PT, PT, PT, UP0, 0x80, 0x8 ;  /* 0x000000000008781c */ /* 0x000fe20003faf008 */
[----:B------:R-:W0:Y:S01]  /*0530*/  LDCU UR11, c[0x0][0x400] ;  /* 0x00008000ff0b77ac */ /* 0x000e220008000800 */
[----:B------:R-:W1:Y:S01]  /*0540*/  LDCU.64 UR6, c[0x0][0x470] ;  /* 0x00008e00ff0677ac */ /* 0x000e620008000a00 */
[----:B------:R-:W2:Y:S01]  /*0550*/  LDCU.64 UR14, c[0x0][0x438] ;  /* 0x00008700ff0e77ac */ /* 0x000ea20008000a00 */
[----:B------:R-:W3:Y:S09]  /*0560*/  LDCU.64 UR8, c[0x0][0x478] ;  /* 0x00008f00ff0877ac */ /* 0x000ef20008000a00 */
.L_x_1313:
        /* <DEDUP_REMOVED lines=23> */
[----:B0-----:R-:W-:-:S06]  /*06e0*/  IMAD.WIDE.U32 R66, R97, 0x8, R66 ;  /* 0x0000000861427825 */ /* 0x001fcc00078e0042 */
[----:B------:R-:W2:Y:S01]  /*06f0*/  LDG.E.64 R66, desc[UR12][R66.64] ;  /* 0x0000000c42427981 */ /* 0x000ea2000c1e1b00 */
[----:B-1----:R-:W-:-:S06]  /*0700*/  IMAD.WIDE.U32 R70, R97, 0x8, R70 ;  /* 0x0000000861467825 */ /* 0x002fcc00078e0046 */
[----:B------:R-:W4:Y:S01]  /*0710*/  LDG.E.64 R70, desc[UR12][R70.64] ;  /* 0x0000000c46467981 */ /* 0x000f22000c1e1b00 */
[----:B------:R-:W-:-:S04]  /*0720*/  ISETP.NE.U32.AND P0, PT, RZ, UR14, PT ;  /* 0x0000000eff007c0c */ /* 0x000fc8000bf05070 */
[----:B------:R-:W-:-:S13]  /*0730*/  ISETP.NE.AND.EX P0, PT, RZ, UR15, PT, P0 ;  /* 0x0000000fff007c0c */ /* 0x000fda000bf05300 */
[----:B------:R-:W0:Y:S02]  /*0740*/  @P0 LDC.64 R68, c[0x0][0x438] ;  /* 0x00010e00ff440b82 */ /* 0x000e240000000a00 */
[----:B0-----:R-:W-:-:S05]  /*0750*/  @P0 IMAD.WIDE.U32 R68, R97, 0x8, R68 ;  /* 0x0000000861440825 */ /* 0x001fca00078e0044 */
[----:B------:R0:W5:Y:S01]  /*0760*/  @P0 LDG.E.64 R80, desc[UR12][R68.64] ;  /* 0x0000000c44500981 */ /* 0x000162000c1e1b00 */
[----:B--2---:R-:W-:Y:S02]  /*0770*/  MOV R65, R66 ;  /* 0x0000004200417202 */ /* 0x004fe40000000f00 */
[--C-:B------:R-:W-:Y:S02]  /*0780*/  SHF.R.U64 R74, R66, 0x10, R67.reuse ;  /* 0x00000010424a7819 */ /* 0x100fe40000001243 */
[----:B------:R-:W-:Y:S02]  /*0790*/  MOV R72, R67 ;  /* 0x0000004300487202 */ /* 0x000fe40000000f00 */
[----:B------:R-:W-:Y:S02]  /*07a0*/  SHF.R.U32.HI R73, RZ, 0x10, R67 ;  /* 0x00000010ff497819 */ /* 0x000fe40000011643 */
[C---:B----4-:R-:W-:Y:S01]  /*07b0*/  SHF.R.U64 R67, R70.reuse, 0x10, R71 ;  /* 0x0000001046437819 */ /* 0x050fe20000001247 */
[----:B------:R-:W-:Y:S01]  /*07c0*/  IMAD.U32 R3, R70, 0x10000, RZ ;  /* 0x0001000046037824 */ /* 0x000fe200078e00ff */
[----:B------:R-:W-:-:S02]  /*07d0*/  SHF.L.U32 R65, R65, 0x10, RZ ;  /* 0x0000001041417819 */ /* 0x000fc400000006ff */
[----:B------:R-:W-:Y:S01]  /*07e0*/  SHF.L.U32 R67, R67, 0x10, RZ ;  /* 0x0000001043437819 */ /* 0x000fe200000006ff */
[----:B------:R-:W-:Y:S01]  /*07f0*/  FADD.FTZ R66, -R64, R3 ;  /* 0x0000000340427221 */ /* 0x000fe20000010100 */
[----:B------:R-:W-:Y:S01]  /*0800*/  SHF.R.U32.HI R75, RZ, 0x10, R71 ;  /* 0x00000010ff4b7819 */ /* 0x000fe20000011647 */
[-C--:B------:R-:W-:Y:S01]  /*0810*/  FMUL.FTZ R110, R60, R65.reuse ;  /* 0x000000413c6e7220 */ /* 0x080fe20000410000 */
[----:B------:R-:W-:Y:S01]  /*0820*/  SHF.L.U32 R70, R74, 0x10, RZ ;  /* 0x000000104a467819 */ /* 0x000fe200000006ff */
[----:B-----5:R-:W-:Y:S01]  /*0830*/  FMUL.FTZ R3, R135, R66 ;  /* 0x0000004287037220 */ /* 0x020fe20000410000 */
[----:B------:R-:W-:Y:S01]  /*0840*/  SHF.L.U32 R71, R71, 0x10, RZ ;  /* 0x0000001047477819 */ /* 0x000fe200000006ff */
[----:B------:R-:W-:Y:S01]  /*0850*/  FADD.FTZ R108, -R64, R67 ;  /* 0x00000043406c7221 */ /* 0x000fe20000010100 */
[----:B------:R-:W-:Y:S01]  /*0860*/  SHF.L.U32 R67, R75, 0x10, RZ ;  /* 0x000000104b437819 */ /* 0x000fe200000006ff */
[----:B------:R-:W-:Y:S01]  /*0870*/  FADD.FTZ R20, R20, R65 ;  /* 0x0000004114147221 */ /* 0x000fe20000010000 */
[----:B0-----:R-:W-:Y:S01]  /*0880*/  SHF.L.U32 R69, R72, 0x10, RZ ;  /* 0x0000001048457819 */ /* 0x001fe200000006ff */
[----:B------:R-:W-:Y:S01]  /*0890*/  FFMA.FTZ R40, R3, R65, R40 ;  /* 0x0000004103287223 */ /* 0x000fe20000010028 */
[----:B------:R-:W-:Y:S01]  /*08a0*/  FMUL.FTZ R107, R61, R70 ;  /* 0x000000463d6b7220 */ /* 0x000fe20000410000 */
[----:B------:R-:W-:Y:S01]  /*08b0*/  FADD.FTZ R66, RZ, R110 ;  /* 0x0000006eff427221 */ /* 0x000fe20000010000 */
[C---:B------:R-:W-:Y:S01]  /*08c0*/  FADD.FTZ R68, -R64.reuse, R71 ;  /* 0x0000004740447221 */ /* 0x040fe20000010100 */
[----:B------:R-:W-:Y:S01]  /*08d0*/  FMUL.FTZ R108, R135, R108 ;  /* 0x0000006c876c7220 */ /* 0x000fe20000410000 */
[----:B------:R-:W-:Y:S01]  /*08e0*/  FFMA.FTZ R65, R3, R110, RZ ;  /* 0x0000006e03417223 */ /* 0x000fe200000100ff */
[----:B------:R-:W-:Y:S01]  /*08f0*/  FADD.FTZ R114, -R64, R67 ;  /* 0x0000004340727221 */ /* 0x000fe20000010100 */
[----:B------:R-:W-:Y:S01]  /*0900*/  FADD.FTZ R67, R66, R107 ;  /* 0x0000006b42437221 */ /* 0x000fe20000010000 */
[----:B------:R-:W-:-:S02]  /*0910*/  IMAD.U32 R72, R73, 0x10000, RZ ;  /* 0x0001000049487824 */ /* 0x000fc400078e00ff */
[----:B------:R-:W-:Y:S01]  /*0920*/  FMUL.FTZ R105, R135, R68 ;  /* 0x0000004487697220 */ /* 0x000fe20000410000 */
[----:B------:R-:W-:Y:S01]  /*0930*/  FMUL.FTZ R112, R62, R69 ;  /* 0x000000453e707220 */ /* 0x000fe20000410000 */
[C---:B------:R-:W-:Y:S01]  /*0940*/  FFMA.FTZ R66, R108.reuse, R107, R65 ;  /* 0x0000006b6c427223 */ /* 0x040fe20000010041 */
        /* <DEDUP_REMOVED lines=10> */
[----:B------:R-:W-:Y:S01]  /*09f0*/  IADD3 R67, PT, PT, R97, 0x100, RZ ;  /* 0x0000010061437810 */ /* 0x000fe20007ffe0ff */
[----:B------:R-:W-:Y:S01]  /*0a00*/  FADD.FTZ R65, R68, R109 ;  /* 0x0000006d44417221 */ /* 0x000fe20000010000 */
[----:B------:R-:W-:-:S07]  /*0a10*/  FFMA.FTZ R66, R114, R109, R66 ;  /* 0x0000006d72427223 */ /* 0x000fce0000010042 */
.L_x_1243:
[----:B---3--:R-:W-:Y:S05]  /*0a20*/  BSYNC.RECONVERGENT B0 ;  /* 0x0000000000007941 */ /* 0x008fea0003800200 */
.L_x_1242:
        /* <DEDUP_REMOVED lines=13> */
[----:B------:R-:W-:Y:S02]  /*0b00*/  IADD3 R67, PT, PT, R67, 0x100, RZ ;  /* 0x0000010043437810 */ /* 0x000fe40007ffe0ff */
[----:B--2---:R-:W-:Y:S02]  /*0b10*/  MOV R74, R68 ;  /* 0x00000044004a7202 */ /* 0x004fe40000000f00 */
[--C-:B------:R-:W-:Y:S02]  /*0b20*/  SHF.R.U64 R77, R68, 0x10, R69.reuse ;  /* 0x00000010444d7819 */ /* 0x100fe40000001245 */
[----:B------:R-:W-:Y:S02]  /*0b30*/  MOV R76, R69 ;  /* 0x00000045004c7202 */ /* 0x000fe40000000f00 */
[----:B------:R-:W-:Y:S02]  /*0b40*/  SHF.R.U32.HI R78, RZ, 0x10, R69 ;  /* 0x00000010ff4e7819 */ /* 0x000fe40000011645 */
[----:B---3--:R-:W-:-:S02]  /*0b50*/  SHF.R.U64 R68, R72, 0x10, R73 ;  /* 0x0000001048447819 */ /* 0x008fc40000001249 */
[----:B------:R-:W-:Y:S01]  /*0b60*/  SHF.L.U32 R69, R72, 0x10, RZ ;  /* 0x0000001048457819 */ /* 0x000fe200000006ff */
[----:B------:R-:W-:Y:S01]  /*0b70*/  IMAD.U32 R75, R73, 0x10000, RZ ;  /* 0x00010000494b7824 */ /* 0x000fe200078e00ff */
[----:B------:R-:W-:Y:S02]  /*0b80*/  SHF.R.U32.HI R79, RZ, 0x10, R73 ;  /* 0x00000010ff4f7819 */ /* 0x000fe40000011649 */
[----:B------:R-:W-:Y:S02]  /*0b90*/  SHF.L.U32 R73, R74, 0x10, RZ ;  /* 0x000000104a497819 */ /* 0x000fe400000006ff */
[----:B0-----:R-:W-:Y:S01]  /*0ba0*/  SHF.L.U32 R71, R68, 0x10, RZ ;  /* 0x0000001044477819 */ /* 0x001fe200000006ff */
[----:B------:R-:W-:Y:S01]  /*0bb0*/  FADD.FTZ R68, -R64, R69 ;  /* 0x0000004540447221 */ /* 0x000fe20000010100 */
[----:B------:R-:W-:Y:S01]  /*0bc0*/  SHF.L.U32 R72, R77, 0x10, RZ ;  /* 0x000000104d487819 */ /* 0x000fe200000006ff */
[----:B------:R-:W-:Y:S02]  /*0bd0*/  FMUL.FTZ R118, R56, R73 ;  /* 0x0000004938767220 */ /* 0x000fe40000410000 */
[----:B------:R-:W-:Y:S01]  /*0be0*/  FADD.FTZ R116, -R64, R71 ;  /* 0x0000004740747221 */ /* 0x000fe20000010100 */
[----:B-----5:R-:W-:Y:S01]  /*0bf0*/  FMUL.FTZ R111, R135, R68 ;  /* 0x00000044876f7220 */ /* 0x020fe20000410000 */
[----:B------:R-:W-:Y:S01]  /*0c00*/  SHF.L.U32 R77, R76, 0x10, RZ ;  /* 0x000000104c4d7819 */ /* 0x000fe200000006ff */
[----:B------:R-:W-:-:S02]  /*0c10*/  IMAD.U32 R69, R79, 0x10000, RZ ;  /* 0x000100004f457824 */ /* 0x000fc400078e00ff */
[----:B------:R-:W-:Y:S01]  /*0c20*/  FADD.FTZ R68, R65, R118 ;  /* 0x0000007641447221 */ /* 0x000fe20000010000 */
[----:B------:R-:W-:Y:S01]  /*0c30*/  FADD.FTZ R70, -R64, R75 ;  /* 0x0000004b40467221 */ /* 0x000fe20000010100 */
[----:B------:R-:W-:Y:S01]  /*0c40*/  FMUL.FTZ R116, R135, R116 ;  /* 0x0000007487747220 */ /* 0x000fe20000410000 */
[----:B------:R-:W-:Y:S01]  /*0c50*/  FMUL.FTZ R115, R57, R72 ;  /* 0x0000004839737220 */ /* 0x000fe20000410000 */
[----:B------:R-:W-:Y:S01]  /*0c60*/  FFMA.FTZ R65, R111, R118, R66 ;  /* 0x000000766f417223 */ /* 0x000fe20000010042 */
[----:B------:R-:W-:Y:S01]  /*0c70*/  SHF.L.U32 R74, R78, 0x10, RZ ;  /* 0x000000104e4a7819 */ /* 0x000fe200000006ff */
[----:B------:R-:W-:Y:S01]  /*0c80*/  FADD.FTZ R122, -R64, R69 ;  /* 0x00000045407a7221 */ /* 0x000fe20000010100 */
        /* <DEDUP_REMOVED lines=18> */
.L_x_1245:
[----:B------:R-:W-:Y:S05]  /*0db0*/  BSYNC.RECONVERGENT B0 ;  /* 0x0000000000007941 */ /* 0x000fea0003800200 */
.L_x_1244:
        /* <DEDUP_REMOVED lines=13> */
[----:B------:R-:W-:Y:S01]  /*0e90*/  VIADD R67, R67, 0x100 ;  /* 0x0000010043437836 */ /* 0x000fe20000000000 */
[C---:B--2---:R-:W-:Y:S02]  /*0ea0*/  SHF.R.U64 R78, R72.reuse, 0x10, R73 ;  /* 0x00000010484e7819 */ /* 0x044fe40000001249 */
[----:B------:R-:W-:Y:S02]  /*0eb0*/  SHF.L.U32 R79, R72, 0x10, RZ ;  /* 0x00000010484f7819 */ /* 0x000fe400000006ff */
[----:B0-----:R-:W-:Y:S02]  /*0ec0*/  SHF.L.U32 R71, R78, 0x10, RZ ;  /* 0x000000104e477819 */ /* 0x001fe400000006ff */
[----:B---3--:R-:W-:-:S03]  /*0ed0*/  MOV R74, R68 ;  /* 0x00000044004a7202 */ /* 0x008fc60000000f00 */
[----:B------:R-:W-:Y:S01]  /*0ee0*/  FADD.FTZ R124, -R64, R71 ;  /* 0x00000047407c7221 */ /* 0x000fe20000010100 */
[--C-:B------:R-:W-:Y:S02]  /*0ef0*/  SHF.R.U64 R77, R68, 0x10, R69.reuse ;  /* 0x00000010444d7819 */ /* 0x100fe40000001245 */
[----:B------:R-:W-:Y:S02]  /*0f00*/  MOV R75, R69 ;  /* 0x00000045004b7202 */ /* 0x000fe40000000f00 */
[----:B------:R-:W-:Y:S01]  /*0f10*/  SHF.R.U32.HI R76, RZ, 0x10, R69 ;  /* 0x00000010ff4c7819 */ /* 0x000fe20000011645 */
[----:B------:R-:W-:Y:S02]  /*0f20*/  IMAD.U32 R69, R74, 0x10000, RZ ;  /* 0x000100004a457824 */ /* 0x000fe400078e00ff */
[----:B------:R-:W-:Y:S01]  /*0f30*/  FADD.FTZ R74, -R64, R79 ;  /* 0x0000004f404a7221 */ /* 0x000fe20000010100 */
[----:B------:R-:W-:Y:S01]  /*0f40*/  SHF.L.U32 R68, R77, 0x10, RZ ;  /* 0x000000104d447819 */ /* 0x000fe200000006ff */
[----:B-----5:R-:W-:Y:S01]  /*0f50*/  FMUL.FTZ R124, R135, R124 ;  /* 0x0000007c877c7220 */ /* 0x020fe20000410000 */
[----:B------:R-:W-:Y:S01]  /*0f60*/  SHF.R.U32.HI R72, RZ, 0x10, R73 ;  /* 0x00000010ff487819 */ /* 0x000fe20000011649 */
[-C--:B------:R-:W-:Y:S01]  /*0f70*/  FMUL.FTZ R126, R52, R69.reuse ;  /* 0x00000045347e7220 */ /* 0x080fe20000410000 */
[----:B------:R-:W-:Y:S01]  /*0f80*/  SHF.L.U32 R73, R73, 0x10, RZ ;  /* 0x0000001049497819 */ /* 0x000fe200000006ff */
[----:B------:R-:W-:Y:S01]  /*0f90*/  FMUL.FTZ R119, R135, R74 ;  /* 0x0000004a87777220 */ /* 0x000fe20000410000 */
[----:B------:R-:W-:Y:S01]  /*0fa0*/  FADD.FTZ R13, R13, R68 ;  /* 0x000000440d0d7221 */ /* 0x000fe20000010000 */
[-C--:B------:R-:W-:Y:S01]  /*0fb0*/  FFMA.FTZ R33, R124, R68.reuse, R33 ;  /* 0x000000447c217223 */ /* 0x080fe20000010021 */
[----:B------:R-:W-:Y:S01]  /*0fc0*/  FMUL.FTZ R123, R53, R68 ;  /* 0x00000044357b7220 */ /* 0x000fe20000410000 */
[----:B------:R-:W-:Y:S01]  /*0fd0*/  SHF.L.U32 R75, R75, 0x10, RZ ;  /* 0x000000104b4b7819 */ /* 0x000fe200000006ff */
[----:B------:R-:W-:Y:S01]  /*0fe0*/  FADD.FTZ R68, R65, R126 ;  /* 0x0000007e41447221 */ /* 0x000fe20000010000 */
[----:B------:R-:W-:Y:S01]  /*0ff0*/  SHF.L.U32 R70, R76, 0x10, RZ ;  /* 0x000000104c467819 */ /* 0x000fe200000006ff */
[----:B------:R-:W-:Y:S01]  /*1000*/  FADD.FTZ R76, -R64, R73 ;  /* 0x00000049404c7221 */ /* 0x000fe20000010100 */
[----:B------:R-:W-:Y:S01]  /*1010*/  SHF.L.U32 R71, R72, 0x10, RZ ;  /* 0x0000001048477819 */ /* 0x000fe200000006ff */
[C---:B------:R-:W-:Y:S01]  /*1020*/  FFMA.FTZ R65, R119.reuse, R126, R66 ;  /* 0x0000007e77417223 */ /* 0x040fe20000010042 */
[----:B------:R-:W-:Y:S01]  /*1030*/  FADD.FTZ R12, R12, R69 ;  /* 0x000000450c0c7221 */ /* 0x000fe20000010000 */
[----:B------:R-:W-:Y:S01]  /*1040*/  FFMA.FTZ R32, R119, R69, R32 ;  /* 0x0000004577207223 */ /* 0x000fe20000010020 */
[----:B------:R-:W-:Y:S01]  /*1050*/  FMUL.FTZ R121, R135, R76 ;  /* 0x0000004c87797220 */ /* 0x000fe20000410000 */
[----:B------:R-:W-:Y:S01]  /*1060*/  FMUL.FTZ R128, R54, R75 ;  /* 0x0000004b36807220 */ /* 0x000fe20000410000 */
[----:B------:R-:W-:Y:S01]  /*1070*/  FADD.FTZ R130, -R64, R71 ;  /* 0x0000004740827221 */ /* 0x000fe20000010100 */
        /* <DEDUP_REMOVED lines=12> */
.L_x_1247:
[----:B------:R-:W-:Y:S05]  /*1140*/  BSYNC.RECONVERGENT B0 ;  /* 0x0000000000007941 */ /* 0x000fea0003800200 */
.L_x_1246:
        /* <DEDUP_REMOVED lines=14> */
[C---:B--2---:R-:W-:Y:S02]  /*1230*/  SHF.R.U64 R78, R72.reuse, 0x10, R73 ;  /* 0x00000010484e7819 */ /* 0x044fe40000001249 */
[----:B------:R-:W-:Y:S02]  /*1240*/  SHF.L.U32 R79, R72, 0x10, RZ ;  /* 0x00000010484f7819 */ /* 0x000fe400000006ff */
[----:B0-----:R-:W-:Y:S02]  /*1250*/  SHF.L.U32 R71, R78, 0x10, RZ ;  /* 0x000000104e477819 */ /* 0x001fe400000006ff */
[----:B---3--:R-:W-:-:S03]  /*1260*/  MOV R74, R68 ;  /* 0x00000044004a7202 */ /* 0x008fc60000000f00 */
[----:B------:R-:W-:Y:S01]  /*1270*/  FADD.FTZ R132, -R64, R71 ;  /* 0x0000004740847221 */ /* 0x000fe20000010100 */
[--C-:B------:R-:W-:Y:S02]  /*1280*/  SHF.R.U64 R77, R68, 0x10, R69.reuse ;  /* 0x00000010444d7819 */ /* 0x100fe40000001245 */
[----:B------:R-:W-:Y:S02]  /*1290*/  MOV R75, R69 ;  /* 0x00000045004b7202 */ /* 0x000fe40000000f00 */
[----:B------:R-:W-:Y:S02]  /*12a0*/  SHF.R.U32.HI R76, RZ, 0x10, R69 ;  /* 0x00000010ff4c7819 */ /* 0x000fe40000011645 */
[----:B------:R-:W-:Y:S01]  /*12b0*/  SHF.L.U32 R69, R74, 0x10, RZ ;  /* 0x000000104a457819 */ /* 0x000fe200000006ff */
[----:B------:R-:W-:Y:S01]  /*12c0*/  FADD.FTZ R74, -R64, R79 ;  /* 0x0000004f404a7221 */ /* 0x000fe20000010100 */
[----:B------:R-:W-:Y:S01]  /*12d0*/  SHF.R.U32.HI R72, RZ, 0x10, R73 ;  /* 0x00000010ff487819 */ /* 0x000fe20000011649 */
[----:B------:R-:W-:-:S02]  /*12e0*/  IMAD.U32 R68, R77, 0x10000, RZ ;  /* 0x000100004d447824 */ /* 0x000fc400078e00ff */
[----:B-----5:R-:W-:Y:S01]  /*12f0*/  FMUL.FTZ R132, R135, R132 ;  /* 0x0000008487847220 */ /* 0x020fe20000410000 */
[----:B------:R-:W-:Y:S01]  /*1300*/  SHF.L.U32 R73, R73, 0x10, RZ ;  /* 0x0000001049497819 */ /* 0x000fe200000006ff */
[-C--:B------:R-:W-:Y:S01]  /*1310*/  FMUL.FTZ R134, R48, R69.reuse ;  /* 0x0000004530867220 */ /* 0x080fe20000410000 */
        /* <DEDUP_REMOVED lines=27> */
.L_x_1249:
[----:B------:R-:W-:Y:S05]  /*14d0*/  BSYNC.RECONVERGENT B0 ;  /* 0x0000000000007941 */ /* 0x000fea0003800200 */
.L_x_1248:
        /* <DEDUP_REMOVED lines=13> */
[C-C-:B--2---:R-:W-:Y:S02]  /*15b0*/  SHF.R.U64 R76, R72.reuse, 0x10, R73.reuse ;  /* 0x00000010484c7819 */ /* 0x144fe40000001249 */
[----:B------:R-:W-:Y:S01]  /*15c0*/  SHF.R.U32.HI R77, RZ, 0x10, R73 ;  /* 0x00000010ff4d7819 */ /* 0x000fe20000011649 */
[----:B------:R-:W-:Y:S01]  /*15d0*/  IMAD.U32 R67, R72, 0x10000, RZ ;  /* 0x0001000048437824 */ /* 0x000fe200078e00ff */
[----:B------:R-:W-:Y:S02]  /*15e0*/  SHF.L.U32 R75, R73, 0x10, RZ ;  /* 0x00000010494b7819 */ /* 0x000fe400000006ff */
[----:B------:R-:W-:Y:S02]  /*15f0*/  SHF.L.U32 R73, R76, 0x10, RZ ;  /* 0x000000104c497819 */ /* 0x000fe400000006ff */
[----:B---3--:R-:W-:Y:S02]  /*1600*/  MOV R72, R68 ;  /* 0x0000004400487202 */ /* 0x008fe40000000f00 */
[----:B------:R-:W-:Y:S01]  /*1610*/  SHF.L.U32 R77, R77, 0x10, RZ ;  /* 0x000000104d4d7819 */ /* 0x000fe200000006ff */
[----:B------:R-:W-:Y:S01]  /*1620*/  FADD.FTZ R98, -R64, R73 ;  /* 0x0000004940627221 */ /* 0x000fe20000010100 */
[----:B------:R-:W-:Y:S01]  /*1630*/  SHF.R.U64 R78, R68, 0x10, R69 ;  /* 0x00000010444e7819 */ /* 0x000fe20000001245 */
[----:B------:R-:W-:Y:S01]  /*1640*/  FADD.FTZ R68, -R64, R67 ;  /* 0x0000004340447221 */ /* 0x000fe20000010100 */
[----:B------:R-:W-:-:S02]  /*1650*/  IMAD.U32 R67, R72, 0x10000, RZ ;  /* 0x0001000048437824 */ /* 0x000fc400078e00ff */
[C---:B0-----:R-:W-:Y:S01]  /*1660*/  FADD.FTZ R70, -R64.reuse, R75 ;  /* 0x0000004b40467221 */ /* 0x041fe20000010100 */
[----:B------:R-:W-:Y:S01]  /*1670*/  FADD.FTZ R106, -R64, R77 ;  /* 0x0000004d406a7221 */ /* 0x000fe20000010100 */
[----:B------:R-:W-:Y:S01]  /*1680*/  SHF.L.U32 R64, R78, 0x10, RZ ;  /* 0x000000104e407819 */ /* 0x000fe200000006ff */
[C---:B-----5:R-:W-:Y:S01]  /*1690*/  FMUL.FTZ R98, R135.reuse, R98 ;  /* 0x0000006287627220 */ /* 0x060fe20000410000 */
[----:B------:R-:W-:Y:S01]  /*16a0*/  MOV R74, R69 ;  /* 0x00000045004a7202 */ /* 0x000fe20000000f00 */
[-C--:B------:R-:W-:Y:S01]  /*16b0*/  FMUL.FTZ R100, R44, R67.reuse ;  /* 0x000000432c647220 */ /* 0x080fe20000410000 */
[----:B------:R-:W-:Y:S01]  /*16c0*/  FMUL.FTZ R99, R135, R68 ;  /* 0x0000004487637220 */ /* 0x000fe20000410000 */
[----:B------:R-:W-:Y:S01]  /*16d0*/  SHF.R.U32.HI R76, RZ, 0x10, R69 ;  /* 0x00000010ff4c7819 */ /* 0x000fe20000011645 */
[----:B------:R-:W-:Y:S01]  /*16e0*/  FADD.FTZ R5, R5, R64 ;  /* 0x0000004005057221 */ /* 0x000fe20000010000 */
[-C--:B------:R-:W-:Y:S01]  /*16f0*/  FFMA.FTZ R25, R98, R64.reuse, R25 ;  /* 0x0000004062197223 */ /* 0x080fe20000010019 */
[----:B------:R-:W-:Y:S01]  /*1700*/  FMUL.FTZ R101, R45, R64 ;  /* 0x000000402d657220 */ /* 0x000fe20000410000 */
[----:B------:R-:W-:Y:S01]  /*1710*/  SHF.L.U32 R69, R74, 0x10, RZ ;  /* 0x000000104a457819 */ /* 0x000fe200000006ff */
[----:B------:R-:W-:Y:S01]  /*1720*/  FADD.FTZ R64, R65, R100 ;  /* 0x0000006441407221 */ /* 0x000fe20000010000 */
[C---:B------:R-:W-:Y:S01]  /*1730*/  FFMA.FTZ R65, R99.reuse, R100, R66 ;  /* 0x0000006463417223 */ /* 0x040fe20000010042 */
[----:B------:R-:W-:Y:S01]  /*1740*/  FADD.FTZ R4, R4, R67 ;  /* 0x0000004304047221 */ /* 0x000fe20000010000 */
[----:B------:R-:W-:Y:S01]  /*1750*/  FFMA.FTZ R24, R99, R67, R24 ;  /* 0x0000004363187223 */ /* 0x000fe20000010018 */
[----:B------:R-:W-:Y:S01]  /*1760*/  SHF.L.U32 R68, R76, 0x10, RZ ;  /* 0x000000104c447819 */ /* 0x000fe200000006ff */
[----:B------:R-:W-:Y:S01]  /*1770*/  FMUL.FTZ R103, R135, R70 ;  /* 0x0000004687677220 */ /* 0x000fe20000410000 */
[----:B------:R-:W-:Y:S01]  /*1780*/  FADD.FTZ R67, R64, R101 ;  /* 0x0000006540437221 */ /* 0x000fe20000010000 */
[----:B------:R-:W-:Y:S01]  /*1790*/  FMUL.FTZ R102, R46, R69 ;  /* 0x000000452e667220 */ /* 0x000fe20000410000 */
[----:B------:R-:W-:Y:S01]  /*17a0*/  FFMA.FTZ R64, R98, R101, R65 ;  /* 0x0000006562407223 */ /* 0x000fe20000010041 */
[----:B------:R-:W-:Y:S01]  /*17b0*/  FADD.FTZ R6, R6, R69 ;  /* 0x0000004506067221 */ /* 0x000fe20000010000 */
[----:B------:R-:W-:Y:S01]  /*17c0*/  FFMA.FTZ R26, R103, R69, R26 ;  /* 0x00000045671a7223 */ /* 0x000fe2000001001a */
[----:B------:R-:W-:Y:S01]  /*17d0*/  FMUL.FTZ R104, R47, R68 ;  /* 0x000000442f687220 */ /* 0x000fe20000410000 */
[----:B------:R-:W-:Y:S01]  /*17e0*/  FMUL.FTZ R106, R135, R106 ;  /* 0x0000006a876a7220 */ /* 0x000fe20000410000 */
[----:B------:R-:W-:Y:S01]  /*17f0*/  FADD.FTZ R67, R67, R102 ;  /* 0x0000006643437221 */ /* 0x000fe20000010000 */
[----:B------:R-:W-:Y:S01]  /*1800*/  FFMA.FTZ R69, R103, R102, R64 ;  /* 0x0000006667457223 */ /* 0x000fe20000010040 */
[----:B------:R-:W-:Y:S01]  /*1810*/  FADD.FTZ R7, R7, R68 ;  /* 0x0000004407077221 */ /* 0x000fe20000010000 */
[C---:B------:R-:W-:Y:S01]  /*1820*/  FFMA.FTZ R27, R106.reuse, R68, R27 ;  /* 0x000000446a1b7223 */ /* 0x040fe2000001001b */
[----:B------:R-:W-:Y:S01]  /*1830*/  FADD.FTZ R65, R67, R104 ;  /* 0x0000006843417221 */ /* 0x000fe20000010000 */
[----:B------:R-:W-:-:S07]  /*1840*/  FFMA.FTZ R66, R106, R104, R69 ;  /* 0x000000686a427223 */ /* 0x000fce0000010045 */
.L_x_1251:
[----:B------:R-:W-:Y:S05]  /*1850*/  BSYNC.RECONVERGENT B0 ;  /* 0x0000000000007941 */ /* 0x000fea0003800200 */
.L_x_1250:
        /* <DEDUP_REMOVED lines=32> */
.L_x_1253:
[----:B------:R-:W-:Y:S05]  /*1a60*/  BSYNC.RECONVERGENT B0 ;  /* 0x0000000000007941 */ /* 0x000fea0003800200 */
.L_x_1252:
        /* <DEDUP_REMOVED lines=72> */
.L_x_1258:
        /* <DEDUP_REMOVED lines=22> */
.L_x_1257:
        /* <DEDUP_REMOVED lines=25> */
.L_x_1260:
        /* <DEDUP_REMOVED lines=26> */
.L_x_1256:
        /* <DEDUP_REMOVED lines=27> */
[----:B------:R-:W-:Y:S02]  /*2530*/  FFMA.FTZ R69, R135, R75, R72 ;  /* 0x0000004b87457223 */ /* 0x000fe40000010048 */
[----:B------:R-:W-:-:S03]  /*2540*/  F2FP.BF16.F32.PACK_AB R67, R67, R66 ;  /* 0x000000424343723e */ /* 0x000fc600000010ff */
[----:B------:R-:W-:Y:S02]  /*2550*/  F2FP.BF16.F32.PACK_AB R70, R69, R70 ;  /* 0x000000464546723e */ /* 0x000fe400000010ff */
[C---:B------:R-:W-:Y:S02]  /*2560*/  PRMT R66, R67.reuse, 0x7632, R66 ;  /* 0x0000763243427816 */ /* 0x040fe40000000042 */
[----:B------:R-:W-:Y:S02]  /*2570*/  PRMT R71, R67, 0x7610, R71 ;  /* 0x0000761043477816 */ /* 0x000fe40000000047 */
[----:B------:R-:W-:Y:S01]  /*2580*/  PRMT R73, R70, 0x7632, R73 ;  /* 0x0000763246497816 */ /* 0x000fe20000000049 */
[----:B------:R-:W-:Y:S06]  /*2590*/  BRA `(.L_x_1259) ;  /* 0x00000004008c7947 */ /* 0x000fec0003800000 */
.L_x_1262:
        /* <DEDUP_REMOVED lines=31> */
.L_x_1261:
        /* <DEDUP_REMOVED lines=34> */
.L_x_1263:
        /* <DEDUP_REMOVED lines=34> */
.L_x_1259:
        /* <DEDUP_REMOVED lines=18> */
.L_x_1264:
        /* <DEDUP_REMOVED lines=12> */
.L_x_1265:
[----:B------:R-:W-:-:S07]  /*2db0*/  IADD3 R97, PT, PT, R97, 0x100, RZ ;  /* 0x0000010061617810 */ /* 0x000fce0007ffe0ff */
.L_x_1255:
[----:B------:R-:W-:Y:S05]  /*2dc0*/  BSYNC.RECONVERGENT B0 ;  /* 0x0000000000007941 */ /* 0x000fea0003800200 */
.L_x_1254:
        /* <DEDUP_REMOVED lines=11> */
[-CC-:B01----:R-:W-:Y:S01]  /*2e80*/  FFMA.FTZ R67, R111, R64.reuse, R65.reuse ;  /* 0x000000406f437223 */ /* 0x183fe20000010041 */
[----:B------:R-:W-:Y:S02]  /*2e90*/  IMAD.MOV.U32 R68, RZ, RZ, R82 ;  /* 0x000000ffff447224 */ /* 0x000fe400078e0052 */
        /* <DEDUP_REMOVED lines=33> */
.L_x_1270:
        /* <DEDUP_REMOVED lines=31> */
.L_x_1269:
[----:B------:R-:W-:-:S04]  /*32a0*/  UISETP.NE.U32.AND UP2, UPT, UR6, URZ, UPT ;  /* 0x000000ff0600728c */ /* 0x000fc8000bf45070 */
[----:B------:R-:W-:-:S09]  /*32b0*/  UISETP.NE.AND.EX UP2, UPT, UR7, URZ, UPT, UP2 ;  /* 0x000000ff0700728c */ /* 0x000fd2000bf45320 */
[----:B------:R-:W-:Y:S05]  /*32c0*/  BRA.U !UP2, `(.L_x_1272) ;  /* 0x000000010a7c7547 */ /* 0x000fea000b800000 */
        /* <DEDUP_REMOVED lines=31> */
.L_x_1272:
        /* <DEDUP_REMOVED lines=27> */
.L_x_1268:
        /* <DEDUP_REMOVED lines=33> */
.L_x_1274:
        /* <DEDUP_REMOVED lines=22> */
.L_x_1273:
        /* <DEDUP_REMOVED lines=25> */
.L_x_1275:
        /* <DEDUP_REMOVED lines=17> */
.L_x_1271:
        /* <DEDUP_REMOVED lines=16> */
.L_x_1276:
        /* <DEDUP_REMOVED lines=10> */
.L_x_1277:
[----:B------:R-:W-:-:S07]  /*3e20*/  VIADD R97, R97, 0x100 ;  /* 0x0000010061617836 */ /* 0x000fce0000000000 */
.L_x_1267:
[----:B------:R-:W-:Y:S05]  /*3e30*/  BSYNC.RECONVERGENT B0 ;  /* 0x0000000000007941 */ /* 0x000fea0003800200 */
.L_x_1266:
        /* <DEDUP_REMOVED lines=46> */
.L_x_1282:
        /* <DEDUP_REMOVED lines=31> */
.L_x_1281:
[----:B------:R-:W-:-:S04]  /*4310*/  UISETP.NE.U32.AND UP2, UPT, UR6, URZ, UPT ;  /* 0x000000ff0600728c */ /* 0x000fc8000bf45070 */
[----:B------:R-:W-:-:S09]  /*4320*/  UISETP.NE.AND.EX UP2, UPT, UR7, URZ, UPT, UP2 ;  /* 0x000000ff0700728c */ /* 0x000fd2000bf45320 */
[----:B------:R-:W-:Y:S05]  /*4330*/  BRA.U !UP2, `(.L_x_1284) ;  /* 0x000000010a7c7547 */ /* 0x000fea000b800000 */
        /* <DEDUP_REMOVED lines=31> */
.L_x_1284:
        /* <DEDUP_REMOVED lines=27> */
.L_x_1280:
        /* <DEDUP_REMOVED lines=33> */
.L_x_1286:
        /* <DEDUP_REMOVED lines=22> */
.L_x_1285:
        /* <DEDUP_REMOVED lines=25> */
.L_x_1287:
        /* <DEDUP_REMOVED lines=17> */
.L_x_1283:
        /* <DEDUP_REMOVED lines=16> */
.L_x_1288:
        /* <DEDUP_REMOVED lines=10> */
.L_x_1289:
[----:B------:R-:W-:-:S07]  /*4e90*/  IADD3 R97, PT, PT, R97, 0x100, RZ ;  /* 0x0000010061617810 */ /* 0x000fce0007ffe0ff */
.L_x_1279:
[----:B------:R-:W-:Y:S05]  /*4ea0*/  BSYNC.RECONVERGENT B0 ;  /* 0x0000000000007941 */ /* 0x000fea0003800200 */
.L_x_1278:
        /* <DEDUP_REMOVED lines=46> */
.L_x_1294:
        /* <DEDUP_REMOVED lines=31> */
.L_x_1293:
        /* <DEDUP_REMOVED lines=34> */
.L_x_1296:
        /* <DEDUP_REMOVED lines=27> */
.L_x_1292:
        /* <DEDUP_REMOVED lines=33> */
.L_x_1298:
        /* <DEDUP_REMOVED lines=22> */
.L_x_1297:
        /* <DEDUP_REMOVED lines=25> */
.L_x_1299:
        /* <DEDUP_REMOVED lines=17> */
.L_x_1295:
        /* <DEDUP_REMOVED lines=16> */
.L_x_1300:
        /* <DEDUP_REMOVED lines=10> */
.L_x_1301:
[----:B------:R-:W-:-:S07]  /*5f00*/  IADD3 R97, PT, PT, R97, 0x100, RZ ;  /* 0x0000010061617810 */ /* 0x000fce0007ffe0ff */
.L_x_1291:
[----:B------:R-:W-:Y:S05]  /*5f10*/  BSYNC.RECONVERGENT B0 ;  /* 0x0000000000007941 */ /* 0x000fea0003800200 */
.L_x_1290:
        /* <DEDUP_REMOVED lines=23> */
[----:B------:R-:W-:Y:S02]  /*6090*/  SHF.L.U32 R72, R72, 0x10, RZ ;  /* 0x0000001048487819 */ /* 0x000fe400000006ff */
        /* <DEDUP_REMOVED lines=21> */
.L_x_1306:
[-CC-:B012---:R-:W-:Y:S01]  /*61f0*/  FFMA.FTZ R67, R99, R64.reuse, R65.reuse ;  /* 0x0000004063437223 */ /* 0x187fe20000010041 */
[-CC-:B------:R-:W-:Y:S01]  /*6200*/  FFMA.FTZ R66, R98, R64.reuse, R65.reuse ;  /* 0x0000004062427223 */ /* 0x180fe20000010041 */
[-CC-:B------:R-:W-:Y:S01]  /*6210*/  FFMA.FTZ R71, R106, R64.reuse, R65.reuse ;  /* 0x000000406a477223 */ /* 0x180fe20000010041 */
[----:B------:R-:W-:Y:S01]  /*6220*/  FFMA.FTZ R69, R103, R64, R65 ;  /* 0x0000004067457223 */ /* 0x000fe20000010041 */
[----:B------:R-:W-:Y:S01]  /*6230*/  IMAD.MOV.U32 R70, RZ, RZ, R89 ;  /* 0x000000ffff467224 */ /* 0x000fe200078e0059 */
[----:B------:R-:W-:Y:S01]  /*6240*/  MOV R65, R88 ;  /* 0x0000005800417202 */ /* 0x000fe20000000f00 */
[----:B------:R-:W-:Y:S01]  /*6250*/  FADD.FTZ R64, R100, -R67 ;  /* 0x8000004364407221 */ /* 0x000fe20000010000 */
[----:B------:R-:W-:Y:S01]  /*6260*/  SHF.R.U64 R68, R88, 0x10, R89 ;  /* 0x0000001058447819 */ /* 0x000fe20000001259 */
[----:B------:R-:W-:Y:S01]  /*6270*/  FADD.FTZ R72, R104, -R71 ;  /* 0x8000004768487221 */ /* 0x000fe20000010000 */
[----:B------:R-:W-:Y:S01]  /*6280*/  SHF.R.U32.HI R73, RZ, 0x10, R89 ;  /* 0x00000010ff497819 */ /* 0x000fe20000011659 */
        /* <DEDUP_REMOVED lines=21> */
.L_x_1305:
        /* <DEDUP_REMOVED lines=9> */
[----:B------:R-:W-:Y:S01]  /*6470*/  SHF.R.U64 R68, R88, 0x10, R89 ;  /* 0x0000001058447819 */ /* 0x000fe20000001259 */
[----:B------:R-:W-:Y:S01]  /*6480*/  FADD.FTZ R72, R104, -R71 ;  /* 0x8000004768487221 */ /* 0x000fe20000010000 */
[----:B------:R-:W-:Y:S01]  /*6490*/  SHF.R.U32.HI R73, RZ, 0x10, R89 ;  /* 0x00000010ff497819 */ /* 0x000fe20000011659 */
[----:B------:R-:W-:Y:S01]  /*64a0*/  IMAD.U32 R65, R65, 0x10000, RZ ;  /* 0x0001000041417824 */ /* 0x000fe200078e00ff */
[----:B------:R-:W-:Y:S01]  /*64b0*/  MOV R70, R89 ;  /* 0x0000005900467202 */ /* 0x000fe20000000f00 */
[----:B------:R-:W-:Y:S01]  /*64c0*/  FADD.FTZ R66, R101, -R66 ;  /* 0x8000004265427221 */ /* 0x000fe20000010000 */
[----:B------:R-:W-:Y:S01]  /*64d0*/  SHF.L.U32 R74, R73, 0x10, RZ ;  /* 0x00000010494a7819 */ /* 0x000fe200000006ff */
[C---:B-----5:R-:W-:Y:S01]  /*64e0*/  FFMA.FTZ R64, R135.reuse, R64, R65 ;  /* 0x0000004087407223 */ /* 0x060fe20000010041 */
[----:B------:R-:W-:Y:S01]  /*64f0*/  SHF.L.U32 R71, R70, 0x10, RZ ;  /* 0x0000001046477819 */ /* 0x000fe200000006ff */
[----:B------:R-:W-:Y:S01]  /*6500*/  FADD.FTZ R70, R102, -R69 ;  /* 0x8000004566467221 */ /* 0x000fe20000010000 */
[----:B------:R-:W-:Y:S01]  /*6510*/  SHF.L.U32 R67, R68, 0x10, RZ ;  /* 0x0000001044437819 */ /* 0x000fe200000006ff */
[----:B------:R-:W-:-:S02]  /*6520*/  FFMA.FTZ R69, R135, R72, R74 ;  /* 0x0000004887457223 */ /* 0x000fc4000001004a */
        /* <DEDUP_REMOVED lines=13> */
.L_x_1308:
        /* <DEDUP_REMOVED lines=10> */
[----:B------:R-:W-:Y:S01]  /*66a0*/  MOV R70, R89 ;  /* 0x0000005900467202 */ /* 0x000fe20000000f00 */
[----:B------:R-:W-:Y:S01]  /*66b0*/  IMAD.U32 R69, R69, 0x10000, RZ ;  /* 0x0001000045457824 */ /* 0x000fe200078e00ff */
[----:B------:R-:W-:-:S02]  /*66c0*/  SHF.L.U32 R66, R65, 0x10, RZ ;  /* 0x0000001041427819 */ /* 0x000fc400000006ff */
[----:B------:R-:W-:Y:S01]  /*66d0*/  SHF.L.U32 R67, R74, 0x10, RZ ;  /* 0x000000104a437819 */ /* 0x000fe200000006ff */
[C---:B-----5:R-:W-:Y:S01]  /*66e0*/  FFMA.FTZ R69, R135.reuse, R68, R69 ;  /* 0x0000004487457223 */ /* 0x060fe20000010045 */
[----:B------:R-:W-:Y:S01]  /*66f0*/  SHF.L.U32 R65, R70, 0x10, RZ ;  /* 0x0000001046417819 */ /* 0x000fe200000006ff */
[----:B------:R-:W-:Y:S01]  /*6700*/  FADD.FTZ R70, R102, -R71 ;  /* 0x8000004766467221 */ /* 0x000fe20000010000 */
[C---:B------:R-:W-:Y:S01]  /*6710*/  FFMA.FTZ R64, R135.reuse, R64, R66 ;  /* 0x0000004087407223 */ /* 0x040fe20000010042 */
[C---:B------:R-:W-:Y:S02]  /*6720*/  FFMA.FTZ R72, R135.reuse, R72, R67 ;  /* 0x0000004887487223 */ /* 0x040fe40000010043 */
        /* <DEDUP_REMOVED lines=8> */
.L_x_1304:
[----:B------:R-:W-:-:S04]  /*67b0*/  UISETP.NE.U32.AND UP0, UPT, UR8, URZ, UPT ;  /* 0x000000ff0800728c */ /* 0x000fc8000bf05070 */
[----:B------:R-:W-:-:S09]  /*67c0*/  UISETP.NE.AND.EX UP0, UPT, UR9, URZ, UPT, UP0 ;  /* 0x000000ff0900728c */ /* 0x000fd2000bf05300 */
[----:B------:R-:W-:Y:S05]  /*67d0*/  BRA.U !UP0, `(.L_x_1309) ;  /* 0x0000000108d07547 */ /* 0x000fea000b800000 */
[----:B------:R-:W-:-:S04]  /*67e0*/  UISETP.NE.U32.AND UP2, UPT, UR6, URZ, UPT ;  /* 0x000000ff0600728c */ /* 0x000fc8000bf45070 */
[----:B------:R-:W-:-:S09]  /*67f0*/  UISETP.NE.AND.EX UP2, UPT, UR7, URZ, UPT, UP2 ;  /* 0x000000ff0700728c */ /* 0x000fd2000bf45320 */
[----:B------:R-:W-:Y:S05]  /*6800*/  BRA.U !UP2, `(.L_x_1310) ;  /* 0x000000010a6c7547 */ /* 0x000fea000b800000 */
[-CC-:B0-----:R-:W-:Y:S01]  /*6810*/  FFMA.FTZ R71, R106, R64.reuse, R65.reuse ;  /* 0x000000406a477223 */ /* 0x181fe20000010041 */
[-CC-:B-12---:R-:W-:Y:S01]  /*6820*/  FFMA.FTZ R69, R103, R64.reuse, R65.reuse ;  /* 0x0000004067457223 */ /* 0x186fe20000010041 */
        /* <DEDUP_REMOVED lines=25> */
.L_x_1310:
        /* <DEDUP_REMOVED lines=22> */
.L_x_1309:
        /* <DEDUP_REMOVED lines=25> */
.L_x_1311:
        /* <DEDUP_REMOVED lines=17> */
.L_x_1307:
        /* <DEDUP_REMOVED lines=16> */
.L_x_1312:
        /* <DEDUP_REMOVED lines=10> */
.L_x_1303:
[----:B------:R-:W-:Y:S05]  /*6f60*/  BSYNC.RECONVERGENT B0 ;  /* 0x0000000000007941 */ /* 0x000fea0003800200 */
.L_x_1302:
[----:B------:R-:W-:Y:S01]  /*6f70*/  UPLOP3.LUT UP1, UPT, UPT, UPT, UP1, 0x40, 0x4 ;  /* 0x000000000004789c */ /* 0x000fe20003f2e810 */
[----:B------:R-:W-:Y:S10]  /*6f80*/  @!P6 BRA `(.L_x_1313) ;  /* 0xffffff940078e947 */ /* 0x000ff4000383ffff */
.L_x_1241:
[----:B------:R-:W0:Y:S08]  /*6f90*/  S2UR UR4, SR_CTAID.X ;  /* 0x00000000000479c3 */ /* 0x000e300000002500 */
[----:B------:R-:W1:Y:S08]  /*6fa0*/  LDC.64 R2, c[0x0][0x440] ;  /* 0x00011000ff027b82 */ /* 0x000e700000000a00 */
[----:B-----5:R-:W2:Y:S08]  /*6fb0*/  LDC.64 R44, c[0x0][0x448] ;  /* 0x00011200ff2c7b82 */ /* 0x020eb00000000a00 */
[----:B------:R-:W3:Y:S01]  /*6fc0*/  LDC.64 R46, c[0x0][0x440] ;  /* 0x00011000ff2e7b82 */ /* 0x000ee20000000a00 */
        /* <DEDUP_REMOVED lines=35> */
.L_x_1314:
        /* <DEDUP_REMOVED lines=16> */
.L_x_5398:


//--------------------- .text._ZN10layer_norm31ln_parallel_residual_bwd_kernelINS_13Kernel_traitsIf13__nv_bfloat16S2_S2_fjLj5120ELj1ELj1ELj8ELj8ENS_18Kernel_traits_baseILj5120EfS2_S2_S2_fjLj256EEEEELb0ELb1ELb1EEEvNS_9BwdParamsE --------------------------
	.section	.text._ZN10layer_norm31ln_parallel_residual_bwd_kernelINS_13Kernel_traitsIf13__nv_bfloat16S2_S2_fjLj5120ELj1ELj1ELj8ELj8ENS_18Kernel_traits_baseILj5120EfS2_S2_S2_fjLj256EEEEELb0ELb1ELb1EEEvNS_9BwdParamsE,"ax",@progbits
	.align	128
        .global         _ZN10layer_norm31ln_parallel_residual_bwd_kernelINS_13Kernel_traitsIf13__nv_bfloat16S2_S2_fjLj5120ELj1ELj1ELj8ELj8ENS_18Kernel_traits_baseILj5120EfS2_S2_S2_fjLj256EEEEELb0ELb1ELb1EEEvNS_9BwdParamsE
        .type           _ZN10layer_norm31ln_parallel_residual_bwd_kernelINS_13Kernel_traitsIf13__nv_bfloat16S2_S2_fjLj5120ELj1ELj1ELj8ELj8ENS_18Kernel_traits_baseILj5120EfS2_S2_S2_fjLj256EEEEELb0ELb1ELb1EEEvNS_9BwdParamsE,@function
        .size           _ZN10layer_norm31ln_parallel_residual_bwd_kernelINS_13Kernel_traitsIf13__nv_bfloat16S2_S2_fjLj5120ELj1ELj1ELj8ELj8ENS_18Kernel_traits_baseILj5120EfS2_S2_S2_fjLj256EEEEELb0ELb1ELb1EEEvNS_9BwdParamsE,(.L_x_5399 - _ZN10layer_norm31ln_parallel_residual_bwd_kernelINS_13Kernel_traitsIf13__nv_bfloat16S2_S2_fjLj5120ELj1ELj1ELj8ELj8ENS_18Kernel_traits_baseILj5120EfS2_S2_S2_fjLj256EEEEELb0ELb1ELb1EEEvNS_9BwdParamsE)
        .other          _ZN10layer_norm31ln_parallel_residual_bwd_kernelINS_13Kernel_traitsIf13__nv_bfloat16S2_S2_fjLj5120ELj1ELj1ELj8ELj8ENS_18Kernel_traits_baseILj5120EfS2_S2_S2_fjLj256EEEEELb0ELb1ELb1EEEvNS_9BwdParamsE,@"STO_CUDA_ENTRY STV_DEFAULT"
_ZN10layer_norm31ln_parallel_residual_bwd_kernelINS_13Kernel_traitsIf13__nv_bfloat16S2_S2_fjLj5120ELj1ELj1ELj8ELj8ENS_18Kernel_traits_baseILj5120EfS2_S2_S2_fjLj256EEEEELb0ELb1ELb1EEEvNS_9BwdParamsE:
.text._ZN10layer_norm31ln_parallel_residual_bwd_kernelINS_13Kernel_traitsIf13__nv_bfloat16S2_S2_fjLj5120ELj1ELj1ELj8ELj8ENS_18Kernel_traits_baseILj5120EfS2_S2_S2_fjLj256EEEEELb0ELb1ELb1EEEvNS_9BwdParamsE:
        /* <DEDUP_REMOVED lines=51> */
[----:B-1----:R1:W5:Y:S01]  /*0330*/  LDG.E.128 R4, desc[UR12][R2.64+0x4000] ;  /* 0x0040000c02047981 */ /* 0x002362000c1e1d00 */
[----:B------:R-:W0:Y:S03]  /*0340*/  LDCU.64 UR8, c[0x0][0x478] ;  /* 0x00008f00ff0877ac */ /* 0x000e260008000a00 */
[----:B------:R1:W5:Y:S04]  /*0350*/  LDG.E.128 R8, desc[UR12][R2.64+0x3000] ;  /* 0x0030000c02087981 */ /* 0x000368000c1e1d00 */
[----:B------:R1:W5:Y:S04]  /*0360*/  LDG.E.128 R12, desc[UR12][R2.64+0x2000] ;  /* 0x0020000c020c7981 */ /* 0x000368000c1e1d00 */
[----:B------:R1:W5:Y:S04]  /*0370*/  LDG.E.128 R16, desc[UR12][R2.64+0x1000] ;  /* 0x0010000c02107981 */ /* 0x000368000c1e1d00 */
[----:B------:R1:W5:Y:S01]  /*0380*/  LDG.E.128 R20, desc[UR12][R2.64] ;  /* 0x0000000c02147981 */ /* 0x000362000c1e1d00 */
        /* <DEDUP_REMOVED lines=9> */
[----:B01--4-:R-:W2:Y:S10]  /*0420*/  LDCU.64 UR6, c[0x0][0x470] ;  /* 0x00008e00ff0677ac */ /* 0x013eb40008000a00 */
.L_x_1370:
[----:B------:R-:W0:Y:S08]  /*0430*/  LDC.64 R24, c[0x0][0x3c0] ;  /* 0x0000f000ff187b82 */ /* 0x000e300000000a00 */
[----:B-1----:R-:W1:Y:S01]  /*0440*/  LDC.64 R96, c[0x0][0x3c8] ;  /* 0x0000f200ff607b82 */ /* 0x002e620000000a00 */
[----:B0-----:R-:W-:-:S05]  /*0450*/  IMAD.WIDE R24, R49, 0x4, R24 ;  /* 0x0000000431187825 */ /* 0x001fca00078e0218 */
[----:B------:R-:W3:Y:S01]  /*0460*/  LDG.E R0, desc[UR12][R24.64] ;  /* 0x0000000c18007981 */ /* 0x000ee2000c1e1900 */
[----:B-1----:R-:W-:-:S06]  /*0470*/  IMAD.WIDE R96, R49, 0x4, R96 ;  /* 0x0000000431607825 */ /* 0x002fcc00078e0260 */
[----:B-----5:R0:W5:Y:S01]  /*0480*/  LDG.E R96, desc[UR12][R96.64] ;  /* 0x0000000c60607981 */ /* 0x020162000c1e1900 */
[----:B------:R-:W-:-:S05]  /*0490*/  IMAD R26, R49, UR11, RZ ;  /* 0x0000000b311a7c24 */ /* 0x000fca000f8e02ff */
[----:B------:R-:W-:-:S04]  /*04a0*/  SHF.R.S32.HI R27, RZ, 0x1f, R26 ;  /* 0x0000001fff1b7819 */ /* 0x000fc8000001141a */
[----:B------:R-:W-:-:S04]  /*04b0*/  LEA.HI R27, R27, R26, RZ, 0x2 ;  /* 0x0000001a1b1b7211 */ /* 0x000fc800078f10ff */
[----:B------:R-:W-:Y:S02]  /*04c0*/  LEA.HI.SX32 R103, R27, R48, 0x1e ;  /* 0x000000301b677211 */ /* 0x000fe400078ff2ff */
[----:B---3--:R-:W-:Y:S01]  /*04d0*/  FSEL R0, R0, RZ, !P0 ;  /* 0x000000ff00007208 */ /* 0x008fe20004000000 */
        /* <DEDUP_REMOVED lines=9> */
[----:B------:R0:W3:Y:S03]  /*0570*/  LDG.E.64 R36, desc[UR12][R24.64] ;  /* 0x0000000c18247981 */ /* 0x0000e6000c1e1b00 */
[--C-:B------:R-:W-:Y:S01]  /*0580*/  IMAD.WIDE.U32 R28, R99, 0x8, R32.reuse ;  /* 0x00000008631c7825 */ /* 0x100fe200078e0020 */
[----:B------:R-:W4:Y:S03]  /*0590*/  LDG.E.64 R38, desc[UR12][R26.64] ;  /* 0x0000000c1a267981 */ /* 0x000f26000c1e1b00 */
[--C-:B------:R-:W-:Y:S01]  /*05a0*/  IMAD.WIDE.U32 R30, R98, 0x8, R32.reuse ;  /* 0x00000008621e7825 */ /* 0x100fe200078e0020 */
[----:B------:R3:W2:Y:S03]  /*05b0*/  LDG.E.64 R110, desc[UR12][R28.64] ;  /* 0x0000000c1c6e7981 */ /* 0x0006a6000c1e1b00 */
[----:B------:R-:W-:Y:S01]  /*05c0*/  IMAD.WIDE.U32 R32, R97, 0x8, R32 ;  /* 0x0000000861207825 */ /* 0x000fe200078e0020 */
[----:B------:R-:W2:Y:S04]  /*05d0*/  LDG.E.64 R118, desc[UR12][R30.64] ;  /* 0x0000000c1e767981 */ /* 0x000ea8000c1e1b00 */
[----:B------:R3:W2:Y:S01]  /*05e0*/  LDG.E.64 R126, desc[UR12][R32.64] ;  /* 0x0000000c207e7981 */ /* 0x0006a2000c1e1b00 */
[----:B-1----:R-:W-:-:S04]  /*05f0*/  IMAD.WIDE.U32 R134, R103, 0x8, R34 ;  /* 0x0000000867867825 */ /* 0x002fc800078e0022 */
[--C-:B------:R-:W-:Y:S02]  /*0600*/  IMAD.WIDE.U32 R142, R99, 0x8, R34.reuse ;  /* 0x00000008638e7825 */ /* 0x100fe400078e0022 */
[----:B------:R-:W2:Y:S02]  /*0610*/  LDG.E.64 R134, desc[UR12][R134.64] ;  /* 0x0000000c86867981 */ /* 0x000ea4000c1e1b00 */
[--C-:B0-----:R-:W-:Y:S02]  /*0620*/  IMAD.WIDE.U32 R24, R97, 0x8, R34.reuse ;  /* 0x0000000861187825 */ /* 0x101fe400078e0022 */
[----:B------:R-:W2:Y:S02]  /*0630*/  LDG.E.64 R142, desc[UR12][R142.64] ;  /* 0x0000000c8e8e7981 */ /* 0x000ea4000c1e1b00 */
[--C-:B------:R-:W-:Y:S02]  /*0640*/  IMAD.WIDE.U32 R138, R101, 0x8, R34.reuse ;  /* 0x00000008658a7825 */ /* 0x100fe400078e0022 */
[----:B------:R-:W2:Y:S04]  /*0650*/  LDG.E.64 R24, desc[UR12][R24.64] ;  /* 0x0000000c18187981 */ /* 0x000ea8000c1e1b00 */
[----:B------:R-:W2:Y:S01]  /*0660*/  LDG.E.64 R138, desc[UR12][R138.64] ;  /* 0x0000000c8a8a7981 */ /* 0x000ea2000c1e1b00 */
[----:B------:R-:W-:-:S06]  /*0670*/  IMAD.WIDE.U32 R148, R98, 0x8, R34 ;  /* 0x0000000862947825 */ /* 0x000fcc00078e0022 */
[----:B------:R-:W2:Y:S01]  /*0680*/  LDG.E.64 R148, desc[UR12][R148.64] ;  /* 0x0000000c94947981 */ /* 0x000ea2000c1e1b00 */
[--C-:B---3--:R-:W-:Y:S02]  /*0690*/  SHF.R.U64 R29, R36, 0x10, R37.reuse ;  /* 0x00000010241d7819 */ /* 0x108fe40000001225 */
[----:B------:R-:W-:Y:S02]  /*06a0*/  SHF.R.U32.HI R33, RZ, 0x10, R37 ;  /* 0x00000010ff217819 */ /* 0x000fe40000011625 */
[----:B------:R-:W-:Y:S02]  /*06b0*/  SHF.L.U32 R31, R37, 0x10, RZ ;  /* 0x00000010251f7819 */ /* 0x000fe400000006ff */
[--C-:B----4-:R-:W-:Y:S02]  /*06c0*/  SHF.R.U64 R37, R38, 0x10, R39.reuse ;  /* 0x0000001026257819 */ /* 0x110fe40000001227 */
[----:B------:R-:W-:Y:S02]  /*06d0*/  SHF.R.U32.HI R105, RZ, 0x10, R39 ;  /* 0x00000010ff697819 */ /* 0x000fe40000011627 */
[----:B--2---:R-:W-:-:S02]  /*06e0*/  SHF.R.U64 R117, R118, 0x10, R119 ;  /* 0x0000001076757819 */ /* 0x004fc40000001277 */
[----:B------:R-:W-:Y:S02]  /*06f0*/  SHF.R.U32.HI R28, RZ, 0x10, R119 ;  /* 0x00000010ff1c7819 */ /* 0x000fe40000011677 */
[--C-:B------:R-:W-:Y:S02]  /*0700*/  SHF.R.U64 R125, R126, 0x10, R127.reuse ;  /* 0x000000107e7d7819 */ /* 0x100fe4000000127f */
[----:B------:R-:W-:Y:S02]  /*0710*/  SHF.R.U32.HI R26, RZ, 0x10, R127 ;  /* 0x00000010ff1a7819 */ /* 0x000fe4000001167f */
[----:B------:R-:W-:Y:S02]  /*0720*/  SHF.L.U32 R119, R119, 0x10, RZ ;  /* 0x0000001077777819 */ /* 0x000fe400000006ff */
[----:B------:R-:W-:Y:S02]  /*0730*/  SHF.L.U32 R127, R127, 0x10, RZ ;  /* 0x000000107f7f7819 */ /* 0x000fe400000006ff */
[----:B------:R-:W-:-:S02]  /*0740*/  SHF.R.U64 R109, R110, 0x10, R111 ;  /* 0x000000106e6d7819 */ /* 0x000fc4000000126f */
[----:B------:R-:W-:Y:S01]  /*0750*/  SHF.R.U32.HI R113, RZ, 0x10, R111 ;  /* 0x00000010ff717819 */ /* 0x000fe2000001166f */
[----:B------:R-:W-:Y:S01]  /*0760*/  FADD.FTZ R123, -R0, R119 ;  /* 0x00000077007b7221 */ /* 0x000fe20000010100 */
[----:B------:R-:W-:Y:S01]  /*0770*/  SHF.L.U32 R121, R126, 0x10, RZ ;  /* 0x000000107e797819 */ /* 0x000fe200000006ff */
[----:B------:R-:W-:Y:S01]  /*0780*/  FADD.FTZ R145, -R0, R127 ;  /* 0x0000007f00917221 */ /* 0x000fe20000010100 */
        /* <DEDUP_REMOVED lines=36> */
[C---:B------:R-:W-:Y:S02]  /*09d0*/  SHF.R.U64 R0, R142.reuse, 0x10, R143 ;  /* 0x000000108e007819 */ /* 0x040fe4000000128f */
[----:B------:R-:W-:Y:S01]  /*09e0*/  SHF.L.U32 R141, R142, 0x10, RZ ;  /* 0x000000108e8d7819 */ /* 0x000fe200000006ff */
[----:B------:R-:W-:Y:S01]  /*09f0*/  FMUL.FTZ R153, R20, R133 ;  /* 0x0000008514997220 */ /* 0x000fe20000410000 */
[----:B------:R-:W-:Y:S02]  /*0a00*/  SHF.L.U32 R134, R28, 0x10, RZ ;  /* 0x000000101c867819 */ /* 0x000fe400000006ff */
[----:B------:R-:W-:Y:S01]  /*0a10*/  SHF.L.U32 R142, R0, 0x10, RZ ;  /* 0x00000010008e7819 */ /* 0x000fe200000006ff */
[----:B-----5:R-:W-:Y:S01]  /*0a20*/  FMUL.FTZ R0, R96, R27 ;  /* 0x0000001b60007220 */ /* 0x020fe20000410000 */
[----:B------:R-:W-:Y:S01]  /*0a30*/  SHF.R.U32.HI R136, RZ, 0x10, R135 ;  /* 0x00000010ff887819 */ /* 0x000fe20000011687 */
[----:B------:R-:W-:Y:S01]  /*0a40*/  FMUL.FTZ R156, R21, R134 ;  /* 0x00000086159c7220 */ /* 0x000fe20000410000 */
[----:B------:R-:W-:-:S02]  /*0a50*/  SHF.L.U32 R135, R135, 0x10, RZ ;  /* 0x0000001087877819 */ /* 0x000fc400000006ff */
[C-C-:B------:R-:W-:Y:S02]  /*0a60*/  SHF.R.U64 R150, R24.reuse, 0x10, R25.reuse ;  /* 0x0000001018967819 */ /* 0x140fe40000001219 */
[----:B------:R-:W-:Y:S02]  /*0a70*/  SHF.R.U32.HI R152, RZ, 0x10, R25 ;  /* 0x00000010ff987819 */ /* 0x000fe40000011619 */
[----:B------:R-:W-:Y:S01]  /*0a80*/  SHF.L.U32 R157, R25, 0x10, RZ ;  /* 0x00000010199d7819 */ /* 0x000fe200000006ff */
[----:B------:R-:W-:Y:S01]  /*0a90*/  FADD.FTZ R25, RZ, R153 ;  /* 0x00000099ff197221 */ /* 0x000fe20000010000 */
[----:B------:R-:W-:Y:S01]  /*0aa0*/  SHF.L.U32 R151, R24, 0x10, RZ ;  /* 0x0000001018977819 */ /* 0x000fe200000006ff */
[----:B------:R-:W-:Y:S01]  /*0ab0*/  FMUL.FTZ R159, R96, R29 ;  /* 0x0000001d609f7220 */ /* 0x000fe20000410000 */
[----:B------:R-:W-:Y:S01]  /*0ac0*/  FFMA.FTZ R24, R0, R153, RZ ;  /* 0x0000009900187223 */ /* 0x000fe200000100ff */
[----:B------:R-:W-:Y:S01]  /*0ad0*/  SHF.L.U32 R136, R136, 0x10, RZ ;  /* 0x0000001088887819 */ /* 0x000fe200000006ff */
[----:B------:R-:W-:Y:S01]  /*0ae0*/  FMUL.FTZ R132, R22, R135 ;  /* 0x0000008716847220 */ /* 0x000fe20000410000 */
[----:B------:R-:W-:Y:S01]  /*0af0*/  FADD.FTZ R25, R25, R156 ;  /* 0x0000009c19197221 */ /* 0x000fe20000010000 */
[----:B------:R-:W-:Y:S01]  /*0b00*/  FMUL.FTZ R154, R96, R31 ;  /* 0x0000001f609a7220 */ /* 0x000fe20000410000 */
[----:B------:R-:W-:Y:S01]  /*0b10*/  FFMA.FTZ R27, R159, R156, R24 ;  /* 0x0000009c9f1b7223 */ /* 0x000fe20000010018 */
[C---:B------:R-:W-:Y:S01]  /*0b20*/  SHF.R.U64 R26, R138.reuse, 0x10, R139 ;  /* 0x000000108a1a7819 */ /* 0x040fe2000000128b */
[----:B------:R-:W-:Y:S01]  /*0b30*/  FMUL.FTZ R158, R23, R136 ;  /* 0x00000088179e7220 */ /* 0x000fe20000410000 */
[----:B------:R-:W-:Y:S01]  /*0b40*/  SHF.L.U32 R137, R138, 0x10, RZ ;  /* 0x000000108a897819 */ /* 0x000fe200000006ff */
[----:B------:R-:W-:Y:S01]  /*0b50*/  FADD.FTZ R25, R25, R132 ;  /* 0x0000008419197221 */ /* 0x000fe20000010000 */
[----:B------:R-:W-:Y:S01]  /*0b60*/  FMUL.FTZ R161, R96, R33 ;  /* 0x0000002160a17220 */ /* 0x000fe20000410000 */
[----:B------:R-:W-:Y:S01]  /*0b70*/  FFMA.FTZ R24, R154, R132, R27 ;  /* 0x000000849a187223 */ /* 0x000fe2000001001b */
[----:B------:R-:W-:Y:S01]  /*0b80*/  SHF.L.U32 R138, R26, 0x10, RZ ;  /* 0x000000101a8a7819 */ /* 0x000fe200000006ff */
[----:B------:R-:W-:Y:S01]  /*0b90*/  FADD.FTZ R26, R25, R158 ;  /* 0x0000009e191a7221 */ /* 0x000fe20000010000 */
[----:B------:R-:W-:Y:S01]  /*0ba0*/  FMUL.FTZ R125, R16, R137 ;  /* 0x00000089107d7220 */ /* 0x000fe20000410000 */
[C---:B------:R-:W-:Y:S01]  /*0bb0*/  FMUL.FTZ R126, R96.reuse, R35 ;  /* 0x00000023607e7220 */ /* 0x040fe20000410000 */
[----:B------:R-:W-:Y:S01]  /*0bc0*/  FFMA.FTZ R25, R161, R158, R24 ;  /* 0x0000009ea1197223 */ /* 0x000fe20000010018 */
[----:B------:R-:W-:Y:S01]  /*0bd0*/  SHF.R.U32.HI R140, RZ, 0x10, R139 ;  /* 0x00000010ff8c7819 */ /* 0x000fe2000001168b */
[C---:B------:R-:W-:Y:S01]  /*0be0*/  FMUL.FTZ R119, R96.reuse, R107 ;  /* 0x0000006b60777220 */ /* 0x040fe20000410000 */
[----:B------:R-:W-:Y:S01]  /*0bf0*/  SHF.L.U32 R139, R139, 0x10, RZ ;  /* 0x000000108b8b7819 */ /* 0x000fe200000006ff */
[C---:B------:R-:W-:Y:S01]  /*0c00*/  FMUL.FTZ R107, R96.reuse, R145 ;  /* 0x00000091606b7220 */ /* 0x040fe20000410000 */
[----:B------:R-:W-:Y:S01]  /*0c10*/  FMUL.FTZ R128, R17, R138 ;  /* 0x0000008a11807220 */ /* 0x000fe20000410000 */
[----:B------:R-:W-:Y:S01]  /*0c20*/  FMUL.FTZ R145, R96, R37 ;  /* 0x0000002560917220 */ /* 0x000fe20000410000 */
[----:B------:R-:W-:Y:S01]  /*0c30*/  FADD.FTZ R27, R26, R125 ;  /* 0x0000007d1a1b7221 */ /* 0x000fe20000010000 */
[----:B------:R-:W-:Y:S01]  /*0c40*/  FFMA.FTZ R24, R126, R125, R25 ;  /* 0x0000007d7e187223 */ /* 0x000fe20000010019 */
[----:B------:R-:W-:Y:S01]  /*0c50*/  SHF.L.U32 R140, R140, 0x10, RZ ;  /* 0x000000108c8c7819 */ /* 0x000fe200000006ff */
        /* <DEDUP_REMOVED lines=8> */
[----:B------:R-:W-:-:S02]  /*0ce0*/  FMUL.FTZ R116, R12, R141 ;  /* 0x0000008d0c747220 */ /* 0x000fc40000410000 */
[----:B------:R-:W-:Y:S01]  /*0cf0*/  FADD.FTZ R27, R27, R130 ;  /* 0x000000821b1b7221 */ /* 0x000fe20000010000 */
[----:B------:R-:W-:Y:S01]  /*0d00*/  FFMA.FTZ R24, R155, R130, R24 ;  /* 0x000000829b187223 */ /* 0x000fe20000010018 */
[----:B------:R-:W-:Y:S01]  /*0d10*/  SHF.R.U32.HI R144, RZ, 0x10, R143 ;  /* 0x00000010ff907819 */ /* 0x000fe2000001168f */
[C---:B------:R-:W-:Y:S01]  /*0d20*/  FMUL.FTZ R105, R96.reuse, R129 ;  /* 0x0000008160697220 */ /* 0x040fe20000410000 */
        /* <DEDUP_REMOVED lines=10> */
[C---:B------:R-:W-:Y:S01]  /*0dd0*/  SHF.R.U64 R146, R148.reuse, 0x10, R149 ;  /* 0x0000001094927819 */ /* 0x040fe20000001295 */
[----:B------:R-:W-:Y:S01]  /*0de0*/  FMUL.FTZ R122, R15, R144 ;  /* 0x000000900f7a7220 */ /* 0x000fe20000410000 */
[----:B------:R-:W-:Y:S01]  /*0df0*/  SHF.L.U32 R147, R148, 0x10, RZ ;  /* 0x0000001094937819 */ /* 0x000fe200000006ff */
        /* <DEDUP_REMOVED lines=8> */
[----:B------:R-:W-:Y:S01]  /*0e80*/  SHF.R.U32.HI R148, RZ, 0x10, R149 ;  /* 0x00000010ff947819 */ /* 0x000fe20000011695 */
        /* <DEDUP_REMOVED lines=14> */
[----:B------:R-:W-:Y:S01]  /*0f70*/  SHF.L.U32 R150, R150, 0x10, RZ ;  /* 0x0000001096967819 */ /* 0x000fe200000006ff */
[----:B------:R-:W-:Y:S01]  /*0f80*/  FMUL.FTZ R100, R4, R151 ;  /* 0x0000009704647220 */ /* 0x000fe20000410000 */
        /* <DEDUP_REMOVED lines=37> */
.L_x_1316:
[----:B------:R-:W0:Y:S01]  /*11e0*/  LDC.64 R2, c[0x0][0x3a8] ;  /* 0x0000ea00ff027b82 */ /* 0x000e220000000a00 */
[C---:B------:R-:W-:Y:S02]  /*11f0*/  IADD3 R101, PT, PT, R103.reuse, 0x100, RZ ;  /* 0x0000010067657810 */ /* 0x040fe40007ffe0ff */
[C---:B------:R-:W-:Y:S02]  /*1200*/  IADD3 R99, PT, PT, R103.reuse, 0x200, RZ ;  /* 0x0000020067637810 */ /* 0x040fe40007ffe0ff */
[C---:B------:R-:W-:Y:S02]  /*1210*/  IADD3 R98, PT, PT, R103.reuse, 0x300, RZ ;  /* 0x0000030067627810 */ /* 0x040fe40007ffe0ff */
[C---:B------:R-:W-:Y:S01]  /*1220*/  IADD3 R97, PT, PT, R103.reuse, 0x400, RZ ;  /* 0x0000040067617810 */ /* 0x040fe20007ffe0ff */
[----:B------:R-:W1:Y:S01]  /*1230*/  LDC.64 R46, c[0x0][0x438] ;  /* 0x00010e00ff2e7b82 */ /* 0x000e620000000a00 */
[----:B0-----:R-:W-:-:S04]  /*1240*/  IMAD.WIDE.U32 R24, R103, 0x8, R2 ;  /* 0x0000000867187825 */ /* 0x001fc800078e0002 */
[--C-:B------:R-:W-:Y:S01]  /*1250*/  IMAD.WIDE.U32 R26, R101, 0x8, R2.reuse ;  /* 0x00000008651a7825 */ /* 0x100fe200078e0002 */
[----:B------:R-:W3:Y:S03]  /*1260*/  LDG.E.64 R34, desc[UR12][R24.64] ;  /* 0x0000000c18227981 */ /* 0x000ee6000c1e1b00 */
[--C-:B------:R-:W-:Y:S01]  /*1270*/  IMAD.WIDE.U32 R28, R99, 0x8, R2.reuse ;  /* 0x00000008631c7825 */ /* 0x100fe200078e0002 */
[----:B------:R0:W4:Y:S03]  /*1280*/  LDG.E.64 R36, desc[UR12][R26.64] ;  /* 0x0000000c1a247981 */ /* 0x000126000c1e1b00 */
[--C-:B------:R-:W-:Y:S01]  /*1290*/  IMAD.WIDE.U32 R30, R98, 0x8, R2.reuse ;  /* 0x00000008621e7825 */ /* 0x100fe200078e0002 */
[----:B------:R-:W2:Y:S03]  /*12a0*/  LDG.E.64 R108, desc[UR12][R28.64] ;  /* 0x0000000c1c6c7981 */ /* 0x000ea6000c1e1b00 */
[----:B------:R-:W-:Y:S01]  /*12b0*/  IMAD.WIDE.U32 R32, R97, 0x8, R2 ;  /* 0x0000000861207825 */ /* 0x000fe200078e0002 */
[----:B------:R-:W2:Y:S01]  /*12c0*/  LDG.E.64 R116, desc[UR12][R30.64] ;  /* 0x0000000c1e747981 */ /* 0x000ea2000c1e1b00 */
[----:B------:R-:W1:Y:S03]  /*12d0*/  LDC.64 R2, c[0x0][0x428] ;  /* 0x00010a00ff027b82 */ /* 0x000e660000000a00 */
[----:B------:R4:W2:Y:S01]  /*12e0*/  LDG.E.64 R120, desc[UR12][R32.64] ;  /* 0x0000000c20787981 */ /* 0x0008a2000c1e1b00 */
[----:B-1----:R-:W-:-:S04]  /*12f0*/  IMAD.WIDE.U32 R134, R103, 0x8, R2 ;  /* 0x0000000867867825 */ /* 0x002fc800078e0002 */
[--C-:B------:R-:W-:Y:S02]  /*1300*/  IMAD.WIDE.U32 R142, R99, 0x8, R2.reuse ;  /* 0x00000008638e7825 */ /* 0x100fe400078e0002 */
[----:B------:R-:W2:Y:S02]  /*1310*/  LDG.E.64 R134, desc[UR12][R134.64] ;  /* 0x0000000c86867981 */ /* 0x000ea4000c1e1b00 */
[--C-:B------:R-:W-:Y:S02]  /*1320*/  IMAD.WIDE.U32 R138, R101, 0x8, R2.reuse ;  /* 0x00000008658a7825 */ /* 0x100fe400078e0002 */
[----:B------:R-:W2:Y:S02]  /*1330*/  LDG.E.64 R142, desc[UR12][R142.64] ;  /* 0x0000000c8e8e7981 */ /* 0x000ea4000c1e1b00 */
[--C-:B------:R-:W-:Y:S02]  /*1340*/  IMAD.WIDE.U32 R156, R97, 0x8, R2.reuse ;  /* 0x00000008619c7825 */ /* 0x100fe400078e0002 */
[----:B------:R-:W2:Y:S04]  /*1350*/  LDG.E.64 R138, desc[UR12][R138.64] ;  /* 0x0000000c8a8a7981 */ /* 0x000ea8000c1e1b00 */
[----:B------:R-:W2:Y:S01]  /*1360*/  LDG.E.64 R156, desc[UR12][R156.64] ;  /* 0x0000000c9c9c7981 */ /* 0x000ea2000c1e1b00 */
[----:B------:R-:W-:-:S06]  /*1370*/  IMAD.WIDE.U32 R148, R98, 0x8, R2 ;  /* 0x0000000862947825 */ /* 0x000fcc00078e0002 */
[----:B------:R-:W2:Y:S01]  /*1380*/  LDG.E.64 R148, desc[UR12][R148.64] ;  /* 0x0000000c94947981 */ /* 0x000ea2000c1e1b00 */
[----:B------:R-:W-:-:S04]  /*1390*/  IMAD.WIDE.U32 R2, R103, 0x8, R46 ;  /* 0x0000000867027825 */ /* 0x000fc800078e002e */
        /* <DEDUP_REMOVED lines=9> */
[C---:B---3--:R-:W-:Y:S02]  /*1430*/  SHF.R.U64 R24, R34.reuse, 0x10, R35 ;  /* 0x0000001022187819 */ /* 0x048fe40000001223 */
[----:B0-----:R-:W-:Y:S02]  /*1440*/  SHF.L.U32 R27, R34, 0x10, RZ ;  /* 0x00000010221b7819 */ /* 0x001fe400000006ff */
[C---:B----4-:R-:W-:Y:S02]  /*1450*/  SHF.R.U64 R26, R36.reuse, 0x10, R37 ;  /* 0x00000010241a7819 */ /* 0x050fe40000001225 */
[----:B------:R-:W-:-:S02]  /*1460*/  SHF.L.U32 R33, R36, 0x10, RZ ;  /* 0x0000001024217819 */ /* 0x000fc400000006ff */
[----:B------:R-:W-:Y:S02]  /*1470*/  SHF.R.U32.HI R25, RZ, 0x10, R35 ;  /* 0x00000010ff197819 */ /* 0x000fe40000011623 */
[--C-:B--2---:R-:W-:Y:S02]  /*1480*/  SHF.R.U64 R34, R116, 0x10, R117.reuse ;  /* 0x0000001074227819 */ /* 0x104fe40000001275 */
[----:B------:R-:W-:Y:S02]  /*1490*/  SHF.R.U32.HI R36, RZ, 0x10, R117 ;  /* 0x00000010ff247819 */ /* 0x000fe40000011675 */
[----:B------:R-:W-:Y:S02]  /*14a0*/  SHF.L.U32 R117, R117, 0x10, RZ ;  /* 0x0000001075757819 */ /* 0x000fe400000006ff */
[----:B------:R-:W-:Y:S02]  /*14b0*/  SHF.L.U32 R119, R120, 0x10, RZ ;  /* 0x0000001078777819 */ /* 0x000fe400000006ff */
[----:B------:R-:W-:-:S02]  /*14c0*/  SHF.R.U32.HI R28, RZ, 0x10, R37 ;  /* 0x00000010ff1c7819 */ /* 0x000fc40000011625 */
[--C-:B------:R-:W-:Y:S02]  /*14d0*/  SHF.R.U64 R30, R108, 0x10, R109.reuse ;  /* 0x000000106c1e7819 */ /* 0x100fe4000000126d */
[----:B------:R-:W-:Y:S02]  /*14e0*/  SHF.R.U32.HI R32, RZ, 0x10, R109 ;  /* 0x00000010ff207819 */ /* 0x000fe4000001166d */
[--C-:B------:R-:W-:Y:S02]  /*14f0*/  SHF.R.U64 R38, R120, 0x10, R121.reuse ;  /* 0x0000001078267819 */ /* 0x100fe40000001279 */
[----:B------:R-:W-:Y:S01]  /*1500*/  SHF.R.U32.HI R100, RZ, 0x10, R121 ;  /* 0x00000010ff647819 */ /* 0x000fe20000011679 */
[C---:B------:R-:W-:Y:S01]  /*1510*/  FADD.FTZ R123, -R0.reuse, R117 ;  /* 0x00000075007b7221 */ /* 0x040fe20000010100 */
[----:B------:R-:W-:Y:S01]  /*1520*/  SHF.L.U32 R31, R35, 0x10, RZ ;  /* 0x00000010231f7819 */ /* 0x000fe200000006ff */
        /* <DEDUP_REMOVED lines=36> */
[----:B------:R-:W-:Y:S02]  /*1770*/  SHF.R.U64 R25, R142, 0x10, R143 ;  /* 0x000000108e197819 */ /* 0x000fe4000000128f */
[----:B------:R-:W-:Y:S01]  /*1780*/  SHF.L.U32 R134, R0, 0x10, RZ ;  /* 0x0000001000867819 */ /* 0x000fe200000006ff */
[----:B------:R-:W-:Y:S01]  /*1790*/  FMUL.FTZ R153, R20, R133 ;  /* 0x0000008514997220 */ /* 0x000fe20000410000 */
[----:B------:R-:W-:Y:S01]  /*17a0*/  SHF.R.U64 R24, R138, 0x10, R139 ;  /* 0x000000108a187819 */ /* 0x000fe2000000128b */
[----:B-----5:R-:W-:Y:S01]  /*17b0*/  FMUL.FTZ R0, R96, R27 ;  /* 0x0000001b60007220 */ /* 0x020fe20000410000 */
[----:B------:R-:W-:Y:S02]  /*17c0*/  SHF.R.U32.HI R136, RZ, 0x10, R135 ;  /* 0x00000010ff887819 */ /* 0x000fe40000011687 */
[----:B------:R-:W-:-:S02]  /*17d0*/  SHF.L.U32 R141, R142, 0x10, RZ ;  /* 0x000000108e8d7819 */ /* 0x000fc400000006ff */
[----:B------:R-:W-:Y:S02]  /*17e0*/  SHF.L.U32 R135, R135, 0x10, RZ ;  /* 0x0000001087877819 */ /* 0x000fe400000006ff */
[----:B------:R-:W-:Y:S02]  /*17f0*/  SHF.L.U32 R137, R138, 0x10, RZ ;  /* 0x000000108a897819 */ /* 0x000fe400000006ff */
[C---:B------:R-:W-:Y:S02]  /*1800*/  SHF.R.U64 R150, R156.reuse, 0x10, R157 ;  /* 0x000000109c967819 */ /* 0x040fe4000000129d */
[----:B------:R-:W-:Y:S01]  /*1810*/  SHF.L.U32 R151, R156, 0x10, RZ ;  /* 0x000000109c977819 */ /* 0x000fe200000006ff */
[----:B------:R-:W-:Y:S01]  /*1820*/  FMUL.FTZ R156, R21, R134 ;  /* 0x00000086159c7220 */ /* 0x000fe20000410000 */
        /* <DEDUP_REMOVED lines=16> */
[C---:B------:R-:W-:Y:S01]  /*1930*/  FMUL.FTZ R126, R96.reuse, R33 ;  /* 0x00000021607e7220 */ /* 0x040fe20000410000 */
        /* <DEDUP_REMOVED lines=32> */
[----:B------:R-:W-:Y:S01]  /*1b40*/  SHF.R.U64 R146, R148, 0x10, R149 ;  /* 0x0000001094927819 */ /* 0x000fe20000001295 */
[----:B------:R-:W-:Y:S01]  /*1b50*/  FMUL.FTZ R105, R96, R131 ;  /* 0x0000008360697220 */ /* 0x000fe20000410000 */
        /* <DEDUP_REMOVED lines=65> */
.L_x_1317:
        /* <DEDUP_REMOVED lines=32> */
.L_x_1319:
[----:B------:R-:W-:Y:S05]  /*2170*/  BSYNC.RECONVERGENT B0 ;  /* 0x0000000000007941 */ /* 0x000fea0003800200 */
.L_x_1318:
        /* <DEDUP_REMOVED lines=107> */
.L_x_1322:
        /* <DEDUP_REMOVED lines=23> */
.L_x_1321:
        /* <DEDUP_REMOVED lines=26> */
.L_x_1324:
        /* <DEDUP_REMOVED lines=27> */
.L_x_1320:
        /* <DEDUP_REMOVED lines=18> */
[----:B------:R-:W-:Y:S01]  /*2e10*/  FADD.FTZ R156, -R159, R156 ;  /* 0x0000009c9f9c7221 */ /* 0x000fe20000010100 */
[----:B------:R-:W-:-:S02]  /*2e20*/  SHF.L.U32 R25, R0, 0x10, RZ ;  /* 0x0000001000197819 */ /* 0x000fc400000006ff */
[----:B------:R-:W-:Y:S02]  /*2e30*/  SHF.L.U32 R29, R29, 0x10, RZ ;  /* 0x000000101d1d7819 */ /* 0x000fe400000006ff */
[----:B------:R-:W-:Y:S01]  /*2e40*/  SHF.L.U32 R31, R24, 0x10, RZ ;  /* 0x00000010181f7819 */ /* 0x000fe200000006ff */
[----:B------:R-:W-:Y:S01]  /*2e50*/  FADD.FTZ R24, -R161, R158 ;  /* 0x0000009ea1187221 */ /* 0x000fe20000010100 */
[----:B------:R-:W-:Y:S01]  /*2e60*/  SHF.L.U32 R33, R33, 0x10, RZ ;  /* 0x0000001021217819 */ /* 0x000fe200000006ff */
[C---:B------:R-:W-:Y:S01]  /*2e70*/  FFMA.FTZ R25, R96.reuse, R153, R25 ;  /* 0x0000009960197223 */ /* 0x040fe20000010019 */
        /* <DEDUP_REMOVED lines=10> */
.L_x_1326:
        /* <DEDUP_REMOVED lines=30> */
.L_x_1325:
        /* <DEDUP_REMOVED lines=33> */
.L_x_1327:
        /* <DEDUP_REMOVED lines=33> */
.L_x_1323:
        /* <DEDUP_REMOVED lines=19> */
.L_x_1328:
        /* <DEDUP_REMOVED lines=13> */
.L_x_1329:
        /* <DEDUP_REMOVED lines=37> */
.L_x_1332:
        /* <DEDUP_REMOVED lines=30> */
.L_x_1331:
        /* <DEDUP_REMOVED lines=31> */
.L_x_1334:
        /* <DEDUP_REMOVED lines=27> */
.L_x_1330:
        /* <DEDUP_REMOVED lines=29> */
.L_x_1336:
        /* <DEDUP_REMOVED lines=23> */
.L_x_1335:
        /* <DEDUP_REMOVED lines=24> */
.L_x_1337:
        /* <DEDUP_REMOVED lines=18> */
.L_x_1333:
        /* <DEDUP_REMOVED lines=15> */
.L_x_1338:
        /* <DEDUP_REMOVED lines=10> */
.L_x_1339:
        /* <DEDUP_REMOVED lines=37> */
.L_x_1342:
        /* <DEDUP_REMOVED lines=30> */
.L_x_1341:
        /* <DEDUP_REMOVED lines=31> */
.L_x_1344:
        /* <DEDUP_REMOVED lines=27> */
.L_x_1340:
        /* <DEDUP_REMOVED lines=29> */
.L_x_1346:
        /* <DEDUP_REMOVED lines=23> */
.L_x_1345:
        /* <DEDUP_REMOVED lines=24> */
.L_x_1347:
        /* <DEDUP_REMOVED lines=18> */
.L_x_1343:
        /* <DEDUP_REMOVED lines=15> */
.L_x_1348:
        /* <DEDUP_REMOVED lines=10> */
.L_x_1349:
        /* <DEDUP_REMOVED lines=37> */
.L_x_1352:
        /* <DEDUP_REMOVED lines=30> */
.L_x_1351:
        /* <DEDUP_REMOVED lines=31> */
.L_x_1354:
        /* <DEDUP_REMOVED lines=27> */
.L_x_1350:
        /* <DEDUP_REMOVED lines=29> */
.L_x_1356:
        /* <DEDUP_REMOVED lines=23> */
.L_x_1355:
        /* <DEDUP_REMOVED lines=24> */
.L_x_1357:
        /* <DEDUP_REMOVED lines=18> */
.L_x_1353:
        /* <DEDUP_REMOVED lines=15> */
.L_x_1358:
        /* <DEDUP_REMOVED lines=10> */
.L_x_1359:
        /* <DEDUP_REMOVED lines=37> */
.L_x_1362:
        /* <DEDUP_REMOVED lines=30> */
.L_x_1361:
        /* <DEDUP_REMOVED lines=31> */
.L_x_1364:
        /* <DEDUP_REMOVED lines=27> */
.L_x_1360:
        /* <DEDUP_REMOVED lines=29> */
.L_x_1366:
        /* <DEDUP_REMOVED lines=23> */
.L_x_1365:
        /* <DEDUP_REMOVED lines=24> */
.L_x_1367:
        /* <DEDUP_REMOVED lines=18> */
.L_x_1363:
        /* <DEDUP_REMOVED lines=15> */
.L_x_1368:
        /* <DEDUP_REMOVED lines=10> */
.L_x_1369:
        /* <DEDUP_REMOVED lines=23> */
[----:B-1----:R-:W-:Y:S02]  /*7590*/  MOV R26, R68 ;  /* 0x00000044001a7202 */ /* 0x002fe40000000f00 */
        /* <DEDUP_REMOVED lines=21> */
.L_x_1315:
        /* <DEDUP_REMOVED lines=20> */
.L_x_1371:
        /* <DEDUP_REMOVED lines=13> */
.L_x_5399:


//--------------------- .text._ZN10layer_norm31ln_parallel_residual_bwd_kernelINS_13Kernel_traitsIf13__nv_bfloat16S2_S2_fjLj5120ELj1ELj1ELj8ELj8ENS_18Kernel_traits_baseILj5120EfS2_S2_S2_fjLj256EEEEELb1ELb0ELb0EEEvNS_9BwdParamsE --------------------------
	.section	.text._ZN10layer_norm31ln_parallel_residual_bwd_kernelINS_13Kernel_traitsIf13__nv_bfloat16S2_S2_fjLj5120ELj1ELj1ELj8ELj8ENS_18Kernel_traits_baseILj5120EfS2_S2_S2_fjLj256EEEEELb1ELb0ELb0EEEvNS_9BwdParamsE,"ax",@progbits
	.align	128
        .global         _ZN10layer_norm31ln_parallel_residual_bwd_kernelINS_13Kernel_traitsIf13__nv_bfloat16S2_S2_fjLj5120ELj1ELj1ELj8ELj8ENS_18Kernel_traits_baseILj5120EfS2_S2_S2_fjLj256EEEEELb1ELb0ELb0EEEvNS_9BwdParamsE
        .type           _ZN10layer_norm31ln_parallel_residual_bwd_kernelINS_13Kernel_traitsIf13__nv_bfloat16S2_S2_fjLj5120ELj1ELj1ELj8ELj8ENS_18Kernel_traits_baseILj5120EfS2_S2_S2_fjLj256EEEEELb1ELb0ELb0EEEvNS_9BwdParamsE,@function
        .size           _ZN10layer_norm31ln_parallel_residual_bwd_kernelINS_13Kernel_traitsIf13__nv_bfloat16S2_S2_fjLj5120ELj1ELj1ELj8ELj8ENS_18Kernel_traits_baseILj5120EfS2_S2_S2_fjLj256EEEEELb1ELb0ELb0EEEvNS_9BwdParamsE,(.L_x_5400 - _ZN10layer_norm31ln_parallel_residual_bwd_kernelINS_13Kernel_traitsIf13__nv_bfloat16S2_S2_fjLj5120ELj1ELj1ELj8ELj8ENS_18Kernel_traits_baseILj5120EfS2_S2_S2_fjLj256EEEEELb1ELb0ELb0EEEvNS_9BwdParamsE)
        .other          _ZN10layer_norm31ln_parallel_residual_bwd_kernelINS_13Kernel_traitsIf13__nv_bfloat16S2_S2_fjLj5120ELj1ELj1ELj8ELj8ENS_18Kernel_traits_baseILj5120EfS2_S2_S2_fjLj256EEEEELb1ELb0ELb0EEEvNS_9BwdParamsE,@"STO_CUDA_ENTRY STV_DEFAULT"
_ZN10layer_norm31ln_parallel_residual_bwd_kernelINS_13Kernel_traitsIf13__nv_bfloat16S2_S2_fjLj5120ELj1ELj1ELj8ELj8ENS_18Kernel_traits_baseILj5120EfS2_S2_S2_fjLj256EEEEELb1ELb0ELb0EEEvNS_9BwdParamsE:
.text._ZN10layer_norm31ln_parallel_residual_bwd_kernelINS_13Kernel_traitsIf13__nv_bfloat16S2_S2_fjLj5120ELj1ELj1ELj8ELj8ENS_18Kernel_traits_baseILj5120EfS2_S2_S2_fjLj256EEEEELb1ELb0ELb0EEEvNS_9BwdParamsE:
        /* <DEDUP_REMOVED lines=27> */
[----:B------:R3:W5:Y:S04]  /*01b0*/  @P0 LDG.E.128 R148, desc[UR10][R2.64] ;  /* 0x0000000a02940981 */ /* 0x000768000c1e1d00 */
[C---:B----4-:R-:W-:Y:S01]  /*01c0*/  @P1 IMAD.WIDE.U32 R12, R27.reuse, 0x10, R8 ;  /* 0x000000101b0c1825 */ /* 0x050fe200078e0008 */
[----:B------:R3:W5:Y:S01]  /*01d0*/  @P0 LDG.E.128 R144, desc[UR10][R4.64] ;  /* 0x0000000a04900981 */ /* 0x000762000c1e1d00 */
[----:B------:R-:W4:Y:S02]  /*01e0*/  LDC.64 R22, c[0x0][0x3d0] ;  /* 0x0000f400ff167b82 */ /* 0x000f240000000a00 */
[C---:B-1----:R-:W-:Y:S01]  /*01f0*/  @P1 IMAD.WIDE.U32 R10, R27.reuse, 0x10, R6 ;  /* 0x000000101b0a1825 */ /* 0x042fe200078e0006 */
[----:B------:R3:W5:Y:S03]  /*0200*/  @P1 LDG.E.128 R136, desc[UR10][R12.64] ;  /* 0x0000000a0c881981 */ /* 0x000766000c1e1d00 */
[----:B------:R-:W-:Y:S01]  /*0210*/  @P1 VIADD R27, R27, 0x100 ;  /* 0x000001001b1b1836 */ /* 0x000fe20000000000 */
[----:B------:R3:W5:Y:S01]  /*0220*/  @P1 LDG.E.128 R140, desc[UR10][R10.64] ;  /* 0x0000000a0a8c1981 */ /* 0x000762000c1e1d00 */
[----:B------:R-:W1:Y:S02]  /*0230*/  LDC.64 R24, c[0x0][0x3d8] ;  /* 0x0000f600ff187b82 */ /* 0x000e640000000a00 */
[----:B------:R-:W-:-:S04]  /*0240*/  @P2 IMAD.WIDE.U32 R14, R27, 0x10, R14 ;  /* 0x000000101b0e2825 */ /* 0x000fc800078e000e */
[C---:B0-----:R-:W-:Y:S01]  /*0250*/  @P2 IMAD.WIDE.U32 R16, R27.reuse, 0x10, R16 ;  /* 0x000000101b102825 */ /* 0x041fe200078e0010 */
[----:B------:R3:W5:Y:S03]  /*0260*/  @P2 LDG.E.128 R132, desc[UR10][R14.64] ;  /* 0x0000000a0e842981 */ /* 0x000766000c1e1d00 */
[----:B------:R-:W-:Y:S01]  /*0270*/  @P2 VIADD R27, R27, 0x100 ;  /* 0x000001001b1b2836 */ /* 0x000fe20000000000 */
[----:B------:R3:W5:Y:S03]  /*0280*/  @P2 LDG.E.128 R128, desc[UR10][R16.64] ;  /* 0x0000000a10802981 */ /* 0x000766000c1e1d00 */
[----:B------:R-:W-:-:S04]  /*0290*/  @P3 IMAD.WIDE.U32 R18, R27, 0x10, R18 ;  /* 0x000000101b123825 */ /* 0x000fc800078e0012 */
[C---:B--2---:R-:W-:Y:S01]  /*02a0*/  @P3 IMAD.WIDE.U32 R20, R27.reuse, 0x10, R20 ;  /* 0x000000101b143825 */ /* 0x044fe200078e0014 */
[----:B------:R3:W5:Y:S03]  /*02b0*/  @P3 LDG.E.128 R124, desc[UR10][R18.64] ;  /* 0x0000000a127c3981 */ /* 0x000766000c1e1d00 */
[----:B------:R-:W-:Y:S01]  /*02c0*/  @P3 VIADD R27, R27, 0x100 ;  /* 0x000001001b1b3836 */ /* 0x000fe20000000000 */
[----:B------:R3:W5:Y:S03]  /*02d0*/  @P3 LDG.E.128 R120, desc[UR10][R20.64] ;  /* 0x0000000a14783981 */ /* 0x000766000c1e1d00 */
[----:B----4-:R-:W-:-:S04]  /*02e0*/  @P4 IMAD.WIDE.U32 R6, R27, 0x10, R22 ;  /* 0x000000101b064825 */ /* 0x010fc800078e0016 */
[----:B-1----:R-:W-:Y:S01]  /*02f0*/  @P4 IMAD.WIDE.U32 R8, R27, 0x10, R24 ;  /* 0x000000101b084825 */ /* 0x002fe200078e0018 */
[----:B------:R3:W5:Y:S04]  /*0300*/  @P4 LDG.E.128 R116, desc[UR10][R6.64] ;  /* 0x0000000a06744981 */ /* 0x000768000c1e1d00 */
[----:B------:R3:W5:Y:S01]  /*0310*/  @P4 LDG.E.128 R112, desc[UR10][R8.64] ;  /* 0x0000000a08704981 */ /* 0x000762000c1e1d00 */
[----:B------:R-:W0:Y:S01]  /*0320*/  S2UR UR4, SR_CTAID.X ;  /* 0x00000000000479c3 */ /* 0x000e220000002500 */
[----:B------:R-:W-:Y:S02]  /*0330*/  CS2R R108, SRZ ;  /* 0x00000000006c7805 */ /* 0x000fe4000001ff00 */
[----:B------:R-:W-:Y:S02]  /*0340*/  CS2R R110, SRZ ;  /* 0x00000000006e7805 */ /* 0x000fe4000001ff00 */
[----:B------:R-:W-:-:S02]  /*0350*/  CS2R R104, SRZ ;  /* 0x0000000000687805 */ /* 0x000fc4000001ff00 */
[----:B------:R-:W-:Y:S01]  /*0360*/  CS2R R106, SRZ ;  /* 0x00000000006a7805 */ /* 0x000fe2000001ff00 */
        /* <DEDUP_REMOVED lines=38> */
[----:B---3--:R-:W-:Y:S06]  /*05d0*/  @P5 BRA `(.L_x_1372) ;  /* 0x000000a000dc5947 */ /* 0x008fec0003800000 */
        /* <DEDUP_REMOVED lines=49> */
.L_x_1444:
[----:B012-4-:R-:W0:Y:S08]  /*08f0*/  LDC.64 R152, c[0x0][0x3c0] ;  /* 0x0000f000ff987b82 */ /* 0x017e300000000a00 */
[----:B------:R-:W1:Y:S01]  /*0900*/  LDC R211, c[0x0][0x388] ;  /* 0x0000e200ffd37b82 */ /* 0x000e620000000800 */
[----:B0-----:R-:W-:-:S07]  /*0910*/  IMAD.WIDE R154, R208, 0x4, R152 ;  /* 0x00000004d09a7825 */ /* 0x001fce00078e0298 */
[----:B------:R-:W0:Y:S01]  /*0920*/  LDC.64 R152, c[0x0][0x3c8] ;  /* 0x0000f200ff987b82 */ /* 0x000e220000000a00 */
[----:B------:R-:W2:Y:S01]  /*0930*/  LDG.E R154, desc[UR10][R154.64] ;  /* 0x0000000a9a9a7981 */ /* 0x000ea2000c1e1900 */
[----:B------:R-:W-:Y:S01]  /*0940*/  ISETP.GE.U32.AND P1, PT, R210, 0x200, PT ;  /* 0x00000200d200780c */ /* 0x000fe20003f26070 */
        /* <DEDUP_REMOVED lines=18> */
[----:B0-----:R-:W-:-:S07]  /*0a70*/  IMAD.WIDE.U32 R156, R209, 0x8, R156 ;  /* 0x00000008d19c7825 */ /* 0x001fce00078e009c */
[----:B------:R-:W0:Y:S01]  /*0a80*/  LDC.64 R160, c[0x0][0x3b0] ;  /* 0x0000ec00ffa07b82 */ /* 0x000e220000000a00 */
[----:B------:R-:W4:Y:S01]  /*0a90*/  LDG.E.64 R156, desc[UR10][R156.64] ;  /* 0x0000000a9c9c7981 */ /* 0x000f22000c1e1b00 */
[----:B-1----:R-:W-:-:S06]  /*0aa0*/  IMAD.WIDE.U32 R152, R209, 0x8, R152 ;  /* 0x00000008d1987825 */ /* 0x002fcc00078e0098 */
[----:B------:R-:W4:Y:S01]  /*0ab0*/  LDG.E.64 R152, desc[UR10][R152.64] ;  /* 0x0000000a98987981 */ /* 0x000f22000c1e1b00 */
[----:B--2---:R-:W-:-:S06]  /*0ac0*/  IMAD.WIDE.U32 R154, R209, 0x8, R154 ;  /* 0x00000008d19a7825 */ /* 0x004fcc00078e009a */
[----:B------:R-:W2:Y:S01]  /*0ad0*/  LDG.E.64 R154, desc[UR10][R154.64] ;  /* 0x0000000a9a9a7981 */ /* 0x000ea2000c1e1b00 */
[----:B0-----:R-:W-:-:S05]  /*0ae0*/  IMAD.WIDE.U32 R160, R209, 0x4, R160 ;  /* 0x00000004d1a07825 */ /* 0x001fca00078e00a0 */
[----:B------:R-:W5:Y:S01]  /*0af0*/  LDG.E R203, desc[UR10][R160.64] ;  /* 0x0000000aa0cb7981 */ /* 0x000f62000c1e1900 */
[----:B---3--:R-:W-:Y:S02]  /*0b00*/  ISETP.NE.U32.AND P0, PT, RZ, UR16, PT ;  /* 0x00000010ff007c0c */ /* 0x008fe4000bf05070 */
[----:B----4-:R-:W-:Y:S02]  /*0b10*/  ISETP.NE.U32.AND P5, PT, RZ, UR12, PT ;  /* 0x0000000cff007c0c */ /* 0x010fe4000bfa5070 */
[----:B------:R-:W-:Y:S02]  /*0b20*/  ISETP.NE.AND.EX P0, PT, RZ, UR17, PT, P0 ;  /* 0x00000011ff007c0c */ /* 0x000fe4000bf05300 */
[----:B------:R-:W-:-:S11]  /*0b30*/  ISETP.NE.AND.EX P5, PT, RZ, UR13, PT, P5 ;  /* 0x0000000dff007c0c */ /* 0x000fd6000bfa5350 */
[----:B------:R-:W0:Y:S08]  /*0b40*/  @P0 LDC.64 R162, c[0x0][0x438] ;  /* 0x00010e00ffa20b82 */ /* 0x000e300000000a00 */
[----:B------:R-:W1:Y:S01]  /*0b50*/  @P5 LDC.64 R158, c[0x0][0x3b8] ;  /* 0x0000ee00ff9e5b82 */ /* 0x000e620000000a00 */
[----:B0-----:R-:W-:-:S05]  /*0b60*/  @P0 IMAD.WIDE.U32 R162, R209, 0x8, R162 ;  /* 0x00000008d1a20825 */ /* 0x001fca00078e00a2 */
[----:B------:R0:W5:Y:S01]  /*0b70*/  @P0 LDG.E.64 R190, desc[UR10][R162.64] ;  /* 0x0000000aa2be0981 */ /* 0x000162000c1e1b00 */
[----:B-1----:R-:W-:-:S05]  /*0b80*/  @P5 IMAD.WIDE.U32 R158, R209, 0x4, R158 ;  /* 0x00000004d19e5825 */ /* 0x002fca00078e009e */
[----:B------:R1:W5:Y:S01]  /*0b90*/  @P5 LDG.E R205, desc[UR10][R158.64] ;  /* 0x0000000a9ecd5981 */ /* 0x000362000c1e1900 */
[----:B0-----:R-:W-:Y:S01]  /*0ba0*/  VIADD R163, R209, 0x100 ;  /* 0x00000100d1a37836 */ /* 0x001fe20000000000 */
[--C-:B------:R-:W-:Y:S01]  /*0bb0*/  SHF.R.U64 R187, R156, 0x10, R157.reuse ;  /* 0x000000109cbb7819 */ /* 0x100fe2000000129d */
[--C-:B------:R-:W-:Y:S01]  /*0bc0*/  IMAD.MOV.U32 R166, RZ, RZ, R157.reuse ;  /* 0x000000ffffa67224 */ /* 0x100fe200078e009d */
[----:B------:R-:W-:Y:S01]  /*0bd0*/  SHF.R.U32.HI R186, RZ, 0x10, R157 ;  /* 0x00000010ffba7819 */ /* 0x000fe2000001169d */
[----:B------:R-:W-:Y:S02]  /*0be0*/  IMAD.MOV.U32 R165, RZ, RZ, R156 ;  /* 0x000000ffffa57224 */ /* 0x000fe400078e009c */
[----:B------:R-:W-:Y:S01]  /*0bf0*/  IMAD.MOV.U32 R3, RZ, RZ, R152 ;  /* 0x000000ffff037224 */ /* 0x000fe200078e0098 */
[----:B------:R-:W-:-:S03]  /*0c00*/  SHF.R.U64 R157, R152, 0x10, R153 ;  /* 0x00000010989d7819 */ /* 0x000fc60000001299 */
[----:B------:R-:W-:Y:S02]  /*0c10*/  IMAD.U32 R3, R3, 0x10000, RZ ;  /* 0x0001000003037824 */ /* 0x000fe400078e00ff */
[----:B--2---:R-:W-:Y:S01]  /*0c20*/  IMAD.MOV.U32 R156, RZ, RZ, R154 ;  /* 0x000000ffff9c7224 */ /* 0x004fe200078e009a */
[--C-:B------:R-:W-:Y:S01]  /*0c30*/  SHF.R.U64 R154, R154, 0x10, R155.reuse ;  /* 0x000000109a9a7819 */ /* 0x100fe2000000129b */
[--C-:B------:R-:W-:Y:S01]  /*0c40*/  IMAD.MOV.U32 R167, RZ, RZ, R155.reuse ;  /* 0x000000ffffa77224 */ /* 0x100fe200078e009b */
[----:B------:R-:W-:Y:S01]  /*0c50*/  SHF.R.U32.HI R162, RZ, 0x10, R155 ;  /* 0x00000010ffa27819 */ /* 0x000fe2000001169b */
[----:B------:R-:W-:Y:S02]  /*0c60*/  IMAD.U32 R155, R156, 0x10000, RZ ;  /* 0x000100009c9b7824 */ /* 0x000fe400078e00ff */
[----:B------:R-:W-:Y:S01]  /*0c70*/  IMAD.U32 R157, R157, 0x10000, RZ ;  /* 0x000100009d9d7824 */ /* 0x000fe200078e00ff */
[--C-:B-1----:R-:W-:Y:S01]  /*0c80*/  SHF.R.U32.HI R159, RZ, 0x10, R153.reuse ;  /* 0x00000010ff9f7819 */ /* 0x102fe20000011699 */
[----:B------:R-:W-:-:S02]  /*0c90*/  IMAD.MOV.U32 R158, RZ, RZ, R153 ;  /* 0x000000ffff9e7224 */ /* 0x000fc400078e0099 */
[----:B------:R-:W-:Y:S01]  /*0ca0*/  FADD.FTZ R152, -R164, R3 ;  /* 0x00000003a4987221 */ /* 0x000fe20000010100 */
[----:B------:R-:W-:Y:S02]  /*0cb0*/  IMAD.U32 R165, R165, 0x10000, RZ ;  /* 0x00010000a5a57824 */ /* 0x000fe400078e00ff */
[----:B------:R-:W-:Y:S01]  /*0cc0*/  FMUL.FTZ R153, R144, R155 ;  /* 0x0000009b90997220 */ /* 0x000fe20000410000 */
[----:B------:R-:W-:Y:S02]  /*0cd0*/  IMAD.U32 R154, R154, 0x10000, RZ ;  /* 0x000100009a9a7824 */ /* 0x000fe400078e00ff */
[----:B------:R-:W-:Y:S01]  /*0ce0*/  FADD.FTZ R204, -R164, R157 ;  /* 0x0000009da4cc7221 */ /* 0x000fe20000010100 */
[----:B-----5:R-:W-:Y:S01]  /*0cf0*/  FMUL.FTZ R3, R207, R152 ;  /* 0x00000098cf037220 */ /* 0x020fe20000410000 */
[----:B------:R-:W-:Y:S01]  /*0d00*/  FFMA.FTZ R206, R148, R165, R153 ;  /* 0x000000a594ce7223 */ /* 0x000fe20000010099 */
[----:B------:R-:W-:Y:S02]  /*0d10*/  IMAD.U32 R152, R187, 0x10000, RZ ;  /* 0x00010000bb987824 */ /* 0x000fe400078e00ff */
[----:B------:R-:W-:Y:S01]  /*0d20*/  FMUL.FTZ R202, R145, R154 ;  /* 0x0000009a91ca7220 */ /* 0x000fe20000410000 */
[----:B------:R-:W-:Y:S01]  /*0d30*/  FMUL.FTZ R204, R207, R204 ;  /* 0x000000cccfcc7220 */ /* 0x000fe20000410000 */
[----:B------:R-:W-:-:S02]  /*0d40*/  IMAD.U32 R153, R158, 0x10000, RZ ;  /* 0x000100009e997824 */ /* 0x000fc400078e00ff */
[----:B------:R-:W-:Y:S01]  /*0d50*/  FADD.FTZ R89, R89, R152 ;  /* 0x0000009859597221 */ /* 0x000fe20000010000 */
[-C--:B------:R-:W-:Y:S01]  /*0d60*/  FFMA.FTZ R202, R149, R152.reuse, R202 ;  /* 0x0000009895ca7223 */ /* 0x080fe200000100ca */
[----:B------:R-:W-:Y:S01]  /*0d70*/  FFMA.FTZ R109, R204, R152, R109 ;  /* 0x00000098cc6d7223 */ /* 0x000fe2000001006d */
[----:B------:R-:W-:Y:S01]  /*0d80*/  SHF.L.U32 R157, R159, 0x10, RZ ;  /* 0x000000109f9d7819 */ /* 0x000fe200000006ff */
[----:B------:R-:W-:Y:S02]  /*0d90*/  IMAD.U32 R167, R167, 0x10000, RZ ;  /* 0x00010000a7a77824 */ /* 0x000fe400078e00ff */
[----:B------:R-:W-:Y:S01]  /*0da0*/  FADD.FTZ R152, -R164, R153 ;  /* 0x00000099a4987221 */ /* 0x000fe20000010100 */
[----:B------:R-:W-:Y:S01]  /*0db0*/  FADD.FTZ R48, R48, R155 ;  /* 0x0000009b30307221 */ /* 0x000fe20000010000 */
[----:B------:R-:W-:Y:S01]  /*0dc0*/  FFMA.FTZ R68, R3, R155, R68 ;  /* 0x0000009b03447223 */ /* 0x000fe20000010044 */
[----:B------:R-:W-:Y:S02]  /*0dd0*/  IMAD.U32 R155, R166, 0x10000, RZ ;  /* 0x00010000a69b7824 */ /* 0x000fe400078e00ff */
[----:B------:R-:W-:Y:S01]  /*0de0*/  FMUL.FTZ R187, R146, R167 ;  /* 0x000000a792bb7220 */ /* 0x000fe20000410000 */
[----:B------:R-:W-:-:S02]  /*0df0*/  IMAD.U32 R156, R162, 0x10000, RZ ;  /* 0x00010000a29c7824 */ /* 0x000fc400078e00ff */
[----:B------:R-:W-:Y:S01]  /*0e00*/  FMUL.FTZ R189, R207, R152 ;  /* 0x00000098cfbd7220 */ /* 0x000fe20000410000 */
[----:B------:R-:W-:Y:S01]  /*0e10*/  FADD.FTZ R188, -R164, R157 ;  /* 0x0000009da4bc7221 */ /* 0x000fe20000010100 */
[----:B------:R-:W-:Y:S01]  /*0e20*/  FADD.FTZ R49, R49, R154 ;  /* 0x0000009a31317221 */ /* 0x000fe20000010000 */
[----:B------:R-:W-:Y:S01]  /*0e30*/  FFMA.FTZ R69, R204, R154, R69 ;  /* 0x0000009acc457223 */ /* 0x000fe20000010045 */
[----:B------:R-:W-:Y:S02]  /*0e40*/  IMAD.U32 R154, R186, 0x10000, RZ ;  /* 0x00010000ba9a7824 */ /* 0x000fe400078e00ff */
[----:B------:R-:W-:Y:S01]  /*0e50*/  FMUL.FTZ R186, R147, R156 ;  /* 0x0000009c93ba7220 */ /* 0x000fe20000410000 */
[----:B------:R-:W-:Y:S01]  /*0e60*/  FADD.FTZ R90, R90, R155 ;  /* 0x0000009b5a5a7221 */ /* 0x000fe20000010000 */
[-C--:B------:R-:W-:Y:S01]  /*0e70*/  FFMA.FTZ R187, R150, R155.reuse, R187 ;  /* 0x0000009b96bb7223 */ /* 0x080fe200000100bb */
[----:B------:R-:W-:Y:S01]  /*0e80*/  FFMA.FTZ R110, R189, R155, R110 ;  /* 0x0000009bbd6e7223 */ /* 0x000fe2000001006e */
[----:B------:R-:W-:Y:S01]  /*0e90*/  FMUL.FTZ R188, R207, R188 ;  /* 0x000000bccfbc7220 */ /* 0x000fe20000410000 */
[----:B------:R-:W-:Y:S01]  /*0ea0*/  FADD.FTZ R153, RZ, R206 ;  /* 0x000000ceff997221 */ /* 0x000fe20000010000 */
[----:B------:R-:W-:Y:S01]  /*0eb0*/  FFMA.FTZ R155, R3, R206, RZ ;  /* 0x000000ce039b7223 */ /* 0x000fe200000100ff */
[----:B------:R-:W-:Y:S01]  /*0ec0*/  FADD.FTZ R91, R91, R154 ;  /* 0x0000009a5b5b7221 */ /* 0x000fe20000010000 */
[-C--:B------:R-:W-:Y:S01]  /*0ed0*/  FFMA.FTZ R186, R151, R154.reuse, R186 ;  /* 0x0000009a97ba7223 */ /* 0x080fe200000100ba */
[----:B------:R-:W-:Y:S01]  /*0ee0*/  FFMA.FTZ R111, R188, R154, R111 ;  /* 0x0000009abc6f7223 */ /* 0x000fe2000001006f */
[----:B------:R-:W-:Y:S01]  /*0ef0*/  FADD.FTZ R152, R153, R202 ;  /* 0x000000ca99987221 */ /* 0x000fe20000010000 */
[----:B------:R-:W-:-:S03]  /*0f00*/  FFMA.FTZ R154, R204, R202, R155 ;  /* 0x000000cacc9a7223 */ /* 0x000fc6000001009b */
        /* <DEDUP_REMOVED lines=10> */
.L_x_1374:
[----:B---34-:R-:W-:Y:S05]  /*0fb0*/  BSYNC.RECONVERGENT B0 ;  /* 0x0000000000007941 */ /* 0x018fea0003800200 */
.L_x_1373:
[----:B------:R-:W-:Y:S04]  /*0fc0*/  BSSY.RECONVERGENT B0, `(.L_x_1375) ;  /* 0x0000059000007945 */ /* 0x000fe80003800200 */
[----:B------:R-:W-:Y:S05]  /*0fd0*/  @!P1 BRA `(.L_x_1376) ;  /* 0x00000004005c9947 */ /* 0x000fea0003800000 */
[----:B------:R-:W0:Y:S08]  /*0fe0*/  LDC.64 R152, c[0x0][0x428] ;  /* 0x00010a00ff987b82 */ /* 0x000e300000000a00 */
[----:B------:R-:W1:Y:S08]  /*0ff0*/  LDC.64 R156, c[0x0][0x3a8] ;  /* 0x0000ea00ff9c7b82 */ /* 0x000e700000000a00 */
[----:B------:R-:W2:Y:S01]  /*1000*/  LDC.64 R154, c[0x0][0x430] ;  /* 0x00010c00ff9a7b82 */ /* 0x000ea20000000a00 */
[----:B0-----:R-:W-:-:S07]  /*1010*/  IMAD.WIDE.U32 R152, R163, 0x8, R152 ;  /* 0x00000008a3987825 */ /* 0x001fce00078e0098 */
[----:B------:R-:W0:Y:S01]  /*1020*/  LDC.64 R160, c[0x0][0x3b0] ;  /* 0x0000ec00ffa07b82 */ /* 0x000e220000000a00 */
[----:B------:R-:W3:Y:S01]  /*1030*/  LDG.E.64 R152, desc[UR10][R152.64] ;  /* 0x0000000a98987981 */ /* 0x000ee2000c1e1b00 */
[----:B-1----:R-:W-:-:S06]  /*1040*/  IMAD.WIDE.U32 R156, R163, 0x8, R156 ;  /* 0x00000008a39c7825 */ /* 0x002fcc00078e009c */
[----:B------:R-:W4:Y:S01]  /*1050*/  LDG.E.64 R156, desc[UR10][R156.64] ;  /* 0x0000000a9c9c7981 */ /* 0x000f22000c1e1b00 */
[----:B--2---:R-:W-:-:S06]  /*1060*/  IMAD.WIDE.U32 R154, R163, 0x8, R154 ;  /* 0x00000008a39a7825 */ /* 0x004fcc00078e009a */
[----:B------:R-:W2:Y:S01]  /*1070*/  LDG.E.64 R154, desc[UR10][R154.64] ;  /* 0x0000000a9a9a7981 */ /* 0x000ea2000c1e1b00 */
[----:B0-----:R-:W-:-:S05]  /*1080*/  IMAD.WIDE.U32 R160, R163, 0x4, R160 ;  /* 0x00000004a3a07825 */ /* 0x001fca00078e00a0 */
[----:B------:R-:W5:Y:S01]  /*1090*/  LDG.E R184, desc[UR10][R160.64] ;  /* 0x0000000aa0b87981 */ /* 0x000f62000c1e1900 */
[----:B------:R-:W-:Y:S02]  /*10a0*/  ISETP.NE.U32.AND P0, PT, RZ, UR16, PT ;  /* 0x00000010ff007c0c */ /* 0x000fe4000bf05070 */
[----:B------:R-:W-:Y:S02]  /*10b0*/  ISETP.NE.U32.AND P5, PT, RZ, UR12, PT ;  /* 0x0000000cff007c0c */ /* 0x000fe4000bfa5070 */
        /* <DEDUP_REMOVED lines=8> */
[----:B------:R-:W-:Y:S02]  /*1140*/  VIADD R163, R163, 0x100 ;  /* 0x00000100a3a37836 */ /* 0x000fe40000000000 */
[----:B---3--:R-:W-:Y:S01]  /*1150*/  IMAD.MOV.U32 R165, RZ, RZ, R152 ;  /* 0x000000ffffa57224 */ /* 0x008fe200078e0098 */
[--C-:B------:R-:W-:Y:S01]  /*1160*/  SHF.R.U64 R180, R152, 0x10, R153.reuse ;  /* 0x0000001098b47819 */ /* 0x100fe20000001299 */
[--C-:B------:R-:W-:Y:S01]  /*1170*/  IMAD.MOV.U32 R178, RZ, RZ, R153.reuse ;  /* 0x000000ffffb27224 */ /* 0x100fe200078e0099 */
[----:B------:R-:W-:Y:S01]  /*1180*/  SHF.R.U32.HI R200, RZ, 0x10, R153 ;  /* 0x00000010ffc87819 */ /* 0x000fe20000011699 */
[----:B----4-:R-:W-:Y:S01]  /*1190*/  IMAD.MOV.U32 R152, RZ, RZ, R156 ;  /* 0x000000ffff987224 */ /* 0x010fe200078e009c */
[----:B------:R-:W-:-:S03]  /*11a0*/  SHF.R.U64 R156, R156, 0x10, R157 ;  /* 0x000000109c9c7819 */ /* 0x000fc6000000129d */
[----:B------:R-:W-:Y:S02]  /*11b0*/  IMAD.U32 R153, R152, 0x10000, RZ ;  /* 0x0001000098997824 */ /* 0x000fe400078e00ff */
[----:B--2---:R-:W-:Y:S01]  /*11c0*/  IMAD.MOV.U32 R167, RZ, RZ, R154 ;  /* 0x000000ffffa77224 */ /* 0x004fe200078e009a */
[----:B------:R-:W-:Y:S01]  /*11d0*/  SHF.R.U64 R154, R154, 0x10, R155 ;  /* 0x000000109a9a7819 */ /* 0x000fe2000000129b */
[----:B------:R-:W-:Y:S01]  /*11e0*/  FADD.FTZ R152, -R164, R153 ;  /* 0x00000099a4987221 */ /* 0x000fe20000010100 */
[----:B------:R-:W-:Y:S01]  /*11f0*/  IMAD.U32 R153, R156, 0x10000, RZ ;  /* 0x000100009c997824 */ /* 0x000fe200078e00ff */
[--C-:B0-----:R-:W-:Y:S01]  /*1200*/  SHF.R.U32.HI R176, RZ, 0x10, R155.reuse ;  /* 0x00000010ffb07819 */ /* 0x101fe2000001169b */
[----:B------:R-:W-:Y:S02]  /*1210*/  IMAD.MOV.U32 R179, RZ, RZ, R155 ;  /* 0x000000ffffb37224 */ /* 0x000fe400078e009b */
[----:B------:R-:W-:Y:S02]  /*1220*/  IMAD.U32 R154, R154, 0x10000, RZ ;  /* 0x000100009a9a7824 */ /* 0x000fe400078e00ff */
[----:B------:R-:W-:Y:S01]  /*1230*/  FADD.FTZ R182, -R164, R153 ;  /* 0x00000099a4b67221 */ /* 0x000fe20000010100 */
[----:B------:R-:W-:-:S02]  /*1240*/  IMAD.MOV.U32 R155, RZ, RZ, R157 ;  /* 0x000000ffff9b7224 */ /* 0x000fc400078e009d */
[----:B-----5:R-:W-:Y:S01]  /*1250*/  FMUL.FTZ R183, R207, R152 ;  /* 0x00000098cfb77220 */ /* 0x020fe20000410000 */
[----:B------:R-:W-:Y:S01]  /*1260*/  IMAD.U32 R152, R180, 0x10000, RZ ;  /* 0x00010000b4987824 */ /* 0x000fe200078e00ff */
[----:B-1----:R-:W-:Y:S01]  /*1270*/  SHF.R.U32.HI R159, RZ, 0x10, R157 ;  /* 0x00000010ff9f7819 */ /* 0x002fe2000001169d */
[----:B------:R-:W-:Y:S01]  /*1280*/  FMUL.FTZ R180, R137, R154 ;  /* 0x0000009a89b47220 */ /* 0x000fe20000410000 */
[----:B------:R-:W-:Y:S01]  /*1290*/  FMUL.FTZ R182, R207, R182 ;  /* 0x000000b6cfb67220 */ /* 0x000fe20000410000 */
[----:B------:R-:W-:Y:S02]  /*12a0*/  IMAD.U32 R155, R155, 0x10000, RZ ;  /* 0x000100009b9b7824 */ /* 0x000fe400078e00ff */
[----:B------:R-:W-:Y:S02]  /*12b0*/  IMAD.U32 R167, R167, 0x10000, RZ ;  /* 0x00010000a7a77824 */ /* 0x000fe400078e00ff */
[----:B------:R-:W-:Y:S01]  /*12c0*/  FADD.FTZ R85, R85, R152 ;  /* 0x0000009855557221 */ /* 0x000fe20000010000 */
[-C--:B------:R-:W-:Y:S01]  /*12d0*/  FFMA.FTZ R180, R141, R152.reuse, R180 ;  /* 0x000000988db47223 */ /* 0x080fe200000100b4 */
[----:B------:R-:W-:Y:S01]  /*12e0*/  FFMA.FTZ R105, R182, R152, R105 ;  /* 0x00000098b6697223 */ /* 0x000fe20000010069 */
[----:B------:R-:W-:-:S02]  /*12f0*/  IMAD.U32 R157, R179, 0x10000, RZ ;  /* 0x00010000b39d7824 */ /* 0x000fc400078e00ff */
[----:B------:R-:W-:Y:S01]  /*1300*/  FADD.FTZ R152, -R164, R155 ;  /* 0x0000009ba4987221 */ /* 0x000fe20000010100 */
[----:B------:R-:W-:Y:S02]  /*1310*/  IMAD.U32 R159, R159, 0x10000, RZ ;  /* 0x000100009f9f7824 */ /* 0x000fe400078e00ff */
[----:B------:R-:W-:Y:S01]  /*1320*/  FMUL.FTZ R181, R136, R167 ;  /* 0x000000a788b57220 */ /* 0x000fe20000410000 */
[----:B------:R-:W-:Y:S02]  /*1330*/  IMAD.U32 R165, R165, 0x10000, RZ ;  /* 0x00010000a5a57824 */ /* 0x000fe400078e00ff */
[----:B------:R-:W-:Y:S01]  /*1340*/  FMUL.FTZ R177, R138, R157 ;  /* 0x0000009d8ab17220 */ /* 0x000fe20000410000 */
[----:B------:R-:W-:Y:S02]  /*1350*/  IMAD.U32 R153, R178, 0x10000, RZ ;  /* 0x00010000b2997824 */ /* 0x000fe400078e00ff */
[----:B------:R-:W-:Y:S01]  /*1360*/  FMUL.FTZ R179, R207, R152 ;  /* 0x00000098cfb37220 */ /* 0x000fe20000410000 */
[----:B------:R-:W-:-:S02]  /*1370*/  IMAD.U32 R156, R176, 0x10000, RZ ;  /* 0x00010000b09c7824 */ /* 0x000fc400078e00ff */
[----:B------:R-:W-:Y:S01]  /*1380*/  FADD.FTZ R178, -R164, R159 ;  /* 0x0000009fa4b27221 */ /* 0x000fe20000010100 */
[----:B------:R-:W-:Y:S01]  /*1390*/  FFMA.FTZ R181, R140, R165, R181 ;  /* 0x000000a58cb57223 */ /* 0x000fe200000100b5 */
        /* <DEDUP_REMOVED lines=8> */
[----:B------:R-:W-:Y:S01]  /*1420*/  FADD.FTZ R153, R166, R181 ;  /* 0x000000b5a6997221 */ /* 0x000fe20000010000 */
[----:B------:R-:W-:Y:S01]  /*1430*/  FFMA.FTZ R155, R183, R181, R162 ;  /* 0x000000b5b79b7223 */ /* 0x000fe200000100a2 */
        /* <DEDUP_REMOVED lines=17> */
.L_x_1376:
[----:B------:R-:W-:Y:S05]  /*1550*/  BSYNC.RECONVERGENT B0 ;  /* 0x0000000000007941 */ /* 0x000fea0003800200 */
.L_x_1375:
[----:B------:R-:W-:Y:S04]  /*1560*/  BSSY.RECONVERGENT B0, `(.L_x_1377) ;  /* 0x0000059000007945 */ /* 0x000fe80003800200 */
[----:B------:R-:W-:Y:S05]  /*1570*/  @!P2 BRA `(.L_x_1378) ;  /* 0x00000004005ca947 */ /* 0x000fea0003800000 */
[----:B------:R-:W0:Y:S08]  /*1580*/  LDC.64 R154, c[0x0][0x428] ;  /* 0x00010a00ff9a7b82 */ /* 0x000e300000000a00 */
[----:B------:R-:W1:Y:S08]  /*1590*/  LDC.64 R30, c[0x0][0x3a8] ;  /* 0x0000ea00ff1e7b82 */ /* 0x000e700000000a00 */
[----:B------:R-:W2:Y:S01]  /*15a0*/  LDC.64 R152, c[0x0][0x430] ;  /* 0x00010c00ff987b82 */ /* 0x000ea20000000a00 */
[----:B------:R-:W-:-:S04]  /*15b0*/  ISETP.NE.U32.AND P5, PT, RZ, UR12, PT ;  /* 0x0000000cff007c0c */ /* 0x000fc8000bfa5070 */
[----:B------:R-:W-:Y:S01]  /*15c0*/  ISETP.NE.AND.EX P5, PT, RZ, UR13, PT, P5 ;  /* 0x0000000dff007c0c */ /* 0x000fe2000bfa5350 */
[C---:B0-----:R-:W-:Y:S01]  /*15d0*/  IMAD.WIDE.U32 R154, R163.reuse, 0x8, R154 ;  /* 0x00000008a39a7825 */ /* 0x041fe200078e009a */
[----:B------:R-:W-:Y:S01]  /*15e0*/  ISETP.NE.U32.AND P0, PT, RZ, UR16, PT ;  /* 0x00000010ff007c0c */ /* 0x000fe2000bf05070 */
[----:B------:R-:W0:Y:S04]  /*15f0*/  LDC.64 R158, c[0x0][0x3b0] ;  /* 0x0000ec00ff9e7b82 */ /* 0x000e280000000a00 */
[----:B------:R-:W3:Y:S01]  /*1600*/  LDG.E.64 R154, desc[UR10][R154.64] ;  /* 0x0000000a9a9a7981 */ /* 0x000ee2000c1e1b00 */
[----:B-1----:R-:W-:-:S05]  /*1610*/  IMAD.WIDE.U32 R30, R163, 0x8, R30 ;  /* 0x00000008a31e7825 */ /* 0x002fca00078e001e */
[----:B------:R-:W1:Y:S01]  /*1620*/  @P5 LDC.64 R160, c[0x0][0x3b8] ;  /* 0x0000ee00ffa05b82 */ /* 0x000e620000000a00 */
[----:B------:R-:W4:Y:S01]  /*1630*/  LDG.E.64 R30, desc[UR10][R30.64] ;  /* 0x0000000a1e1e7981 */ /* 0x000f22000c1e1b00 */
[----:B--2---:R-:W-:-:S06]  /*1640*/  IMAD.WIDE.U32 R152, R163, 0x8, R152 ;  /* 0x00000008a3987825 */ /* 0x004fcc00078e0098 */
[----:B------:R-:W2:Y:S01]  /*1650*/  LDG.E.64 R152, desc[UR10][R152.64] ;  /* 0x0000000a98987981 */ /* 0x000ea2000c1e1b00 */
[----:B-1----:R-:W-:-:S05]  /*1660*/  @P5 IMAD.WIDE.U32 R160, R163, 0x4, R160 ;  /* 0x00000004a3a05825 */ /* 0x002fca00078e00a0 */
[----:B------:R-:W5:Y:S01]  /*1670*/  @P5 LDG.E R175, desc[UR10][R160.64] ;  /* 0x0000000aa0af5981 */ /* 0x000f62000c1e1900 */
[----:B------:R-:W-:-:S13]  /*1680*/  ISETP.NE.AND.EX P0, PT, RZ, UR17, PT, P0 ;  /* 0x00000011ff007c0c */ /* 0x000fda000bf05300 */
[----:B------:R-:W1:Y:S01]  /*1690*/  @P0 LDC.64 R156, c[0x0][0x438] ;  /* 0x00010e00ff9c0b82 */ /* 0x000e620000000a00 */
[----:B0-----:R-:W-:-:S05]  /*16a0*/  IMAD.WIDE.U32 R158, R163, 0x4, R158 ;  /* 0x00000004a39e7825 */ /* 0x001fca00078e009e */
[----:B------:R-:W5:Y:S01]  /*16b0*/  LDG.E R174, desc[UR10][R158.64] ;  /* 0x0000000a9eae7981 */ /* 0x000f62000c1e1900 */
[----:B-1----:R-:W-:-:S05]  /*16c0*/  @P0 IMAD.WIDE.U32 R156, R163, 0x8, R156 ;  /* 0x00000008a39c0825 */ /* 0x002fca00078e009c */
[----:B------:R0:W5:Y:S01]  /*16d0*/  @P0 LDG.E.64 R194, desc[UR10][R156.64] ;  /* 0x0000000a9cc20981 */ /* 0x000162000c1e1b00 */
[----:B------:R-:W-:Y:S02]  /*16e0*/  VIADD R163, R163, 0x100 ;  /* 0x00000100a3a37836 */ /* 0x000fe40000000000 */
[----:B---3--:R-:W-:Y:S01]  /*16f0*/  IMAD.MOV.U32 R165, RZ, RZ, R154 ;  /* 0x000000ffffa57224 */ /* 0x008fe200078e009a */
[--C-:B------:R-:W-:Y:S01]  /*1700*/  SHF.R.U64 R170, R154, 0x10, R155.reuse ;  /* 0x000000109aaa7819 */ /* 0x100fe2000000129b */
[--C-:B------:R-:W-:Y:S01]  /*1710*/  IMAD.MOV.U32 R167, RZ, RZ, R155.reuse ;  /* 0x000000ffffa77224 */ /* 0x100fe200078e009b */
[----:B------:R-:W-:Y:S01]  /*1720*/  SHF.R.U32.HI R169, RZ, 0x10, R155 ;  /* 0x00000010ffa97819 */ /* 0x000fe2000001169b */
[----:B----4-:R-:W-:Y:S01]  /*1730*/  IMAD.MOV.U32 R154, RZ, RZ, R30 ;  /* 0x000000ffff9a7224 */ /* 0x010fe200078e001e */
[--C-:B0-----:R-:W-:Y:S02]  /*1740*/  SHF.R.U64 R157, R30, 0x10, R31.reuse ;  /* 0x000000101e9d7819 */ /* 0x101fe4000000121f */
[----:B------:R-:W-:-:S02]  /*1750*/  SHF.R.U32.HI R158, RZ, 0x10, R31 ;  /* 0x00000010ff9e7819 */ /* 0x000fc4000001161f */
[----:B--2---:R-:W-:Y:S01]  /*1760*/  MOV R155, R152 ;  /* 0x00000098009b7202 */ /* 0x004fe20000000f00 */
[--C-:B------:R-:W-:Y:S01]  /*1770*/  IMAD.MOV.U32 R168, RZ, RZ, R153.reuse ;  /* 0x000000ffffa87224 */ /* 0x100fe200078e0099 */
[--C-:B------:R-:W-:Y:S02]  /*1780*/  SHF.R.U64 R152, R152, 0x10, R153.reuse ;  /* 0x0000001098987819 */ /* 0x100fe40000001299 */
[----:B------:R-:W-:Y:S01]  /*1790*/  SHF.R.U32.HI R156, RZ, 0x10, R153 ;  /* 0x00000010ff9c7819 */ /* 0x000fe20000011699 */
[----:B------:R-:W-:Y:S02]  /*17a0*/  IMAD.U32 R153, R154, 0x10000, RZ ;  /* 0x000100009a997824 */ /* 0x000fe400078e00ff */
[----:B------:R-:W-:Y:S02]  /*17b0*/  IMAD.MOV.U32 R154, RZ, RZ, R31 ;  /* 0x000000ffff9a7224 */ /* 0x000fe400078e001f */
[----:B------:R-:W-:Y:S02]  /*17c0*/  IMAD.U32 R31, R157, 0x10000, RZ ;  /* 0x000100009d1f7824 */ /* 0x000fe400078e00ff */
[----:B------:R-:W-:Y:S01]  /*17d0*/  FADD.FTZ R30, -R164, R153 ;  /* 0x00000099a41e7221 */ /* 0x000fe20000010100 */
[----:B------:R-:W-:-:S02]  /*17e0*/  IMAD.U32 R155, R155, 0x10000, RZ ;  /* 0x000100009b9b7824 */ /* 0x000fc400078e00ff */
[----:B------:R-:W-:Y:S02]  /*17f0*/  IMAD.U32 R152, R152, 0x10000, RZ ;  /* 0x0001000098987824 */ /* 0x000fe400078e00ff */
[----:B------:R-:W-:Y:S01]  /*1800*/  FADD.FTZ R172, -R164, R31 ;  /* 0x0000001fa4ac7221 */ /* 0x000fe20000010100 */
[----:B-----5:R-:W-:Y:S01]  /*1810*/  FMUL.FTZ R173, R207, R30 ;  /* 0x0000001ecfad7220 */ /* 0x020fe20000410000 */
[----:B------:R-:W-:Y:S02]  /*1820*/  IMAD.U32 R153, R158, 0x10000, RZ ;  /* 0x000100009e997824 */ /* 0x000fe400078e00ff */
[----:B------:R-:W-:Y:S01]  /*1830*/  FMUL.FTZ R171, R128, R155 ;  /* 0x0000009b80ab7220 */ /* 0x000fe20000410000 */
[----:B------:R-:W-:Y:S02]  /*1840*/  IMAD.U32 R165, R165, 0x10000, RZ ;  /* 0x00010000a5a57824 */ /* 0x000fe400078e00ff */
[----:B------:R-:W-:Y:S01]  /*1850*/  FMUL.FTZ R172, R207, R172 ;  /* 0x000000accfac7220 */ /* 0x000fe20000410000 */
[----:B------:R-:W-:-:S02]  /*1860*/  IMAD.U32 R30, R170, 0x10000, RZ ;  /* 0x00010000aa1e7824 */ /* 0x000fc400078e00ff */
[----:B------:R-:W-:Y:S01]  /*1870*/  FMUL.FTZ R170, R129, R152 ;  /* 0x0000009881aa7220 */ /* 0x000fe20000410000 */
[----:B------:R-:W-:Y:S02]  /*1880*/  IMAD.U32 R31, R154, 0x10000, RZ ;  /* 0x000100009a1f7824 */ /* 0x000fe400078e00ff */
[----:B------:R-:W-:Y:S02]  /*1890*/  IMAD.U32 R157, R168, 0x10000, RZ ;  /* 0x00010000a89d7824 */ /* 0x000fe400078e00ff */
[----:B------:R-:W-:Y:S01]  /*18a0*/  FADD.FTZ R168, -R164, R153 ;  /* 0x00000099a4a87221 */ /* 0x000fe20000010100 */
[----:B------:R-:W-:Y:S02]  /*18b0*/  IMAD.U32 R156, R156, 0x10000, RZ ;  /* 0x000100009c9c7824 */ /* 0x000fe400078e00ff */
[----:B------:R-:W-:Y:S01]  /*18c0*/  FFMA.FTZ R171, R132, R165, R171 ;  /* 0x000000a584ab7223 */ /* 0x000fe200000100ab */
[----:B------:R-:W-:Y:S01]  /*18d0*/  FADD.FTZ R81, R81, R30 ;  /* 0x0000001e51517221 */ /* 0x000fe20000010000 */
[-C--:B------:R-:W-:Y:S01]  /*18e0*/  FFMA.FTZ R170, R133, R30.reuse, R170 ;  /* 0x0000001e85aa7223 */ /* 0x080fe200000100aa */
[C---:B------:R-:W-:Y:S01]  /*18f0*/  FFMA.FTZ R101, R172.reuse, R30, R101 ;  /* 0x0000001eac657223 */ /* 0x040fe20000010065 */
[----:B------:R-:W-:Y:S01]  /*1900*/  FADD.FTZ R41, R41, R152 ;  /* 0x0000009829297221 */ /* 0x000fe20000010000 */
[----:B------:R-:W-:Y:S01]  /*1910*/  FFMA.FTZ R61, R172, R152, R61 ;  /* 0x00000098ac3d7223 */ /* 0x000fe2000001003d */
[----:B------:R-:W-:Y:S01]  /*1920*/  FADD.FTZ R30, -R164, R31 ;  /* 0x0000001fa41e7221 */ /* 0x000fe20000010100 */
[----:B------:R-:W-:Y:S01]  /*1930*/  FADD.FTZ R40, R40, R155 ;  /* 0x0000009b28287221 */ /* 0x000fe20000010000 */
[----:B------:R-:W-:Y:S01]  /*1940*/  FFMA.FTZ R60, R173, R155, R60 ;  /* 0x0000009bad3c7223 */ /* 0x000fe2000001003c */
[----:B------:R-:W-:-:S02]  /*1950*/  IMAD.U32 R152, R169, 0x10000, RZ ;  /* 0x00010000a9987824 */ /* 0x000fc400078e00ff */
[----:B------:R-:W-:Y:S01]  /*1960*/  FMUL.FTZ R154, R131, R156 ;  /* 0x0000009c839a7220 */ /* 0x000fe20000410000 */
[----:B------:R-:W-:Y:S01]  /*1970*/  FMUL.FTZ R168, R207, R168 ;  /* 0x000000a8cfa87220 */ /* 0x000fe20000410000 */
[----:B------:R-:W-:Y:S02]  /*1980*/  IMAD.U32 R167, R167, 0x10000, RZ ;  /* 0x00010000a7a77824 */ /* 0x000fe400078e00ff */
[----:B------:R-:W-:Y:S01]  /*1990*/  FMUL.FTZ R31, R130, R157 ;  /* 0x0000009d821f7220 */ /* 0x000fe20000410000 */
[----:B------:R-:W-:Y:S01]  /*19a0*/  FADD.FTZ R153, R166, R171 ;  /* 0x000000aba6997221 */ /* 0x000fe20000010000 */
[----:B------:R-:W-:Y:S01]  /*19b0*/  FFMA.FTZ R155, R173, R171, R162 ;  /* 0x000000abad9b7223 */ /* 0x000fe200000100a2 */
[----:B------:R-:W-:Y:S01]  /*19c0*/  FMUL.FTZ R169, R207, R30 ;  /* 0x0000001ecfa97220 */ /* 0x000fe20000410000 */
[----:B------:R-:W-:Y:S01]  /*19d0*/  FADD.FTZ R83, R83, R152 ;  /* 0x0000009853537221 */ /* 0x000fe20000010000 */
[-C--:B------:R-:W-:Y:S01]  /*19e0*/  FFMA.FTZ R30, R135, R152.reuse, R154 ;  /* 0x00000098871e7223 */ /* 0x080fe2000001009a */
[----:B------:R-:W-:Y:S01]  /*19f0*/  FFMA.FTZ R103, R168, R152, R103 ;  /* 0x00000098a8677223 */ /* 0x000fe20000010067 */
        /* <DEDUP_REMOVED lines=14> */
[----:B------:R-:W-:-:S07]  /*1ae0*/  FFMA.FTZ R162, R168, R30, R155 ;  /* 0x0000001ea8a27223 */ /* 0x000fce000001009b */
.L_x_1378:
[----:B------:R-:W-:Y:S05]  /*1af0*/  BSYNC.RECONVERGENT B0 ;  /* 0x0000000000007941 */ /* 0x000fea0003800200 */
.L_x_1377:
        /* <DEDUP_REMOVED lines=20> */
[----:B-1----:R-:W-:-:S05]  /*1c40*/  @P0 IMAD.WIDE.U32 R26, R163, 0x8, R26 ;  /* 0x00000008a31a0825 */ /* 0x002fca00078e001a */
[----:B------:R-:W5:Y:S01]  /*1c50*/  @P0 LDG.E.64 R196, desc[UR10][R26.64] ;  /* 0x0000000a1ac40981 */ /* 0x000f62000c1e1b00 */
[----:B------:R-:W-:-:S05]  /*1c60*/  @P5 IMAD.WIDE.U32 R154, R163, 0x4, R154 ;  /* 0x00000004a39a5825 */ /* 0x000fca00078e009a */
[----:B------:R0:W5:Y:S01]  /*1c70*/  @P5 LDG.E R29, desc[UR10][R154.64] ;  /* 0x0000000a9a1d5981 */ /* 0x000162000c1e1900 */
[----:B------:R-:W-:Y:S02]  /*1c80*/  VIADD R163, R163, 0x100 ;  /* 0x00000100a3a37836 */ /* 0x000fe40000000000 */
[----:B---3--:R-:W-:Y:S01]  /*1c90*/  IMAD.MOV.U32 R156, RZ, RZ, R24 ;  /* 0x000000ffff9c7224 */ /* 0x008fe200078e0018 */
[--C-:B------:R-:W-:Y:S01]  /*1ca0*/  SHF.R.U64 R159, R24, 0x10, R25.reuse ;  /* 0x00000010189f7819 */ /* 0x100fe20000001219 */
[--C-:B------:R-:W-:Y:S01]  /*1cb0*/  IMAD.MOV.U32 R157, RZ, RZ, R25.reuse ;  /* 0x000000ffff9d7224 */ /* 0x100fe200078e0019 */
[----:B------:R-:W-:Y:S01]  /*1cc0*/  SHF.R.U32.HI R161, RZ, 0x10, R25 ;  /* 0x00000010ffa17819 */ /* 0x000fe20000011619 */
[----:B----4-:R-:W-:Y:S02]  /*1cd0*/  IMAD.MOV.U32 R24, RZ, RZ, R20 ;  /* 0x000000ffff187224 */ /* 0x010fe400078e0014 */
[----:B--2---:R-:W-:Y:S01]  /*1ce0*/  IMAD.MOV.U32 R25, RZ, RZ, R22 ;  /* 0x000000ffff197224 */ /* 0x004fe200078e0016 */
[--C-:B------:R-:W-:Y:S01]  /*1cf0*/  SHF.R.U64 R22, R22, 0x10, R23.reuse ;  /* 0x0000001016167819 */ /* 0x100fe20000001217 */
[--C-:B------:R-:W-:Y:S01]  /*1d00*/  IMAD.MOV.U32 R158, RZ, RZ, R23.reuse ;  /* 0x000000ffff9e7224 */ /* 0x100fe200078e0017 */
[----:B------:R-:W-:Y:S01]  /*1d10*/  SHF.R.U32.HI R160, RZ, 0x10, R23 ;  /* 0x00000010ffa07819 */ /* 0x000fe20000011617 */
[----:B------:R-:W-:Y:S01]  /*1d20*/  IMAD.U32 R23, R24, 0x10000, RZ ;  /* 0x0001000018177824 */ /* 0x000fe200078e00ff */
[----:B------:R-:W-:-:S03]  /*1d30*/  SHF.R.U64 R24, R20, 0x10, R21 ;  /* 0x0000001014187819 */ /* 0x000fc60000001215 */
[----:B------:R-:W-:Y:S02]  /*1d40*/  FADD.FTZ R20, -R164, R23 ;  /* 0x00000017a4147221 */ /* 0x000fe40000010100 */
[----:B------:R-:W-:Y:S01]  /*1d50*/  IMAD.U32 R23, R24, 0x10000, RZ ;  /* 0x0001000018177824 */ /* 0x000fe200078e00ff */
[----:B0-----:R-:W-:Y:S01]  /*1d60*/  SHF.R.U32.HI R154, RZ, 0x10, R21 ;  /* 0x00000010ff9a7819 */ /* 0x001fe20000011615 */
[----:B------:R-:W-:Y:S02]  /*1d70*/  IMAD.U32 R153, R25, 0x10000, RZ ;  /* 0x0001000019997824 */ /* 0x000fe400078e00ff */
[----:B-----5:R-:W-:Y:S01]  /*1d80*/  FMUL.FTZ R27, R207, R20 ;  /* 0x00000014cf1b7220 */ /* 0x020fe20000410000 */
[----:B------:R-:W-:Y:S01]  /*1d90*/  FADD.FTZ R26, -R164, R23 ;  /* 0x00000017a41a7221 */ /* 0x000fe20000010100 */
[----:B------:R-:W-:Y:S01]  /*1da0*/  MOV R152, R21 ;  /* 0x0000001500987202 */ /* 0x000fe20000000f00 */
[----:B------:R-:W-:Y:S02]  /*1db0*/  IMAD.U32 R21, R156, 0x10000, RZ ;  /* 0x000100009c157824 */ /* 0x000fe400078e00ff */
[----:B------:R-:W-:Y:S01]  /*1dc0*/  FMUL.FTZ R25, R120, R153 ;  /* 0x0000009978197220 */ /* 0x000fe20000410000 */
[----:B------:R-:W-:-:S02]  /*1dd0*/  IMAD.U32 R22, R22, 0x10000, RZ ;  /* 0x0001000016167824 */ /* 0x000fc400078e00ff */
[----:B------:R-:W-:Y:S01]  /*1de0*/  FADD.FTZ R36, R36, R153 ;  /* 0x0000009924247221 */ /* 0x000fe20000010000 */
[----:B------:R-:W-:Y:S01]  /*1df0*/  FMUL.FTZ R26, R207, R26 ;  /* 0x0000001acf1a7220 */ /* 0x000fe20000410000 */
[C---:B------:R-:W-:Y:S01]  /*1e00*/  FFMA.FTZ R56, R27.reuse, R153, R56 ;  /* 0x000000991b387223 */ /* 0x040fe20000010038 */
[----:B------:R-:W-:Y:S02]  /*1e10*/  IMAD.U32 R153, R154, 0x10000, RZ ;  /* 0x000100009a997824 */ /* 0x000fe400078e00ff */
[----:B------:R-:W-:Y:S01]  /*1e20*/  FADD.FTZ R76, R76, R21 ;  /* 0x000000154c4c7221 */ /* 0x000fe20000010000 */
[-C--:B------:R-:W-:Y:S01]  /*1e30*/  FFMA.FTZ R25, R124, R21.reuse, R25 ;  /* 0x000000157c197223 */ /* 0x080fe20000010019 */
[----:B------:R-:W-:Y:S01]  /*1e40*/  FFMA.FTZ R96, R27, R21, R96 ;  /* 0x000000151b607223 */ /* 0x000fe20000010060 */
[----:B------:R-:W-:Y:S02]  /*1e50*/  IMAD.U32 R20, R159, 0x10000, RZ ;  /* 0x000100009f147824 */ /* 0x000fe400078e00ff */
[-C--:B------:R-:W-:Y:S01]  /*1e60*/  FMUL.FTZ R24, R121, R22.reuse ;  /* 0x0000001679187220 */ /* 0x080fe20000410000 */
[----:B------:R-:W-:Y:S01]  /*1e70*/  FADD.FTZ R37, R37, R22 ;  /* 0x0000001625257221 */ /* 0x000fe20000010000 */
[----:B------:R-:W-:Y:S01]  /*1e80*/  FFMA.FTZ R57, R26, R22, R57 ;  /* 0x000000161a397223 */ /* 0x000fe20000010039 */
[----:B------:R-:W-:-:S02]  /*1e90*/  IMAD.U32 R21, R152, 0x10000, RZ ;  /* 0x0001000098157824 */ /* 0x000fc400078e00ff */
[----:B------:R-:W-:Y:S01]  /*1ea0*/  FADD.FTZ R22, -R164, R153 ;  /* 0x00000099a4167221 */ /* 0x000fe20000010100 */
[----:B------:R-:W-:Y:S02]  /*1eb0*/  IMAD.U32 R156, R160, 0x10000, RZ ;  /* 0x00010000a09c7824 */ /* 0x000fe400078e00ff */
[----:B------:R-:W-:Y:S01]  /*1ec0*/  FADD.FTZ R77, R77, R20 ;  /* 0x000000144d4d7221 */ /* 0x000fe20000010000 */
[----:B------:R-:W-:Y:S02]  /*1ed0*/  IMAD.U32 R159, R158, 0x10000, RZ ;  /* 0x000100009e9f7824 */ /* 0x000fe400078e00ff */
[-C--:B------:R-:W-:Y:S01]  /*1ee0*/  FFMA.FTZ R24, R125, R20.reuse, R24 ;  /* 0x000000147d187223 */ /* 0x080fe20000010018 */
[----:B------:R-:W-:Y:S01]  /*1ef0*/  FFMA.FTZ R97, R26, R20, R97 ;  /* 0x000000141a617223 */ /* 0x000fe20000010061 */
[----:B------:R-:W-:Y:S01]  /*1f00*/  FADD.FTZ R20, -R164, R21 ;  /* 0x00000015a4147221 */ /* 0x000fe20000010100 */
[----:B------:R-:W-:Y:S02]  /*1f10*/  IMAD.U32 R152, R161, 0x10000, RZ ;  /* 0x00010000a1987824 */ /* 0x000fe400078e00ff */
[----:B------:R-:W-:Y:S01]  /*1f20*/  FMUL.FTZ R154, R123, R156 ;  /* 0x0000009c7b9a7220 */ /* 0x000fe20000410000 */
[----:B------:R-:W-:Y:S01]  /*1f30*/  FMUL.FTZ R22, R207, R22 ;  /* 0x00000016cf167220 */ /* 0x000fe20000410000 */
[----:B------:R-:W-:-:S02]  /*1f40*/  IMAD.U32 R157, R157, 0x10000, RZ ;  /* 0x000100009d9d7824 */ /* 0x000fc400078e00ff */
        /* <DEDUP_REMOVED lines=20> */
.L_x_1380:
[----:B------:R-:W-:Y:S05]  /*2090*/  BSYNC.RECONVERGENT B0 ;  /* 0x0000000000007941 */ /* 0x000fea0003800200 */
.L_x_1379:
        /* <DEDUP_REMOVED lines=21> */
[----:B------:R4:W5:Y:S01]  /*21f0*/  @P0 LDG.E.64 R198, desc[UR10][R16.64] ;  /* 0x0000000a10c60981 */ /* 0x000962000c1e1b00 */
[----:B------:R-:W-:-:S05]  /*2200*/  @P5 IMAD.WIDE.U32 R154, R163, 0x4, R154 ;  /* 0x00000004a39a5825 */ /* 0x000fca00078e009a */
[----:B------:R0:W5:Y:S01]  /*2210*/  @P5 LDG.E R18, desc[UR10][R154.64] ;  /* 0x0000000a9a125981 */ /* 0x000162000c1e1900 */
[----:B---3--:R-:W-:Y:S02]  /*2220*/  IMAD.MOV.U32 R156, RZ, RZ, R12 ;  /* 0x000000ffff9c7224 */ /* 0x008fe400078e000c */
[--C-:B------:R-:W-:Y:S01]  /*2230*/  IMAD.MOV.U32 R158, RZ, RZ, R13.reuse ;  /* 0x000000ffff9e7224 */ /* 0x100fe200078e000d */
[--C-:B------:R-:W-:Y:S02]  /*2240*/  SHF.R.U64 R157, R12, 0x10, R13.reuse ;  /* 0x000000100c9d7819 */ /* 0x100fe4000000120d */
[----:B------:R-:W-:Y:S01]  /*2250*/  SHF.R.U32.HI R161, RZ, 0x10, R13 ;  /* 0x00000010ffa17819 */ /* 0x000fe2000001160d */
[----:B------:R-:W-:Y:S02]  /*2260*/  IMAD.U32 R13, R156, 0x10000, RZ ;  /* 0x000100009c0d7824 */ /* 0x000fe400078e00ff */
[----:B------:R-:W-:Y:S02]  /*2270*/  IMAD.U32 R159, R158, 0x10000, RZ ;  /* 0x000100009e9f7824 */ /* 0x000fe400078e00ff */
[----:B----4-:R-:W-:-:S02]  /*2280*/  IMAD.MOV.U32 R16, RZ, RZ, R14 ;  /* 0x000000ffff107224 */ /* 0x010fc400078e000e */
[C---:B------:R-:W-:Y:S01]  /*2290*/  FADD.FTZ R12, -R164.reuse, R13 ;  /* 0x0000000da40c7221 */ /* 0x040fe20000010100 */
[----:B------:R-:W-:Y:S01]  /*22a0*/  FADD.FTZ R156, -R164, R159 ;  /* 0x0000009fa49c7221 */ /* 0x000fe20000010100 */
[----:B0-----:R-:W-:Y:S01]  /*22b0*/  SHF.R.U64 R154, R14, 0x10, R15 ;  /* 0x000000100e9a7819 */ /* 0x001fe2000000120f */
[----:B------:R-:W-:Y:S02]  /*22c0*/  IMAD.U32 R157, R157, 0x10000, RZ ;  /* 0x000100009d9d7824 */ /* 0x000fe400078e00ff */
[----:B--2---:R-:W-:Y:S01]  /*22d0*/  IMAD.MOV.U32 R13, RZ, RZ, R10 ;  /* 0x000000ffff0d7224 */ /* 0x004fe200078e000a */
[--C-:B------:R-:W-:Y:S01]  /*22e0*/  SHF.R.U64 R10, R10, 0x10, R11.reuse ;  /* 0x000000100a0a7819 */ /* 0x100fe2000000120b */
[--C-:B------:R-:W-:Y:S01]  /*22f0*/  IMAD.MOV.U32 R155, RZ, RZ, R11.reuse ;  /* 0x000000ffff9b7224 */ /* 0x100fe200078e000b */
[----:B------:R-:W-:Y:S01]  /*2300*/  SHF.R.U32.HI R159, RZ, 0x10, R11 ;  /* 0x00000010ff9f7819 */ /* 0x000fe2000001160b */
[----:B------:R-:W-:Y:S01]  /*2310*/  IMAD.U32 R153, R16, 0x10000, RZ ;  /* 0x0001000010997824 */ /* 0x000fe200078e00ff */
[----:B------:R-:W-:Y:S01]  /*2320*/  MOV R11, R15 ;  /* 0x0000000f000b7202 */ /* 0x000fe20000000f00 */
[----:B------:R-:W-:Y:S01]  /*2330*/  FADD.FTZ R152, -R164, R157 ;  /* 0x0000009da4987221 */ /* 0x000fe20000010100 */
[----:B------:R-:W-:Y:S01]  /*2340*/  SHF.R.U32.HI R158, RZ, 0x10, R15 ;  /* 0x00000010ff9e7819 */ /* 0x000fe2000001160f */
[----:B------:R-:W-:-:S02]  /*2350*/  IMAD.U32 R13, R13, 0x10000, RZ ;  /* 0x000100000d0d7824 */ /* 0x000fc400078e00ff */
[----:B------:R-:W-:Y:S01]  /*2360*/  FMUL.FTZ R15, R112, R153 ;  /* 0x00000099700f7220 */ /* 0x000fe20000410000 */
[----:B-----5:R-:W-:Y:S01]  /*2370*/  FMUL.FTZ R17, R207, R12 ;  /* 0x0000000ccf117220 */ /* 0x020fe20000410000 */
[----:B------:R-:W-:Y:S02]  /*2380*/  IMAD.U32 R154, R154, 0x10000, RZ ;  /* 0x000100009a9a7824 */ /* 0x000fe400078e00ff */
[----:B------:R-:W-:Y:S02]  /*2390*/  IMAD.U32 R161, R161, 0x10000, RZ ;  /* 0x00010000a1a17824 */ /* 0x000fe400078e00ff */
[----:B------:R-:W-:Y:S02]  /*23a0*/  IMAD.U32 R157, R11, 0x10000, RZ ;  /* 0x000100000b9d7824 */ /* 0x000fe400078e00ff */
[----:B------:R-:W-:Y:S01]  /*23b0*/  FADD.FTZ R72, R72, R13 ;  /* 0x0000000d48487221 */ /* 0x000fe20000010000 */
[-C--:B------:R-:W-:Y:S01]  /*23c0*/  FFMA.FTZ R15, R116, R13.reuse, R15 ;  /* 0x0000000d740f7223 */ /* 0x080fe2000001000f */
[----:B------:R-:W-:Y:S01]  /*23d0*/  FFMA.FTZ R92, R17, R13, R92 ;  /* 0x0000000d115c7223 */ /* 0x000fe2000001005c */
[----:B------:R-:W-:-:S02]  /*23e0*/  IMAD.U32 R10, R10, 0x10000, RZ ;  /* 0x000100000a0a7824 */ /* 0x000fc400078e00ff */
[----:B------:R-:W-:Y:S01]  /*23f0*/  FMUL.FTZ R14, R113, R154 ;  /* 0x0000009a710e7220 */ /* 0x000fe20000410000 */
[----:B------:R-:W-:Y:S01]  /*2400*/  FMUL.FTZ R16, R207, R152 ;  /* 0x00000098cf107220 */ /* 0x000fe20000410000 */
[----:B------:R-:W-:Y:S01]  /*2410*/  FADD.FTZ R164, -R164, R161 ;  /* 0x000000a1a4a47221 */ /* 0x000fe20000010100 */
[----:B------:R-:W-:Y:S02]  /*2420*/  IMAD.U32 R158, R158, 0x10000, RZ ;  /* 0x000100009e9e7824 */ /* 0x000fe400078e00ff */
[----:B------:R-:W-:Y:S01]  /*2430*/  FMUL.FTZ R11, R114, R157 ;  /* 0x0000009d720b7220 */ /* 0x000fe20000410000 */
[----:B------:R-:W-:Y:S02]  /*2440*/  IMAD.U32 R155, R155, 0x10000, RZ ;  /* 0x000100009b9b7824 */ /* 0x000fe400078e00ff */
[----:B------:R-:W-:Y:S01]  /*2450*/  FMUL.FTZ R13, R207, R156 ;  /* 0x0000009ccf0d7220 */ /* 0x000fe20000410000 */
[----:B------:R-:W-:Y:S01]  /*2460*/  FADD.FTZ R73, R73, R10 ;  /* 0x0000000a49497221 */ /* 0x000fe20000010000 */
[-C--:B------:R-:W-:Y:S01]  /*2470*/  FFMA.FTZ R14, R117, R10.reuse, R14 ;  /* 0x0000000a750e7223 */ /* 0x080fe2000001000e */
[----:B------:R-:W-:Y:S01]  /*2480*/  FFMA.FTZ R93, R16, R10, R93 ;  /* 0x0000000a105d7223 */ /* 0x000fe2000001005d */
[----:B------:R-:W-:-:S02]  /*2490*/  IMAD.U32 R152, R159, 0x10000, RZ ;  /* 0x000100009f987824 */ /* 0x000fc400078e00ff */
[----:B------:R-:W-:Y:S01]  /*24a0*/  FMUL.FTZ R10, R115, R158 ;  /* 0x0000009e730a7220 */ /* 0x000fe20000410000 */
[----:B------:R-:W-:Y:S01]  /*24b0*/  FADD.FTZ R74, R74, R155 ;  /* 0x0000009b4a4a7221 */ /* 0x000fe20000010000 */
[----:B------:R-:W-:Y:S01]  /*24c0*/  FMUL.FTZ R12, R207, R164 ;  /* 0x000000a4cf0c7220 */ /* 0x000fe20000410000 */
[-C--:B------:R-:W-:Y:S01]  /*24d0*/  FFMA.FTZ R11, R118, R155.reuse, R11 ;  /* 0x0000009b760b7223 */ /* 0x080fe2000001000b */
[----:B------:R-:W-:Y:S01]  /*24e0*/  FFMA.FTZ R94, R13, R155, R94 ;  /* 0x0000009b0d5e7223 */ /* 0x000fe2000001005e */
[----:B------:R-:W-:Y:S01]  /*24f0*/  FADD.FTZ R32, R32, R153 ;  /* 0x0000009920207221 */ /* 0x000fe20000010000 */
[C---:B------:R-:W-:Y:S01]  /*2500*/  FFMA.FTZ R52, R17.reuse, R153, R52 ;  /* 0x0000009911347223 */ /* 0x040fe20000010034 */
[----:B------:R-:W-:Y:S01]  /*2510*/  FADD.FTZ R153, R166, R15 ;  /* 0x0000000fa6997221 */ /* 0x000fe20000010000 */
[----:B------:R-:W-:Y:S01]  /*2520*/  FFMA.FTZ R155, R17, R15, R162 ;  /* 0x0000000f119b7223 */ /* 0x000fe200000100a2 */
[----:B------:R-:W-:Y:S01]  /*2530*/  FADD.FTZ R75, R75, R152 ;  /* 0x000000984b4b7221 */ /* 0x000fe20000010000 */
[-C--:B------:R-:W-:Y:S01]  /*2540*/  FFMA.FTZ R10, R119, R152.reuse, R10 ;  /* 0x00000098770a7223 */ /* 0x080fe2000001000a */
[----:B------:R-:W-:Y:S01]  /*2550*/  FFMA.FTZ R95, R12, R152, R95 ;  /* 0x000000980c5f7223 */ /* 0x000fe2000001005f */
[----:B------:R-:W-:Y:S01]  /*2560*/  FADD.FTZ R33, R33, R154 ;  /* 0x0000009a21217221 */ /* 0x000fe20000010000 */
[C---:B------:R-:W-:Y:S01]  /*2570*/  FFMA.FTZ R53, R16.reuse, R154, R53 ;  /* 0x0000009a10357223 */ /* 0x040fe20000010035 */
[----:B------:R-:W-:Y:S01]  /*2580*/  FADD.FTZ R152, R153, R14 ;  /* 0x0000000e99987221 */ /* 0x000fe20000010000 */
[----:B------:R-:W-:-:S03]  /*2590*/  FFMA.FTZ R154, R16, R14, R155 ;  /* 0x0000000e109a7223 */ /* 0x000fc6000001009b */
        /* <DEDUP_REMOVED lines=8> */
.L_x_1382:
[----:B------:R-:W-:Y:S05]  /*2620*/  BSYNC.RECONVERGENT B0 ;  /* 0x0000000000007941 */ /* 0x000fea0003800200 */
.L_x_1381:
        /* <DEDUP_REMOVED lines=32> */
.L_x_1384:
[----:B------:R-:W-:Y:S05]  /*2830*/  BSYNC.RECONVERGENT B0 ;  /* 0x0000000000007941 */ /* 0x000fea0003800200 */
.L_x_1383:
        /* <DEDUP_REMOVED lines=57> */
[-C--:B------:R-:W-:Y:S02]  /*2bd0*/  FFMA.FTZ R155, R188, R160.reuse, R161 ;  /* 0x000000a0bc9b7223 */ /* 0x080fe400000100a1 */
[----:B------:R-:W-:Y:S01]  /*2be0*/  FADD.FTZ R152, R206, -R153 ;  /* 0x80000099ce987221 */ /* 0x000fe20000010000 */
[----:B------:R-:W-:Y:S01]  /*2bf0*/  FFMA.FTZ R153, R204, R160, R161 ;  /* 0x000000a0cc997223 */ /* 0x000fe200000100a1 */
[----:B------:R-:W-:Y:S02]  /*2c00*/  FADD.FTZ R156, R186, -R155 ;  /* 0x8000009bba9c7221 */ /* 0x000fe40000010000 */
[C---:B-----5:R-:W-:Y:S01]  /*2c10*/  FMUL.FTZ R152, R207.reuse, R152 ;  /* 0x00000098cf987220 */ /* 0x060fe20000410000 */
[----:B------:R-:W-:Y:S01]  /*2c20*/  FADD.FTZ R154, R202, -R153 ;  /* 0x80000099ca9a7221 */ /* 0x000fe20000010000 */
[----:B------:R-:W-:-:S02]  /*2c30*/  FMUL.FTZ R156, R207, R156 ;  /* 0x0000009ccf9c7220 */ /* 0x000fc40000410000 */
[----:B------:R-:W-:Y:S01]  /*2c40*/  FMUL.FTZ R152, R152, UR14 ;  /* 0x0000000e98987c20 */ /* 0x000fe20008410000 */
[----:B------:R-:W-:Y:S01]  /*2c50*/  FMUL.FTZ R154, R207, R154 ;  /* 0x0000009acf9a7220 */ /* 0x000fe20000410000 */
[----:B------:R-:W-:-:S03]  /*2c60*/  FMUL.FTZ R156, R156, UR14 ;  /* 0x0000000e9c9c7c20 */ /* 0x000fc60008410000 */
[----:B------:R-:W-:Y:S01]  /*2c70*/  FSEL R152, R152, RZ, P6 ;  /* 0x000000ff98987208 */ /* 0x000fe20003000000 */
[----:B------:R-:W-:Y:S01]  /*2c80*/  FMUL.FTZ R154, R154, UR14 ;  /* 0x0000000e9a9a7c20 */ /* 0x000fe20008410000 */
[----:B------:R-:W-:-:S04]  /*2c90*/  LOP3.LUT P6, RZ, R203, 0xff00, RZ, 0xc0, !PT ;  /* 0x0000ff00cbff7812 */ /* 0x000fc800078cc0ff */
[----:B------:R-:W-:Y:S01]  /*2ca0*/  FSEL R153, R154, RZ, P6 ;  /* 0x000000ff9a997208 */ /* 0x000fe20003000000 */
[----:B------:R-:W-:Y:S01]  /*2cb0*/  FFMA.FTZ R154, R189, R160, R161 ;  /* 0x000000a0bd9a7223 */ /* 0x000fe200000100a1 */
[----:B------:R-:W-:Y:S02]  /*2cc0*/  LOP3.LUT P6, RZ, R203, 0xff0000, RZ, 0xc0, !PT ;  /* 0x00ff0000cbff7812 */ /* 0x000fe400078cc0ff */
[----:B------:R-:W-:Y:S01]  /*2cd0*/  F2FP.BF16.F32.PACK_AB R153, R153, R152 ;  /* 0x000000989999723e */ /* 0x000fe200000010ff */
[----:B------:R-:W-:-:S03]  /*2ce0*/  FADD.FTZ R154, R187, -R154 ;  /* 0x8000009abb9a7221 */ /* 0x000fc60000010000 */
[----:B------:R-:W-:Y:S01]  /*2cf0*/  PRMT R152, R153, 0x7632, R152 ;  /* 0x0000763299987816 */ /* 0x000fe20000000098 */
[----:B------:R-:W-:Y:S01]  /*2d00*/  FMUL.FTZ R154, R207, R154 ;  /* 0x0000009acf9a7220 */ /* 0x000fe20000410000 */
        /* <DEDUP_REMOVED lines=8> */
.L_x_1389:
        /* <DEDUP_REMOVED lines=35> */
.L_x_1388:
        /* <DEDUP_REMOVED lines=16> */
[----:B------:R-:W-:-:S02]  /*30c0*/  FFMA.FTZ R155, R188, R160, R161 ;  /* 0x000000a0bc9b7223 */ /* 0x000fc400000100a1 */
[----:B------:R-:W-:Y:S01]  /*30d0*/  FMUL.FTZ R152, R152, UR14 ;  /* 0x0000000e98987c20 */ /* 0x000fe20008410000 */
[----:B------:R-:W-:Y:S01]  /*30e0*/  FADD.FTZ R153, R202, -R153 ;  /* 0x80000099ca997221 */ /* 0x000fe20000010000 */
[----:B------:R-:W-:-:S03]  /*30f0*/  FADD.FTZ R155, R186, -R155 ;  /* 0x8000009bba9b7221 */ /* 0x000fc60000010000 */
        /* <DEDUP_REMOVED lines=8> */
[----:B------:R-:W-:-:S03]  /*3180*/  IMAD.U32 R154, R154, 0x10000, RZ ;  /* 0x000100009a9a7824 */ /* 0x000fc600078e00ff */
[----:B------:R-:W-:Y:S01]  /*3190*/  PRMT R152, R153, 0x7632, R152 ;  /* 0x0000763299987816 */ /* 0x000fe20000000098 */
[----:B------:R-:W-:Y:S01]  /*31a0*/  FFMA.FTZ R154, R207, R156, R154 ;  /* 0x0000009ccf9a7223 */ /* 0x000fe2000001009a */
[----:B------:R-:W-:Y:S02]  /*31b0*/  SHF.R.U32.HI R156, RZ, 0x10, R191 ;  /* 0x00000010ff9c7819 */ /* 0x000fe400000116bf */
[----:B------:R-:W-:Y:S01]  /*31c0*/  PRMT R157, R153, 0x7610, R157 ;  /* 0x00007610999d7816 */ /* 0x000fe2000000009d */
[----:B------:R-:W-:Y:S02]  /*31d0*/  FMUL.FTZ R154, R154, UR14 ;  /* 0x0000000e9a9a7c20 */ /* 0x000fe40008410000 */
[----:B------:R-:W-:-:S03]  /*31e0*/  IMAD.U32 R156, R156, 0x10000, RZ ;  /* 0x000100009c9c7824 */ /* 0x000fc600078e00ff */
[----:B------:R-:W-:Y:S01]  /*31f0*/  FSEL R154, R154, RZ, P6 ;  /* 0x000000ff9a9a7208 */ /* 0x000fe20003000000 */
[----:B------:R-:W-:Y:S01]  /*3200*/  FFMA.FTZ R156, R207, R155, R156 ;  /* 0x0000009bcf9c7223 */ /* 0x000fe2000001009c */
[----:B------:R-:W-:-:S03]  /*3210*/  ISETP.GE.U32.AND P6, PT, R203, 0x1000000, PT ;  /* 0x01000000cb00780c */ /* 0x000fc60003fc6070 */
[----:B------:R-:W-:-:S05]  /*3220*/  FMUL.FTZ R156, R156, UR14 ;  /* 0x0000000e9c9c7c20 */ /* 0x000fca0008410000 */
[----:B------:R-:W-:-:S04]  /*3230*/  FSEL R155, R156, RZ, P6 ;  /* 0x000000ff9c9b7208 */ /* 0x000fc80003000000 */
[----:B------:R-:W-:-:S04]  /*3240*/  F2FP.BF16.F32.PACK_AB R154, R155, R154 ;  /* 0x0000009a9b9a723e */ /* 0x000fc800000010ff */
[----:B------:R-:W-:Y:S01]  /*3250*/  PRMT R155, R154, 0x7632, R155 ;  /* 0x000076329a9b7816 */ /* 0x000fe2000000009b */
[----:B------:R-:W-:Y:S06]  /*3260*/  BRA `(.L_x_1390) ;  /* 0x00000010000c7947 */ /* 0x000fec0003800000 */
.L_x_1391:
[----:B------:R-:W-:Y:S02]  /*3270*/  IMAD.MOV.U32 R6, RZ, RZ, R190 ;  /* 0x000000ffff067224 */ /* 0x000fe400078e00be */
[-CC-:B------:R-:W-:Y:S01]  /*3280*/  FFMA.FTZ R7, R3, R160.reuse, R161.reuse ;  /* 0x000000a003077223 */ /* 0x180fe200000100a1 */
[-C--:B------:R-:W-:Y:S01]  /*3290*/  FFMA.FTZ R9, R204, R160.reuse, R161 ;  /* 0x000000a0cc097223 */ /* 0x080fe200000100a1 */
[----:B------:R-:W-:Y:S01]  /*32a0*/  IMAD.MOV.U32 R153, RZ, RZ, R191 ;  /* 0x000000ffff997224 */ /* 0x000fe200078e00bf */
[----:B------:R-:W-:Y:S01]  /*32b0*/  LOP3.LUT P6, RZ, R203, 0xff, RZ, 0xc0, !PT ;  /* 0x000000ffcbff7812 */ /* 0x000fe200078cc0ff */
[----:B------:R-:W-:Y:S02]  /*32c0*/  IMAD.U32 R8, R6, 0x10000, RZ ;  /* 0x0001000006087824 */ /* 0x000fe400078e00ff */
[----:B------:R-:W-:Y:S01]  /*32d0*/  FADD.FTZ R6, R206, -R7 ;  /* 0x80000007ce067221 */ /* 0x000fe20000010000 */
[----:B------:R-:W-:Y:S02]  /*32e0*/  IMAD.U32 R154, R153, 0x10000, RZ ;  /* 0x00010000999a7824 */ /* 0x000fe400078e00ff */
[----:B------:R-:W-:Y:S01]  /*32f0*/  FFMA.FTZ R155, R188, R160, R161 ;  /* 0x000000a0bc9b7223 */ /* 0x000fe200000100a1 */
[----:B-----5:R-:W-:Y:S01]  /*3300*/  FFMA.FTZ R6, R207, R6, R8 ;  /* 0x00000006cf067223 */ /* 0x020fe20000010008 */
[----:B------:R-:W-:-:S03]  /*3310*/  SHF.R.U64 R8, R190, 0x10, R191 ;  /* 0x00000010be087819 */ /* 0x000fc600000012bf */
[----:B------:R-:W-:Y:S02]  /*3320*/  FMUL.FTZ R7, R6, UR14 ;  /* 0x0000000e06077c20 */ /* 0x000fe40008410000 */
[----:B------:R-:W-:Y:S02]  /*3330*/  IMAD.U32 R152, R8, 0x10000, RZ ;  /* 0x0001000008987824 */ /* 0x000fe400078e00ff */
[----:B------:R-:W-:Y:S01]  /*3340*/  FADD.FTZ R8, R202, -R9 ;  /* 0x80000009ca087221 */ /* 0x000fe20000010000 */
[----:B------:R-:W-:-:S03]  /*3350*/  FSEL R7, R7, RZ, P6 ;  /* 0x000000ff07077208 */ /* 0x000fc60003000000 */
[----:B------:R-:W-:Y:S01]  /*3360*/  FFMA.FTZ R8, R207, R8, R152 ;  /* 0x00000008cf087223 */ /* 0x000fe20000010098 */
[----:B------:R-:W-:Y:S01]  /*3370*/  FFMA.FTZ R152, R189, R160, R161 ;  /* 0x000000a0bd987223 */ /* 0x000fe200000100a1 */
[----:B------:R-:W-:Y:S02]  /*3380*/  LOP3.LUT P6, RZ, R203, 0xff00, RZ, 0xc0, !PT ;  /* 0x0000ff00cbff7812 */ /* 0x000fe400078cc0ff */
[----:B------:R-:W-:Y:S01]  /*3390*/  FMUL.FTZ R9, R8, UR14 ;  /* 0x0000000e08097c20 */ /* 0x000fe20008410000 */
[----:B------:R-:W-:Y:S01]  /*33a0*/  FADD.FTZ R152, R187, -R152 ;  /* 0x80000098bb987221 */ /* 0x000fe20000010000 */
[----:B------:R-:W-:-:S03]  /*33b0*/  F2FP.BF16.F32.PACK_AB R7, R7, R6 ;  /* 0x000000060707723e */ /* 0x000fc600000010ff */
[----:B------:R-:W-:Y:S01]  /*33c0*/  FFMA.FTZ R152, R207, R152, R154 ;  /* 0x00000098cf987223 */ /* 0x000fe2000001009a */
[----:B------:R-:W-:Y:S02]  /*33d0*/  SHF.R.U32.HI R154, RZ, 0x10, R191 ;  /* 0x00000010ff9a7819 */ /* 0x000fe400000116bf */
        /* <DEDUP_REMOVED lines=8> */
[----:B------:R-:W-:-:S02]  /*3460*/  ISETP.GE.U32.AND P6, PT, R203, 0x1000000, PT ;  /* 0x01000000cb00780c */ /* 0x000fc40003fc6070 */
[----:B------:R-:W-:Y:S01]  /*3470*/  F2FP.BF16.F32.PACK_AB R153, R153, R152 ;  /* 0x000000989999723e */ /* 0x000fe200000010ff */
[----:B------:R-:W-:Y:S01]  /*3480*/  FMUL.FTZ R155, R154, UR14 ;  /* 0x0000000e9a9b7c20 */ /* 0x000fe20008410000 */
[C---:B------:R-:W-:Y:S02]  /*3490*/  PRMT R157, R7.reuse, 0x7632, R157 ;  /* 0x00007632079d7816 */ /* 0x040fe4000000009d */
[----:B------:R-:W-:Y:S02]  /*34a0*/  PRMT R9, R7, 0x7610, R9 ;  /* 0x0000761007097816 */ /* 0x000fe40000000009 */
[----:B------:R-:W-:Y:S02]  /*34b0*/  FSEL R155, R155, RZ, P6 ;  /* 0x000000ff9b9b7208 */ /* 0x000fe40003000000 */
[----:B------:R-:W-:Y:S02]  /*34c0*/  PRMT R152, R8, 0x7632, R152 ;  /* 0x0000763208987816 */ /* 0x000fe40000000098 */
[----:B------:R-:W-:-:S02]  /*34d0*/  F2FP.BF16.F32.PACK_AB R6, R155, R154 ;  /* 0x0000009a9b06723e */ /* 0x000fc400000010ff */
[C---:B------:R-:W-:Y:S02]  /*34e0*/  PRMT R154, R153.reuse, 0x7632, R154 ;  /* 0x00007632999a7816 */ /* 0x040fe4000000009a */
[----:B------:R-:W-:Y:S02]  /*34f0*/  PRMT R7, R153, 0x7610, R7 ;  /* 0x0000761099077816 */ /* 0x000fe40000000007 */
[----:B------:R-:W-:Y:S01]  /*3500*/  PRMT R155, R6, 0x7632, R155 ;  /* 0x00007632069b7816 */ /* 0x000fe2000000009b */
[----:B------:R-:W-:Y:S06]  /*3510*/  BRA `(.L_x_1390) ;  /* 0x0000000c00607947 */ /* 0x000fec0003800000 */
.L_x_1387:
        /* <DEDUP_REMOVED lines=21> */
[----:B------:R-:W-:Y:S01]  /*3670*/  FFMA.FTZ R0, R189, R160, R161 ;  /* 0x000000a0bd007223 */ /* 0x000fe200000100a1 */
[----:B------:R-:W-:Y:S02]  /*3680*/  LOP3.LUT P6, RZ, R203, 0xff0000, RZ, 0xc0, !PT ;  /* 0x00ff0000cbff7812 */ /* 0x000fe400078cc0ff */
[----:B------:R-:W-:Y:S01]  /*3690*/  F2FP.BF16.F32.PACK_AB R155, R2, R155 ;  /* 0x0000009b029b723e */ /* 0x000fe200000010ff */
[----:B------:R-:W-:-:S03]  /*36a0*/  FADD.FTZ R0, R187, -R0 ;  /* 0x80000000bb007221 */ /* 0x000fc60000010000 */
[----:B------:R-:W-:Y:S01]  /*36b0*/  PRMT R2, R155, 0x7632, R2 ;  /* 0x000076329b027816 */ /* 0x000fe20000000002 */
        /* <DEDUP_REMOVED lines=26> */
.L_x_1393:
        /* <DEDUP_REMOVED lines=10> */
[C---:B------:R-:W-:Y:S02]  /*3900*/  FSEL R155, R0.reuse, RZ, P6 ;  /* 0x000000ff009b7208 */ /* 0x040fe40003000000 */
[----:B------:R-:W-:Y:S02]  /*3910*/  LOP3.LUT P6, RZ, R205, 0xff0000, RZ, 0xc0, !PT ;  /* 0x00ff0000cdff7812 */ /* 0x000fe400078cc0ff */
[----:B------:R-:W-:Y:S02]  /*3920*/  F2FP.BF16.F32.PACK_AB R155, R155, R152 ;  /* 0x000000989b9b723e */ /* 0x000fe400000010ff */
[----:B------:R-:W-:Y:S01]  /*3930*/  FSEL R154, R0, RZ, P6 ;  /* 0x000000ff009a7208 */ /* 0x000fe20003000000 */
[----:B------:R-:W-:Y:S01]  /*3940*/  FADD.FTZ R0, R186, -R5 ;  /* 0x80000005ba007221 */ /* 0x000fe20000010000 */
[----:B------:R-:W-:Y:S01]  /*3950*/  ISETP.GE.U32.AND P6, PT, R203, 0x1000000, PT ;  /* 0x01000000cb00780c */ /* 0x000fe20003fc6070 */
[----:B------:R-:W-:-:S02]  /*3960*/  FFMA.FTZ R5, R3, R160, R161 ;  /* 0x000000a003057223 */ /* 0x000fc400000100a1 */
        /* <DEDUP_REMOVED lines=33> */
.L_x_1392:
[----:B------:R-:W-:Y:S01]  /*3b80*/  UMOV UR4, UR6 ;  /* 0x0000000600047c82 */ /* 0x000fe20008000000 */
[----:B------:R-:W-:Y:S01]  /*3b90*/  UMOV UR5, UR7 ;  /* 0x0000000700057c82 */ /* 0x000fe20008000000 */
[----:B------:R-:W-:-:S04]  /*3ba0*/  UISETP.NE.U32.AND UP0, UPT, UR4, URZ, UPT ;  /* 0x000000ff0400728c */ /* 0x000fc8000bf05070 */
[----:B------:R-:W-:-:S09]  /*3bb0*/  UISETP.NE.AND.EX UP0, UPT, UR5, URZ, UPT, UP0 ;  /* 0x000000ff0500728c */ /* 0x000fd2000bf05300 */
[----:B------:R-:W-:Y:S05]  /*3bc0*/  BRA.U UP0, `(.L_x_1394) ;  /* 0x0000000100d07547 */ /* 0x000fea000b800000 */
[----:B------:R-:W-:Y:S01]  /*3bd0*/  SHF.R.U64 R0, R190, 0x10, R191 ;  /* 0x00000010be007819 */ /* 0x000fe200000012bf */
[-C--:B------:R-:W-:Y:S01]  /*3be0*/  FFMA.FTZ R5, R204, R160.reuse, R161 ;  /* 0x000000a0cc057223 */ /* 0x080fe200000100a1 */
[----:B------:R-:W-:Y:S01]  /*3bf0*/  LOP3.LUT P6, RZ, R203, 0xff00, RZ, 0xc0, !PT ;  /* 0x0000ff00cbff7812 */ /* 0x000fe200078cc0ff */
[----:B------:R-:W-:Y:S02]  /*3c00*/  IMAD.MOV.U32 R4, RZ, RZ, R191 ;  /* 0x000000ffff047224 */ /* 0x000fe400078e00bf */
[-C--:B------:R-:W-:Y:S01]  /*3c10*/  FFMA.FTZ R153, R3, R160.reuse, R161 ;  /* 0x000000a003997223 */ /* 0x080fe200000100a1 */
[----:B------:R-:W-:Y:S02]  /*3c20*/  IMAD.U32 R2, R0, 0x10000, RZ ;  /* 0x0001000000027824 */ /* 0x000fe400078e00ff */
[----:B------:R-:W-:Y:S01]  /*3c30*/  FADD.FTZ R0, R202, -R5 ;  /* 0x80000005ca007221 */ /* 0x000fe20000010000 */
[----:B------:R-:W-:Y:S01]  /*3c40*/  FFMA.FTZ R157, R188, R160, R161 ;  /* 0x000000a0bc9d7223 */ /* 0x000fe200000100a1 */
[----:B------:R-:W-:-:S02]  /*3c50*/  SHF.L.U32 R4, R4, 0x10, RZ ;  /* 0x0000001004047819 */ /* 0x000fc400000006ff */
[----:B-----5:R-:W-:-:S04]  /*3c60*/  FFMA.FTZ R0, R207, R0, R2 ;  /* 0x00000000cf007223 */ /* 0x020fc80000010002 */
[----:B------:R-:W-:-:S05]  /*3c70*/  FMUL.FTZ R0, R0, UR14 ;  /* 0x0000000e00007c20 */ /* 0x000fca0008410000 */
        /* <DEDUP_REMOVED lines=22> */
[----:B------:R-:W-:Y:S02]  /*3de0*/  IMAD.U32 R152, R4, 0x10000, RZ ;  /* 0x0001000004987824 */ /* 0x000fe400078e00ff */
[----:B------:R-:W-:Y:S01]  /*3df0*/  FADD.FTZ R4, R186, -R157 ;  /* 0x8000009dba047221 */ /* 0x000fe20000010000 */
[----:B------:R-:W-:Y:S02]  /*3e00*/  FSEL R153, R0, RZ, P6 ;  /* 0x000000ff00997208 */ /* 0x000fe40003000000 */
[----:B------:R-:W-:Y:S01]  /*3e10*/  LOP3.LUT P6, RZ, R205, 0xff, RZ, 0xc0, !PT ;  /* 0x000000ffcdff7812 */ /* 0x000fe200078cc0ff */
[----:B------:R-:W-:-:S03]  /*3e20*/  FFMA.FTZ R4, R207, R4, R152 ;  /* 0x00000004cf047223 */ /* 0x000fc60000010098 */
[----:B------:R-:W-:Y:S01]  /*3e30*/  FSEL R0, R0, RZ, P6 ;  /* 0x000000ff00007208 */ /* 0x000fe20003000000 */
[----:B------:R-:W-:Y:S01]  /*3e40*/  FMUL.FTZ R4, R4, UR14 ;  /* 0x0000000e04047c20 */ /* 0x000fe20008410000 */
        /* <DEDUP_REMOVED lines=12> */
.L_x_1394:
[----:B------:R-:W-:Y:S02]  /*3f10*/  IMAD.MOV.U32 R2, RZ, RZ, R191 ;  /* 0x000000ffff027224 */ /* 0x000fe400078e00bf */
[-CC-:B------:R-:W-:Y:S01]  /*3f20*/  FFMA.FTZ R0, R189, R160.reuse, R161.reuse ;  /* 0x000000a0bd007223 */ /* 0x180fe200000100a1 */
[----:B------:R-:W-:Y:S01]  /*3f30*/  LOP3.LUT P6, RZ, R203, 0xff0000, RZ, 0xc0, !PT ;  /* 0x00ff0000cbff7812 */ /* 0x000fe200078cc0ff */
[-C--:B------:R-:W-:Y:S01]  /*3f40*/  FFMA.FTZ R5, R188, R160.reuse, R161 ;  /* 0x000000a0bc057223 */ /* 0x080fe200000100a1 */
[----:B------:R-:W-:Y:S02]  /*3f50*/  IMAD.U32 R2, R2, 0x10000, RZ ;  /* 0x0001000002027824 */ /* 0x000fe400078e00ff */
[----:B------:R-:W-:Y:S01]  /*3f60*/  FADD.FTZ R0, R187, -R0 ;  /* 0x80000000bb007221 */ /* 0x000fe20000010000 */
[----:B------:R-:W-:Y:S01]  /*3f70*/  SHF.R.U64 R4, R190, 0x10, R191 ;  /* 0x00000010be047819 */ /* 0x000fe200000012bf */
[----:B------:R-:W-:Y:S02]  /*3f80*/  FFMA.FTZ R7, R204, R160, R161 ;  /* 0x000000a0cc077223 */ /* 0x000fe400000100a1 */
[----:B-----5:R-:W-:-:S02]  /*3f90*/  FFMA.FTZ R152, R207, R0, R2 ;  /* 0x00000000cf987223 */ /* 0x020fc40000010002 */
[----:B------:R-:W-:Y:S02]  /*3fa0*/  IMAD.U32 R6, R4, 0x10000, RZ ;  /* 0x0001000004067824 */ /* 0x000fe400078e00ff */
[----:B------:R-:W-:Y:S01]  /*3fb0*/  FADD.FTZ R4, R202, -R7 ;  /* 0x80000007ca047221 */ /* 0x000fe20000010000 */
[----:B------:R-:W-:-:S03]  /*3fc0*/  FMUL.FTZ R0, R152, UR14 ;  /* 0x0000000e98007c20 */ /* 0x000fc60008410000 */
[----:B------:R-:W-:Y:S02]  /*3fd0*/  FFMA.FTZ R7, R207, R4, R6 ;  /* 0x00000004cf077223 */ /* 0x000fe40000010006 */
[C---:B------:R-:W-:Y:S02]  /*3fe0*/  FSEL R155, R0.reuse, RZ, P6 ;  /* 0x000000ff009b7208 */ /* 0x040fe40003000000 */
[----:B------:R-:W-:Y:S01]  /*3ff0*/  LOP3.LUT P6, RZ, R205, 0xff0000, RZ, 0xc0, !PT ;  /* 0x00ff0000cdff7812 */ /* 0x000fe200078cc0ff */
[----:B------:R-:W-:Y:S01]  /*4000*/  FMUL.FTZ R4, R7, UR14 ;  /* 0x0000000e07047c20 */ /* 0x000fe20008410000 */
[----:B------:R-:W-:Y:S02]  /*4010*/  F2FP.BF16.F32.PACK_AB R155, R155, R152 ;  /* 0x000000989b9b723e */ /* 0x000fe400000010ff */
[----:B------:R-:W-:Y:S02]  /*4020*/  FSEL R154, R0, RZ, P6 ;  /* 0x000000ff009a7208 */ /* 0x000fe40003000000 */
[----:B------:R-:W-:-:S02]  /*4030*/  SHF.R.U32.HI R0, RZ, 0x10, R191 ;  /* 0x00000010ff007819 */ /* 0x000fc400000116bf */
[----:B------:R-:W-:-:S03]  /*4040*/  ISETP.GE.U32.AND P6, PT, R203, 0x1000000, PT ;  /* 0x01000000cb00780c */ /* 0x000fc60003fc6070 */
[----:B------:R-:W-:Y:S02]  /*4050*/  IMAD.U32 R2, R0, 0x10000, RZ ;  /* 0x0001000000027824 */ /* 0x000fe400078e00ff */
[----:B------:R-:W-:Y:S01]  /*4060*/  FADD.FTZ R0, R186, -R5 ;  /* 0x80000005ba007221 */ /* 0x000fe20000010000 */
[----:B------:R-:W-:-:S03]  /*4070*/  FFMA.FTZ R5, R3, R160, R161 ;  /* 0x000000a003057223 */ /* 0x000fc600000100a1 */
        /* <DEDUP_REMOVED lines=34> */
.L_x_1390:
        /* <DEDUP_REMOVED lines=18> */
.L_x_1395:
        /* <DEDUP_REMOVED lines=12> */
.L_x_1396:
[----:B------:R-:W-:-:S07]  /*4480*/  VIADD R209, R209, 0x100 ;  /* 0x00000100d1d17836 */ /* 0x000fce0000000000 */
.L_x_1386:
[----:B------:R-:W-:Y:S05]  /*4490*/  BSYNC.RECONVERGENT B0 ;  /* 0x0000000000007941 */ /* 0x000fea0003800200 */
.L_x_1385:
        /* <DEDUP_REMOVED lines=19> */
[----:B01---5:R-:W-:Y:S01]  /*45d0*/  FFMA.FTZ R152, R207, R0, R2 ;  /* 0x00000000cf987223 */ /* 0x023fe20000010002 */
[----:B------:R-:W-:Y:S01]  /*45e0*/  SHF.R.U32.HI R2, RZ, 0x10, R193 ;  /* 0x00000010ff027819 */ /* 0x000fe200000116c1 */
[----:B------:R-:W-:-:S02]  /*45f0*/  IMAD.U32 R6, R6, 0x10000, RZ ;  /* 0x0001000006067824 */ /* 0x000fc400078e00ff */
[----:B------:R-:W-:Y:S01]  /*4600*/  FADD.FTZ R4, R180, -R7 ;  /* 0x80000007b4047221 */ /* 0x000fe20000010000 */
[----:B------:R-:W-:Y:S01]  /*4610*/  FMUL.FTZ R0, R152, UR14 ;  /* 0x0000000e98007c20 */ /* 0x000fe20008410000 */
[----:B------:R-:W-:Y:S02]  /*4620*/  IMAD.U32 R2, R2, 0x10000, RZ ;  /* 0x0001000002027824 */ /* 0x000fe400078e00ff */
[----:B------:R-:W-:Y:S02]  /*4630*/  FFMA.FTZ R7, R207, R4, R6 ;  /* 0x00000004cf077223 */ /* 0x000fe40000010006 */
[----:B------:R-:W-:Y:S02]  /*4640*/  FSEL R155, R0, RZ, P6 ;  /* 0x000000ff009b7208 */ /* 0x000fe40003000000 */
[----:B------:R-:W-:Y:S01]  /*4650*/  LOP3.LUT P6, RZ, R185, 0xff0000, RZ, 0xc0, !PT ;  /* 0x00ff0000b9ff7812 */ /* 0x000fe200078cc0ff */
[----:B------:R-:W-:-:S03]  /*4660*/  FMUL.FTZ R4, R7, UR14 ;  /* 0x0000000e07047c20 */ /* 0x000fc60008410000 */
[----:B------:R-:W-:Y:S01]  /*4670*/  FSEL R154, R0, RZ, P6 ;  /* 0x000000ff009a7208 */ /* 0x000fe20003000000 */
[----:B------:R-:W-:Y:S01]  /*4680*/  FADD.FTZ R0, R176, -R5 ;  /* 0x80000005b0007221 */ /* 0x000fe20000010000 */
[----:B------:R-:W-:-:S03]  /*4690*/  ISETP.GE.U32.AND P6, PT, R184, 0x1000000, PT ;  /* 0x01000000b800780c */ /* 0x000fc60003fc6070 */
[----:B------:R-:W-:Y:S01]  /*46a0*/  FFMA.FTZ R159, R207, R0, R2 ;  /* 0x00000000cf9f7223 */ /* 0x000fe20000010002 */
[----:B------:R-:W-:-:S03]  /*46b0*/  IMAD.MOV.U32 R2, RZ, RZ, R192 ;  /* 0x000000ffff027224 */ /* 0x000fc600078e00c0 */
[C---:B------:R-:W-:Y:S01]  /*46c0*/  FMUL.FTZ R0, R159.reuse, UR14 ;  /* 0x0000000e9f007c20 */ /* 0x040fe20008410000 */
[----:B------:R-:W-:Y:S01]  /*46d0*/  IMAD.U32 R2, R2, 0x10000, RZ ;  /* 0x0001000002027824 */ /* 0x000fe200078e00ff */
[----:B------:R-:W-:-:S03]  /*46e0*/  F2FP.BF16.F32.PACK_AB R154, R159, R154 ;  /* 0x0000009a9f9a723e */ /* 0x000fc600000010ff */
[----:B------:R-:W-:Y:S02]  /*46f0*/  FSEL R156, R0, RZ, P6 ;  /* 0x000000ff009c7208 */ /* 0x000fe40003000000 */
[----:B------:R-:W-:-:S04]  /*4700*/  ISETP.GE.U32.AND P6, PT, R185, 0x1000000, PT ;  /* 0x01000000b900780c */ /* 0x000fc80003fc6070 */
        /* <DEDUP_REMOVED lines=30> */
.L_x_1401:
[----:B------:R-:W-:Y:S01]  /*48f0*/  SHF.R.U64 R0, R192, 0x10, R193 ;  /* 0x00000010c0007819 */ /* 0x000fe200000012c1 */
[-CC-:B------:R-:W-:Y:S01]  /*4900*/  FFMA.FTZ R5, R182, R160.reuse, R161.reuse ;  /* 0x000000a0b6057223 */ /* 0x180fe200000100a1 */
[----:B------:R-:W-:Y:S01]  /*4910*/  LOP3.LUT P6, RZ, R184, 0xff00, RZ, 0xc0, !PT ;  /* 0x0000ff00b8ff7812 */ /* 0x000fe200078cc0ff */
[----:B0-----:R-:W-:Y:S02]  /*4920*/  FFMA.FTZ R157, R178, R160, R161 ;  /* 0x000000a0b29d7223 */ /* 0x001fe400000100a1 */
[----:B------:R-:W-:Y:S02]  /*4930*/  IMAD.U32 R2, R0, 0x10000, RZ ;  /* 0x0001000000027824 */ /* 0x000fe400078e00ff */
[----:B------:R-:W-:-:S04]  /*4940*/  FADD.FTZ R0, R180, -R5 ;  /* 0x80000005b4007221 */ /* 0x000fc80000010000 */
[----:B-----5:R-:W-:Y:S01]  /*4950*/  FFMA.FTZ R0, R207, R0, R2 ;  /* 0x00000000cf007223 */ /* 0x020fe20000010002 */
[----:B------:R-:W-:-:S03]  /*4960*/  IMAD.MOV.U32 R2, RZ, RZ, R193 ;  /* 0x000000ffff027224 */ /* 0x000fc600078e00c1 */
[----:B------:R-:W-:Y:S01]  /*4970*/  FMUL.FTZ R0, R0, UR14 ;  /* 0x0000000e00007c20 */ /* 0x000fe20008410000 */
[----:B------:R-:W-:-:S04]  /*4980*/  IMAD.U32 R2, R2, 0x10000, RZ ;  /* 0x0001000002027824 */ /* 0x000fc800078e00ff */
[----:B------:R-:W-:Y:S02]  /*4990*/  FSEL R4, R0, RZ, P6 ;  /* 0x000000ff00047208 */ /* 0x000fe40003000000 */
[----:B------:R-:W-:-:S04]  /*49a0*/  LOP3.LUT P6, RZ, R185, 0xff00, RZ, 0xc0, !PT ;  /* 0x0000ff00b9ff7812 */ /* 0x000fc800078cc0ff */
[----:B-1----:R-:W-:Y:S01]  /*49b0*/  FSEL R153, R0, RZ, P6 ;  /* 0x000000ff00997208 */ /* 0x002fe20003000000 */
[----:B------:R-:W-:Y:S01]  /*49c0*/  FFMA.FTZ R0, R179, R160, R161 ;  /* 0x000000a0b3007223 */ /* 0x000fe200000100a1 */
[----:B------:R-:W-:Y:S02]  /*49d0*/  LOP3.LUT P6, RZ, R184, 0xff0000, RZ, 0xc0, !PT ;  /* 0x00ff0000b8ff7812 */ /* 0x000fe400078cc0ff */
[----:B------:R-:W-:Y:S01]  /*49e0*/  F2FP.BF16.F32.PACK_AB R153, R153, R4 ;  /* 0x000000049999723e */ /* 0x000fe200000010ff */
[----:B------:R-:W-:-:S04]  /*49f0*/  FADD.FTZ R0, R177, -R0 ;  /* 0x80000000b1007221 */ /* 0x000fc80000010000 */
[----:B------:R-:W-:Y:S01]  /*4a00*/  FFMA.FTZ R0, R207, R0, R2 ;  /* 0x00000000cf007223 */ /* 0x000fe20000010002 */
[----:B------:R-:W-:-:S03]  /*4a10*/  IMAD.MOV.U32 R2, RZ, RZ, R192 ;  /* 0x000000ffff027224 */ /* 0x000fc600078e00c0 */
[----:B------:R-:W-:Y:S01]  /*4a20*/  FMUL.FTZ R0, R0, UR14 ;  /* 0x0000000e00007c20 */ /* 0x000fe20008410000 */
[----:B------:R-:W-:-:S04]  /*4a30*/  IMAD.U32 R2, R2, 0x10000, RZ ;  /* 0x0001000002027824 */ /* 0x000fc800078e00ff */
[----:B------:R-:W-:Y:S02]  /*4a40*/  FSEL R152, R0, RZ, P6 ;  /* 0x000000ff00987208 */ /* 0x000fe40003000000 */
[----:B------:R-:W-:-:S04]  /*4a50*/  LOP3.LUT P6, RZ, R185, 0xff0000, RZ, 0xc0, !PT ;  /* 0x00ff0000b9ff7812 */ /* 0x000fc800078cc0ff */
[----:B------:R-:W-:Y:S01]  /*4a60*/  FSEL R155, R0, RZ, P6 ;  /* 0x000000ff009b7208 */ /* 0x000fe20003000000 */
[----:B------:R-:W-:Y:S01]  /*4a70*/  FFMA.FTZ R0, R183, R160, R161 ;  /* 0x000000a0b7007223 */ /* 0x000fe200000100a1 */
[----:B------:R-:W-:Y:S02]  /*4a80*/  LOP3.LUT P6, RZ, R184, 0xff, RZ, 0xc0, !PT ;  /* 0x000000ffb8ff7812 */ /* 0x000fe400078cc0ff */
[----:B------:R-:W-:Y:S01]  /*4a90*/  F2FP.BF16.F32.PACK_AB R152, R155, R152 ;  /* 0x000000989b98723e */ /* 0x000fe200000010ff */
[----:B------:R-:W-:Y:S01]  /*4aa0*/  FADD.FTZ R0, R181, -R0 ;  /* 0x80000000b5007221 */ /* 0x000fe20000010000 */
[----:B------:R-:W-:Y:S02]  /*4ab0*/  PRMT R155, R153, 0x7610, R155 ;  /* 0x00007610999b7816 */ /* 0x000fe4000000009b */
[----:B------:R-:W-:Y:S01]  /*4ac0*/  PRMT R156, R152, 0x7610, R156 ;  /* 0x00007610989c7816 */ /* 0x000fe2000000009c */
        /* <DEDUP_REMOVED lines=8> */
[----:B------:R-:W-:Y:S02]  /*4b50*/  IMAD.U32 R154, R0, 0x10000, RZ ;  /* 0x00010000009a7824 */ /* 0x000fe400078e00ff */
[----:B------:R-:W-:Y:S01]  /*4b60*/  FADD.FTZ R0, R176, -R157 ;  /* 0x8000009db0007221 */ /* 0x000fe20000010000 */
[----:B------:R-:W-:-:S02]  /*4b70*/  PRMT R5, R152, 0x7632, R5 ;  /* 0x0000763298057816 */ /* 0x000fc40000000005 */
[C---:B------:R-:W-:Y:S01]  /*4b80*/  PRMT R4, R2.reuse, 0x7632, R4 ;  /* 0x0000763202047816 */ /* 0x040fe20000000004 */
[----:B------:R-:W-:Y:S01]  /*4b90*/  FFMA.FTZ R0, R207, R0, R154 ;  /* 0x00000000cf007223 */ /* 0x000fe2000001009a */
[----:B------:R-:W-:Y:S02]  /*4ba0*/  PRMT R157, R2, 0x7610, R157 ;  /* 0x00007610029d7816 */ /* 0x000fe4000000009d */
        /* <DEDUP_REMOVED lines=8> */
.L_x_1400:
[----:B------:R-:W-:-:S04]  /*4c30*/  UISETP.NE.U32.AND UP2, UPT, UR6, URZ, UPT ;  /* 0x000000ff0600728c */ /* 0x000fc8000bf45070 */
[----:B------:R-:W-:-:S09]  /*4c40*/  UISETP.NE.AND.EX UP2, UPT, UR7, URZ, UPT, UP2 ;  /* 0x000000ff0700728c */ /* 0x000fd2000bf45320 */
[----:B------:R-:W-:Y:S05]  /*4c50*/  BRA.U !UP2, `(.L_x_1403) ;  /* 0x000000010ac87547 */ /* 0x000fea000b800000 */
[-CC-:B------:R-:W-:Y:S01]  /*4c60*/  FFMA.FTZ R0, R179, R160.reuse, R161.reuse ;  /* 0x000000a0b3007223 */ /* 0x180fe200000100a1 */
[----:B------:R-:W-:Y:S01]  /*4c70*/  LOP3.LUT P6, RZ, R184, 0xff0000, RZ, 0xc0, !PT ;  /* 0x00ff0000b8ff7812 */ /* 0x000fe200078cc0ff */
[-CC-:B------:R-:W-:Y:S01]  /*4c80*/  FFMA.FTZ R5, R178, R160.reuse, R161.reuse ;  /* 0x000000a0b2057223 */ /* 0x180fe200000100a1 */
[----:B------:R-:W-:Y:S01]  /*4c90*/  FFMA.FTZ R7, R182, R160, R161 ;  /* 0x000000a0b6077223 */ /* 0x000fe200000100a1 */
[----:B------:R-:W-:-:S03]  /*4ca0*/  FADD.FTZ R0, R177, -R0 ;  /* 0x80000000b1007221 */ /* 0x000fc60000010000 */
[----:B------:R-:W-:Y:S01]  /*4cb0*/  FADD.FTZ R4, R180, -R7 ;  /* 0x80000007b4047221 */ /* 0x000fe20000010000 */
[----:B01---5:R-:W-:-:S03]  /*4cc0*/  FMUL.FTZ R152, R207, R0 ;  /* 0x00000000cf987220 */ /* 0x023fc60000410000 */
[----:B------:R-:W-:Y:S01]  /*4cd0*/  FMUL.FTZ R7, R207, R4 ;  /* 0x00000004cf077220 */ /* 0x000fe20000410000 */
[----:B------:R-:W-:-:S03]  /*4ce0*/  FMUL.FTZ R0, R152, UR14 ;  /* 0x0000000e98007c20 */ /* 0x000fc60008410000 */
[----:B------:R-:W-:Y:S02]  /*4cf0*/  FMUL.FTZ R4, R7, UR14 ;  /* 0x0000000e07047c20 */ /* 0x000fe40008410000 */
[----:B------:R-:W-:Y:S02]  /*4d00*/  FSEL R155, R0, RZ, P6 ;  /* 0x000000ff009b7208 */ /* 0x000fe40003000000 */
[----:B------:R-:W-:-:S04]  /*4d10*/  LOP3.LUT P6, RZ, R185, 0xff0000, RZ, 0xc0, !PT ;  /* 0x00ff0000b9ff7812 */ /* 0x000fc800078cc0ff */
[----:B------:R-:W-:Y:S01]  /*4d20*/  FSEL R154, R0, RZ, P6 ;  /* 0x000000ff009a7208 */ /* 0x000fe20003000000 */
[----:B------:R-:W-:Y:S01]  /*4d30*/  FADD.FTZ R0, R176, -R5 ;  /* 0x80000005b0007221 */ /* 0x000fe20000010000 */
[----:B------:R-:W-:-:S03]  /*4d40*/  ISETP.GE.U32.AND P6, PT, R184, 0x1000000, PT ;  /* 0x01000000b800780c */ /* 0x000fc60003fc6070 */
[----:B------:R-:W-:-:S04]  /*4d50*/  FMUL.FTZ R159, R207, R0 ;  /* 0x00000000cf9f7220 */ /* 0x000fc80000410000 */
[C---:B------:R-:W-:Y:S01]  /*4d60*/  FMUL.FTZ R0, R159.reuse, UR14 ;  /* 0x0000000e9f007c20 */ /* 0x040fe20008410000 */
[----:B------:R-:W-:-:S04]  /*4d70*/  F2FP.BF16.F32.PACK_AB R154, R159, R154 ;  /* 0x0000009a9f9a723e */ /* 0x000fc800000010ff */
        /* <DEDUP_REMOVED lines=32> */
.L_x_1403:
[-CC-:B------:R-:W-:Y:S01]  /*4f80*/  FFMA.FTZ R5, R182, R160.reuse, R161.reuse ;  /* 0x000000a0b6057223 */ /* 0x180fe200000100a1 */
[----:B------:R-:W-:Y:S01]  /*4f90*/  LOP3.LUT P6, RZ, R184, 0xff00, RZ, 0xc0, !PT ;  /* 0x0000ff00b8ff7812 */ /* 0x000fe200078cc0ff */
[----:B0-----:R-:W-:Y:S02]  /*4fa0*/  FFMA.FTZ R157, R178, R160, R161 ;  /* 0x000000a0b29d7223 */ /* 0x001fe400000100a1 */
[----:B------:R-:W-:-:S04]  /*4fb0*/  FADD.FTZ R0, R180, -R5 ;  /* 0x80000005b4007221 */ /* 0x000fc80000010000 */
[----:B-----5:R-:W-:-:S04]  /*4fc0*/  FMUL.FTZ R0, R207, R0 ;  /* 0x00000000cf007220 */ /* 0x020fc80000410000 */
[----:B------:R-:W-:-:S05]  /*4fd0*/  FMUL.FTZ R0, R0, UR14 ;  /* 0x0000000e00007c20 */ /* 0x000fca0008410000 */
[----:B------:R-:W-:Y:S02]  /*4fe0*/  FSEL R4, R0, RZ, P6 ;  /* 0x000000ff00047208 */ /* 0x000fe40003000000 */
[----:B------:R-:W-:-:S04]  /*4ff0*/  LOP3.LUT P6, RZ, R185, 0xff00, RZ, 0xc0, !PT ;  /* 0x0000ff00b9ff7812 */ /* 0x000fc800078cc0ff */
[----:B-1----:R-:W-:Y:S01]  /*5000*/  FSEL R153, R0, RZ, P6 ;  /* 0x000000ff00997208 */ /* 0x002fe20003000000 */
[----:B------:R-:W-:Y:S01]  /*5010*/  FFMA.FTZ R0, R179, R160, R161 ;  /* 0x000000a0b3007223 */ /* 0x000fe200000100a1 */
[----:B------:R-:W-:Y:S02]  /*5020*/  LOP3.LUT P6, RZ, R184, 0xff0000, RZ, 0xc0, !PT ;  /* 0x00ff0000b8ff7812 */ /* 0x000fe400078cc0ff */
[----:B------:R-:W-:Y:S01]  /*5030*/  F2FP.BF16.F32.PACK_AB R153, R153, R4 ;  /* 0x000000049999723e */ /* 0x000fe200000010ff */
[----:B------:R-:W-:-:S04]  /*5040*/  FADD.FTZ R0, R177, -R0 ;  /* 0x80000000b1007221 */ /* 0x000fc80000010000 */
[----:B------:R-:W-:-:S04]  /*5050*/  FMUL.FTZ R0, R207, R0 ;  /* 0x00000000cf007220 */ /* 0x000fc80000410000 */
[----:B------:R-:W-:-:S05]  /*5060*/  FMUL.FTZ R0, R0, UR14 ;  /* 0x0000000e00007c20 */ /* 0x000fca0008410000 */
        /* <DEDUP_REMOVED lines=9> */
[----:B------:R-:W-:-:S04]  /*5100*/  FMUL.FTZ R0, R207, R0 ;  /* 0x00000000cf007220 */ /* 0x000fc80000410000 */
[----:B------:R-:W-:-:S05]  /*5110*/  FMUL.FTZ R0, R0, UR14 ;  /* 0x0000000e00007c20 */ /* 0x000fca0008410000 */
[----:B------:R-:W-:Y:S02]  /*5120*/  FSEL R2, R0, RZ, P6 ;  /* 0x000000ff00027208 */ /* 0x000fe40003000000 */
[----:B------:R-:W-:-:S04]  /*5130*/  LOP3.LUT P6, RZ, R185, 0xff, RZ, 0xc0, !PT ;  /* 0x000000ffb9ff7812 */ /* 0x000fc800078cc0ff */
[----:B------:R-:W-:Y:S01]  /*5140*/  FSEL R5, R0, RZ, P6 ;  /* 0x000000ff00057208 */ /* 0x000fe20003000000 */
[----:B------:R-:W-:Y:S01]  /*5150*/  FADD.FTZ R0, R176, -R157 ;  /* 0x8000009db0007221 */ /* 0x000fe20000010000 */
[----:B------:R-:W-:Y:S02]  /*5160*/  ISETP.GE.U32.AND P6, PT, R184, 0x1000000, PT ;  /* 0x01000000b800780c */ /* 0x000fe40003fc6070 */
[----:B------:R-:W-:Y:S01]  /*5170*/  F2FP.BF16.F32.PACK_AB R2, R5, R2 ;  /* 0x000000020502723e */ /* 0x000fe200000010ff */
[----:B------:R-:W-:Y:S01]  /*5180*/  FMUL.FTZ R0, R207, R0 ;  /* 0x00000000cf007220 */ /* 0x000fe20000410000 */
[----:B------:R-:W-:Y:S02]  /*5190*/  PRMT R5, R152, 0x7632, R5 ;  /* 0x0000763298057816 */ /* 0x000fe40000000005 */
[----:B------:R-:W-:Y:S01]  /*51a0*/  PRMT R4, R2, 0x7632, R4 ;  /* 0x0000763202047816 */ /* 0x000fe20000000004 */
[----:B------:R-:W-:Y:S01]  /*51b0*/  FMUL.FTZ R0, R0, UR14 ;  /* 0x0000000e00007c20 */ /* 0x000fe20008410000 */
[----:B------:R-:W-:-:S02]  /*51c0*/  PRMT R157, R2, 0x7610, R157 ;  /* 0x00007610029d7816 */ /* 0x000fc4000000009d */
[----:B------:R-:W-:Y:S02]  /*51d0*/  PRMT R2, R153, 0x7632, R2 ;  /* 0x0000763299027816 */ /* 0x000fe40000000002 */
[----:B------:R-:W-:Y:S02]  /*51e0*/  FSEL R154, R0, RZ, P6 ;  /* 0x000000ff009a7208 */ /* 0x000fe40003000000 */
[----:B------:R-:W-:-:S04]  /*51f0*/  ISETP.GE.U32.AND P6, PT, R185, 0x1000000, PT ;  /* 0x01000000b900780c */ /* 0x000fc80003fc6070 */
[----:B------:R-:W-:-:S04]  /*5200*/  FSEL R159, R0, RZ, P6 ;  /* 0x000000ff009f7208 */ /* 0x000fc80003000000 */
[----:B------:R-:W-:-:S04]  /*5210*/  F2FP.BF16.F32.PACK_AB R159, R159, R154 ;  /* 0x0000009a9f9f723e */ /* 0x000fc800000010ff */
[----:B------:R-:W-:Y:S01]  /*5220*/  PRMT R0, R159, 0x7632, R0 ;  /* 0x000076329f007816 */ /* 0x000fe20000000000 */
[----:B------:R-:W-:Y:S06]  /*5230*/  BRA `(.L_x_1402) ;  /* 0x0000000800707947 */ /* 0x000fec0003800000 */
.L_x_1399:
[----:B------:R-:W-:-:S04]  /*5240*/  UISETP.NE.U32.AND UP2, UPT, UR16, URZ, UPT ;  /* 0x000000ff1000728c */ /* 0x000fc8000bf45070 */
[----:B------:R-:W-:-:S09]  /*5250*/  UISETP.NE.AND.EX UP2, UPT, UR17, URZ, UPT, UP2 ;  /* 0x000000ff1100728c */ /* 0x000fd2000bf45320 */
[----:B------:R-:W-:Y:S05]  /*5260*/  BRA.U !UP2, `(.L_x_1404) ;  /* 0x000000050a547547 */ /* 0x000fea000b800000 */
[----:B------:R-:W-:-:S04]  /*5270*/  UISETP.NE.U32.AND UP2, UPT, UR6, URZ, UPT ;  /* 0x000000ff0600728c */ /* 0x000fc8000bf45070 */
[----:B------:R-:W-:-:S09]  /*5280*/  UISETP.NE.AND.EX UP2, UPT, UR7, URZ, UPT, UP2 ;  /* 0x000000ff0700728c */ /* 0x000fd2000bf45320 */
[----:B------:R-:W-:Y:S05]  /*5290*/  BRA.U !UP2, `(.L_x_1405) ;  /* 0x000000010aac7547 */ /* 0x000fea000b800000 */
[----:B------:R-:W-:Y:S01]  /*52a0*/  MOV R7, R192 ;  /* 0x000000c000077202 */ /* 0x000fe20000000f00 */
[-CC-:B------:R-:W-:Y:S01]  /*52b0*/  FFMA.FTZ R6, R183, R160.reuse, R161.reuse ;  /* 0x000000a0b7067223 */ /* 0x180fe200000100a1 */
[-C--:B------:R-:W-:Y:S01]  /*52c0*/  FFMA.FTZ R9, R182, R160.reuse, R161 ;  /* 0x000000a0b6097223 */ /* 0x080fe200000100a1 */
[----:B01----:R-:W-:Y:S01]  /*52d0*/  IMAD.MOV.U32 R153, RZ, RZ, R193 ;  /* 0x000000ffff997224 */ /* 0x003fe200078e00c1 */
        /* <DEDUP_REMOVED lines=35> */
[----:B------:R-:W-:Y:S02]  /*5510*/  PRMT R155, R8, 0x7632, R155 ;  /* 0x00007632089b7816 */ /* 0x000fe4000000009b */
[----:B------:R-:W-:Y:S02]  /*5520*/  PRMT R7, R153, 0x7610, R7 ;  /* 0x0000761099077816 */ /* 0x000fe40000000007 */
[----:B------:R-:W-:Y:S01]  /*5530*/  PRMT R159, R6, 0x7632, R159 ;  /* 0x00007632069f7816 */ /* 0x000fe2000000009f */
[----:B------:R-:W-:Y:S06]  /*5540*/  BRA `(.L_x_1402) ;  /* 0x0000000400ac7947 */ /* 0x000fec0003800000 */
.L_x_1405:
[----:B01----:R-:W-:Y:S02]  /*5550*/  IMAD.MOV.U32 R153, RZ, RZ, R192 ;  /* 0x000000ffff997224 */ /* 0x003fe400078e00c0 */
[-C--:B------:R-:W-:Y:S01]  /*5560*/  FFMA.FTZ R152, R183, R160.reuse, R161 ;  /* 0x000000a0b7987223 */ /* 0x080fe200000100a1 */
[----:B------:R-:W-:Y:S01]  /*5570*/  LOP3.LUT P6, RZ, R184, 0xff, RZ, 0xc0, !PT ;  /* 0x000000ffb8ff7812 */ /* 0x000fe200078cc0ff */
[----:B------:R-:W-:Y:S02]  /*5580*/  IMAD.MOV.U32 R155, RZ, RZ, R193 ;  /* 0x000000ffff9b7224 */ /* 0x000fe400078e00c1 */
[----:B------:R-:W-:Y:S02]  /*5590*/  IMAD.U32 R154, R153, 0x10000, RZ ;  /* 0x00010000999a7824 */ /* 0x000fe400078e00ff */
[----:B------:R-:W-:Y:S01]  /*55a0*/  FADD.FTZ R152, R181, -R152 ;  /* 0x80000098b5987221 */ /* 0x000fe20000010000 */
[----:B------:R-:W-:-:S03]  /*55b0*/  FFMA.FTZ R153, R182, R160, R161 ;  /* 0x000000a0b6997223 */ /* 0x000fc600000100a1 */
[----:B-----5:R-:W-:Y:S01]  /*55c0*/  FFMA.FTZ R152, R207, R152, R154 ;  /* 0x00000098cf987223 */ /* 0x020fe2000001009a */
[----:B------:R-:W-:-:S03]  /*55d0*/  SHF.R.U64 R154, R192, 0x10, R193 ;  /* 0x00000010c09a7819 */ /* 0x000fc600000012c1 */
[----:B------:R-:W-:Y:S02]  /*55e0*/  FMUL.FTZ R152, R152, UR14 ;  /* 0x0000000e98987c20 */ /* 0x000fe40008410000 */
[----:B------:R-:W-:Y:S02]  /*55f0*/  IMAD.U32 R156, R154, 0x10000, RZ ;  /* 0x000100009a9c7824 */ /* 0x000fe400078e00ff */
[----:B------:R-:W-:Y:S01]  /*5600*/  FADD.FTZ R154, R180, -R153 ;  /* 0x80000099b49a7221 */ /* 0x000fe20000010000 */
[----:B------:R-:W-:-:S03]  /*5610*/  FSEL R152, R152, RZ, P6 ;  /* 0x000000ff98987208 */ /* 0x000fc60003000000 */
[----:B------:R-:W-:Y:S01]  /*5620*/  FFMA.FTZ R154, R207, R154, R156 ;  /* 0x0000009acf9a7223 */ /* 0x000fe2000001009c */
[----:B------:R-:W-:Y:S01]  /*5630*/  LOP3.LUT P6, RZ, R184, 0xff00, RZ, 0xc0, !PT ;  /* 0x0000ff00b8ff7812 */ /* 0x000fe200078cc0ff */
[----:B------:R-:W-:Y:S02]  /*5640*/  IMAD.U32 R156, R155, 0x10000, RZ ;  /* 0x000100009b9c7824 */ /* 0x000fe400078e00ff */
[----:B------:R-:W-:Y:S01]  /*5650*/  FFMA.FTZ R155, R178, R160, R161 ;  /* 0x000000a0b29b7223 */ /* 0x000fe200000100a1 */
[----:B------:R-:W-:-:S05]  /*5660*/  FMUL.FTZ R154, R154, UR14 ;  /* 0x0000000e9a9a7c20 */ /* 0x000fca0008410000 */
[----:B------:R-:W-:Y:S01]  /*5670*/  FSEL R153, R154, RZ, P6 ;  /* 0x000000ff9a997208 */ /* 0x000fe20003000000 */
[----:B------:R-:W-:Y:S01]  /*5680*/  FFMA.FTZ R154, R179, R160, R161 ;  /* 0x000000a0b39a7223 */ /* 0x000fe200000100a1 */
[----:B------:R-:W-:Y:S02]  /*5690*/  LOP3.LUT P6, RZ, R184, 0xff0000, RZ, 0xc0, !PT ;  /* 0x00ff0000b8ff7812 */ /* 0x000fe400078cc0ff */
[----:B------:R-:W-:Y:S01]  /*56a0*/  F2FP.BF16.F32.PACK_AB R152, R153, R152 ;  /* 0x000000989998723e */ /* 0x000fe200000010ff */
[----:B------:R-:W-:-:S03]  /*56b0*/  FADD.FTZ R154, R177, -R154 ;  /* 0x8000009ab19a7221 */ /* 0x000fc60000010000 */
[----:B------:R-:W-:Y:S01]  /*56c0*/  PRMT R157, R152, 0x7610, R157 ;  /* 0x00007610989d7816 */ /* 0x000fe2000000009d */
[----:B------:R-:W-:Y:S01]  /*56d0*/  FFMA.FTZ R154, R207, R154, R156 ;  /* 0x0000009acf9a7223 */ /* 0x000fe2000001009c */
[----:B------:R-:W-:-:S03]  /*56e0*/  SHF.R.U32.HI R156, RZ, 0x10, R193 ;  /* 0x00000010ff9c7819 */ /* 0x000fc600000116c1 */
[----:B------:R-:W-:Y:S02]  /*56f0*/  FMUL.FTZ R154, R154, UR14 ;  /* 0x0000000e9a9a7c20 */ /* 0x000fe40008410000 */
[----:B------:R-:W-:Y:S02]  /*5700*/  IMAD.U32 R158, R156, 0x10000, RZ ;  /* 0x000100009c9e7824 */ /* 0x000fe400078e00ff */
[----:B------:R-:W-:Y:S01]  /*5710*/  FADD.FTZ R156, R176, -R155 ;  /* 0x8000009bb09c7221 */ /* 0x000fe20000010000 */
[----:B------:R-:W-:-:S03]  /*5720*/  FSEL R154, R154, RZ, P6 ;  /* 0x000000ff9a9a7208 */ /* 0x000fc60003000000 */
[----:B------:R-:W-:Y:S01]  /*5730*/  FFMA.FTZ R156, R207, R156, R158 ;  /* 0x0000009ccf9c7223 */ /* 0x000fe2000001009e */
[----:B------:R-:W-:-:S03]  /*5740*/  ISETP.GE.U32.AND P6, PT, R184, 0x1000000, PT ;  /* 0x01000000b800780c */ /* 0x000fc60003fc6070 */
[----:B------:R-:W-:-:S05]  /*5750*/  FMUL.FTZ R156, R156, UR14 ;  /* 0x0000000e9c9c7c20 */ /* 0x000fca0008410000 */
[----:B------:R-:W-:-:S04]  /*5760*/  FSEL R155, R156, RZ, P6 ;  /* 0x000000ff9c9b7208 */ /* 0x000fc80003000000 */
[----:B------:R-:W-:Y:S02]  /*5770*/  F2FP.BF16.F32.PACK_AB R154, R155, R154 ;  /* 0x0000009a9b9a723e */ /* 0x000fe400000010ff */
[----:B------:R-:W-:Y:S02]  /*5780*/  PRMT R155, R152, 0x7632, R155 ;  /* 0x00007632989b7816 */ /* 0x000fe4000000009b */
[C---:B------:R-:W-:Y:S02]  /*5790*/  PRMT R159, R154.reuse, 0x7632, R159 ;  /* 0x000076329a9f7816 */ /* 0x040fe4000000009f */
[----:B------:R-:W-:Y:S01]  /*57a0*/  PRMT R156, R154, 0x7610, R156 ;  /* 0x000076109a9c7816 */ /* 0x000fe2000000009c */
[----:B------:R-:W-:Y:S06]  /*57b0*/  BRA `(.L_x_1402) ;  /* 0x0000000400107947 */ /* 0x000fec0003800000 */
.L_x_1404:
        /* <DEDUP_REMOVED lines=38> */
.L_x_1406:
[-CC-:B01----:R-:W-:Y:S01]  /*5a20*/  FFMA.FTZ R152, R183, R160.reuse, R161.reuse ;  /* 0x000000a0b7987223 */ /* 0x183fe200000100a1 */
        /* <DEDUP_REMOVED lines=29> */
.L_x_1402:
        /* <DEDUP_REMOVED lines=16> */
.L_x_1407:
        /* <DEDUP_REMOVED lines=10> */
.L_x_1408:
[----:B------:R-:W-:-:S07]  /*5da0*/  VIADD R209, R209, 0x100 ;  /* 0x00000100d1d17836 */ /* 0x000fce0000000000 */
.L_x_1398:
[----:B------:R-:W-:Y:S05]  /*5db0*/  BSYNC.RECONVERGENT B0 ;  /* 0x0000000000007941 */ /* 0x000fea0003800200 */
.L_x_1397:
        /* <DEDUP_REMOVED lines=19> */
[----:B012--5:R-:W-:Y:S01]  /*5ef0*/  FFMA.FTZ R152, R207, R0, R2 ;  /* 0x00000000cf987223 */ /* 0x027fe20000010002 */
        /* <DEDUP_REMOVED lines=49> */
.L_x_1413:
        /* <DEDUP_REMOVED lines=12> */
[----:B-12---:R-:W-:Y:S01]  /*62d0*/  FSEL R153, R0, RZ, P6 ;  /* 0x000000ff00997208 */ /* 0x006fe20003000000 */
[----:B------:R-:W-:Y:S01]  /*62e0*/  FFMA.FTZ R0, R169, R160, R161 ;  /* 0x000000a0a9007223 */ /* 0x000fe200000100a1 */
[----:B------:R-:W-:Y:S02]  /*62f0*/  LOP3.LUT P6, RZ, R174, 0xff0000, RZ, 0xc0, !PT ;  /* 0x00ff0000aeff7812 */ /* 0x000fe400078cc0ff */
[----:B------:R-:W-:Y:S01]  /*6300*/  F2FP.BF16.F32.PACK_AB R153, R153, R4 ;  /* 0x000000049999723e */ /* 0x000fe200000010ff */
[----:B------:R-:W-:-:S04]  /*6310*/  FADD.FTZ R0, R31, -R0 ;  /* 0x800000001f007221 */ /* 0x000fc80000010000 */
[----:B------:R-:W-:Y:S01]  /*6320*/  FFMA.FTZ R0, R207, R0, R2 ;  /* 0x00000000cf007223 */ /* 0x000fe20000010002 */
[----:B------:R-:W-:-:S03]  /*6330*/  IMAD.MOV.U32 R2, RZ, RZ, R194 ;  /* 0x000000ffff027224 */ /* 0x000fc600078e00c2 */
[----:B------:R-:W-:Y:S02]  /*6340*/  FMUL.FTZ R0, R0, UR14 ;  /* 0x0000000e00007c20 */ /* 0x000fe40008410000 */
[----:B------:R-:W-:-:S03]  /*6350*/  SHF.L.U32 R2, R2, 0x10, RZ ;  /* 0x0000001002027819 */ /* 0x000fc600000006ff */
        /* <DEDUP_REMOVED lines=31> */
.L_x_1412:
        /* <DEDUP_REMOVED lines=9> */
[----:B012--5:R-:W-:-:S03]  /*65e0*/  FMUL.FTZ R152, R207, R0 ;  /* 0x00000000cf987220 */ /* 0x027fc60000410000 */
        /* <DEDUP_REMOVED lines=43> */
.L_x_1415:
        /* <DEDUP_REMOVED lines=8> */
[----:B-12---:R-:W-:Y:S01]  /*6920*/  FSEL R153, R0, RZ, P6 ;  /* 0x000000ff00997208 */ /* 0x006fe20003000000 */
        /* <DEDUP_REMOVED lines=35> */
.L_x_1411:
        /* <DEDUP_REMOVED lines=8> */
[-C--:B------:R-:W-:Y:S01]  /*6be0*/  FFMA.FTZ R9, R172, R160.reuse, R161 ;  /* 0x000000a0ac097223 */ /* 0x080fe200000100a1 */
[----:B012---:R-:W-:Y:S01]  /*6bf0*/  IMAD.MOV.U32 R153, RZ, RZ, R195 ;  /* 0x000000ffff997224 */ /* 0x007fe200078e00c3 */
        /* <DEDUP_REMOVED lines=39> */
.L_x_1417:
[----:B012---:R-:W-:Y:S02]  /*6e70*/  IMAD.MOV.U32 R153, RZ, RZ, R194 ;  /* 0x000000ffff997224 */ /* 0x007fe400078e00c2 */
        /* <DEDUP_REMOVED lines=38> */
.L_x_1416:
        /* <DEDUP_REMOVED lines=38> */
.L_x_1418:
[-CC-:B012---:R-:W-:Y:S01]  /*7340*/  FFMA.FTZ R152, R173, R160.reuse, R161.reuse ;  /* 0x000000a0ad987223 */ /* 0x187fe200000100a1 */
        /* <DEDUP_REMOVED lines=29> */
.L_x_1414:
        /* <DEDUP_REMOVED lines=16> */
.L_x_1419:
        /* <DEDUP_REMOVED lines=10> */
.L_x_1420:
[----:B------:R-:W-:-:S07]  /*76c0*/  VIADD R209, R209, 0x100 ;  /* 0x00000100d1d17836 */ /* 0x000fce0000000000 */
.L_x_1410:
[----:B------:R-:W-:Y:S05]  /*76d0*/  BSYNC.RECONVERGENT B0 ;  /* 0x0000000000007941 */ /* 0x000fea0003800200 */
.L_x_1409:
        /* <DEDUP_REMOVED lines=69> */
.L_x_1425:
        /* <DEDUP_REMOVED lines=8> */
[----:B------:R-:W-:Y:S02]  /*7bb0*/  FMUL.FTZ R0, R0, UR14 ;  /* 0x0000000e00007c20 */ /* 0x000fe40008410000 */
[----:B------:R-:W-:-:S03]  /*7bc0*/  SHF.L.U32 R2, R2, 0x10, RZ ;  /* 0x0000001002027819 */ /* 0x000fc600000006ff */
        /* <DEDUP_REMOVED lines=42> */
.L_x_1424:
        /* <DEDUP_REMOVED lines=53> */
.L_x_1427:
        /* <DEDUP_REMOVED lines=44> */
.L_x_1423:
        /* <DEDUP_REMOVED lines=49> */
.L_x_1429:
        /* <DEDUP_REMOVED lines=39> */
.L_x_1428:
        /* <DEDUP_REMOVED lines=38> */
.L_x_1430:
        /* <DEDUP_REMOVED lines=30> */
.L_x_1426:
        /* <DEDUP_REMOVED lines=16> */
.L_x_1431:
        /* <DEDUP_REMOVED lines=10> */
.L_x_1432:
[----:B------:R-:W-:-:S07]  /*8fe0*/  VIADD R209, R209, 0x100 ;  /* 0x00000100d1d17836 */ /* 0x000fce0000000000 */
.L_x_1422:
[----:B------:R-:W-:Y:S05]  /*8ff0*/  BSYNC.RECONVERGENT B0 ;  /* 0x0000000000007941 */ /* 0x000fea0003800200 */
.L_x_1421:
        /* <DEDUP_REMOVED lines=14> */
[----:B------:R-:W-:Y:S01]  /*90e0*/  FFMA.FTZ R5, R12, R160, R161 ;  /* 0x000000a00c057223 */ /* 0x000fe200000100a1 */
[----:B------:R-:W-:Y:S02]  /*90f0*/  IMAD.U32 R2, R2, 0x10000, RZ ;  /* 0x0001000002027824 */ /* 0x000fe400078e00ff */
[----:B------:R-:W-:Y:S01]  /*9100*/  FADD.FTZ R0, R11, -R0 ;  /* 0x800000000b007221 */ /* 0x000fe20000010000 */
[----:B------:R-:W-:-:S03]  /*9110*/  SHF.R.U64 R6, R198, 0x10, R199 ;  /* 0x00000010c6067819 */ /* 0x000fc600000012c7 */
[----:B012--5:R-:W-:Y:S01]  /*9120*/  FFMA.FTZ R152, R207, R0, R2 ;  /* 0x00000000cf987223 */ /* 0x027fe20000010002 */
[----:B------:R-:W-:Y:S01]  /*9130*/  SHF.R.U32.HI R2, RZ, 0x10, R199 ;  /* 0x00000010ff027819 */ /* 0x000fe200000116c7 */
[----:B------:R-:W-:Y:S02]  /*9140*/  IMAD.U32 R6, R6, 0x10000, RZ ;  /* 0x0001000006067824 */ /* 0x000fe400078e00ff */
[----:B------:R-:W-:Y:S02]  /*9150*/  FMUL.FTZ R0, R152, UR14 ;  /* 0x0000000e98007c20 */ /* 0x000fe40008410000 */
[----:B------:R-:W-:-:S03]  /*9160*/  IMAD.U32 R2, R2, 0x10000, RZ ;  /* 0x0001000002027824 */ /* 0x000fc600078e00ff */
[----:B------:R-:W-:Y:S02]  /*9170*/  FSEL R153, R0, RZ, P6 ;  /* 0x000000ff00997208 */ /* 0x000fe40003000000 */
[----:B------:R-:W-:Y:S02]  /*9180*/  LOP3.LUT P6, RZ, R18, 0xff0000, RZ, 0xc0, !PT ;  /* 0x00ff000012ff7812 */ /* 0x000fe400078cc0ff */
[----:B------:R-:W-:Y:S02]  /*9190*/  F2FP.BF16.F32.PACK_AB R153, R153, R152 ;  /* 0x000000989999723e */ /* 0x000fe400000010ff */
[----:B------:R-:W-:Y:S01]  /*91a0*/  FSEL R154, R0, RZ, P6 ;  /* 0x000000ff009a7208 */ /* 0x000fe20003000000 */
[----:B------:R-:W-:Y:S01]  /*91b0*/  FADD.FTZ R0, R10, -R5 ;  /* 0x800000050a007221 */ /* 0x000fe20000010000 */
[----:B------:R-:W-:-:S03]  /*91c0*/  ISETP.GE.U32.AND P6, PT, R19, 0x1000000, PT ;  /* 0x010000001300780c */ /* 0x000fc60003fc6070 */
[----:B------:R-:W-:Y:S01]  /*91d0*/  FFMA.FTZ R157, R207, R0, R2 ;  /* 0x00000000cf9d7223 */ /* 0x000fe20000010002 */
[----:B------:R-:W-:-:S03]  /*91e0*/  IMAD.MOV.U32 R2, RZ, RZ, R198 ;  /* 0x000000ffff027224 */ /* 0x000fc600078e00c6 */
[----:B------:R-:W-:Y:S01]  /*91f0*/  FMUL.FTZ R0, R157, UR14 ;  /* 0x0000000e9d007c20 */ /* 0x000fe20008410000 */
[----:B------:R-:W-:-:S04]  /*9200*/  IMAD.U32 R2, R2, 0x10000, RZ ;  /* 0x0001000002027824 */ /* 0x000fc800078e00ff */
[----:B------:R-:W-:Y:S02]  /*9210*/  FSEL R156, R0, RZ, P6 ;  /* 0x000000ff009c7208 */ /* 0x000fe40003000000 */
[----:B------:R-:W-:-:S04]  /*9220*/  ISETP.GE.U32.AND P6, PT, R18, 0x1000000, PT ;  /* 0x010000001200780c */ /* 0x000fc80003fc6070 */
[----:B------:R-:W-:Y:S01]  /*9230*/  FSEL R159, R0, RZ, P6 ;  /* 0x000000ff009f7208 */ /* 0x000fe20003000000 */
[-CC-:B------:R-:W-:Y:S01]  /*9240*/  FFMA.FTZ R0, R17, R160.reuse, R161.reuse ;  /* 0x000000a011007223 */ /* 0x180fe200000100a1 */
[----:B------:R-:W-:Y:S01]  /*9250*/  FFMA.FTZ R161, R16, R160, R161 ;  /* 0x000000a010a17223 */ /* 0x000fe200000100a1 */
[----:B------:R-:W-:Y:S02]  /*9260*/  LOP3.LUT P6, RZ, R19, 0xff, RZ, 0xc0, !PT ;  /* 0x000000ff13ff7812 */ /* 0x000fe400078cc0ff */
[----:B------:R-:W-:Y:S01]  /*9270*/  FADD.FTZ R0, R15, -R0 ;  /* 0x800000000f007221 */ /* 0x000fe20000010000 */
[----:B------:R-:W-:Y:S01]  /*9280*/  FADD.FTZ R4, R14, -R161 ;  /* 0x800000a10e047221 */ /* 0x000fe20000010000 */
[----:B------:R-:W-:Y:S02]  /*9290*/  F2FP.BF16.F32.PACK_AB R156, R159, R156 ;  /* 0x0000009c9f9c723e */ /* 0x000fe400000010ff */
        /* <DEDUP_REMOVED lines=27> */
.L_x_1437:
[----:B------:R-:W-:Y:S01]  /*9450*/  SHF.R.U64 R0, R198, 0x10, R199 ;  /* 0x00000010c6007819 */ /* 0x000fe200000012c7 */
[----:B------:R-:W-:Y:S01]  /*9460*/  FFMA.FTZ R5, R16, R160, R161 ;  /* 0x000000a010057223 */ /* 0x000fe200000100a1 */
[----:B------:R-:W-:Y:S02]  /*9470*/  LOP3.LUT P6, RZ, R19, 0xff00, RZ, 0xc0, !PT ;  /* 0x0000ff0013ff7812 */ /* 0x000fe400078cc0ff */
[----:B------:R-:W-:Y:S01]  /*9480*/  SHF.L.U32 R2, R0, 0x10, RZ ;  /* 0x0000001000027819 */ /* 0x000fe200000006ff */
[----:B------:R-:W-:-:S04]  /*9490*/  FADD.FTZ R0, R14, -R5 ;  /* 0x800000050e007221 */ /* 0x000fc80000010000 */
[----:B-----5:R-:W-:Y:S01]  /*94a0*/  FFMA.FTZ R0, R207, R0, R2 ;  /* 0x00000000cf007223 */ /* 0x020fe20000010002 */
[----:B------:R-:W-:-:S03]  /*94b0*/  IMAD.MOV.U32 R2, RZ, RZ, R199 ;  /* 0x000000ffff027224 */ /* 0x000fc600078e00c7 */
[----:B------:R-:W-:Y:S01]  /*94c0*/  FMUL.FTZ R0, R0, UR14 ;  /* 0x0000000e00007c20 */ /* 0x000fe20008410000 */
[----:B------:R-:W-:-:S04]  /*94d0*/  IMAD.U32 R2, R2, 0x10000, RZ ;  /* 0x0001000002027824 */ /* 0x000fc800078e00ff */
[----:B------:R-:W-:Y:S02]  /*94e0*/  FSEL R4, R0, RZ, P6 ;  /* 0x000000ff00047208 */ /* 0x000fe40003000000 */
[----:B------:R-:W-:-:S04]  /*94f0*/  LOP3.LUT P6, RZ, R18, 0xff00, RZ, 0xc0, !PT ;  /* 0x0000ff0012ff7812 */ /* 0x000fc800078cc0ff */
[----:B012---:R-:W-:Y:S01]  /*9500*/  FSEL R153, R0, RZ, P6 ;  /* 0x000000ff00997208 */ /* 0x007fe20003000000 */
        /* <DEDUP_REMOVED lines=11> */
[-CC-:B------:R-:W-:Y:S01]  /*95c0*/  FFMA.FTZ R0, R17, R160.reuse, R161.reuse ;  /* 0x000000a011007223 */ /* 0x180fe200000100a1 */
[----:B------:R-:W-:Y:S01]  /*95d0*/  LOP3.LUT P6, RZ, R19, 0xff, RZ, 0xc0, !PT ;  /* 0x000000ff13ff7812 */ /* 0x000fe200078cc0ff */
[----:B------:R-:W-:Y:S01]  /*95e0*/  FFMA.FTZ R161, R12, R160, R161 ;  /* 0x000000a00ca17223 */ /* 0x000fe200000100a1 */
[----:B------:R-:W-:Y:S01]  /*95f0*/  F2FP.BF16.F32.PACK_AB R157, R157, R152 ;  /* 0x000000989d9d723e */ /* 0x000fe200000010ff */
        /* <DEDUP_REMOVED lines=26> */
.L_x_1436:
[----:B------:R-:W-:-:S04]  /*97a0*/  UISETP.NE.U32.AND UP2, UPT, UR6, URZ, UPT ;  /* 0x000000ff0600728c */ /* 0x000fc8000bf45070 */
[----:B------:R-:W-:-:S09]  /*97b0*/  UISETP.NE.AND.EX UP2, UPT, UR7, URZ, UPT, UP2 ;  /* 0x000000ff0700728c */ /* 0x000fd2000bf45320 */
[----:B------:R-:W-:Y:S05]  /*97c0*/  BRA.U !UP2, `(.L_x_1439) ;  /* 0x000000010ac87547 */ /* 0x000fea000b800000 */
[-CC-:B------:R-:W-:Y:S01]  /*97d0*/  FFMA.FTZ R0, R13, R160.reuse, R161.reuse ;  /* 0x000000a00d007223 */ /* 0x180fe200000100a1 */
[----:B------:R-:W-:Y:S01]  /*97e0*/  LOP3.LUT P6, RZ, R19, 0xff0000, RZ, 0xc0, !PT ;  /* 0x00ff000013ff7812 */ /* 0x000fe200078cc0ff */
[----:B------:R-:W-:Y:S02]  /*97f0*/  FFMA.FTZ R5, R12, R160, R161 ;  /* 0x000000a00c057223 */ /* 0x000fe400000100a1 */
[----:B------:R-:W-:-:S04]  /*9800*/  FADD.FTZ R0, R11, -R0 ;  /* 0x800000000b007221 */ /* 0x000fc80000010000 */
[----:B012--5:R-:W-:-:S04]  /*9810*/  FMUL.FTZ R152, R207, R0 ;  /* 0x00000000cf987220 */ /* 0x027fc80000410000 */
[----:B------:R-:W-:-:S05]  /*9820*/  FMUL.FTZ R0, R152, UR14 ;  /* 0x0000000e98007c20 */ /* 0x000fca0008410000 */
[----:B------:R-:W-:Y:S02]  /*9830*/  FSEL R153, R0, RZ, P6 ;  /* 0x000000ff00997208 */ /* 0x000fe40003000000 */
[----:B------:R-:W-:Y:S02]  /*9840*/  LOP3.LUT P6, RZ, R18, 0xff0000, RZ, 0xc0, !PT ;  /* 0x00ff000012ff7812 */ /* 0x000fe400078cc0ff */
[----:B------:R-:W-:Y:S02]  /*9850*/  F2FP.BF16.F32.PACK_AB R153, R153, R152 ;  /* 0x000000989999723e */ /* 0x000fe400000010ff */
[----:B------:R-:W-:Y:S01]  /*9860*/  FSEL R154, R0, RZ, P6 ;  /* 0x000000ff009a7208 */ /* 0x000fe20003000000 */
[----:B------:R-:W-:Y:S01]  /*9870*/  FADD.FTZ R0, R10, -R5 ;  /* 0x800000050a007221 */ /* 0x000fe20000010000 */
[----:B------:R-:W-:-:S03]  /*9880*/  ISETP.GE.U32.AND P6, PT, R19, 0x1000000, PT ;  /* 0x010000001300780c */ /* 0x000fc60003fc6070 */
[----:B------:R-:W-:-:S04]  /*9890*/  FMUL.FTZ R157, R207, R0 ;  /* 0x00000000cf9d7220 */ /* 0x000fc80000410000 */
[----:B------:R-:W-:-:S05]  /*98a0*/  FMUL.FTZ R0, R157, UR14 ;  /* 0x0000000e9d007c20 */ /* 0x000fca0008410000 */
        /* <DEDUP_REMOVED lines=36> */
.L_x_1439:
[----:B------:R-:W-:Y:S01]  /*9af0*/  FFMA.FTZ R5, R16, R160, R161 ;  /* 0x000000a010057223 */ /* 0x000fe200000100a1 */
[----:B------:R-:W-:-:S03]  /*9b00*/  LOP3.LUT P6, RZ, R19, 0xff00, RZ, 0xc0, !PT ;  /* 0x0000ff0013ff7812 */ /* 0x000fc600078cc0ff */
[----:B------:R-:W-:-:S04]  /*9b10*/  FADD.FTZ R0, R14, -R5 ;  /* 0x800000050e007221 */ /* 0x000fc80000010000 */
[----:B-----5:R-:W-:-:S04]  /*9b20*/  FMUL.FTZ R0, R207, R0 ;  /* 0x00000000cf007220 */ /* 0x020fc80000410000 */
[----:B------:R-:W-:-:S05]  /*9b30*/  FMUL.FTZ R0, R0, UR14 ;  /* 0x0000000e00007c20 */ /* 0x000fca0008410000 */
[----:B------:R-:W-:Y:S02]  /*9b40*/  FSEL R4, R0, RZ, P6 ;  /* 0x000000ff00047208 */ /* 0x000fe40003000000 */
[----:B------:R-:W-:-:S04]  /*9b50*/  LOP3.LUT P6, RZ, R18, 0xff00, RZ, 0xc0, !PT ;  /* 0x0000ff0012ff7812 */ /* 0x000fc800078cc0ff */
[----:B012---:R-:W-:Y:S01]  /*9b60*/  FSEL R153, R0, RZ, P6 ;  /* 0x000000ff00997208 */ /* 0x007fe20003000000 */
        /* <DEDUP_REMOVED lines=37> */
.L_x_1435:
        /* <DEDUP_REMOVED lines=8> */
[----:B------:R-:W-:Y:S01]  /*9e40*/  FFMA.FTZ R9, R16, R160, R161 ;  /* 0x000000a010097223 */ /* 0x000fe200000100a1 */
[----:B012---:R-:W-:Y:S01]  /*9e50*/  IMAD.MOV.U32 R153, RZ, RZ, R199 ;  /* 0x000000ffff997224 */ /* 0x007fe200078e00c7 */
[----:B------:R-:W-:Y:S01]  /*9e60*/  LOP3.LUT P6, RZ, R19, 0xff, RZ, 0xc0, !PT ;  /* 0x000000ff13ff7812 */ /* 0x000fe200078cc0ff */
[----:B------:R-:W-:Y:S02]  /*9e70*/  IMAD.U32 R8, R7, 0x10000, RZ ;  /* 0x0001000007087824 */ /* 0x000fe400078e00ff */
[----:B------:R-:W-:Y:S01]  /*9e80*/  FADD.FTZ R6, R15, -R6 ;  /* 0x800000060f067221 */ /* 0x000fe20000010000 */
[----:B------:R-:W-:-:S03]  /*9e90*/  IMAD.U32 R154, R153, 0x10000, RZ ;  /* 0x00010000999a7824 */ /* 0x000fc600078e00ff */
[----:B-----5:R-:W-:Y:S01]  /*9ea0*/  FFMA.FTZ R6, R207, R6, R8 ;  /* 0x00000006cf067223 */ /* 0x020fe20000010008 */
[----:B------:R-:W-:-:S03]  /*9eb0*/  SHF.R.U64 R8, R198, 0x10, R199 ;  /* 0x00000010c6087819 */ /* 0x000fc600000012c7 */
[----:B------:R-:W-:Y:S02]  /*9ec0*/  FMUL.FTZ R7, R6, UR14 ;  /* 0x0000000e06077c20 */ /* 0x000fe40008410000 */
[----:B------:R-:W-:Y:S02]  /*9ed0*/  IMAD.U32 R152, R8, 0x10000, RZ ;  /* 0x0001000008987824 */ /* 0x000fe400078e00ff */
[----:B------:R-:W-:Y:S01]  /*9ee0*/  FADD.FTZ R8, R14, -R9 ;  /* 0x800000090e087221 */ /* 0x000fe20000010000 */
[----:B------:R-:W-:-:S03]  /*9ef0*/  FSEL R7, R7, RZ, P6 ;  /* 0x000000ff07077208 */ /* 0x000fc60003000000 */
[----:B------:R-:W-:Y:S01]  /*9f00*/  FFMA.FTZ R8, R207, R8, R152 ;  /* 0x00000008cf087223 */ /* 0x000fe20000010098 */
[-CC-:B------:R-:W-:Y:S01]  /*9f10*/  FFMA.FTZ R152, R13, R160.reuse, R161.reuse ;  /* 0x000000a00d987223 */ /* 0x180fe200000100a1 */
[----:B------:R-:W-:Y:S01]  /*9f20*/  FFMA.FTZ R161, R12, R160, R161 ;  /* 0x000000a00ca17223 */ /* 0x000fe200000100a1 */
[----:B------:R-:W-:Y:S01]  /*9f30*/  LOP3.LUT P6, RZ, R19, 0xff00, RZ, 0xc0, !PT ;  /* 0x0000ff0013ff7812 */ /* 0x000fe200078cc0ff */
        /* <DEDUP_REMOVED lines=16> */
[----:B------:R-:W-:Y:S02]  /*a040*/  PRMT R9, R7, 0x7610, R9 ;  /* 0x0000761007097816 */ /* 0x000fe40000000009 */
        /* <DEDUP_REMOVED lines=8> */
.L_x_1441:
[----:B012---:R-:W-:Y:S02]  /*a0d0*/  IMAD.MOV.U32 R153, RZ, RZ, R198 ;  /* 0x000000ffff997224 */ /* 0x007fe400078e00c6 */
[-CC-:B------:R-:W-:Y:S01]  /*a0e0*/  FFMA.FTZ R152, R17, R160.reuse, R161.reuse ;  /* 0x000000a011987223 */ /* 0x180fe200000100a1 */
[----:B------:R-:W-:Y:S01]  /*a0f0*/  LOP3.LUT P6, RZ, R19, 0xff, RZ, 0xc0, !PT ;  /* 0x000000ff13ff7812 */ /* 0x000fe200078cc0ff */
[-CC-:B------:R-:W-:Y:S01]  /*a100*/  FFMA.FTZ R155, R12, R160.reuse, R161.reuse ;  /* 0x000000a00c9b7223 */ /* 0x180fe200000100a1 */
[----:B------:R-:W-:Y:S02]  /*a110*/  IMAD.U32 R154, R153, 0x10000, RZ ;  /* 0x00010000999a7824 */ /* 0x000fe400078e00ff */
[----:B------:R-:W-:Y:S01]  /*a120*/  FADD.FTZ R152, R15, -R152 ;  /* 0x800000980f987221 */ /* 0x000fe20000010000 */
[-CC-:B------:R-:W-:Y:S01]  /*a130*/  FFMA.FTZ R153, R16, R160.reuse, R161.reuse ;  /* 0x000000a010997223 */ /* 0x180fe200000100a1 */
[----:B------:R-:W-:Y:S02]  /*a140*/  FFMA.FTZ R160, R13, R160, R161 ;  /* 0x000000a00da07223 */ /* 0x000fe400000100a1 */
[----:B-----5:R-:W-:Y:S01]  /*a150*/  FFMA.FTZ R152, R207, R152, R154 ;  /* 0x00000098cf987223 */ /* 0x020fe2000001009a */
[----:B------:R-:W-:Y:S01]  /*a160*/  SHF.R.U64 R154, R198, 0x10, R199 ;  /* 0x00000010c69a7819 */ /* 0x000fe200000012c7 */
[----:B------:R-:W-:-:S02]  /*a170*/  FADD.FTZ R160, R11, -R160 ;  /* 0x800000a00ba07221 */ /* 0x000fc40000010000 */
[----:B------:R-:W-:Y:S02]  /*a180*/  FMUL.FTZ R152, R152, UR14 ;  /* 0x0000000e98987c20 */ /* 0x000fe40008410000 */
[----:B------:R-:W-:Y:S02]  /*a190*/  IMAD.U32 R156, R154, 0x10000, RZ ;  /* 0x000100009a9c7824 */ /* 0x000fe400078e00ff */
[----:B------:R-:W-:Y:S01]  /*a1a0*/  FADD.FTZ R154, R14, -R153 ;  /* 0x800000990e9a7221 */ /* 0x000fe20000010000 */
[----:B------:R-:W-:-:S03]  /*a1b0*/  FSEL R152, R152, RZ, P6 ;  /* 0x000000ff98987208 */ /* 0x000fc60003000000 */
[----:B------:R-:W-:Y:S01]  /*a1c0*/  FFMA.FTZ R154, R207, R154, R156 ;  /* 0x0000009acf9a7223 */ /* 0x000fe2000001009c */
[----:B------:R-:W-:-:S03]  /*a1d0*/  LOP3.LUT P6, RZ, R19, 0xff00, RZ, 0xc0, !PT ;  /* 0x0000ff0013ff7812 */ /* 0x000fc600078cc0ff */
        /* <DEDUP_REMOVED lines=21> */
.L_x_1440:
        /* <DEDUP_REMOVED lines=38> */
.L_x_1442:
[----:B012---:R-:W-:Y:S01]  /*a590*/  FFMA.FTZ R153, R12, R160, R161 ;  /* 0x000000a00c997223 */ /* 0x007fe200000100a1 */
[----:B------:R-:W-:-:S03]  /*a5a0*/  ISETP.GE.U32.AND P6, PT, R19, 0x1000000, PT ;  /* 0x010000001300780c */ /* 0x000fc60003fc6070 */
[----:B------:R-:W-:Y:S01]  /*a5b0*/  FADD.FTZ R152, R10, -R153 ;  /* 0x800000990a987221 */ /* 0x000fe20000010000 */
[----:B------:R-:W-:-:S03]  /*a5c0*/  FFMA.FTZ R153, R16, R160, R161 ;  /* 0x000000a010997223 */ /* 0x000fc600000100a1 */
[----:B-----5:R-:W-:Y:S01]  /*a5d0*/  FMUL.FTZ R152, R207, R152 ;  /* 0x00000098cf987220 */ /* 0x020fe20000410000 */
[----:B------:R-:W-:-:S03]  /*a5e0*/  FADD.FTZ R154, R14, -R153 ;  /* 0x800000990e9a7221 */ /* 0x000fc60000010000 */
[----:B------:R-:W-:Y:S01]  /*a5f0*/  FMUL.FTZ R152, R152, UR14 ;  /* 0x0000000e98987c20 */ /* 0x000fe20008410000 */
[----:B------:R-:W-:-:S04]  /*a600*/  FMUL.FTZ R154, R207, R154 ;  /* 0x0000009acf9a7220 */ /* 0x000fc80000410000 */
[----:B------:R-:W-:Y:S01]  /*a610*/  FSEL R155, R152, RZ, P6 ;  /* 0x000000ff989b7208 */ /* 0x000fe20003000000 */
[-CC-:B------:R-:W-:Y:S01]  /*a620*/  FFMA.FTZ R152, R17, R160.reuse, R161.reuse ;  /* 0x000000a011987223 */ /* 0x180fe200000100a1 */
[----:B------:R-:W-:Y:S01]  /*a630*/  FFMA.FTZ R160, R13, R160, R161 ;  /* 0x000000a00da07223 */ /* 0x000fe200000100a1 */
[----:B------:R-:W-:Y:S01]  /*a640*/  LOP3.LUT P6, RZ, R19, 0xff, RZ, 0xc0, !PT ;  /* 0x000000ff13ff7812 */ /* 0x000fe200078cc0ff */
[----:B------:R-:W-:Y:S01]  /*a650*/  FMUL.FTZ R154, R154, UR14 ;  /* 0x0000000e9a9a7c20 */ /* 0x000fe20008410000 */
[----:B------:R-:W-:Y:S01]  /*a660*/  FADD.FTZ R152, R15, -R152 ;  /* 0x800000980f987221 */ /* 0x000fe20000010000 */
[----:B------:R-:W-:-:S03]  /*a670*/  FADD.FTZ R160, R11, -R160 ;  /* 0x800000a00ba07221 */ /* 0x000fc60000010000 */
[C---:B------:R-:W-:Y:S01]  /*a680*/  FMUL.FTZ R152, R207.reuse, R152 ;  /* 0x00000098cf987220 */ /* 0x040fe20000410000 */
[----:B------:R-:W-:-:S03]  /*a690*/  FMUL.FTZ R160, R207, R160 ;  /* 0x000000a0cfa07220 */ /* 0x000fc60000410000 */
[----:B------:R-:W-:Y:S01]  /*a6a0*/  FMUL.FTZ R152, R152, UR14 ;  /* 0x0000000e98987c20 */ /* 0x000fe20008410000 */
[----:B------:R-:W-:-:S04]  /*a6b0*/  FMUL.FTZ R160, R160, UR14 ;  /* 0x0000000ea0a07c20 */ /* 0x000fc80008410000 */
        /* <DEDUP_REMOVED lines=9> */
[C---:B------:R-:W-:Y:S02]  /*a750*/  PRMT R157, R160.reuse, 0x7632, R157 ;  /* 0x00007632a09d7816 */ /* 0x040fe4000000009d */
[----:B------:R-:W-:-:S07]  /*a760*/  PRMT R154, R160, 0x7610, R154 ;  /* 0x00007610a09a7816 */ /* 0x000fce000000009a */
.L_x_1438:
        /* <DEDUP_REMOVED lines=16> */
.L_x_1443:
        /* <DEDUP_REMOVED lines=10> */
.L_x_1434:
[----:B------:R-:W-:Y:S05]  /*a910*/  BSYNC.RECONVERGENT B0 ;  /* 0x0000000000007941 */ /* 0x000fea0003800200 */
.L_x_1433:
[----:B------:R-:W-:Y:S01]  /*a920*/  ISETP.NE.AND P6, PT, R162, RZ, PT ;  /* 0x000000ffa200720c */ /* 0x000fe20003fc5270 */
[----:B------:R-:W-:-:S12]  /*a930*/  UPLOP3.LUT UP1, UPT, UPT, UPT, UP1, 0x40, 0x4 ;  /* 0x000000000004789c */ /* 0x000fd80003f2e810 */
[----:B------:R-:W-:Y:S05]  /*a940*/  @!P6 BRA `(.L_x_1444) ;  /* 0xffffff5c00e8e947 */ /* 0x000fea000383ffff */
.L_x_1372:
[----:B------:R-:W0:Y:S01]  /*a950*/  S2UR UR4, SR_CTAID.X ;  /* 0x00000000000479c3 */ /* 0x000e220000002500 */
[----:B------:R-:W-:Y:S01]  /*a960*/  BSSY.RECONVERGENT B0, `(.L_x_1445) ;  /* 0x0000011000007945 */ /* 0x000fe20003800200 */
[----:B0-----:R-:W-:-:S05]  /*a970*/  IMAD R211, R211, UR4, RZ ;  /* 0x00000004d3d37c24 */ /* 0x001fca000f8e02ff */
[----:B------:R-:W-:Y:S01]  /*a980*/  LEA.HI R211, R211, R212, RZ, 0x1e ;  /* 0x000000d4d3d37211 */ /* 0x000fe200078ff0ff */
[----:B------:R-:W-:Y:S06]  /*a990*/  @!P0 BRA `(.L_x_1446) ;  /* 0x0000000000348947 */ /* 0x000fec0003800000 */
[----:B------:R-:W0:Y:S08]  /*a9a0*/  LDC.64 R2, c[0x0][0x440] ;  /* 0x00011000ff027b82 */ /* 0x000e300000000a00 */
[----:B------:R-:W1:Y:S08]  /*a9b0*/  LDC.64 R4, c[0x0][0x448] ;  /* 0x00011200ff047b82 */ /* 0x000e700000000a00 */
        /* <DEDUP_REMOVED lines=11> */
.L_x_1446:
[----:B------:R-:W-:Y:S05]  /*aa70*/  BSYNC.RECONVERGENT B0 ;  /* 0x0000000000007941 */ /* 0x000fea0003800200 */
.L_x_1445:
[----:B------:R-:W-:Y:S04]  /*aa80*/  BSSY.RECONVERGENT B0, `(.L_x_1447) ;  /* 0x000000f000007945 */ /* 0x000fe80003800200 */
[----:B------:R-:W-:Y:S05]  /*aa90*/  @!P1 BRA `(.L_x_1448) ;  /* 0x0000000000349947 */ /* 0x000fea0003800000 */
[----:B0-----:R-:W0:Y:S08]  /*aaa0*/  LDC.64 R2, c[0x0][0x440] ;  /* 0x00011000ff027b82 */ /* 0x001e300000000a00 */
        /* <DEDUP_REMOVED lines=12> */
.L_x_1448:
[----:B------:R-:W-:Y:S05]  /*ab70*/  BSYNC.RECONVERGENT B0 ;  /* 0x0000000000007941 */ /* 0x000fea0003800200 */
.L_x_1447:
        /* <DEDUP_REMOVED lines=15> */
.L_x_1450:
[----:B------:R-:W-:Y:S05]  /*ac70*/  BSYNC.RECONVERGENT B0 ;  /* 0x0000000000007941 */ /* 0x000fea0003800200 */
.L_x_1449:
        /* <DEDUP_REMOVED lines=15> */
.L_x_1452:
[----:B------:R-:W-:Y:S05]  /*ad70*/  BSYNC.RECONVERGENT B0 ;  /* 0x0000000000007941 */ /* 0x000fea0003800200 */
.L_x_1451:
[----:B------:R-:W-:Y:S05]  /*ad80*/  @!P4 EXIT ;  /* 0x000000000000c94d */ /* 0x000fea0003800000 */
[----:B0-----:R-:W0:Y:S08]  /*ad90*/  LDC.64 R2, c[0x0][0x440] ;  /* 0x00011000ff027b82 */ /* 0x001e300000000a00 */
[----:B------:R-:W1:Y:S08]  /*ada0*/  LDC.64 R4, c[0x0][0x448] ;  /* 0x00011200ff047b82 */ /* 0x000e700000000a00 */
        /* <DEDUP_REMOVED lines=11> */
.L_x_1453:
        /* <DEDUP_REMOVED lines=10> */
.L_x_5400:


//--------------------- .text._ZN10layer_norm31ln_parallel_residual_bwd_kernelINS_13Kernel_traitsIf13__nv_bfloat16S2_S2_fjLj5120ELj1ELj1ELj8ELj8ENS_18Kernel_traits_baseILj5120EfS2_S2_S2_fjLj256EEEEELb1ELb0ELb1EEEvNS_9BwdParamsE --------------------------
	.section	.text._ZN10layer_norm31ln_parallel_residual_bwd_kernelINS_13Kernel_traitsIf13__nv_bfloat16S2_S2_fjLj5120ELj1ELj1ELj8ELj8ENS_18Kernel_traits_baseILj5120EfS2_S2_S2_fjLj256EEEEELb1ELb0ELb1EEEvNS_9BwdParamsE,"ax",@progbits
	.align	128
        .global         _ZN10layer_norm31ln_parallel_residual_bwd_kernelINS_13Kernel_traitsIf13__nv_bfloat16S2_S2_fjLj5120ELj1ELj1ELj8ELj8ENS_18Kernel_traits_baseILj5120EfS2_S2_S2_fjLj256EEEEELb1ELb0ELb1EEEvNS_9BwdParamsE
        .type           _ZN10layer_norm31ln_parallel_residual_bwd_kernelINS_13Kernel_traitsIf13__nv_bfloat16S2_S2_fjLj5120ELj1ELj1ELj8ELj8ENS_18Kernel_traits_baseILj5120EfS2_S2_S2_fjLj256EEEEELb1ELb0ELb1EEEvNS_9BwdParamsE,@function
        .size           _ZN10layer_norm31ln_parallel_residual_bwd_kernelINS_13Kernel_traitsIf13__nv_bfloat16S2_S2_fjLj5120ELj1ELj1ELj8ELj8ENS_18Kernel_traits_baseILj5120EfS2_S2_S2_fjLj256EEEEELb1ELb0ELb1EEEvNS_9BwdParamsE,(.L_x_5401 - _ZN10layer_norm31ln_parallel_residual_bwd_kernelINS_13Kernel_traitsIf13__nv_bfloat16S2_S2_fjLj5120ELj1ELj1ELj8ELj8ENS_18Kernel_traits_baseILj5120EfS2_S2_S2_fjLj256EEEEELb1ELb0ELb1EEEvNS_9BwdParamsE)
        .other          _ZN10layer_norm31ln_parallel_residual_bwd_kernelINS_13Kernel_traitsIf13__nv_bfloat16S2_S2_fjLj5120ELj1ELj1ELj8ELj8ENS_18Kernel_traits_baseILj5120EfS2_S2_S2_fjLj256EEEEELb1ELb0ELb1EEEvNS_9BwdParamsE,@"STO_CUDA_ENTRY STV_DEFAULT"
_ZN10layer_norm31ln_parallel_residual_bwd_kernelINS_13Kernel_traitsIf13__nv_bfloat16S2_S2_fjLj5120ELj1ELj1ELj8ELj8ENS_18Kernel_traits_baseILj5120EfS2_S2_S2_fjLj256EEEEELb1ELb0ELb1EEEvNS_9BwdParamsE:
.text._ZN10layer_norm31ln_parallel_residual_bwd_kernelINS_13Kernel_traitsIf13__nv_bfloat16S2_S2_fjLj5120ELj1ELj1ELj8ELj8ENS_18Kernel_traits_baseILj5120EfS2_S2_S2_fjLj256EEEEELb1ELb0ELb1EEEvNS_9BwdParamsE:
        /* <DEDUP_REMOVED lines=90> */
[----:B------:R-:W-:Y:S01]  /*05a0*/  CS2R R132, SRZ ;  /* 0x0000000000847805 */ /* 0x000fe2000001ff00 */
[----:B------:R-:W-:Y:S01]  /*05b0*/  IMAD.MOV.U32 R136, RZ, RZ, RZ ;  /* 0x000000ffff887224 */ /* 0x000fe200078e00ff */
[----:B------:R-:W-:Y:S01]  /*05c0*/  CS2R R12, SRZ ;  /* 0x00000000000c7805 */ /* 0x000fe2000001ff00 */
[----:B------:R-:W5:Y:S01]  /*05d0*/  LDG.E.128 R64, desc[UR10][R4.64+0x1000] ;  /* 0x0010000a04407981 */ /* 0x000f62000c1e1d00 */
[----:B------:R-:W-:Y:S02]  /*05e0*/  CS2R R10, SRZ ;  /* 0x00000000000a7805 */ /* 0x000fe4000001ff00 */
[----:B------:R-:W-:Y:S02]  /*05f0*/  CS2R R8, SRZ ;  /* 0x0000000000087805 */ /* 0x000fe4000001ff00 */
[----:B------:R-:W-:Y:S01]  /*0600*/  CS2R R6, SRZ ;  /* 0x0000000000067805 */ /* 0x000fe2000001ff00 */
[----:B------:R-:W5:Y:S01]  /*0610*/  LDG.E.128 R60, desc[UR10][R4.64+0x2000] ;  /* 0x0020000a043c7981 */ /* 0x000f62000c1e1d00 */
[----:B0-----:R-:W-:Y:S01]  /*0620*/  CS2R R2, SRZ ;  /* 0x0000000000027805 */ /* 0x001fe2000001ff00 */
[----:B------:R-:W-:Y:S01]  /*0630*/  IMAD.MOV.U32 R165, RZ, RZ, RZ ;  /* 0x000000ffffa57224 */ /* 0x000fe200078e00ff */
[----:B------:R-:W-:Y:S01]  /*0640*/  UPLOP3.LUT UP1, UPT, UPT, UPT, UPT, 0x40, 0x4 ;  /* 0x000000000004789c */ /* 0x000fe20003f2e870 */
[----:B------:R-:W5:Y:S01]  /*0650*/  LDG.E.128 R56, desc[UR10][R4.64+0x3000] ;  /* 0x0030000a04387981 */ /* 0x000f62000c1e1d00 */
[----:B------:R-:W0:Y:S03]  /*0660*/  LDCU UR6, c[0x0][0x408] ;  /* 0x00008100ff0677ac */ /* 0x000e260008000800 */
[----:B------:R1:W5:Y:S01]  /*0670*/  LDG.E.128 R52, desc[UR10][R4.64+0x4000] ;  /* 0x0040000a04347981 */ /* 0x000362000c1e1d00 */
[----:B------:R-:W2:Y:S01]  /*0680*/  LDCU UR13, c[0x0][0x388] ;  /* 0x00007100ff0d77ac */ /* 0x000ea20008000800 */
[----:B------:R-:W3:Y:S01]  /*0690*/  LDCU.U8 UR12, c[0x0][0x410] ;  /* 0x00008200ff0c77ac */ /* 0x000ee20008000000 */
[----:B------:R-:W4:Y:S01]  /*06a0*/  LDCU UR18, c[0x0][0x400] ;  /* 0x00008000ff1277ac */ /* 0x000f220008000800 */
[----:B-1----:R-:W-:Y:S01]  /*06b0*/  CS2R R4, SRZ ;  /* 0x0000000000047805 */ /* 0x002fe2000001ff00 */
[----:B------:R-:W1:Y:S01]  /*06c0*/  LDCU.64 UR8, c[0x0][0x478] ;  /* 0x00008f00ff0877ac */ /* 0x000e620008000a00 */
[----:B------:R-:W0:Y:S01]  /*06d0*/  LDCU.64 UR14, c[0x0][0x438] ;  /* 0x00008700ff0e77ac */ /* 0x000e220008000a00 */
[----:B------:R-:W0:Y:S04]  /*06e0*/  LDCU.64 UR16, c[0x0][0x470] ;  /* 0x00008e00ff1077ac */ /* 0x000e280008000a00 */
.L_x_1507:
[----:B-12---:R-:W3:Y:S01]  /*06f0*/  LDC.64 R92, c[0x0][0x3a8] ;  /* 0x0000ea00ff5c7b82 */ /* 0x006ee20000000a00 */
[----:B--2---:R-:W-:-:S05]  /*0700*/  IMAD R0, R164, UR13, RZ ;  /* 0x0000000da4007c24 */ /* 0x004fca000f8e02ff */
[----:B------:R-:W-:Y:S02]  /*0710*/  SHF.R.S32.HI R95, RZ, 0x1f, R0 ;  /* 0x0000001fff5f7819 */ /* 0x000fe40000011400 */
[----:B------:R-:W2:Y:S02]  /*0720*/  LDC.64 R106, c[0x0][0x430] ;  /* 0x00010c00ff6a7b82 */ /* 0x000ea40000000a00 */
[----:B------:R-:W-:-:S04]  /*0730*/  LEA.HI R95, R95, R0, RZ, 0x2 ;  /* 0x000000005f5f7211 */ /* 0x000fc800078f10ff */
[----:B------:R-:W-:Y:S02]  /*0740*/  LEA.HI.SX32 R147, R95, R160, 0x1e ;  /* 0x000000a05f937211 */ /* 0x000fe400078ff2ff */
[----:B------:R-:W4:Y:S02]  /*0750*/  LDC.64 R102, c[0x0][0x428] ;  /* 0x00010a00ff667b82 */ /* 0x000f240000000a00 */
[----:B------:R-:W-:-:S06]  /*0760*/  IADD3 R144, PT, PT, R147, 0x300, RZ ;  /* 0x0000030093907810 */ /* 0x000fcc0007ffe0ff */
[----:B------:R-:W1:Y:S01]  /*0770*/  LDC.64 R182, c[0x0][0x3c0] ;  /* 0x0000f000ffb67b82 */ /* 0x000e620000000a00 */
[----:B------:R-:W-:Y:S02]  /*0780*/  VIADD R145, R147, 0x200 ;  /* 0x0000020093917836 */ /* 0x000fe40000000000 */
[----:B0--3--:R-:W-:-:S04]  /*0790*/  IMAD.WIDE.U32 R96, R144, 0x8, R92 ;  /* 0x0000000890607825 */ /* 0x009fc800078e005c */
[----:B------:R-:W-:Y:S02]  /*07a0*/  VIADD R146, R147, 0x100 ;  /* 0x0000010093927836 */ /* 0x000fe40000000000 */
[--C-:B--2---:R-:W-:Y:S01]  /*07b0*/  IMAD.WIDE.U32 R98, R144, 0x8, R106.reuse ;  /* 0x0000000890627825 */ /* 0x104fe200078e006a */
[----:B------:R-:W2:Y:S03]  /*07c0*/  LDG.E.64 R96, desc[UR10][R96.64] ;  /* 0x0000000a60607981 */ /* 0x000ea6000c1e1b00 */
[----:B------:R-:W-:Y:S02]  /*07d0*/  IMAD.WIDE.U32 R100, R145, 0x8, R106 ;  /* 0x0000000891647825 */ /* 0x000fe400078e006a */
[----:B------:R-:W3:Y:S02]  /*07e0*/  LDG.E.64 R98, desc[UR10][R98.64] ;  /* 0x0000000a62627981 */ /* 0x000ee4000c1e1b00 */
[----:B----4-:R-:W-:-:S02]  /*07f0*/  IMAD.WIDE.U32 R178, R147, 0x8, R102 ;  /* 0x0000000893b27825 */ /* 0x010fc400078e0066 */
[----:B------:R-:W4:Y:S02]  /*0800*/  LDG.E.64 R100, desc[UR10][R100.64] ;  /* 0x0000000a64647981 */ /* 0x000f24000c1e1b00 */
[----:B------:R-:W-:Y:S02]  /*0810*/  IMAD.WIDE.U32 R94, R144, 0x8, R102 ;  /* 0x00000008905e7825 */ /* 0x000fe400078e0066 */
[----:B------:R-:W4:Y:S02]  /*0820*/  LDG.E.64 R178, desc[UR10][R178.64] ;  /* 0x0000000ab2b27981 */ /* 0x000f24000c1e1b00 */
[C---:B------:R-:W-:Y:S02]  /*0830*/  VIADD R143, R147.reuse, 0x400 ;  /* 0x00000400938f7836 */ /* 0x040fe40000000000 */
[--C-:B------:R-:W-:Y:S01]  /*0840*/  IMAD.WIDE.U32 R180, R147, 0x8, R92.reuse ;  /* 0x0000000893b47825 */ /* 0x100fe200078e005c */
[----:B------:R-:W4:Y:S03]  /*0850*/  LDG.E.64 R94, desc[UR10][R94.64] ;  /* 0x0000000a5e5e7981 */ /* 0x000f26000c1e1b00 */
[----:B------:R-:W-:-:S02]  /*0860*/  IMAD.WIDE.U32 R174, R146, 0x8, R92 ;  /* 0x0000000892ae7825 */ /* 0x000fc400078e005c */
[----:B------:R-:W4:Y:S02]  /*0870*/  LDG.E.64 R180, desc[UR10][R180.64] ;  /* 0x0000000ab4b47981 */ /* 0x000f24000c1e1b00 */
[----:B------:R-:W-:Y:S02]  /*0880*/  IMAD.WIDE.U32 R158, R145, 0x8, R92 ;  /* 0x00000008919e7825 */ /* 0x000fe400078e005c */
[----:B------:R-:W4:Y:S02]  /*0890*/  LDG.E.64 R174, desc[UR10][R174.64] ;  /* 0x0000000aaeae7981 */ /* 0x000f24000c1e1b00 */
[----:B------:R-:W-:Y:S02]  /*08a0*/  IMAD.WIDE.U32 R176, R147, 0x8, R106 ;  /* 0x0000000893b07825 */ /* 0x000fe400078e006a */
[----:B------:R-:W4:Y:S02]  /*08b0*/  LDG.E.64 R158, desc[UR10][R158.64] ;  /* 0x0000000a9e9e7981 */ /* 0x000f24000c1e1b00 */
        /* <DEDUP_REMOVED lines=8> */
[C---:B------:R-:W-:Y:S02]  /*0940*/  IMAD.WIDE.U32 R102, R143.reuse, 0x8, R102 ;  /* 0x000000088f667825 */ /* 0x040fe400078e0066 */
[----:B------:R-:W4:Y:S02]  /*0950*/  LDG.E.64 R92, desc[UR10][R92.64] ;  /* 0x0000000a5c5c7981 */ /* 0x000f24000c1e1b00 */
[----:B------:R-:W-:Y:S02]  /*0960*/  IMAD.WIDE.U32 R106, R143, 0x8, R106 ;  /* 0x000000088f6a7825 */ /* 0x000fe400078e006a */
[----:B------:R-:W4:Y:S02]  /*0970*/  LDG.E.64 R102, desc[UR10][R102.64] ;  /* 0x0000000a66667981 */ /* 0x000f24000c1e1b00 */
[----:B-1----:R-:W-:-:S02]  /*0980*/  IMAD.WIDE R204, R164, 0x4, R182 ;  /* 0x00000004a4cc7825 */ /* 0x002fc400078e02b6 */
[----:B------:R-:W1:Y:S01]  /*0990*/  LDC.64 R182, c[0x0][0x3c8] ;  /* 0x0000f200ffb67b82 */ /* 0x000e620000000a00 */
[----:B------:R-:W4:Y:S04]  /*09a0*/  LDG.E.64 R106, desc[UR10][R106.64] ;  /* 0x0000000a6a6a7981 */ /* 0x000f28000c1e1b00 */
[----:B------:R-:W4:Y:S01]  /*09b0*/  LDG.E R204, desc[UR10][R204.64] ;  /* 0x0000000acccc7981 */ /* 0x000f22000c1e1900 */
[----:B-1----:R-:W-:-:S05]  /*09c0*/  IMAD.WIDE R182, R164, 0x4, R182 ;  /* 0x00000004a4b67825 */ /* 0x002fca00078e02b6 */
[----:B------:R1:W4:Y:S01]  /*09d0*/  LDG.E R142, desc[UR10][R182.64] ;  /* 0x0000000ab68e7981 */ /* 0x000322000c1e1900 */
[----:B0-----:R-:W-:Y:S02]  /*09e0*/  ISETP.NE.U32.AND P1, PT, RZ, UR16, PT ;  /* 0x00000010ff007c0c */ /* 0x001fe4000bf25070 */
[----:B------:R-:W-:Y:S02]  /*09f0*/  ISETP.NE.U32.AND P0, PT, RZ, UR14, PT ;  /* 0x0000000eff007c0c */ /* 0x000fe4000bf05070 */
[----:B------:R-:W-:Y:S02]  /*0a00*/  ISETP.NE.AND.EX P1, PT, RZ, UR17, PT, P1 ;  /* 0x00000011ff007c0c */ /* 0x000fe4000bf25310 */
[----:B------:R-:W-:Y:S02]  /*0a10*/  ISETP.NE.AND.EX P0, PT, RZ, UR15, PT, P0 ;  /* 0x0000000fff007c0c */ /* 0x000fe4000bf05300 */
[----:B------:R-:W-:Y:S01]  /*0a20*/  ISETP.NE.AND P3, PT, RZ, UR12, PT ;  /* 0x0000000cff007c0c */ /* 0x000fe2000bf65270 */
[----:B--2---:R-:W-:Y:S01]  /*0a30*/  IMAD.MOV.U32 R220, RZ, RZ, R96 ;  /* 0x000000ffffdc7224 */ /* 0x004fe200078e0060 */
[--C-:B------:R-:W-:Y:S01]  /*0a40*/  SHF.R.U64 R209, R96, 0x10, R97.reuse ;  /* 0x0000001060d17819 */ /* 0x100fe20000001261 */
[--C-:B------:R-:W-:Y:S01]  /*0a50*/  IMAD.MOV.U32 R211, RZ, RZ, R97.reuse ;  /* 0x000000ffffd37224 */ /* 0x100fe200078e0061 */
[----:B------:R-:W-:-:S05]  /*0a60*/  SHF.R.U32.HI R213, RZ, 0x10, R97 ;  /* 0x00000010ffd57819 */ /* 0x000fca0000011661 */
[----:B------:R-:W0:Y:S01]  /*0a70*/  @P1 LDC.64 R96, c[0x0][0x3b8] ;  /* 0x0000ee00ff601b82 */ /* 0x000e220000000a00 */
[----:B---3--:R-:W-:Y:S01]  /*0a80*/  MOV R186, R98 ;  /* 0x0000006200ba7202 */ /* 0x008fe20000000f00 */
[--C-:B------:R-:W-:Y:S01]  /*0a90*/  IMAD.MOV.U32 R223, RZ, RZ, R99.reuse ;  /* 0x000000ffffdf7224 */ /* 0x100fe200078e0063 */
[--C-:B------:R-:W-:Y:S02]  /*0aa0*/  SHF.R.U64 R226, R98, 0x10, R99.reuse ;  /* 0x0000001062e27819 */ /* 0x100fe40000001263 */
[----:B------:R-:W-:Y:S01]  /*0ab0*/  SHF.R.U32.HI R228, RZ, 0x10, R99 ;  /* 0x00000010ffe47819 */ /* 0x000fe20000011663 */
[----:B----4-:R-:W-:Y:S02]  /*0ac0*/  IMAD.MOV.U32 R187, RZ, RZ, R101 ;  /* 0x000000ffffbb7224 */ /* 0x010fe400078e0065 */
[----:B------:R-:W2:Y:S01]  /*0ad0*/  @P0 LDC.64 R98, c[0x0][0x438] ;  /* 0x00010e00ff620b82 */ /* 0x000ea20000000a00 */
[--C-:B------:R-:W-:Y:S01]  /*0ae0*/  SHF.R.U64 R236, R178, 0x10, R179.reuse ;  /* 0x00000010b2ec7819 */ /* 0x100fe200000012b3 */
[--C-:B------:R-:W-:Y:S01]  /*0af0*/  IMAD.MOV.U32 R237, RZ, RZ, R179.reuse ;  /* 0x000000ffffed7224 */ /* 0x100fe200078e00b3 */
[----:B------:R-:W-:-:S02]  /*0b00*/  SHF.R.U32.HI R230, RZ, 0x10, R179 ;  /* 0x00000010ffe67819 */ /* 0x000fc400000116b3 */
[----:B------:R-:W-:Y:S01]  /*0b10*/  MOV R190, R100 ;  /* 0x0000006400be7202 */ /* 0x000fe20000000f00 */
[----:B------:R-:W-:Y:S01]  /*0b20*/  IMAD.MOV.U32 R188, RZ, RZ, R94 ;  /* 0x000000ffffbc7224 */ /* 0x000fe200078e005e */
[----:B------:R-:W-:Y:S01]  /*0b30*/  SHF.R.U64 R189, R100, 0x10, R101 ;  /* 0x0000001064bd7819 */ /* 0x000fe20000001265 */
[----:B------:R-:W-:Y:S01]  /*0b40*/  IMAD.MOV.U32 R179, RZ, RZ, R95 ;  /* 0x000000ffffb37224 */ /* 0x000fe200078e005f */
[----:B------:R-:W-:Y:S02]  /*0b50*/  SHF.R.U32.HI R185, RZ, 0x10, R101 ;  /* 0x00000010ffb97819 */ /* 0x000fe40000011665 */
[--C-:B-1----:R-:W-:Y:S01]  /*0b60*/  SHF.R.U64 R183, R94, 0x10, R95.reuse ;  /* 0x000000105eb77819 */ /* 0x102fe2000000125f */
[----:B------:R-:W1:Y:S01]  /*0b70*/  @P1 LDC.64 R100, c[0x0][0x3b8] ;  /* 0x0000ee00ff641b82 */ /* 0x000e620000000a00 */
[----:B------:R-:W-:Y:S01]  /*0b80*/  SHF.R.U32.HI R224, RZ, 0x10, R95 ;  /* 0x00000010ffe07819 */ /* 0x000fe2000001165f */
[----:B------:R-:W-:Y:S02]  /*0b90*/  IMAD.MOV.U32 R214, RZ, RZ, R178 ;  /* 0x000000ffffd67224 */ /* 0x000fe400078e00b2 */
[----:B------:R-:W-:-:S04]  /*0ba0*/  IMAD.MOV.U32 R218, RZ, RZ, R158 ;  /* 0x000000ffffda7224 */ /* 0x000fc800078e009e */
[----:B------:R-:W3:Y:S01]  /*0bb0*/  @P0 LDC.64 R94, c[0x0][0x438] ;  /* 0x00010e00ff5e0b82 */ /* 0x000ee20000000a00 */
[--C-:B------:R-:W-:Y:S01]  /*0bc0*/  SHF.R.U64 R203, R158, 0x10, R159.reuse ;  /* 0x000000109ecb7819 */ /* 0x100fe2000000129f */
[--C-:B------:R-:W-:Y:S01]  /*0bd0*/  IMAD.MOV.U32 R205, RZ, RZ, R159.reuse ;  /* 0x000000ffffcd7224 */ /* 0x100fe200078e009f */
[----:B------:R-:W-:Y:S01]  /*0be0*/  SHF.R.U32.HI R207, RZ, 0x10, R159 ;  /* 0x00000010ffcf7819 */ /* 0x000fe2000001169f */
[--C-:B------:R-:W-:Y:S01]  /*0bf0*/  IMAD.MOV.U32 R233, RZ, RZ, R177.reuse ;  /* 0x000000ffffe97224 */ /* 0x100fe200078e00b1 */
[----:B------:R-:W-:Y:S02]  /*0c00*/  MOV R212, R176 ;  /* 0x000000b000d47202 */ /* 0x000fe40000000f00 */
[--C-:B------:R-:W-:Y:S01]  /*0c10*/  SHF.R.U64 R234, R176, 0x10, R177.reuse ;  /* 0x00000010b0ea7819 */ /* 0x100fe200000012b1 */
[----:B------:R-:W4:Y:S01]  /*0c20*/  @P0 LDC.64 R158, c[0x0][0x438] ;  /* 0x00010e00ff9e0b82 */ /* 0x000f220000000a00 */
[----:B------:R-:W-:Y:S01]  /*0c30*/  SHF.R.U32.HI R232, RZ, 0x10, R177 ;  /* 0x00000010ffe87819 */ /* 0x000fe200000116b1 */
[----:B------:R-:W-:Y:S01]  /*0c40*/  IMAD.MOV.U32 R215, RZ, RZ, R161 ;  /* 0x000000ffffd77224 */ /* 0x000fe200078e00a1 */
[----:B------:R-:W-:-:S02]  /*0c50*/  MOV R198, R160 ;  /* 0x000000a000c67202 */ /* 0x000fc40000000f00 */
[--C-:B------:R-:W-:Y:S02]  /*0c60*/  SHF.R.U64 R196, R160, 0x10, R161.reuse ;  /* 0x00000010a0c47819 */ /* 0x100fe400000012a1 */
[----:B------:R-:W-:Y:S01]  /*0c70*/  SHF.R.U32.HI R195, RZ, 0x10, R161 ;  /* 0x00000010ffc37819 */ /* 0x000fe200000116a1 */
[----:B------:R-:W-:Y:S01]  /*0c80*/  IMAD.MOV.U32 R194, RZ, RZ, R104 ;  /* 0x000000ffffc27224 */ /* 0x000fe200078e0068 */
        /* <DEDUP_REMOVED lines=8> */
[----:B------:R-:W-:Y:S01]  /*0d10*/  SHF.R.U32.HI R178, RZ, 0x10, R103 ;  /* 0x00000010ffb27819 */ /* 0x000fe20000011667 */
[----:B------:R-:W4:Y:S01]  /*0d20*/  @P1 LDC.64 R92, c[0x0][0x3b8] ;  /* 0x0000ee00ff5c1b82 */ /* 0x000f220000000a00 */
[--C-:B------:R-:W-:Y:S01]  /*0d30*/  SHF.R.U64 R192, R104, 0x10, R105.reuse ;  /* 0x0000001068c07819 */ /* 0x100fe20000001269 */
[--C-:B------:R-:W-:Y:S01]  /*0d40*/  IMAD.MOV.U32 R193, RZ, RZ, R105.reuse ;  /* 0x000000ffffc17224 */ /* 0x100fe200078e0069 */
[----:B------:R-:W-:Y:S01]  /*0d50*/  SHF.R.U32.HI R191, RZ, 0x10, R105 ;  /* 0x00000010ffbf7819 */ /* 0x000fe20000011669 */
[----:B------:R-:W-:-:S04]  /*0d60*/  IMAD.MOV.U32 R208, RZ, RZ, R180 ;  /* 0x000000ffffd07224 */ /* 0x000fc800078e00b4 */
[----:B------:R-:W4:Y:S01]  /*0d70*/  @P0 LDC.64 R102, c[0x0][0x438] ;  /* 0x00010e00ff660b82 */ /* 0x000f220000000a00 */
[--C-:B------:R-:W-:Y:S01]  /*0d80*/  SHF.R.U64 R210, R180, 0x10, R181.reuse ;  /* 0x00000010b4d27819 */ /* 0x100fe200000012b5 */
[--C-:B------:R-:W-:Y:S01]  /*0d90*/  IMAD.MOV.U32 R225, RZ, RZ, R181.reuse ;  /* 0x000000ffffe17224 */ /* 0x100fe200078e00b5 */
[----:B------:R-:W-:Y:S01]  /*0da0*/  SHF.R.U32.HI R206, RZ, 0x10, R181 ;  /* 0x00000010ffce7819 */ /* 0x000fe200000116b5 */
[----:B------:R-:W-:-:S04]  /*0db0*/  IMAD.MOV.U32 R202, RZ, RZ, R162 ;  /* 0x000000ffffca7224 */ /* 0x000fc800078e00a2 */
[----:B------:R-:W4:Y:S01]  /*0dc0*/  LDC.64 R104, c[0x0][0x3b0] ;  /* 0x0000ec00ff687b82 */ /* 0x000f220000000a00 */
[--C-:B------:R-:W-:Y:S01]  /*0dd0*/  SHF.R.U64 R229, R162, 0x10, R163.reuse ;  /* 0x00000010a2e57819 */ /* 0x100fe200000012a3 */
[--C-:B------:R-:W-:Y:S01]  /*0de0*/  IMAD.MOV.U32 R227, RZ, RZ, R163.reuse ;  /* 0x000000ffffe37224 */ /* 0x100fe200078e00a3 */
[----:B------:R-:W-:Y:S01]  /*0df0*/  SHF.R.U32.HI R200, RZ, 0x10, R163 ;  /* 0x00000010ffc87819 */ /* 0x000fe200000116a3 */
[----:B------:R-:W-:Y:S01]  /*0e00*/  IMAD.MOV.U32 R0, RZ, RZ, R106 ;  /* 0x000000ffff007224 */ /* 0x000fe200078e006a */
[--C-:B------:R-:W-:Y:S01]  /*0e10*/  SHF.R.U64 R180, R106, 0x10, R107.reuse ;  /* 0x000000106ab47819 */ /* 0x100fe2000000126b */
[--C-:B------:R-:W-:Y:S01]  /*0e20*/  IMAD.MOV.U32 R181, RZ, RZ, R107.reuse ;  /* 0x000000ffffb57224 */ /* 0x100fe200078e006b */
[----:B------:R-:W-:Y:S01]  /*0e30*/  SHF.R.U32.HI R182, RZ, 0x10, R107 ;  /* 0x00000010ffb67819 */ /* 0x000fe2000001166b */
[----:B------:R-:W4:Y:S08]  /*0e40*/  @P1 LDC.64 R162, c[0x0][0x3b8] ;  /* 0x0000ee00ffa21b82 */ /* 0x000f300000000a00 */
[----:B------:R-:W4:Y:S01]  /*0e50*/  @P1 LDC.64 R106, c[0x0][0x3b8] ;  /* 0x0000ee00ff6a1b82 */ /* 0x000f220000000a00 */
[----:B0-----:R-:W-:-:S04]  /*0e60*/  @P1 IMAD.WIDE.U32 R96, R146, 0x4, R96 ;  /* 0x0000000492601825 */ /* 0x001fc800078e0060 */
[C---:B--2---:R-:W-:Y:S01]  /*0e70*/  @P0 IMAD.WIDE.U32 R98, R145.reuse, 0x8, R98 ;  /* 0x0000000891620825 */ /* 0x044fe200078e0062 */
[----:B-----5:R0:W5:Y:S03]  /*0e80*/  @P1 LDG.E R140, desc[UR10][R96.64] ;  /* 0x0000000a608c1981 */ /* 0x020166000c1e1900 */
[----:B---3--:R-:W-:Y:S01]  /*0e90*/  @P0 IMAD.WIDE.U32 R94, R146, 0x8, R94 ;  /* 0x00000008925e0825 */ /* 0x008fe200078e005e */
[----:B------:R2:W5:Y:S03]  /*0ea0*/  @P0 LDG.E.64 R152, desc[UR10][R98.64] ;  /* 0x0000000a62980981 */ /* 0x000566000c1e1b00 */
[----:B-1----:R-:W-:Y:S01]  /*0eb0*/  @P1 IMAD.WIDE.U32 R238, R145, 0x4, R100 ;  /* 0x0000000491ee1825 */ /* 0x002fe200078e0064 */
[----:B------:R-:W-:Y:S01]  /*0ec0*/  SHF.R.U64 R197, R174, 0x10, R175 ;  /* 0x00000010aec57819 */ /* 0x000fe200000012af */
[----:B------:R-:W5:Y:S01]  /*0ed0*/  @P0 LDG.E.64 R150, desc[UR10][R94.64] ;  /* 0x0000000a5e960981 */ /* 0x000f62000c1e1b00 */
[----:B0-----:R-:W-:Y:S01]  /*0ee0*/  FSEL R96, R204, RZ, !P3 ;  /* 0x000000ffcc607208 */ /* 0x001fe20005800000 */
[----:B------:R-:W-:-:S02]  /*0ef0*/  IMAD.U32 R235, R212, 0x10000, RZ ;  /* 0x00010000d4eb7824 */ /* 0x000fc400078e00ff */
[----:B----4-:R-:W-:Y:S01]  /*0f00*/  @P0 IMAD.WIDE.U32 R158, R143, 0x8, R158 ;  /* 0x000000088f9e0825 */ /* 0x010fe200078e009e */
[----:B------:R-:W-:Y:S01]  /*0f10*/  SHF.R.U32.HI R201, RZ, 0x10, R175 ;  /* 0x00000010ffc97819 */ /* 0x000fe200000116af */
[----:B------:R-:W5:Y:S02]  /*0f20*/  @P1 LDG.E R139, desc[UR10][R238.64] ;  /* 0x0000000aee8b1981 */ /* 0x000f64000c1e1900 */
[----:B------:R-:W-:Y:S02]  /*0f30*/  IMAD.U32 R97, R208, 0x10000, RZ ;  /* 0x00010000d0617824 */ /* 0x000fe400078e00ff */
[----:B--2---:R-:W-:Y:S02]  /*0f40*/  IMAD.U32 R99, R210, 0x10000, RZ ;  /* 0x00010000d2637824 */ /* 0x004fe400078e00ff */
[----:B------:R-:W-:-:S04]  /*0f50*/  @P0 IMAD.WIDE.U32 R160, R147, 0x8, R160 ;  /* 0x0000000893a00825 */ /* 0x000fc800078e00a0 */
[----:B------:R-:W-:Y:S01]  /*0f60*/  FMUL.FTZ R251, R68, R235 ;  /* 0x000000eb44fb7220 */ /* 0x000fe20000410000 */
[----:B------:R-:W-:-:S04]  /*0f70*/  @P1 IMAD.WIDE.U32 R92, R143, 0x4, R92 ;  /* 0x000000048f5c1825 */ /* 0x000fc800078e005c */
[C---:B------:R-:W-:Y:S01]  /*0f80*/  FADD.FTZ R210, -R96.reuse, R97 ;  /* 0x0000006160d27221 */ /* 0x040fe20000010100 */
[----:B------:R-:W-:Y:S01]  /*0f90*/  FADD.FTZ R208, -R96, R99 ;  /* 0x0000006360d07221 */ /* 0x000fe20000010100 */
[----:B------:R0:W5:Y:S01]  /*0fa0*/  @P0 LDG.E.64 R156, desc[UR10][R158.64] ;  /* 0x0000000a9e9c0981 */ /* 0x000162000c1e1b00 */
[----:B------:R-:W-:-:S03]  /*0fb0*/  @P0 IMAD.WIDE.U32 R240, R144, 0x8, R102 ;  /* 0x0000000890f00825 */ /* 0x000fc600078e0066 */
[----:B------:R-:W5:Y:S01]  /*0fc0*/  @P0 LDG.E.64 R148, desc[UR10][R160.64] ;  /* 0x0000000aa0940981 */ /* 0x000f62000c1e1b00 */
[----:B------:R-:W-:-:S03]  /*0fd0*/  IMAD.WIDE.U32 R242, R147, 0x4, R104 ;  /* 0x0000000493f27825 */ /* 0x000fc600078e0068 */
[----:B------:R1:W5:Y:S01]  /*0fe0*/  @P1 LDG.E R137, desc[UR10][R92.64] ;  /* 0x0000000a5c891981 */ /* 0x000362000c1e1900 */
[----:B------:R-:W-:Y:S01]  /*0ff0*/  IMAD.WIDE.U32 R102, R146, 0x4, R104 ;  /* 0x0000000492667825 */ /* 0x000fe200078e0068 */
[----:B0-----:R-:W-:-:S03]  /*1000*/  SHF.L.U32 R159, R179, 0x10, RZ ;  /* 0x00000010b39f7819 */ /* 0x001fc600000006ff */
[----:B------:R-:W-:Y:S02]  /*1010*/  IMAD.U32 R209, R209, 0x10000, RZ ;  /* 0x00010000d1d17824 */ /* 0x000fe400078e00ff */
[----:B------:R-:W-:Y:S02]  /*1020*/  IMAD.U32 R211, R211, 0x10000, RZ ;  /* 0x00010000d3d37824 */ /* 0x000fe400078e00ff */
[----:B------:R-:W-:Y:S02]  /*1030*/  IMAD.MOV.U32 R199, RZ, RZ, R175 ;  /* 0x000000ffffc77224 */ /* 0x000fe400078e00af */
[----:B------:R-:W-:-:S04]  /*1040*/  IMAD.WIDE.U32 R100, R145, 0x4, R104 ;  /* 0x0000000491647825 */ /* 0x000fc800078e0068 */
[----:B------:R-:W-:-:S04]  /*1050*/  IMAD.WIDE.U32 R94, R144, 0x4, R104 ;  /* 0x00000004905e7825 */ /* 0x000fc800078e0068 */
[----:B------:R-:W-:Y:S02]  /*1060*/  IMAD.U32 R239, R214, 0x10000, RZ ;  /* 0x00010000d6ef7824 */ /* 0x000fe400078e00ff */
[----:B------:R-:W-:Y:S02]  /*1070*/  IMAD.U32 R234, R234, 0x10000, RZ ;  /* 0x00010000eaea7824 */ /* 0x000fe400078e00ff */
[----:B------:R-:W-:Y:S02]  /*1080*/  IMAD.U32 R203, R203, 0x10000, RZ ;  /* 0x00010000cbcb7824 */ /* 0x000fe400078e00ff */
[----:B------:R-:W-:Y:S02]  /*1090*/  IMAD.U32 R207, R207, 0x10000, RZ ;  /* 0x00010000cfcf7824 */ /* 0x000fe400078e00ff */
[----:B------:R-:W-:Y:S01]  /*10a0*/  IMAD.U32 R99, R213, 0x10000, RZ ;  /* 0x00010000d5637824 */ /* 0x000fe200078e00ff */
[----:B-1----:R-:W-:Y:S01]  /*10b0*/  SHF.L.U32 R93, R205, 0x10, RZ ;  /* 0x00000010cd5d7819 */ /* 0x002fe200000006ff */
[----:B------:R-:W-:-:S04]  /*10c0*/  IMAD.WIDE.U32 R104, R143, 0x4, R104 ;  /* 0x000000048f687825 */ /* 0x000fc800078e0068 */
[----:B------:R-:W-:Y:S01]  /*10d0*/  FADD.FTZ R213, -R96, R209 ;  /* 0x000000d160d57221 */ /* 0x000fe20000010100 */
[----:B------:R-:W-:Y:S01]  /*10e0*/  FMUL.FTZ R160, R69, R234 ;  /* 0x000000ea45a07220 */ /* 0x000fe20000410000 */
[----:B------:R0:W5:Y:S01]  /*10f0*/  LDG.E R161, desc[UR10][R100.64] ;  /* 0x0000000a64a17981 */ /* 0x000162000c1e1900 */
[----:B------:R-:W-:Y:S02]  /*1100*/  IMAD.U32 R225, R225, 0x10000, RZ ;  /* 0x00010000e1e17824 */ /* 0x000fe400078e00ff */
[----:B------:R-:W-:Y:S02]  /*1110*/  IMAD.U32 R197, R197, 0x10000, RZ ;  /* 0x00010000c5c57824 */ /* 0x000fe400078e00ff */
[----:B------:R-:W-:Y:S02]  /*1120*/  IMAD.U32 R97, R220, 0x10000, RZ ;  /* 0x00010000dc617824 */ /* 0x000fe400078e00ff */
[----:B------:R-:W-:Y:S02]  /*1130*/  IMAD.U32 R158, R183, 0x10000, RZ ;  /* 0x00010000b79e7824 */ /* 0x000fe400078e00ff */
[----:B------:R-:W-:Y:S01]  /*1140*/  FFMA.FTZ R183, R88, R239, R251 ;  /* 0x000000ef58b77223 */ /* 0x000fe200000100fb */
[----:B------:R-:W-:-:S02]  /*1150*/  IMAD.U32 R201, R201, 0x10000, RZ ;  /* 0x00010000c9c97824 */ /* 0x000fc400078e00ff */
[----:B------:R-:W-:Y:S01]  /*1160*/  FADD.FTZ R205, -R96, R203 ;  /* 0x000000cb60cd7221 */ /* 0x000fe20000010100 */
[----:B------:R-:W-:Y:S02]  /*1170*/  IMAD.U32 R236, R236, 0x10000, RZ ;  /* 0x00010000ecec7824 */ /* 0x000fe400078e00ff */
[----:B------:R-:W-:Y:S01]  /*1180*/  FADD.FTZ R209, -R96, R211 ;  /* 0x000000d360d17221 */ /* 0x000fe20000010100 */
[----:B------:R-:W-:Y:S01]  /*1190*/  IMAD.U32 R233, R233, 0x10000, RZ ;  /* 0x00010000e9e97824 */ /* 0x000fe200078e00ff */
[----:B------:R1:W5:Y:S01]  /*11a0*/  LDG.E R175, desc[UR10][R104.64] ;  /* 0x0000000a68af7981 */ /* 0x000362000c1e1900 */
[----:B------:R-:W-:Y:S02]  /*11b0*/  IMAD.U32 R179, R0, 0x10000, RZ ;  /* 0x0001000000b37824 */ /* 0x000fe400078e00ff */
[----:B------:R-:W-:Y:S01]  /*11c0*/  FMUL.FTZ R0, R142, R210 ;  /* 0x000000d28e007220 */ /* 0x000fe20000410000 */
[----:B------:R-:W-:-:S04]  /*11d0*/  @P1 IMAD.WIDE.U32 R162, R147, 0x4, R162 ;  /* 0x0000000493a21825 */ /* 0x000fc800078e00a2 */
[C---:B------:R-:W-:Y:S01]  /*11e0*/  FADD.FTZ R203, -R96.reuse, R207 ;  /* 0x000000cf60cb7221 */ /* 0x040fe20000010100 */
[----:B------:R-:W-:Y:S01]  /*11f0*/  FADD.FTZ R211, -R96, R99 ;  /* 0x0000006360d37221 */ /* 0x000fe20000010100 */
[----:B------:R-:W-:-:S04]  /*1200*/  @P1 IMAD.WIDE.U32 R106, R144, 0x4, R106 ;  /* 0x00000004906a1825 */ /* 0x000fc800078e006a */
[C---:B------:R-:W-:Y:S01]  /*1210*/  FADD.FTZ R245, -R96.reuse, R197 ;  /* 0x000000c560f57221 */ /* 0x040fe20000010100 */
[----:B------:R-:W-:Y:S01]  /*1220*/  FADD.FTZ R207, -R96, R97 ;  /* 0x0000006160cf7221 */ /* 0x000fe20000010100 */
[----:B------:R-:W-:Y:S01]  /*1230*/  SHF.L.U32 R237, R237, 0x10, RZ ;  /* 0x00000010eded7819 */ /* 0x000fe200000006ff */
[----:B0-----:R-:W-:Y:S02]  /*1240*/  IMAD.U32 R101, R206, 0x10000, RZ ;  /* 0x00010000ce657824 */ /* 0x001fe400078e00ff */
[C---:B------:R-:W-:Y:S01]  /*1250*/  FADD.FTZ R206, -R96.reuse, R225 ;  /* 0x000000e160ce7221 */ /* 0x040fe20000010100 */
[----:B------:R-:W-:Y:S02]  /*1260*/  IMAD.U32 R219, R219, 0x10000, RZ ;  /* 0x00010000dbdb7824 */ /* 0x000fe400078e00ff */
[----:B------:R-:W-:Y:S01]  /*1270*/  FADD.FTZ R197, -R96, R201 ;  /* 0x000000c960c57221 */ /* 0x000fe20000010100 */
[----:B------:R-:W-:Y:S02]  /*1280*/  IMAD.MOV.U32 R216, RZ, RZ, R174 ;  /* 0x000000ffffd87224 */ /* 0x000fe400078e00ae */
[----:B------:R-:W-:Y:S01]  /*1290*/  FMUL.FTZ R249, R70, R233 ;  /* 0x000000e946f97220 */ /* 0x000fe20000410000 */
[----:B------:R-:W-:Y:S01]  /*12a0*/  IMAD.U32 R221, R221, 0x10000, RZ ;  /* 0x00010000dddd7824 */ /* 0x000fe200078e00ff */
[----:B------:R-:W-:Y:S01]  /*12b0*/  SHF.L.U32 R225, R184, 0x10, RZ ;  /* 0x00000010b8e17819 */ /* 0x000fe200000006ff */
[----:B------:R-:W-:-:S02]  /*12c0*/  IMAD.U32 R99, R194, 0x10000, RZ ;  /* 0x00010000c2637824 */ /* 0x000fc400078e00ff */
[----:B------:R-:W-:Y:S01]  /*12d0*/  FADD.FTZ R194, RZ, R183 ;  /* 0x000000b7ffc27221 */ /* 0x000fe20000010000 */
[----:B-1----:R-:W-:Y:S02]  /*12e0*/  IMAD.U32 R104, R185, 0x10000, RZ ;  /* 0x00010000b9687824 */ /* 0x002fe400078e00ff */
[----:B------:R-:W-:Y:S01]  /*12f0*/  FFMA.FTZ R185, R89, R236, R160 ;  /* 0x000000ec59b97223 */ /* 0x000fe200000100a0 */
[----:B------:R-:W-:Y:S01]  /*1300*/  IMAD.U32 R199, R199, 0x10000, RZ ;  /* 0x00010000c7c77824 */ /* 0x000fe200078e00ff */
[----:B------:R0:W5:Y:S01]  /*1310*/  @P0 LDG.E.64 R154, desc[UR10][R240.64] ;  /* 0x0000000af09a0981 */ /* 0x000162000c1e1b00 */
[----:B------:R-:W-:Y:S02]  /*1320*/  IMAD.U32 R232, R232, 0x10000, RZ ;  /* 0x00010000e8e87824 */ /* 0x000fe400078e00ff */
[----:B------:R-:W-:Y:S01]  /*1330*/  FMUL.FTZ R184, R142, R208 ;  /* 0x000000d08eb87220 */ /* 0x000fe20000410000 */
[----:B------:R-:W-:Y:S02]  /*1340*/  IMAD.U32 R97, R193, 0x10000, RZ ;  /* 0x00010000c1617824 */ /* 0x000fe400078e00ff */
[----:B------:R-:W-:Y:S01]  /*1350*/  FFMA.FTZ R193, R0, R183, RZ ;  /* 0x000000b700c17223 */ /* 0x000fe200000100ff */
[----:B------:R-:W5:Y:S01]  /*1360*/  @P1 LDG.E R141, desc[UR10][R162.64] ;  /* 0x0000000aa28d1981 */ /* 0x000f62000c1e1900 */
[----:B------:R-:W-:Y:S01]  /*1370*/  IMAD.U32 R98, R196, 0x10000, RZ ;  /* 0x00010000c4627824 */ /* 0x000fe200078e00ff */
[----:B------:R-:W-:-:S02]  /*1380*/  SHF.L.U32 R247, R216, 0x10, RZ ;  /* 0x00000010d8f77819 */ /* 0x000fc400000006ff */
[----:B------:R1:W5:Y:S01]  /*1390*/  @P1 LDG.E R138, desc[UR10][R106.64] ;  /* 0x0000000a6a8a1981 */ /* 0x000362000c1e1900 */
[C---:B0-----:R-:W-:Y:S01]  /*13a0*/  FADD.FTZ R241, -R96.reuse, R219 ;  /* 0x000000db60f17221 */ /* 0x041fe20000010100 */
[----:B------:R-:W-:Y:S01]  /*13b0*/  FADD.FTZ R219, -R96, R221 ;  /* 0x000000dd60db7221 */ /* 0x000fe20000010100 */
[----:B------:R-:W-:Y:S02]  /*13c0*/  IMAD.U32 R230, R230, 0x10000, RZ ;  /* 0x00010000e6e67824 */ /* 0x000fe400078e00ff */
[----:B------:R-:W-:Y:S01]  /*13d0*/  FMUL.FTZ R92, R71, R232 ;  /* 0x000000e8475c7220 */ /* 0x000fe20000410000 */
[----:B------:R-:W-:Y:S01]  /*13e0*/  IMAD.U32 R221, R186, 0x10000, RZ ;  /* 0x00010000badd7824 */ /* 0x000fe200078e00ff */
[----:B------:R0:W5:Y:S01]  /*13f0*/  LDG.E R163, desc[UR10][R242.64] ;  /* 0x0000000af2a37981 */ /* 0x000162000c1e1900 */
[----:B------:R-:W-:Y:S01]  /*1400*/  FADD.FTZ R208, R185, R194 ;  /* 0x000000c2b9d07221 */ /* 0x000fe20000010000 */
[----:B------:R-:W-:Y:S02]  /*1410*/  FMUL.FTZ R196, R142, R197 ;  /* 0x000000c58ec47220 */ /* 0x000fe40000410000 */
[----:B------:R2:W5:Y:S01]  /*1420*/  LDG.E R162, desc[UR10][R102.64] ;  /* 0x0000000a66a27981 */ /* 0x000562000c1e1900 */
[----:B-1----:R-:W-:-:S02]  /*1430*/  IMAD.U32 R107, R187, 0x10000, RZ ;  /* 0x00010000bb6b7824 */ /* 0x002fc400078e00ff */
[----:B------:R-:W-:Y:S01]  /*1440*/  FFMA.FTZ R187, R90, R237, R249 ;  /* 0x000000ed5abb7223 */ /* 0x000fe200000100f9 */
[----:B------:R-:W-:Y:S01]  /*1450*/  FADD.FTZ R204, -R96, R101 ;  /* 0x0000006560cc7221 */ /* 0x000fe20000010100 */
[----:B------:R1:W5:Y:S01]  /*1460*/  LDG.E R174, desc[UR10][R94.64] ;  /* 0x0000000a5eae7981 */ /* 0x000362000c1e1900 */
[----:B------:R-:W-:Y:S01]  /*1470*/  FMUL.FTZ R186, R142, R206 ;  /* 0x000000ce8eba7220 */ /* 0x000fe20000410000 */
[----:B0-----:R-:W-:Y:S01]  /*1480*/  FADD.FTZ R243, -R96, R199 ;  /* 0x000000c760f37221 */ /* 0x001fe20000010100 */
[----:B------:R-:W-:Y:S01]  /*1490*/  FFMA.FTZ R197, R184, R185, R193 ;  /* 0x000000b9b8c57223 */ /* 0x000fe200000100c1 */
[----:B--2---:R-:W-:Y:S01]  /*14a0*/  IMAD.U32 R103, R198, 0x10000, RZ ;  /* 0x00010000c6677824 */ /* 0x004fe200078e00ff */
[----:B------:R-:W-:Y:S01]  /*14b0*/  SHF.L.U32 R231, R202, 0x10, RZ ;  /* 0x00000010cae77819 */ /* 0x000fe200000006ff */
[----:B------:R-:W-:Y:S02]  /*14c0*/  IMAD.U32 R101, R222, 0x10000, RZ ;  /* 0x00010000de657824 */ /* 0x000fe400078e00ff */
[----:B-1----:R-:W-:-:S02]  /*14d0*/  IMAD.U32 R95, R218, 0x10000, RZ ;  /* 0x00010000da5f7824 */ /* 0x002fc400078e00ff */
[----:B------:R-:W-:Y:S01]  /*14e0*/  FMUL.FTZ R194, R142, R243 ;  /* 0x000000f38ec27220 */ /* 0x000fe20000410000 */
[----:B------:R-:W-:Y:S02]  /*14f0*/  IMAD.U32 R100, R191, 0x10000, RZ ;  /* 0x00010000bf647824 */ /* 0x000fe400078e00ff */
[----:B------:R-:W-:Y:S01]  /*1500*/  FMUL.FTZ R191, R64, R103 ;  /* 0x0000006740bf7220 */ /* 0x000fe20000410000 */
[----:B------:R-:W-:Y:S02]  /*1510*/  IMAD.U32 R106, R189, 0x10000, RZ ;  /* 0x00010000bd6a7824 */ /* 0x000fe400078e00ff */
[----:B------:R-:W-:Y:S01]  /*1520*/  FFMA.FTZ R189, R91, R230, R92 ;  /* 0x000000e65bbd7223 */ /* 0x000fe2000001005c */
[----:B------:R-:W-:Y:S02]  /*1530*/  IMAD.U32 R105, R188, 0x10000, RZ ;  /* 0x00010000bc697824 */ /* 0x000fe400078e00ff */
[----:B------:R-:W-:Y:S01]  /*1540*/  FADD.FTZ R208, R187, R208 ;  /* 0x000000d0bbd07221 */ /* 0x000fe20000010000 */
[----:B------:R-:W-:Y:S01]  /*1550*/  FADD.FTZ R247, -R96, R247 ;  /* 0x000000f760f77221 */ /* 0x000fe20000010100 */
[----:B------:R-:W-:Y:S01]  /*1560*/  FMUL.FTZ R188, R142, R204 ;  /* 0x000000cc8ebc7220 */ /* 0x000fe20000410000 */
[----:B------:R-:W-:Y:S01]  /*1570*/  FFMA.FTZ R243, R186, R187, R197 ;  /* 0x000000bbbaf37223 */ /* 0x000fe200000100c5 */
[----:B------:R-:W-:Y:S01]  /*1580*/  SHF.L.U32 R217, R217, 0x10, RZ ;  /* 0x00000010d9d97819 */ /* 0x000fe200000006ff */
[C---:B------:R-:W-:Y:S01]  /*1590*/  FADD.FTZ R199, -R96.reuse, R95 ;  /* 0x0000005f60c77221 */ /* 0x040fe20000010100 */
[C---:B------:R-:W-:Y:S01]  /*15a0*/  FADD.FTZ R201, -R96.reuse, R93 ;  /* 0x0000005d60c97221 */ /* 0x040fe20000010100 */
[----:B------:R-:W-:Y:S01]  /*15b0*/  FADD.FTZ R93, -R96, R101 ;  /* 0x00000065605d7221 */ /* 0x000fe20000010100 */
[----:B------:R-:W-:Y:S01]  /*15c0*/  SHF.L.U32 R95, R215, 0x10, RZ ;  /* 0x00000010d75f7819 */ /* 0x000fe200000006ff */
[----:B------:R-:W-:Y:S01]  /*15d0*/  IMAD.U32 R229, R229, 0x10000, RZ ;  /* 0x00010000e5e57824 */ /* 0x000fe200078e00ff */
[----:B------:R-:W-:Y:S01]  /*15e0*/  SHF.L.U32 R101, R190, 0x10, RZ ;  /* 0x00000010be657819 */ /* 0x000fe200000006ff */
[----:B------:R-:W-:Y:S01]  /*15f0*/  FMUL.FTZ R198, R65, R98 ;  /* 0x0000006241c67220 */ /* 0x000fe20000410000 */
[----:B------:R-:W-:Y:S01]  /*1600*/  FFMA.FTZ R191, R84, R231, R191 ;  /* 0x000000e754bf7223 */ /* 0x000fe200000100bf */
[----:B------:R-:W-:Y:S01]  /*1610*/  FADD.FTZ R208, R189, R208 ;  /* 0x000000d0bdd07221 */ /* 0x000fe20000010000 */
[----:B------:R-:W-:Y:S01]  /*1620*/  FMUL.FTZ R190, R142, R247 ;  /* 0x000000f78ebe7220 */ /* 0x000fe20000410000 */
[----:B------:R-:W-:Y:S01]  /*1630*/  FFMA.FTZ R243, R188, R189, R243 ;  /* 0x000000bdbcf37223 */ /* 0x000fe200000100f3 */
[----:B------:R-:W-:Y:S01]  /*1640*/  FADD.FTZ R217, -R96, R217 ;  /* 0x000000d960d97221 */ /* 0x000fe20000010100 */
[----:B------:R-:W-:-:S02]  /*1650*/  IMAD.U32 R94, R195, 0x10000, RZ ;  /* 0x00010000c35e7824 */ /* 0x000fc400078e00ff */
[----:B------:R-:W-:Y:S01]  /*1660*/  FMUL.FTZ R195, R66, R95 ;  /* 0x0000005f42c37220 */ /* 0x000fe20000410000 */
[----:B------:R-:W-:Y:S02]  /*1670*/  IMAD.U32 R227, R227, 0x10000, RZ ;  /* 0x00010000e3e37824 */ /* 0x000fe400078e00ff */
[----:B------:R-:W-:Y:S01]  /*1680*/  FFMA.FTZ R193, R85, R229, R198 ;  /* 0x000000e555c17223 */ /* 0x000fe200000100c6 */
[----:B------:R-:W-:Y:S02]  /*1690*/  IMAD.U32 R96, R192, 0x10000, RZ ;  /* 0x00010000c0607824 */ /* 0x000fe400078e00ff */
[----:B------:R-:W-:Y:S01]  /*16a0*/  FADD.FTZ R208, R191, R208 ;  /* 0x000000d0bfd07221 */ /* 0x000fe20000010000 */
[----:B------:R-:W-:Y:S01]  /*16b0*/  FMUL.FTZ R192, R142, R245 ;  /* 0x000000f58ec07220 */ /* 0x000fe20000410000 */
[----:B------:R-:W-:Y:S01]  /*16c0*/  FFMA.FTZ R243, R190, R191, R243 ;  /* 0x000000bfbef37223 */ /* 0x000fe200000100f3 */
[----:B------:R-:W-:Y:S02]  /*16d0*/  IMAD.U32 R102, R200, 0x10000, RZ ;  /* 0x00010000c8667824 */ /* 0x000fe400078e00ff */
[----:B------:R-:W-:Y:S01]  /*16e0*/  FMUL.FTZ R200, R67, R94 ;  /* 0x0000005e43c87220 */ /* 0x000fe20000410000 */
[----:B------:R-:W-:Y:S01]  /*16f0*/  FFMA.FTZ R195, R86, R227, R195 ;  /* 0x000000e356c37223 */ /* 0x000fe200000100c3 */
[----:B------:R-:W-:Y:S01]  /*1700*/  FADD.FTZ R208, R193, R208 ;  /* 0x000000d0c1d07221 */ /* 0x000fe20000010000 */
[----:B------:R-:W-:Y:S01]  /*1710*/  FFMA.FTZ R243, R192, R193, R243 ;  /* 0x000000c1c0f37223 */ /* 0x000fe200000100f3 */
[----:B------:R-:W-:Y:S01]  /*1720*/  FMUL.FTZ R202, R60, R101 ;  /* 0x000000653cca7220 */ /* 0x000fe20000410000 */
[----:B------:R-:W-:Y:S01]  /*1730*/  FFMA.FTZ R197, R87, R102, R200 ;  /* 0x0000006657c57223 */ /* 0x000fe200000100c8 */
[----:B------:R-:W-:Y:S01]  /*1740*/  FADD.FTZ R208, R195, R208 ;  /* 0x000000d0c3d07221 */ /* 0x000fe20000010000 */
[----:B------:R-:W-:Y:S01]  /*1750*/  FFMA.FTZ R243, R194, R195, R243 ;  /* 0x000000c3c2f37223 */ /* 0x000fe200000100f3 */
[----:B------:R-:W-:Y:S01]  /*1760*/  FMUL.FTZ R206, R63, R104 ;  /* 0x000000683fce7220 */ /* 0x000fe20000410000 */
[----:B------:R-:W-:Y:S01]  /*1770*/  FMUL.FTZ R204, R61, R106 ;  /* 0x0000006a3dcc7220 */ /* 0x000fe20000410000 */
[----:B------:R-:W-:Y:S01]  /*1780*/  FFMA.FTZ R202, R80, R99, R202 ;  /* 0x0000006350ca7223 */ /* 0x000fe200000100ca */
[----:B------:R-:W-:Y:S01]  /*1790*/  FADD.FTZ R245, R197, R208 ;  /* 0x000000d0c5f57221 */ /* 0x000fe20000010000 */
[----:B------:R-:W-:Y:S01]  /*17a0*/  FMUL.FTZ R199, R142, R199 ;  /* 0x000000c78ec77220 */ /* 0x000fe20000410000 */
[----:B------:R-:W-:Y:S01]  /*17b0*/  FFMA.FTZ R208, R196, R197, R243 ;  /* 0x000000c5c4d07223 */ /* 0x000fe200000100f3 */
[C---:B------:R-:W-:Y:S01]  /*17c0*/  FMUL.FTZ R198, R142.reuse, R205 ;  /* 0x000000cd8ec67220 */ /* 0x040fe20000410000 */
[----:B------:R-:W-:Y:S01]  /*17d0*/  FMUL.FTZ R200, R142, R203 ;  /* 0x000000cb8ec87220 */ /* 0x000fe20000410000 */
[----:B------:R-:W-:Y:S01]  /*17e0*/  FFMA.FTZ R205, R83, R100, R206 ;  /* 0x0000006453cd7223 */ /* 0x000fe200000100ce */
[----:B------:R-:W-:Y:S01]  /*17f0*/  FMUL.FTZ R251, R62, R107 ;  /* 0x0000006b3efb7220 */ /* 0x000fe20000410000 */
[----:B------:R-:W-:Y:S01]  /*1800*/  FFMA.FTZ R203, R81, R96, R204 ;  /* 0x0000006051cb7223 */ /* 0x000fe200000100cc */
[----:B------:R-:W-:Y:S01]  /*1810*/  FADD.FTZ R210, R202, R245 ;  /* 0x000000f5cad27221 */ /* 0x000fe20000010000 */
[----:B------:R-:W-:Y:S01]  /*1820*/  FMUL.FTZ R206, R142, R213 ;  /* 0x000000d58ece7220 */ /* 0x000fe20000410000 */
[----:B------:R-:W-:Y:S01]  /*1830*/  FFMA.FTZ R213, R199, R202, R208 ;  /* 0x000000cac7d57223 */ /* 0x000fe200000100d0 */
[----:B------:R-:W-:-:S02]  /*1840*/  IMAD.U32 R228, R228, 0x10000, RZ ;  /* 0x00010000e4e47824 */ /* 0x000fc400078e00ff */
[----:B------:R-:W-:Y:S01]  /*1850*/  FFMA.FTZ R204, R82, R97, R251 ;  /* 0x0000006152cc7223 */ /* 0x000fe200000100fb */
[----:B------:R-:W-:Y:S01]  /*1860*/  FADD.FTZ R243, R203, R210 ;  /* 0x000000d2cbf37221 */ /* 0x000fe20000010000 */
[----:B------:R-:W-:Y:S01]  /*1870*/  FMUL.FTZ R201, R142, R201 ;  /* 0x000000c98ec97220 */ /* 0x000fe20000410000 */
[----:B------:R-:W-:Y:S01]  /*1880*/  FFMA.FTZ R212, R198, R203, R213 ;  /* 0x000000cbc6d47223 */ /* 0x000fe200000100d5 */
[----:B------:R-:W-:Y:S02]  /*1890*/  IMAD.U32 R226, R226, 0x10000, RZ ;  /* 0x00010000e2e27824 */ /* 0x000fe400078e00ff */
[----:B------:R-:W-:Y:S01]  /*18a0*/  FMUL.FTZ R249, R56, R221 ;  /* 0x000000dd38f97220 */ /* 0x000fe20000410000 */
[----:B------:R-:W-:Y:S02]  /*18b0*/  IMAD.U32 R224, R224, 0x10000, RZ ;  /* 0x00010000e0e07824 */ /* 0x000fe400078e00ff */
[----:B------:R-:W-:Y:S01]  /*18c0*/  FMUL.FTZ R92, R59, R228 ;  /* 0x000000e43b5c7220 */ /* 0x000fe20000410000 */
[----:B------:R-:W-:Y:S01]  /*18d0*/  FADD.FTZ R214, R204, R243 ;  /* 0x000000f3ccd67221 */ /* 0x000fe20000010000 */
[----:B------:R-:W-:Y:S01]  /*18e0*/  FFMA.FTZ R243, R201, R204, R212 ;  /* 0x000000ccc9f37223 */ /* 0x000fe200000100d4 */
[----:B------:R-:W-:Y:S01]  /*18f0*/  FMUL.FTZ R160, R57, R226 ;  /* 0x000000e239a07220 */ /* 0x000fe20000410000 */
[----:B------:R-:W-:-:S02]  /*1900*/  IMAD.U32 R223, R223, 0x10000, RZ ;  /* 0x00010000dfdf7824 */ /* 0x000fc400078e00ff */
[----:B------:R-:W-:Y:S01]  /*1910*/  FFMA.FTZ R210, R76, R105, R249 ;  /* 0x000000694cd27223 */ /* 0x000fe200000100f9 */
[----:B------:R-:W-:Y:S01]  /*1920*/  FADD.FTZ R245, R205, R214 ;  /* 0x000000d6cdf57221 */ /* 0x000fe20000010000 */
[----:B------:R-:W-:Y:S01]  /*1930*/  FFMA.FTZ R213, R79, R224, R92 ;  /* 0x000000e04fd57223 */ /* 0x000fe2000001005c */
[----:B------:R-:W-:Y:S01]  /*1940*/  FMUL.FTZ R207, R142, R207 ;  /* 0x000000cf8ecf7220 */ /* 0x000fe20000410000 */
[----:B------:R-:W-:Y:S01]  /*1950*/  FFMA.FTZ R92, R200, R205, R243 ;  /* 0x000000cdc85c7223 */ /* 0x000fe200000100f3 */
[----:B------:R-:W-:Y:S01]  /*1960*/  FMUL.FTZ R208, R142, R211 ;  /* 0x000000d38ed07220 */ /* 0x000fe20000410000 */
        /* <DEDUP_REMOVED lines=8> */
[----:B------:R-:W-:-:S02]  /*19f0*/  IMAD.U32 R180, R180, 0x10000, RZ ;  /* 0x00010000b4b47824 */ /* 0x000fc400078e00ff */
[----:B------:R-:W-:Y:S01]  /*1a00*/  FMUL.FTZ R215, R52, R179 ;  /* 0x000000b334d77220 */ /* 0x000fe20000410000 */
[----:B------:R-:W-:Y:S01]  /*1a10*/  FADD.FTZ R160, R212, R245 ;  /* 0x000000f5d4a07221 */ /* 0x000fe20000010000 */
[----:B------:R-:W-:Y:S01]  /*1a20*/  FFMA.FTZ R243, R209, R212, R92 ;  /* 0x000000d4d1f37223 */ /* 0x000fe2000001005c */
[----:B------:R-:W-:Y:S01]  /*1a30*/  SHF.L.U32 R181, R181, 0x10, RZ ;  /* 0x00000010b5b57819 */ /* 0x000fe200000006ff */
[----:B------:R-:W-:Y:S02]  /*1a40*/  IMAD.U32 R176, R176, 0x10000, RZ ;  /* 0x00010000b0b07824 */ /* 0x000fe400078e00ff */
[----:B------:R-:W-:Y:S01]  /*1a50*/  FMUL.FTZ R216, R53, R180 ;  /* 0x000000b435d87220 */ /* 0x000fe20000410000 */
[----:B------:R-:W-:Y:S01]  /*1a60*/  FFMA.FTZ R214, R72, R225, R215 ;  /* 0x000000e148d67223 */ /* 0x000fe200000100d7 */
[----:B------:R-:W-:Y:S01]  /*1a70*/  FADD.FTZ R245, R213, R160 ;  /* 0x000000a0d5f57221 */ /* 0x000fe20000010000 */
[----:B------:R-:W-:Y:S01]  /*1a80*/  FMUL.FTZ R217, R142, R217 ;  /* 0x000000d98ed97220 */ /* 0x000fe20000410000 */
[----:B------:R-:W-:Y:S01]  /*1a90*/  FFMA.FTZ R160, R208, R213, R243 ;  /* 0x000000d5d0a07223 */ /* 0x000fe200000100f3 */
[----:B------:R-:W-:-:S02]  /*1aa0*/  IMAD.U32 R177, R177, 0x10000, RZ ;  /* 0x00010000b1b17824 */ /* 0x000fc400078e00ff */
[----:B------:R-:W-:Y:S01]  /*1ab0*/  FFMA.FTZ R215, R73, R176, R216 ;  /* 0x000000b049d77223 */ /* 0x000fe200000100d8 */
[----:B------:R-:W-:Y:S02]  /*1ac0*/  IMAD.U32 R182, R182, 0x10000, RZ ;  /* 0x00010000b6b67824 */ /* 0x000fe400078e00ff */
[----:B------:R-:W-:Y:S01]  /*1ad0*/  FMUL.FTZ R247, R54, R181 ;  /* 0x000000b536f77220 */ /* 0x000fe20000410000 */
[----:B------:R-:W-:Y:S01]  /*1ae0*/  FMUL.FTZ R218, R142, R241 ;  /* 0x000000f18eda7220 */ /* 0x000fe20000410000 */
[----:B------:R-:W-:Y:S01]  /*1af0*/  FADD.FTZ R92, R214, R245 ;  /* 0x000000f5d65c7221 */ /* 0x000fe20000010000 */
[----:B------:R-:W-:Y:S01]  /*1b00*/  FFMA.FTZ R241, R217, R214, R160 ;  /* 0x000000d6d9f17223 */ /* 0x000fe200000100a0 */
[----:B------:R-:W-:Y:S02]  /*1b10*/  IMAD.U32 R178, R178, 0x10000, RZ ;  /* 0x00010000b2b27824 */ /* 0x000fe400078e00ff */
[----:B------:R-:W-:Y:S01]  /*1b20*/  FFMA.FTZ R216, R74, R177, R247 ;  /* 0x000000b14ad87223 */ /* 0x000fe200000100f7 */
[----:B------:R-:W-:Y:S01]  /*1b30*/  FMUL.FTZ R220, R55, R182 ;  /* 0x000000b637dc7220 */ /* 0x000fe20000410000 */
        /* <DEDUP_REMOVED lines=41> */
.L_x_1456:
[----:B------:R-:W-:Y:S05]  /*1dd0*/  BSYNC.RECONVERGENT B0 ;  /* 0x0000000000007941 */ /* 0x000fea0003800200 */
.L_x_1455:
        /* <DEDUP_REMOVED lines=160> */
.L_x_1459:
        /* <DEDUP_REMOVED lines=35> */
.L_x_1458:
[----:B------:R-:W-:Y:S01]  /*2a10*/  UMOV UR4, UR8 ;  /* 0x0000000800047c82 */ /* 0x000fe20008000000 */
[----:B------:R-:W-:Y:S01]  /*2a20*/  UMOV UR5, UR9 ;  /* 0x0000000900057c82 */ /* 0x000fe20008000000 */
[----:B------:R-:W-:-:S04]  /*2a30*/  UISETP.NE.U32.AND UP0, UPT, UR4, URZ, UPT ;  /* 0x000000ff0400728c */ /* 0x000fc8000bf05070 */
[----:B------:R-:W-:-:S09]  /*2a40*/  UISETP.NE.AND.EX UP0, UPT, UR5, URZ, UPT, UP0 ;  /* 0x000000ff0500728c */ /* 0x000fd2000bf05300 */
[----:B------:R-:W-:Y:S05]  /*2a50*/  BRA.U UP0, `(.L_x_1461) ;  /* 0x00000001009c7547 */ /* 0x000fea000b800000 */
[-C--:B------:R-:W-:Y:S01]  /*2a60*/  FFMA.FTZ R0, R0, R103.reuse, R105 ;  /* 0x0000006700007223 */ /* 0x080fe20000010069 */
[----:B-----5:R-:W-:Y:S01]  /*2a70*/  SHF.R.U64 R95, R148, 0x10, R149 ;  /* 0x00000010945f7819 */ /* 0x020fe20000001295 */
[-C--:B------:R-:W-:Y:S01]  /*2a80*/  FFMA.FTZ R184, R184, R103.reuse, R105 ;  /* 0x00000067b8b87223 */ /* 0x080fe20000010069 */
[----:B------:R-:W-:Y:S01]  /*2a90*/  SHF.R.U32.HI R99, RZ, 0x10, R149 ;  /* 0x00000010ff637819 */ /* 0x000fe20000011695 */
        /* <DEDUP_REMOVED lines=10> */
[----:B------:R-:W-:Y:S02]  /*2b40*/  IMAD.U32 R97, R92, 0x10000, RZ ;  /* 0x000100005c617824 */ /* 0x000fe400078e00ff */
[C---:B------:R-:W-:Y:S01]  /*2b50*/  FFMA.FTZ R95, R142.reuse, R184, R95 ;  /* 0x000000b88e5f7223 */ /* 0x040fe2000001005f */
[----:B------:R-:W-:Y:S02]  /*2b60*/  IMAD.U32 R99, R99, 0x10000, RZ ;  /* 0x0001000063637824 */ /* 0x000fe400078e00ff */
[C---:B------:R-:W-:Y:S01]  /*2b70*/  FFMA.FTZ R93, R142.reuse, R183, R93 ;  /* 0x000000b78e5d7223 */ /* 0x040fe2000001005d */
[C---:B------:R-:W-:Y:S01]  /*2b80*/  FFMA.FTZ R97, R142.reuse, R186, R97 ;  /* 0x000000ba8e617223 */ /* 0x040fe20000010061 */
[----:B------:R-:W-:Y:S01]  /*2b90*/  FMUL.FTZ R95, R95, UR6 ;  /* 0x000000065f5f7c20 */ /* 0x000fe20008410000 */
[----:B------:R-:W-:Y:S01]  /*2ba0*/  FFMA.FTZ R99, R142, R188, R99 ;  /* 0x000000bc8e637223 */ /* 0x000fe20000010063 */
[----:B------:R-:W-:Y:S01]  /*2bb0*/  FMUL.FTZ R93, R93, UR6 ;  /* 0x000000065d5d7c20 */ /* 0x000fe20008410000 */
[----:B------:R-:W-:Y:S01]  /*2bc0*/  FMUL.FTZ R97, R97, UR6 ;  /* 0x0000000661617c20 */ /* 0x000fe20008410000 */
[----:B------:R-:W-:Y:S01]  /*2bd0*/  LOP3.LUT P3, RZ, R163, 0xff, RZ, 0xc0, !PT ;  /* 0x000000ffa3ff7812 */ /* 0x000fe2000786c0ff */
        /* <DEDUP_REMOVED lines=15> */
.L_x_1461:
[-C--:B------:R-:W-:Y:S01]  /*2cd0*/  FFMA.FTZ R0, R0, R103.reuse, R105 ;  /* 0x0000006700007223 */ /* 0x080fe20000010069 */
[----:B-----5:R-:W-:Y:S01]  /*2ce0*/  SHF.R.U64 R92, R148, 0x10, R149 ;  /* 0x00000010945c7819 */ /* 0x020fe20000001295 */
[-C--:B------:R-:W-:Y:S01]  /*2cf0*/  FFMA.FTZ R184, R184, R103.reuse, R105 ;  /* 0x00000067b8b87223 */ /* 0x080fe20000010069 */
[--C-:B------:R-:W-:Y:S02]  /*2d00*/  IMAD.MOV.U32 R94, RZ, RZ, R149.reuse ;  /* 0x000000ffff5e7224 */ /* 0x100fe400078e0095 */
[----:B------:R-:W-:Y:S01]  /*2d10*/  FADD.FTZ R183, R183, -R0 ;  /* 0x80000000b7b77221 */ /* 0x000fe20000010000 */
[----:B------:R-:W-:Y:S01]  /*2d20*/  IMAD.MOV.U32 R0, RZ, RZ, R148 ;  /* 0x000000ffff007224 */ /* 0x000fe200078e0094 */
[----:B------:R-:W-:Y:S01]  /*2d30*/  SHF.R.U32.HI R95, RZ, 0x10, R149 ;  /* 0x00000010ff5f7819 */ /* 0x000fe20000011695 */
[-CC-:B------:R-:W-:Y:S01]  /*2d40*/  FFMA.FTZ R188, R188, R103.reuse, R105.reuse ;  /* 0x00000067bcbc7223 */ /* 0x180fe20000010069 */
[----:B------:R-:W-:Y:S01]  /*2d50*/  SHF.L.U32 R92, R92, 0x10, RZ ;  /* 0x000000105c5c7819 */ /* 0x000fe200000006ff */
[----:B------:R-:W-:Y:S01]  /*2d60*/  FFMA.FTZ R186, R186, R103, R105 ;  /* 0x00000067baba7223 */ /* 0x000fe20000010069 */
[----:B------:R-:W-:Y:S01]  /*2d70*/  FADD.FTZ R185, R185, -R184 ;  /* 0x800000b8b9b97221 */ /* 0x000fe20000010000 */
[----:B------:R-:W-:-:S02]  /*2d80*/  IMAD.U32 R93, R0, 0x10000, RZ ;  /* 0x00010000005d7824 */ /* 0x000fc400078e00ff */
        /* <DEDUP_REMOVED lines=30> */
[----:B------:R-:W-:Y:S01]  /*2f70*/  PRMT R169, R94, 0x7610, R169 ;  /* 0x000076105ea97816 */ /* 0x000fe200000000a9 */
[----:B------:R-:W-:Y:S06]  /*2f80*/  BRA `(.L_x_1460) ;  /* 0x0000000c005c7947 */ /* 0x000fec0003800000 */
.L_x_1457:
        /* <DEDUP_REMOVED lines=11> */
[-CC-:B------:R-:W-:Y:S01]  /*3040*/  FFMA.FTZ R186, R186, R103.reuse, R105.reuse ;  /* 0x00000067baba7223 */ /* 0x180fe20000010069 */
        /* <DEDUP_REMOVED lines=40> */
.L_x_1463:
        /* <DEDUP_REMOVED lines=49> */
.L_x_1462:
        /* <DEDUP_REMOVED lines=10> */
[----:B------:R-:W-:Y:S01]  /*3680*/  FADD.FTZ R185, R185, -R184 ;  /* 0x800000b8b9b97221 */ /* 0x000fe20000010000 */
[----:B------:R-:W-:Y:S02]  /*3690*/  IMAD.U32 R93, R92, 0x10000, RZ ;  /* 0x000100005c5d7824 */ /* 0x000fe400078e00ff */
[----:B------:R-:W-:Y:S01]  /*36a0*/  FADD.FTZ R183, R183, -R0 ;  /* 0x80000000b7b77221 */ /* 0x000fe20000010000 */
[----:B------:R-:W-:Y:S01]  /*36b0*/  IMAD.MOV.U32 R92, RZ, RZ, R148 ;  /* 0x000000ffff5c7224 */ /* 0x000fe200078e0094 */
[----:B------:R-:W-:Y:S01]  /*36c0*/  MOV R0, R149 ;  /* 0x0000009500007202 */ /* 0x000fe20000000f00 */
[----:B------:R-:W-:Y:S01]  /*36d0*/  FFMA.FTZ R185, R142, R185, R93 ;  /* 0x000000b98eb97223 */ /* 0x000fe2000001005d */
[----:B------:R-:W-:Y:S01]  /*36e0*/  FFMA.FTZ R186, R186, R103, R105 ;  /* 0x00000067baba7223 */ /* 0x000fe20000010069 */
[----:B------:R-:W-:Y:S01]  /*36f0*/  IMAD.U32 R93, R92, 0x10000, RZ ;  /* 0x000100005c5d7824 */ /* 0x000fe200078e00ff */
[----:B------:R-:W-:Y:S01]  /*3700*/  SHF.R.U32.HI R92, RZ, 0x10, R149 ;  /* 0x00000010ff5c7819 */ /* 0x000fe20000011695 */
[----:B------:R-:W-:Y:S01]  /*3710*/  FMUL.FTZ R185, R185, UR6 ;  /* 0x00000006b9b97c20 */ /* 0x000fe20008410000 */
[----:B------:R-:W-:Y:S01]  /*3720*/  FADD.FTZ R189, R189, -R188 ;  /* 0x800000bcbdbd7221 */ /* 0x000fe20000010000 */
[----:B------:R-:W-:Y:S01]  /*3730*/  FFMA.FTZ R93, R142, R183, R93 ;  /* 0x000000b78e5d7223 */ /* 0x000fe2000001005d */
[----:B------:R-:W-:Y:S01]  /*3740*/  FADD.FTZ R187, R187, -R186 ;  /* 0x800000babbbb7221 */ /* 0x000fe20000010000 */
[----:B------:R-:W-:Y:S01]  /*3750*/  IMAD.U32 R92, R92, 0x10000, RZ ;  /* 0x000100005c5c7824 */ /* 0x000fe200078e00ff */
[----:B------:R-:W-:Y:S01]  /*3760*/  FSEL R95, R185, RZ, P6 ;  /* 0x000000ffb95f7208 */ /* 0x000fe20003000000 */
[----:B------:R-:W-:Y:S01]  /*3770*/  IMAD.U32 R97, R0, 0x10000, RZ ;  /* 0x0001000000617824 */ /* 0x000fe200078e00ff */
        /* <DEDUP_REMOVED lines=12> */
[C---:B------:R-:W-:Y:S02]  /*3840*/  ISETP.GE.U32.AND P5, PT, R163.reuse, 0x1000000, PT ;  /* 0x01000000a300780c */ /* 0x040fe40003fa6070 */
[----:B------:R-:W-:Y:S02]  /*3850*/  LOP3.LUT P3, RZ, R163, 0xff0000, RZ, 0xc0, !PT ;  /* 0x00ff0000a3ff7812 */ /* 0x000fe4000786c0ff */
[C---:B------:R-:W-:Y:S02]  /*3860*/  LOP3.LUT P4, RZ, R141.reuse, 0xff0000, RZ, 0xc0, !PT ;  /* 0x00ff00008dff7812 */ /* 0x040fe4000788c0ff */
[----:B------:R-:W-:Y:S02]  /*3870*/  ISETP.GE.U32.AND P6, PT, R141, 0x1000000, PT ;  /* 0x010000008d00780c */ /* 0x000fe40003fc6070 */
[----:B------:R-:W-:-:S02]  /*3880*/  F2FP.BF16.F32.PACK_AB R99, R0, R95 ;  /* 0x0000005f0063723e */ /* 0x000fc400000010ff */
[C---:B------:R-:W-:Y:S02]  /*3890*/  FSEL R95, R92.reuse, RZ, P5 ;  /* 0x000000ff5c5f7208 */ /* 0x040fe40002800000 */
[C---:B------:R-:W-:Y:S02]  /*38a0*/  FSEL R93, R97.reuse, RZ, P3 ;  /* 0x000000ff615d7208 */ /* 0x040fe40001800000 */
[----:B------:R-:W-:Y:S02]  /*38b0*/  FSEL R0, R97, RZ, P4 ;  /* 0x000000ff61007208 */ /* 0x000fe40002000000 */
[----:B------:R-:W-:Y:S02]  /*38c0*/  FSEL R92, R92, RZ, P6 ;  /* 0x000000ff5c5c7208 */ /* 0x000fe40003000000 */
[----:B------:R-:W-:Y:S02]  /*38d0*/  F2FP.BF16.F32.PACK_AB R93, R0, R93 ;  /* 0x0000005d005d723e */ /* 0x000fe400000010ff */
        /* <DEDUP_REMOVED lines=9> */
.L_x_1464:
[-CC-:B------:R-:W-:Y:S01]  /*3970*/  FFMA.FTZ R0, R0, R103.reuse, R105.reuse ;  /* 0x0000006700007223 */ /* 0x180fe20000010069 */
[----:B-----5:R-:W-:Y:S02]  /*3980*/  IMAD.MOV.U32 R92, RZ, RZ, R148 ;  /* 0x000000ffff5c7224 */ /* 0x020fe400078e0094 */
[-C--:B------:R-:W-:Y:S01]  /*3990*/  FFMA.FTZ R184, R184, R103.reuse, R105 ;  /* 0x00000067b8b87223 */ /* 0x080fe20000010069 */
[----:B------:R-:W-:Y:S01]  /*39a0*/  LOP3.LUT P6, RZ, R163, 0xff, RZ, 0xc0, !PT ;  /* 0x000000ffa3ff7812 */ /* 0x000fe200078cc0ff */
[----:B------:R-:W-:Y:S01]  /*39b0*/  FADD.FTZ R183, R183, -R0 ;  /* 0x80000000b7b77221 */ /* 0x000fe20000010000 */
[----:B------:R-:W-:Y:S01]  /*39c0*/  IMAD.U32 R93, R92, 0x10000, RZ ;  /* 0x000100005c5d7824 */ /* 0x000fe200078e00ff */
[----:B------:R-:W-:Y:S01]  /*39d0*/  SHF.R.U64 R92, R148, 0x10, R149 ;  /* 0x00000010945c7819 */ /* 0x000fe20000001295 */
[----:B------:R-:W-:Y:S01]  /*39e0*/  FFMA.FTZ R186, R186, R103, R105 ;  /* 0x00000067baba7223 */ /* 0x000fe20000010069 */
[----:B------:R-:W-:Y:S02]  /*39f0*/  IMAD.MOV.U32 R94, RZ, RZ, R149 ;  /* 0x000000ffff5e7224 */ /* 0x000fe400078e0095 */
[----:B------:R-:W-:Y:S01]  /*3a00*/  FFMA.FTZ R93, R142, R183, R93 ;  /* 0x000000b78e5d7223 */ /* 0x000fe2000001005d */
[----:B------:R-:W-:Y:S01]  /*3a10*/  SHF.L.U32 R95, R92, 0x10, RZ ;  /* 0x000000105c5f7819 */ /* 0x000fe200000006ff */
[----:B------:R-:W-:Y:S01]  /*3a20*/  FADD.FTZ R185, R185, -R184 ;  /* 0x800000b8b9b97221 */ /* 0x000fe20000010000 */
[----:B------:R-:W-:Y:S01]  /*3a30*/  FADD.FTZ R187, R187, -R186 ;  /* 0x800000babbbb7221 */ /* 0x000fe20000010000 */
[----:B------:R-:W-:Y:S01]  /*3a40*/  FMUL.FTZ R0, R93, UR6 ;  /* 0x000000065d007c20 */ /* 0x000fe20008410000 */
[----:B------:R-:W-:Y:S01]  /*3a50*/  SHF.R.U32.HI R96, RZ, 0x10, R149 ;  /* 0x00000010ff607819 */ /* 0x000fe20000011695 */
[----:B------:R-:W-:-:S02]  /*3a60*/  IMAD.U32 R94, R94, 0x10000, RZ ;  /* 0x000100005e5e7824 */ /* 0x000fc400078e00ff */
        /* <DEDUP_REMOVED lines=41> */
.L_x_1460:
        /* <DEDUP_REMOVED lines=18> */
.L_x_1465:
        /* <DEDUP_REMOVED lines=10> */
.L_x_1466:
        /* <DEDUP_REMOVED lines=13> */
[----:B------:R-:W-:Y:S01]  /*3f90*/  SHF.L.U32 R97, R97, 0x10, RZ ;  /* 0x0000001061617819 */ /* 0x000fe200000006ff */
[----:B------:R-:W-:-:S02]  /*3fa0*/  IMAD.U32 R96, R94, 0x10000, RZ ;  /* 0x000100005e607824 */ /* 0x000fc400078e00ff */
[----:B------:R-:W-:Y:S01]  /*3fb0*/  FADD.FTZ R193, R193, -R192 ;  /* 0x800000c0c1c17221 */ /* 0x000fe20000010000 */
        /* <DEDUP_REMOVED lines=18> */
[C---:B------:R-:W-:Y:S01]  /*40e0*/  LOP3.LUT P5, RZ, R162.reuse, 0xff00, RZ, 0xc0, !PT ;  /* 0x0000ff00a2ff7812 */ /* 0x040fe200078ac0ff */
        /* <DEDUP_REMOVED lines=24> */
[----:B------:R-:W-:Y:S01]  /*4270*/  PRMT R99, R95, 0x7610, R99 ;  /* 0x000076105f637816 */ /* 0x000fe20000000063 */
[----:B------:R-:W-:Y:S06]  /*4280*/  BRA `(.L_x_1470) ;  /* 0x0000001000987947 */ /* 0x000fec0003800000 */
.L_x_1469:
        /* <DEDUP_REMOVED lines=9> */
[----:B------:R-:W-:Y:S01]  /*4320*/  MOV R94, R151 ;  /* 0x00000097005e7202 */ /* 0x000fe20000000f00 */
[----:B------:R-:W-:Y:S01]  /*4330*/  FFMA.FTZ R193, R142, R193, R95 ;  /* 0x000000c18ec17223 */ /* 0x000fe2000001005f */
[----:B------:R-:W-:Y:S01]  /*4340*/  IMAD.U32 R95, R0, 0x10000, RZ ;  /* 0x00010000005f7824 */ /* 0x000fe200078e00ff */
[----:B-1----:R-:W-:Y:S01]  /*4350*/  SHF.R.U32.HI R96, RZ, 0x10, R151 ;  /* 0x00000010ff607819 */ /* 0x002fe20000011697 */
[----:B------:R-:W-:Y:S01]  /*4360*/  FFMA.FTZ R196, R196, R103, R105 ;  /* 0x00000067c4c47223 */ /* 0x000fe20000010069 */
[----:B------:R-:W-:Y:S01]  /*4370*/  FMUL.FTZ R193, R193, UR6 ;  /* 0x00000006c1c17c20 */ /* 0x000fe20008410000 */
[----:B------:R-:W-:Y:S01]  /*4380*/  FFMA.FTZ R95, R142, R191, R95 ;  /* 0x000000bf8e5f7223 */ /* 0x000fe2000001005f */
[----:B------:R-:W-:Y:S01]  /*4390*/  FADD.FTZ R195, R195, -R194 ;  /* 0x800000c2c3c37221 */ /* 0x000fe20000010000 */
[----:B------:R-:W-:-:S02]  /*43a0*/  IMAD.U32 R97, R94, 0x10000, RZ ;  /* 0x000100005e617824 */ /* 0x000fc400078e00ff */
[----:B------:R-:W-:Y:S01]  /*43b0*/  FADD.FTZ R197, R197, -R196 ;  /* 0x800000c4c5c57221 */ /* 0x000fe20000010000 */
        /* <DEDUP_REMOVED lines=32> */
.L_x_1468:
[----:B------:R-:W-:Y:S05]  /*45c0*/  BRA.U !UP0, `(.L_x_1471) ;  /* 0x0000000108c47547 */ /* 0x000fea000b800000 */
[-CC-:B------:R-:W-:Y:S01]  /*45d0*/  FFMA.FTZ R190, R190, R103.reuse, R105.reuse ;  /* 0x00000067bebe7223 */ /* 0x180fe20000010069 */
[-CC-:B------:R-:W-:Y:S01]  /*45e0*/  FFMA.FTZ R192, R192, R103.reuse, R105.reuse ;  /* 0x00000067c0c07223 */ /* 0x180fe20000010069 */
[----:B------:R-:W-:Y:S01]  /*45f0*/  LOP3.LUT P6, RZ, R162, 0xff, RZ, 0xc0, !PT ;  /* 0x000000ffa2ff7812 */ /* 0x000fe200078cc0ff */
[-CC-:B------:R-:W-:Y:S01]  /*4600*/  FFMA.FTZ R194, R194, R103.reuse, R105.reuse ;  /* 0x00000067c2c27223 */ /* 0x180fe20000010069 */
        /* <DEDUP_REMOVED lines=45> */
.L_x_1471:
[-CC-:B------:R-:W-:Y:S01]  /*48e0*/  FFMA.FTZ R192, R192, R103.reuse, R105.reuse ;  /* 0x00000067c0c07223 */ /* 0x180fe20000010069 */
[-CC-:B------:R-:W-:Y:S01]  /*48f0*/  FFMA.FTZ R190, R190, R103.reuse, R105.reuse ;  /* 0x00000067bebe7223 */ /* 0x180fe20000010069 */
[----:B------:R-:W-:Y:S01]  /*4900*/  LOP3.LUT P6, RZ, R162, 0xff00, RZ, 0xc0, !PT ;  /* 0x0000ff00a2ff7812 */ /* 0x000fe200078cc0ff */
[-CC-:B------:R-:W-:Y:S01]  /*4910*/  FFMA.FTZ R194, R194, R103.reuse, R105.reuse ;  /* 0x00000067c2c27223 */ /* 0x180fe20000010069 */
        /* <DEDUP_REMOVED lines=40> */
.L_x_1467:
        /* <DEDUP_REMOVED lines=9> */
[----:B------:R-:W-:Y:S01]  /*4c30*/  SHF.L.U32 R94, R94, 0x10, RZ ;  /* 0x000000105e5e7819 */ /* 0x000fe200000006ff */
        /* <DEDUP_REMOVED lines=34> */
[----:B------:R-:W-:Y:S01]  /*4e60*/  PRMT R99, R169, 0x7632, R99 ;  /* 0x00007632a9637816 */ /* 0x000fe20000000063 */
[----:B------:R-:W-:Y:S06]  /*4e70*/  BRA `(.L_x_1470) ;  /* 0x00000004009c7947 */ /* 0x000fec0003800000 */
.L_x_1473:
        /* <DEDUP_REMOVED lines=8> */
[----:B------:R-:W-:Y:S01]  /*4f00*/  IMAD.U32 R95, R0, 0x10000, RZ ;  /* 0x00010000005f7824 */ /* 0x000fe200078e00ff */
[----:B------:R-:W-:Y:S01]  /*4f10*/  SHF.L.U32 R94, R94, 0x10, RZ ;  /* 0x000000105e5e7819 */ /* 0x000fe200000006ff */
[----:B------:R-:W-:-:S02]  /*4f20*/  IMAD.U32 R0, R96, 0x10000, RZ ;  /* 0x0001000060007824 */ /* 0x000fc400078e00ff */
[----:B------:R-:W-:Y:S01]  /*4f30*/  FADD.FTZ R191, R191, -R190 ;  /* 0x800000bebfbf7221 */ /* 0x000fe20000010000 */
[----:B------:R-:W-:Y:S01]  /*4f40*/  FADD.FTZ R193, R193, -R192 ;  /* 0x800000c0c1c17221 */ /* 0x000fe20000010000 */
[----:B------:R-:W-:Y:S01]  /*4f50*/  FADD.FTZ R195, R195, -R194 ;  /* 0x800000c2c3c37221 */ /* 0x000fe20000010000 */
[----:B------:R-:W-:Y:S02]  /*4f60*/  IMAD.U32 R96, R97, 0x10000, RZ ;  /* 0x0001000061607824 */ /* 0x000fe400078e00ff */
        /* <DEDUP_REMOVED lines=23> */
.L_x_1472:
        /* <DEDUP_REMOVED lines=35> */
.L_x_1474:
        /* <DEDUP_REMOVED lines=30> */
.L_x_1470:
        /* <DEDUP_REMOVED lines=15> */
.L_x_1475:
        /* <DEDUP_REMOVED lines=10> */
.L_x_1476:
        /* <DEDUP_REMOVED lines=61> */
.L_x_1479:
        /* <DEDUP_REMOVED lines=12> */
[----:B------:R-:W-:Y:S01]  /*5b10*/  SHF.R.U32.HI R96, RZ, 0x10, R153 ;  /* 0x00000010ff607819 */ /* 0x000fe20000011699 */
        /* <DEDUP_REMOVED lines=38> */
.L_x_1478:
        /* <DEDUP_REMOVED lines=50> */
.L_x_1481:
        /* <DEDUP_REMOVED lines=44> */
.L_x_1477:
[----:B------:R-:W-:Y:S05]  /*6360*/  @!P0 BRA `(.L_x_1482) ;  /* 0x00000004004c8947 */ /* 0x000fea0003800000 */
[----:B------:R-:W-:Y:S05]  /*6370*/  BRA.U !UP0, `(.L_x_1483) ;  /* 0x0000000108b07547 */ /* 0x000fea000b800000 */
[----:B0-2---:R-:W-:Y:S01]  /*6380*/  SHF.R.U64 R94, R152, 0x10, R153 ;  /* 0x00000010985e7819 */ /* 0x005fe20000001299 */
[-CC-:B------:R-:W-:Y:S01]  /*6390*/  FFMA.FTZ R198, R198, R103.reuse, R105.reuse ;  /* 0x00000067c6c67223 */ /* 0x180fe20000010069 */
[-C--:B------:R-:W-:Y:S01]  /*63a0*/  FFMA.FTZ R199, R199, R103.reuse, R105 ;  /* 0x00000067c7c77223 */ /* 0x080fe20000010069 */
[----:B------:R-:W-:Y:S01]  /*63b0*/  IMAD.MOV.U32 R0, RZ, RZ, R152 ;  /* 0x000000ffff007224 */ /* 0x000fe200078e0098 */
[--C-:B------:R-:W-:Y:S01]  /*63c0*/  SHF.R.U32.HI R97, RZ, 0x10, R153.reuse ;  /* 0x00000010ff617819 */ /* 0x100fe20000011699 */
        /* <DEDUP_REMOVED lines=39> */
.L_x_1483:
        /* <DEDUP_REMOVED lines=36> */
[----:B-1----:R-:W-:Y:S01]  /*6880*/  PRMT R99, R0, 0x7632, R99 ;  /* 0x0000763200637816 */ /* 0x002fe20000000063 */
[----:B------:R-:W-:Y:S06]  /*6890*/  BRA `(.L_x_1480) ;  /* 0x0000000400047947 */ /* 0x000fec0003800000 */
.L_x_1482:
        /* <DEDUP_REMOVED lines=35> */
.L_x_1484:
        /* <DEDUP_REMOVED lines=30> */
.L_x_1480:
        /* <DEDUP_REMOVED lines=15> */
.L_x_1485:
        /* <DEDUP_REMOVED lines=10> */
.L_x_1486:
        /* <DEDUP_REMOVED lines=61> */
.L_x_1489:
        /* <DEDUP_REMOVED lines=44> */
[----:B------:R-:W-:Y:S02]  /*74d0*/  PRMT R170, R107, 0x7632, R170 ;  /* 0x000076326baa7816 */ /* 0x000fe400000000aa */
[C---:B------:R-:W-:Y:S02]  /*74e0*/  PRMT R171, R211.reuse, 0x7632, R171 ;  /* 0x00007632d3ab7816 */ /* 0x040fe400000000ab */
[----:B------:R-:W-:Y:S02]  /*74f0*/  PRMT R96, R211, 0x7610, R96 ;  /* 0x00007610d3607816 */ /* 0x000fe40000000060 */
[----:B------:R-:W-:Y:S02]  /*7500*/  PRMT R172, R0, 0x7632, R172 ;  /* 0x0000763200ac7816 */ /* 0x000fe400000000ac */
[C---:B------:R-:W-:Y:S02]  /*7510*/  PRMT R173, R94.reuse, 0x7632, R173 ;  /* 0x000076325ead7816 */ /* 0x040fe400000000ad */
[----:B------:R-:W-:Y:S01]  /*7520*/  PRMT R97, R94, 0x7610, R97 ;  /* 0x000076105e617816 */ /* 0x000fe20000000061 */
[----:B------:R-:W-:Y:S06]  /*7530*/  BRA `(.L_x_1490) ;  /* 0x0000000c00cc7947 */ /* 0x000fec0003800000 */
.L_x_1488:
        /* <DEDUP_REMOVED lines=50> */
.L_x_1491:
        /* <DEDUP_REMOVED lines=44> */
.L_x_1487:
        /* <DEDUP_REMOVED lines=46> */
.L_x_1493:
        /* <DEDUP_REMOVED lines=38> */
.L_x_1492:
        /* <DEDUP_REMOVED lines=35> */
.L_x_1494:
        /* <DEDUP_REMOVED lines=30> */
.L_x_1490:
        /* <DEDUP_REMOVED lines=15> */
.L_x_1495:
        /* <DEDUP_REMOVED lines=10> */
.L_x_1496:
[----:B------:R-:W-:Y:S05]  /*8600*/  @!P1 BRA `(.L_x_1497) ;  /* 0x0000000c003c9947 */ /* 0x000fea0003800000 */
[----:B------:R-:W-:Y:S05]  /*8610*/  @!P0 BRA `(.L_x_1498) ;  /* 0x0000000400bc8947 */ /* 0x000fea0003800000 */
[----:B------:R-:W-:Y:S05]  /*8620*/  BRA.U !UP0, `(.L_x_1499) ;  /* 0x0000000108ec7547 */ /* 0x000fea000b800000 */
[-C--:B------:R-:W-:Y:S01]  /*8630*/  FFMA.FTZ R217, R217, R103.reuse, R105 ;  /* 0x00000067d9d97223 */ /* 0x080fe20000010069 */
[----:B------:R-:W-:Y:S01]  /*8640*/  IMAD.MOV.U32 R0, RZ, RZ, R156 ;  /* 0x000000ffff007224 */ /* 0x000fe200078e009c */
[----:B0-2---:R-:W-:Y:S01]  /*8650*/  SHF.R.U64 R96, R156, 0x10, R157 ;  /* 0x000000109c607819 */ /* 0x005fe2000000129d */
[-C--:B------:R-:W-:Y:S01]  /*8660*/  FFMA.FTZ R218, R218, R103.reuse, R105 ;  /* 0x00000067dada7223 */ /* 0x080fe20000010069 */
[----:B------:R-:W-:Y:S01]  /*8670*/  FADD.FTZ R217, R214, -R217 ;  /* 0x800000d9d6d97221 */ /* 0x000fe20000010000 */
[----:B------:R-:W-:Y:S01]  /*8680*/  IMAD.U32 R95, R0, 0x10000, RZ ;  /* 0x00010000005f7824 */ /* 0x000fe200078e00ff */
[----:B------:R-:W-:Y:S01]  /*8690*/  LOP3.LUT P5, RZ, R175, 0xff, RZ, 0xc0, !PT ;  /* 0x000000ffafff7812 */ /* 0x000fe200078ac0ff */
[----:B------:R-:W-:Y:S01]  /*86a0*/  FFMA.FTZ R219, R219, R103, R105 ;  /* 0x00000067dbdb7223 */ /* 0x000fe20000010069 */
[----:B------:R-:W-:Y:S02]  /*86b0*/  IMAD.MOV.U32 R97, RZ, RZ, R157 ;  /* 0x000000ffff617224 */ /* 0x000fe400078e009d */
[----:B------:R-:W-:Y:S01]  /*86c0*/  FFMA.FTZ R95, R142, R217, R95 ;  /* 0x000000d98e5f7223 */ /* 0x000fe2000001005f */
[----:B------:R-:W-:Y:S01]  /*86d0*/  FADD.FTZ R215, R215, -R218 ;  /* 0x800000dad7d77221 */ /* 0x000fe20000010000 */
[----:B------:R-:W-:-:S02]  /*86e0*/  IMAD.U32 R96, R96, 0x10000, RZ ;  /* 0x0001000060607824 */ /* 0x000fc400078e00ff */
[----:B------:R-:W-:Y:S01]  /*86f0*/  FADD.FTZ R219, R216, -R219 ;  /* 0x800000dbd8db7221 */ /* 0x000fe20000010000 */
[----:B------:R-:W-:Y:S01]  /*8700*/  FMUL.FTZ R0, R95, UR6 ;  /* 0x000000065f007c20 */ /* 0x000fe20008410000 */
[----:B-1----:R-:W-:Y:S01]  /*8710*/  SHF.R.U32.HI R99, RZ, 0x10, R157 ;  /* 0x00000010ff637819 */ /* 0x002fe2000001169d */
        /* <DEDUP_REMOVED lines=44> */
.L_x_1499:
[----:B0-2---:R-:W-:Y:S01]  /*89e0*/  SHF.R.U64 R94, R156, 0x10, R157 ;  /* 0x000000109c5e7819 */ /* 0x005fe2000000129d */
[-CC-:B------:R-:W-:Y:S01]  /*89f0*/  FFMA.FTZ R218, R218, R103.reuse, R105.reuse ;  /* 0x00000067dada7223 */ /* 0x180fe20000010069 */
[-CC-:B------:R-:W-:Y:S01]  /*8a00*/  FFMA.FTZ R219, R219, R103.reuse, R105.reuse ;  /* 0x00000067dbdb7223 */ /* 0x180fe20000010069 */
[-CC-:B------:R-:W-:Y:S01]  /*8a10*/  FFMA.FTZ R97, R222, R103.reuse, R105.reuse ;  /* 0x00000067de617223 */ /* 0x180fe20000010069 */
[----:B------:R-:W-:Y:S01]  /*8a20*/  FFMA.FTZ R103, R217, R103, R105 ;  /* 0x00000067d9677223 */ /* 0x000fe20000010069 */
[----:B------:R-:W-:Y:S01]  /*8a30*/  FADD.FTZ R215, R215, -R218 ;  /* 0x800000dad7d77221 */ /* 0x000fe20000010000 */
[----:B------:R-:W-:Y:S01]  /*8a40*/  IMAD.U32 R95, R94, 0x10000, RZ ;  /* 0x000100005e5f7824 */ /* 0x000fe200078e00ff */
[----:B------:R-:W-:Y:S01]  /*8a50*/  MOV R94, R157 ;  /* 0x0000009d005e7202 */ /* 0x000fe20000000f00 */
[----:B------:R-:W-:Y:S02]  /*8a60*/  IMAD.MOV.U32 R0, RZ, RZ, R156 ;  /* 0x000000ffff007224 */ /* 0x000fe400078e009c */
[----:B------:R-:W-:Y:S01]  /*8a70*/  FADD.FTZ R103, R214, -R103 ;  /* 0x80000067d6677221 */ /* 0x000fe20000010000 */
[----:B------:R-:W-:Y:S01]  /*8a80*/  FFMA.FTZ R95, R142, R215, R95 ;  /* 0x000000d78e5f7223 */ /* 0x000fe2000001005f */
[----:B------:R-:W-:Y:S01]  /*8a90*/  SHF.R.U32.HI R96, RZ, 0x10, R157 ;  /* 0x00000010ff607819 */ /* 0x000fe2000001169d */
[----:B------:R-:W-:Y:S01]  /*8aa0*/  IMAD.U32 R0, R0, 0x10000, RZ ;  /* 0x0001000000007824 */ /* 0x000fe200078e00ff */
[----:B------:R-:W-:Y:S01]  /*8ab0*/  LOP3.LUT P5, RZ, R175, 0xff00, RZ, 0xc0, !PT ;  /* 0x0000ff00afff7812 */ /* 0x000fe200078ac0ff */
[----:B------:R-:W-:Y:S01]  /*8ac0*/  FMUL.FTZ R95, R95, UR6 ;  /* 0x000000065f5f7c20 */ /* 0x000fe20008410000 */
[----:B-1----:R-:W-:Y:S01]  /*8ad0*/  FADD.FTZ R99, R220, -R97 ;  /* 0x80000061dc637221 */ /* 0x002fe20000010000 */
[----:B------:R-:W-:Y:S01]  /*8ae0*/  FFMA.FTZ R0, R142, R103, R0 ;  /* 0x000000678e007223 */ /* 0x000fe20000010000 */
[----:B------:R-:W-:Y:S01]  /*8af0*/  LOP3.LUT P6, RZ, R137, 0xff00, RZ, 0xc0, !PT ;  /* 0x0000ff0089ff7812 */ /* 0x000fe200078cc0ff */
[----:B------:R-:W-:Y:S01]  /*8b00*/  FADD.FTZ R219, R216, -R219 ;  /* 0x800000dbd8db7221 */ /* 0x000fe20000010000 */
[----:B------:R-:W-:Y:S01]  /*8b10*/  IMAD.U32 R97, R94, 0x10000, RZ ;  /* 0x000100005e617824 */ /* 0x000fe200078e00ff */
[----:B------:R-:W-:Y:S01]  /*8b20*/  FSEL R94, R95, RZ, P5 ;  /* 0x000000ff5f5e7208 */ /* 0x000fe20002800000 */
[----:B------:R-:W-:-:S02]  /*8b30*/  IMAD.U32 R96, R96, 0x10000, RZ ;  /* 0x0001000060607824 */ /* 0x000fc400078e00ff */
[----:B------:R-:W-:Y:S01]  /*8b40*/  FMUL.FTZ R0, R0, UR6 ;  /* 0x0000000600007c20 */ /* 0x000fe20008410000 */
[----:B------:R-:W-:Y:S01]  /*8b50*/  FSEL R95, R95, RZ, P6 ;  /* 0x000000ff5f5f7208 */ /* 0x000fe20003000000 */
[C---:B------:R-:W-:Y:S01]  /*8b60*/  FFMA.FTZ R97, R142.reuse, R219, R97 ;  /* 0x000000db8e617223 */ /* 0x040fe20000010061 */
[----:B------:R-:W-:Y:S01]  /*8b70*/  LOP3.LUT P4, RZ, R175, 0xff, RZ, 0xc0, !PT ;  /* 0x000000ffafff7812 */ /* 0x000fe2000788c0ff */
[----:B------:R-:W-:Y:S01]  /*8b80*/  FFMA.FTZ R96, R142, R99, R96 ;  /* 0x000000638e607223 */ /* 0x000fe20000010060 */
[----:B------:R-:W-:Y:S01]  /*8b90*/  LOP3.LUT P5, RZ, R137, 0xff, RZ, 0xc0, !PT ;  /* 0x000000ff89ff7812 */ /* 0x000fe200078ac0ff */
[----:B------:R-:W-:Y:S01]  /*8ba0*/  FMUL.FTZ R97, R97, UR6 ;  /* 0x0000000661617c20 */ /* 0x000fe20008410000 */
[----:B------:R-:W-:Y:S01]  /*8bb0*/  F2FP.BF16.F32.PACK_AB R100, R95, R94 ;  /* 0x0000005e5f64723e */ /* 0x000fe200000010ff */
[----:B------:R-:W-:Y:S01]  /*8bc0*/  FMUL.FTZ R96, R96, UR6 ;  /* 0x0000000660607c20 */ /* 0x000fe20008410000 */
[C---:B------:R-:W-:Y:S02]  /*8bd0*/  FSEL R94, R0.reuse, RZ, P4 ;  /* 0x000000ff005e7208 */ /* 0x040fe40002000000 */
[----:B------:R-:W-:-:S02]  /*8be0*/  FSEL R95, R0, RZ, P5 ;  /* 0x000000ff005f7208 */ /* 0x000fc40002800000 */
[C---:B------:R-:W-:Y:S02]  /*8bf0*/  LOP3.LUT P0, RZ, R175.reuse, 0xff0000, RZ, 0xc0, !PT ;  /* 0x00ff0000afff7812 */ /* 0x040fe4000780c0ff */
[----:B------:R-:W-:Y:S02]  /*8c00*/  ISETP.GE.U32.AND P3, PT, R175, 0x1000000, PT ;  /* 0x01000000af00780c */ /* 0x000fe40003f66070 */
        /* <DEDUP_REMOVED lines=14> */
[----:B------:R-:W-:Y:S01]  /*8cf0*/  PRMT R173, R99, 0x7632, R173 ;  /* 0x0000763263ad7816 */ /* 0x000fe200000000ad */
[----:B------:R-:W-:Y:S06]  /*8d00*/  BRA `(.L_x_1500) ;  /* 0x0000000c00d47947 */ /* 0x000fec0003800000 */
.L_x_1498:
[----:B------:R-:W-:Y:S05]  /*8d10*/  BRA.U !UP0, `(.L_x_1501) ;  /* 0x0000000108c87547 */ /* 0x000fea000b800000 */
[-CC-:B------:R-:W-:Y:S01]  /*8d20*/  FFMA.FTZ R217, R217, R103.reuse, R105.reuse ;  /* 0x00000067d9d97223 */ /* 0x180fe20000010069 */
[----:B------:R-:W-:Y:S01]  /*8d30*/  LOP3.LUT P5, RZ, R175, 0xff, RZ, 0xc0, !PT ;  /* 0x000000ffafff7812 */ /* 0x000fe200078ac0ff */
[-CC-:B------:R-:W-:Y:S01]  /*8d40*/  FFMA.FTZ R218, R218, R103.reuse, R105.reuse ;  /* 0x00000067dada7223 */ /* 0x180fe20000010069 */
[-C--:B------:R-:W-:Y:S01]  /*8d50*/  FFMA.FTZ R219, R219, R103.reuse, R105 ;  /* 0x00000067dbdb7223 */ /* 0x080fe20000010069 */
        /* <DEDUP_REMOVED lines=46> */
.L_x_1501:
        /* <DEDUP_REMOVED lines=44> */
.L_x_1497:
[----:B------:R-:W-:Y:S05]  /*9300*/  @!P0 BRA `(.L_x_1502) ;  /* 0x00000004004c8947 */ /* 0x000fea0003800000 */
[----:B------:R-:W-:Y:S05]  /*9310*/  BRA.U !UP0, `(.L_x_1503) ;  /* 0x0000000108b07547 */ /* 0x000fea000b800000 */
[----:B------:R-:W-:Y:S02]  /*9320*/  IMAD.MOV.U32 R0, RZ, RZ, R156 ;  /* 0x000000ffff007224 */ /* 0x000fe400078e009c */
[-CC-:B------:R-:W-:Y:S01]  /*9330*/  FFMA.FTZ R217, R217, R103.reuse, R105.reuse ;  /* 0x00000067d9d97223 */ /* 0x180fe20000010069 */
[-C--:B0-2---:R-:W-:Y:S01]  /*9340*/  FFMA.FTZ R95, R222, R103.reuse, R105 ;  /* 0x00000067de5f7223 */ /* 0x085fe20000010069 */
[----:B------:R-:W-:Y:S01]  /*9350*/  SHF.R.U64 R94, R156, 0x10, R157 ;  /* 0x000000109c5e7819 */ /* 0x000fe2000000129d */
[-C--:B------:R-:W-:Y:S01]  /*9360*/  FFMA.FTZ R218, R218, R103.reuse, R105 ;  /* 0x00000067dada7223 */ /* 0x080fe20000010069 */
[----:B------:R-:W-:Y:S01]  /*9370*/  SHF.L.U32 R0, R0, 0x10, RZ ;  /* 0x0000001000007819 */ /* 0x000fe200000006ff */
[----:B------:R-:W-:Y:S01]  /*9380*/  FADD.FTZ R217, R214, -R217 ;  /* 0x800000d9d6d97221 */ /* 0x000fe20000010000 */
[----:B------:R-:W-:Y:S01]  /*9390*/  SHF.R.U32.HI R96, RZ, 0x10, R157 ;  /* 0x00000010ff607819 */ /* 0x000fe2000001169d */
[----:B------:R-:W-:Y:S01]  /*93a0*/  FADD.FTZ R97, R220, -R95 ;  /* 0x8000005fdc617221 */ /* 0x000fe20000010000 */
[----:B------:R-:W-:Y:S01]  /*93b0*/  FFMA.FTZ R103, R219, R103, R105 ;  /* 0x00000067db677223 */ /* 0x000fe20000010069 */
[----:B------:R-:W-:-:S02]  /*93c0*/  IMAD.MOV.U32 R95, RZ, RZ, R157 ;  /* 0x000000ffff5f7224 */ /* 0x000fc400078e009d */
[----:B------:R-:W-:Y:S01]  /*93d0*/  FADD.FTZ R215, R215, -R218 ;  /* 0x800000dad7d77221 */ /* 0x000fe20000010000 */
[----:B------:R-:W-:Y:S02]  /*93e0*/  IMAD.U32 R94, R94, 0x10000, RZ ;  /* 0x000100005e5e7824 */ /* 0x000fe400078e00ff */
[----:B------:R-:W-:Y:S01]  /*93f0*/  FFMA.FTZ R0, R142, R217, R0 ;  /* 0x000000d98e007223 */ /* 0x000fe20000010000 */
[----:B-1----:R-:W-:Y:S02]  /*9400*/  IMAD.U32 R99, R96, 0x10000, RZ ;  /* 0x0001000060637824 */ /* 0x002fe400078e00ff */
[----:B------:R-:W-:Y:S01]  /*9410*/  FADD.FTZ R103, R216, -R103 ;  /* 0x80000067d8677221 */ /* 0x000fe20000010000 */
[----:B------:R-:W-:Y:S02]  /*9420*/  IMAD.U32 R96, R95, 0x10000, RZ ;  /* 0x000100005f607824 */ /* 0x000fe400078e00ff */
        /* <DEDUP_REMOVED lines=27> */
.L_x_1503:
[-CC-:B0-2---:R-:W-:Y:S01]  /*95e0*/  FFMA.FTZ R95, R222, R103.reuse, R105.reuse ;  /* 0x00000067de5f7223 */ /* 0x185fe20000010069 */
[----:B------:R-:W-:Y:S02]  /*95f0*/  IMAD.MOV.U32 R0, RZ, RZ, R156 ;  /* 0x000000ffff007224 */ /* 0x000fe400078e009c */
[-CC-:B------:R-:W-:Y:S01]  /*9600*/  FFMA.FTZ R217, R217, R103.reuse, R105.reuse ;  /* 0x00000067d9d97223 */ /* 0x180fe20000010069 */
[-C--:B------:R-:W-:Y:S01]  /*9610*/  FFMA.FTZ R218, R218, R103.reuse, R105 ;  /* 0x00000067dada7223 */ /* 0x080fe20000010069 */
[----:B------:R-:W-:Y:S01]  /*9620*/  SHF.R.U64 R94, R156, 0x10, R157 ;  /* 0x000000109c5e7819 */ /* 0x000fe2000000129d */
[----:B------:R-:W-:Y:S01]  /*9630*/  FFMA.FTZ R103, R219, R103, R105 ;  /* 0x00000067db677223 */ /* 0x000fe20000010069 */
[--C-:B-1----:R-:W-:Y:S01]  /*9640*/  SHF.R.U32.HI R98, RZ, 0x10, R157.reuse ;  /* 0x00000010ff627819 */ /* 0x102fe2000001169d */
[----:B------:R-:W-:Y:S02]  /*9650*/  IMAD.MOV.U32 R96, RZ, RZ, R157 ;  /* 0x000000ffff607224 */ /* 0x000fe400078e009d */
[----:B------:R-:W-:Y:S01]  /*9660*/  FADD.FTZ R97, R220, -R95 ;  /* 0x8000005fdc617221 */ /* 0x000fe20000010000 */
[----:B------:R-:W-:Y:S01]  /*9670*/  SHF.L.U32 R95, R0, 0x10, RZ ;  /* 0x00000010005f7819 */ /* 0x000fe200000006ff */
[----:B------:R-:W-:Y:S01]  /*9680*/  FADD.FTZ R217, R214, -R217 ;  /* 0x800000d9d6d97221 */ /* 0x000fe20000010000 */
[----:B------:R-:W-:Y:S01]  /*9690*/  FADD.FTZ R215, R215, -R218 ;  /* 0x800000dad7d77221 */ /* 0x000fe20000010000 */
[----:B------:R-:W-:-:S02]  /*96a0*/  IMAD.U32 R94, R94, 0x10000, RZ ;  /* 0x000100005e5e7824 */ /* 0x000fc400078e00ff */
[----:B------:R-:W-:Y:S01]  /*96b0*/  FADD.FTZ R103, R216, -R103 ;  /* 0x80000067d8677221 */ /* 0x000fe20000010000 */
[----:B------:R-:W-:Y:S02]  /*96c0*/  IMAD.U32 R98, R98, 0x10000, RZ ;  /* 0x0001000062627824 */ /* 0x000fe400078e00ff */
[----:B------:R-:W-:Y:S01]  /*96d0*/  FFMA.FTZ R95, R142, R217, R95 ;  /* 0x000000d98e5f7223 */ /* 0x000fe2000001005f */
[----:B------:R-:W-:Y:S02]  /*96e0*/  IMAD.U32 R0, R96, 0x10000, RZ ;  /* 0x0001000060007824 */ /* 0x000fe400078e00ff */
[C---:B------:R-:W-:Y:S01]  /*96f0*/  FFMA.FTZ R94, R142.reuse, R215, R94 ;  /* 0x000000d78e5e7223 */ /* 0x040fe2000001005e */
[C---:B------:R-:W-:Y:S01]  /*9700*/  FFMA.FTZ R97, R142.reuse, R97, R98 ;  /* 0x000000618e617223 */ /* 0x040fe20000010062 */
[----:B------:R-:W-:Y:S01]  /*9710*/  FMUL.FTZ R95, R95, UR6 ;  /* 0x000000065f5f7c20 */ /* 0x000fe20008410000 */
[----:B------:R-:W-:Y:S01]  /*9720*/  FFMA.FTZ R0, R142, R103, R0 ;  /* 0x000000678e007223 */ /* 0x000fe20000010000 */
[----:B------:R-:W-:Y:S01]  /*9730*/  FMUL.FTZ R94, R94, UR6 ;  /* 0x000000065e5e7c20 */ /* 0x000fe20008410000 */
[----:B------:R-:W-:Y:S01]  /*9740*/  FMUL.FTZ R97, R97, UR6 ;  /* 0x0000000661617c20 */ /* 0x000fe20008410000 */
[C---:B------:R-:W-:Y:S01]  /*9750*/  LOP3.LUT P0, RZ, R175.reuse, 0xff, RZ, 0xc0, !PT ;  /* 0x000000ffafff7812 */ /* 0x040fe2000780c0ff */
[----:B------:R-:W-:Y:S01]  /*9760*/  FMUL.FTZ R0, R0, UR6 ;  /* 0x0000000600007c20 */ /* 0x000fe20008410000 */
[----:B------:R-:W-:-:S02]  /*9770*/  LOP3.LUT P3, RZ, R175, 0xff00, RZ, 0xc0, !PT ;  /* 0x0000ff00afff7812 */ /* 0x000fc4000786c0ff */
[C---:B------:R-:W-:Y:S02]  /*9780*/  ISETP.GE.U32.AND P5, PT, R175.reuse, 0x1000000, PT ;  /* 0x01000000af00780c */ /* 0x040fe40003fa6070 */
[----:B------:R-:W-:Y:S02]  /*9790*/  LOP3.LUT P4, RZ, R175, 0xff0000, RZ, 0xc0, !PT ;  /* 0x00ff0000afff7812 */ /* 0x000fe4000788c0ff */
        /* <DEDUP_REMOVED lines=10> */
.L_x_1502:
        /* <DEDUP_REMOVED lines=32> */
[----:B------:R-:W-:Y:S02]  /*9a40*/  PRMT R0, R168, 0x7632, R0 ;  /* 0x00007632a8007816 */ /* 0x000fe40000000000 */
[C---:B-1----:R-:W-:Y:S02]  /*9a50*/  PRMT R99, R103.reuse, 0x7632, R99 ;  /* 0x0000763267637816 */ /* 0x042fe40000000063 */
[----:B------:R-:W-:Y:S01]  /*9a60*/  PRMT R169, R103, 0x7610, R169 ;  /* 0x0000761067a97816 */ /* 0x000fe200000000a9 */
[----:B------:R-:W-:Y:S06]  /*9a70*/  BRA `(.L_x_1500) ;  /* 0x0000000000787947 */ /* 0x000fec0003800000 */
.L_x_1504:
        /* <DEDUP_REMOVED lines=30> */
.L_x_1500:
        /* <DEDUP_REMOVED lines=15> */
.L_x_1505:
        /* <DEDUP_REMOVED lines=10> */
.L_x_1506:
[----:B------:R-:W-:Y:S01]  /*9df0*/  UPLOP3.LUT UP1, UPT, UPT, UPT, UP1, 0x40, 0x4 ;  /* 0x000000000004789c */ /* 0x000fe20003f2e810 */
[----:B------:R-:W-:Y:S10]  /*9e00*/  @!P2 BRA `(.L_x_1507) ;  /* 0xffffff680038a947 */ /* 0x000ff4000383ffff */
[----:B-12---:R-:W-:Y:S01]  /*9e10*/  IMAD.MOV.U32 R94, RZ, RZ, R28 ;  /* 0x000000ffff5e7224 */ /* 0x006fe200078e001c */
[----:B------:R-:W-:Y:S01]  /*9e20*/  MOV R95, R29 ;  /* 0x0000001d005f7202 */ /* 0x000fe20000000f00 */
[----:B0-----:R-:W-:Y:S01]  /*9e30*/  IMAD.MOV.U32 R98, RZ, RZ, R40 ;  /* 0x000000ffff627224 */ /* 0x001fe200078e0028 */
        /* <DEDUP_REMOVED lines=76> */
[----:B------:R-:W-:-:S07]  /*a300*/  IMAD.MOV.U32 R19, RZ, RZ, R49 ;  /* 0x000000ffff137224 */ /* 0x000fce00078e0031 */
.L_x_1454:
        /* <DEDUP_REMOVED lines=33> */
.L_x_1508:
        /* <DEDUP_REMOVED lines=14> */
.L_x_5401:


//--------------------- .text._ZN10layer_norm22ln_bwd_finalize_kernelINS_22Kernel_traits_finalizeILj5120Ef13__nv_bfloat16S2_S2_fjLb0ELj1024ELj4ENS_18Kernel_traits_baseILj5120EfS2_S2_S2_fjLj1024EEEEELb0ELb0EEEvNS_9BwdParamsE --------------------------
	.section	.text._ZN10layer_norm22ln_bwd_finalize_kernelINS_22Kernel_traits_finalizeILj5120Ef13__nv_bfloat16S2_S2_fjLb0ELj1024ELj4ENS_18Kernel_traits_baseILj5120EfS2_S2_S2_fjLj1024EEEEELb0ELb0EEEvNS_9BwdParamsE,"ax",@progbits
	.align	128
        .global         _ZN10layer_norm22ln_bwd_finalize_kernelINS_22Kernel_traits_finalizeILj5120Ef13__nv_bfloat16S2_S2_fjLb0ELj1024ELj4ENS_18Kernel_traits_baseILj5120EfS2_S2_S2_fjLj1024EEEEELb0ELb0EEEvNS_9BwdParamsE
        .type           _ZN10layer_norm22ln_bwd_finalize_kernelINS_22Kernel_traits_finalizeILj5120Ef13__nv_bfloat16S2_S2_fjLb0ELj1024ELj4ENS_18Kernel_traits_baseILj5120EfS2_S2_S2_fjLj1024EEEEELb0ELb0EEEvNS_9BwdParamsE,@function
        .size           _ZN10layer_norm22ln_bwd_finalize_kernelINS_22Kernel_traits_finalizeILj5120Ef13__nv_bfloat16S2_S2_fjLb0ELj1024ELj4ENS_18Kernel_traits_baseILj5120EfS2_S2_S2_fjLj1024EEEEELb0ELb0EEEvNS_9BwdParamsE,(.L_x_5402 - _ZN10layer_norm22ln_bwd_finalize_kernelINS_22Kernel_traits_finalizeILj5120Ef13__nv_bfloat16S2_S2_fjLb0ELj1024ELj4ENS_18Kernel_traits_baseILj5120EfS2_S2_S2_fjLj1024EEEEELb0ELb0EEEvNS_9BwdParamsE)
        .other          _ZN10layer_norm22ln_bwd_finalize_kernelINS_22Kernel_traits_finalizeILj5120Ef13__nv_bfloat16S2_S2_fjLb0ELj1024ELj4ENS_18Kernel_traits_baseILj5120EfS2_S2_S2_fjLj1024EEEEELb0ELb0EEEvNS_9BwdParamsE,@"STO_CUDA_ENTRY STV_DEFAULT"
_ZN10layer_norm22ln_bwd_finalize_kernelINS_22Kernel_traits_finalizeILj5120Ef13__nv_bfloat16S2_S2_fjLb0ELj1024ELj4ENS_18Kernel_traits_baseILj5120EfS2_S2_S2_fjLj1024EEEEELb0ELb0EEEvNS_9BwdParamsE:
.text._ZN10layer_norm22ln_bwd_finalize_kernelINS_22Kernel_traits_finalizeILj5120Ef13__nv_bfloat16S2_S2_fjLb0ELj1024ELj4ENS_18Kernel_traits_baseILj5120EfS2_S2_S2_fjLj1024EEEEELb0ELb0EEEvNS_9BwdParamsE:
        /* <DEDUP_REMOVED lines=13> */
[----:B------:R-:W-:Y:S02]  /*00d0*/  LOP3.LUT R17, R2, 0x1f, RZ, 0xc0, !PT ;  /* 0x0000001f02117812 */ /* 0x000fe400078ec0ff */
[----:B------:R-:W-:Y:S01]  /*00e0*/  LOP3.LUT R2, R0, 0x7ffffff0, RZ, 0xc0, !PT ;  /* 0x7ffffff000027812 */ /* 0x000fe200078ec0ff */
[----:B------:R-:W-:Y:S01]  /*00f0*/  HFMA2 R0, -RZ, RZ, 0, 0 ;  /* 0x00000000ff007431 */ /* 0x000fe200000001ff */
        /* <DEDUP_REMOVED lines=22> */
[C---:B------:R-:W-:Y:S01]  /*0260*/  LOP3.LUT R13, R58.reuse, 0x1c0, RZ, 0xfc, !PT ;  /* 0x000001c03a0d7812 */ /* 0x040fe200078efcff */
[-CC-:B------:R-:W-:Y:S01]  /*0270*/  IMAD R12, R11, R56.reuse, R59.reuse ;  /* 0x000000380b0c7224 */ /* 0x180fe200078e023b */
[----:B------:R-:W-:Y:S01]  /*0280*/  LOP3.LUT R15, R58, 0x1e0, RZ, 0xfc, !PT ;  /* 0x000001e03a0f7812 */ /* 0x000fe200078efcff */
[-CC-:B------:R-:W-:Y:S01]  /*0290*/  IMAD R4, R4, R56.reuse, R59.reuse ;  /* 0x0000003804047224 */ /* 0x180fe200078e023b */
[C---:B------:R-:W-:Y:S01]  /*02a0*/  LOP3.LUT R2, R58.reuse, 0x100, RZ, 0xfc, !PT ;  /* 0x000001003a027812 */ /* 0x040fe200078efcff */
[-CC-:B------:R-:W-:Y:S01]  /*02b0*/  IMAD R14, R13, R56.reuse, R59.reuse ;  /* 0x000000380d0e7224 */ /* 0x180fe200078e023b */
[C---:B------:R-:W-:Y:S01]  /*02c0*/  LOP3.LUT R3, R58.reuse, 0x120, RZ, 0xfc, !PT ;  /* 0x000001203a037812 */ /* 0x040fe200078efcff */
[-CC-:B------:R-:W-:Y:S01]  /*02d0*/  IMAD R18, R15, R56.reuse, R59.reuse ;  /* 0x000000380f127224 */ /* 0x180fe200078e023b */
[----:B------:R-:W-:Y:S01]  /*02e0*/  LOP3.LUT R7, R58, 0x160, RZ, 0xfc, !PT ;  /* 0x000001603a077812 */ /* 0x000fe200078efcff */
[-CC-:B------:R-:W-:Y:S01]  /*02f0*/  IMAD R2, R2, R56.reuse, R59.reuse ;  /* 0x0000003802027224 */ /* 0x180fe200078e023b */
[C---:B------:R-:W-:Y:S01]  /*0300*/  LOP3.LUT R16, R58.reuse, 0x80, RZ, 0xfc, !PT ;  /* 0x000000803a107812 */ /* 0x040fe200078efcff */
[----:B------:R-:W-:Y:S01]  /*0310*/  HFMA2 R36, -RZ, RZ, 0, 0 ;  /* 0x00000000ff247431 */ /* 0x000fe200000001ff */
        /* <DEDUP_REMOVED lines=29> */
[----:B------:R-:W-:Y:S02]  /*04f0*/  IADD3 R17, PT, PT, R17, R30, RZ ;  /* 0x0000001e11117210 */ /* 0x000fe40007ffe0ff */
[----:B------:R-:W-:Y:S02]  /*0500*/  MOV R2, R58 ;  /* 0x0000003a00027202 */ /* 0x000fe40000000f00 */
[----:B------:R-:W-:-:S07]  /*0510*/  IADD3 R19, PT, PT, -R29, RZ, RZ ;  /* 0x000000ff1d137210 */ /* 0x000fce0007ffe1ff */
.L_x_1513:
        /* <DEDUP_REMOVED lines=118> */
.L_x_1512:
[----:B------:R-:W-:Y:S05]  /*0c80*/  BSYNC.RECONVERGENT B1 ;  /* 0x0000000000017941 */ /* 0x000fea0003800200 */
.L_x_1511:
        /* <DEDUP_REMOVED lines=75> */
.L_x_1515:
[----:B------:R-:W-:Y:S05]  /*1140*/  BSYNC.RECONVERGENT B1 ;  /* 0x0000000000017941 */ /* 0x000fea0003800200 */
.L_x_1514:
        /* <DEDUP_REMOVED lines=37> */
.L_x_1517:
[----:B------:R-:W-:Y:S05]  /*13a0*/  BSYNC.RECONVERGENT B1 ;  /* 0x0000000000017941 */ /* 0x000fea0003800200 */
.L_x_1516:
[----:B------:R-:W-:Y:S05]  /*13b0*/  @!P1 BRA `(.L_x_1510) ;  /* 0x0000000000409947 */ /* 0x000fea0003800000 */
[----:B------:R-:W0:Y:S01]  /*13c0*/  LDC.64 R6, c[0x0][0x440] ;  /* 0x00011000ff067b82 */ /* 0x000e220000000a00 */
[----:B------:R-:W-:Y:S01]  /*13d0*/  IMAD R59, R2, R56, R59 ;  /* 0x00000038023b7224 */ /* 0x000fe200078e023b */
[----:B------:R-:W-:Y:S02]  /*13e0*/  LOP3.LUT R8, R8, 0x1f, RZ, 0xc0, !PT ;  /* 0x0000001f08087812 */ /* 0x000fe400078ec0ff */
[----:B------:R-:W-:Y:S02]  /*13f0*/  IADD3 R9, PT, PT, -R9, RZ, RZ ;  /* 0x000000ff09097210 */ /* 0x000fe40007ffe1ff */
[----:B------:R-:W-:Y:S02]  /*1400*/  IADD3 R59, PT, PT, R8, R59, RZ ;  /* 0x0000003b083b7210 */ /* 0x000fe40007ffe0ff */
[----:B------:R-:W1:Y:S05]  /*1410*/  LDC.64 R10, c[0x0][0x448] ;  /* 0x00011200ff0a7b82 */ /* 0x000e6a0000000a00 */
.L_x_1518:
        /* <DEDUP_REMOVED lines=10> */
.L_x_1510:
[----:B------:R-:W-:Y:S05]  /*14c0*/  BSYNC.RECONVERGENT B0 ;  /* 0x0000000000007941 */ /* 0x000fea0003800200 */
.L_x_1509:
        /* <DEDUP_REMOVED lines=47> */
[----:B------:R-:W-:Y:S01]  /*17c0*/  LEA R0, R11, UR4, 0x3 ;  /* 0x000000040b007c11 */ /* 0x000fe2000f8e18ff */
[----:B0-----:R-:W0:Y:S04]  /*17d0*/  LDC.64 R6, c[0x0][0x488] ;  /* 0x00012200ff067b82 */ /* 0x001e280000000a00 */
[----:B------:R-:W1:Y:S04]  /*17e0*/  LDS.64 R4, [R0+0x2000] ;  /* 0x0020000000047984 */ /* 0x000e680000000a00 */
[----:B------:R-:W2:Y:S01]  /*17f0*/  LDS.64 R2, [R0+0x2080] ;  /* 0x0020800000027984 */ /* 0x000ea20000000a00 */
[----:B------:R-:W3:Y:S01]  /*1800*/  LDC.64 R8, c[0x0][0x480] ;  /* 0x00012000ff087b82 */ /* 0x000ee20000000a00 */
[----:B0-----:R-:W-:-:S04]  /*1810*/  IMAD.WIDE.U32 R6, R57, 0x8, R6 ;  /* 0x0000000839067825 */ /* 0x001fc800078e0006 */
[----:B---3--:R-:W-:Y:S01]  /*1820*/  IMAD.WIDE.U32 R8, R57, 0x8, R8 ;  /* 0x0000000839087825 */ /* 0x008fe200078e0008 */
[----:B-1----:R-:W-:Y:S04]  /*1830*/  STG.E.64 desc[UR6][R6.64], R4 ;  /* 0x0000000406007986 */ /* 0x002fe8000c101b06 */
[----:B--2---:R-:W-:Y:S01]  /*1840*/  STG.E.64 desc[UR6][R8.64], R2 ;  /* 0x0000000208007986 */ /* 0x004fe2000c101b06 */
[----:B------:R-:W-:Y:S05]  /*1850*/  EXIT ;  /* 0x000000000000794d */ /* 0x000fea0003800000 */
.L_x_1519:
        /* <DEDUP_REMOVED lines=10> */
.L_x_5402:


//--------------------- .text._ZN10layer_norm40ln_parallel_residual_bwd_finalize_kernelINS_22Kernel_traits_finalizeILj5120Ef13__nv_bfloat16S2_S2_fjLb0ELj1024ELj4ENS_18Kernel_traits_baseILj5120EfS2_S2_S2_fjLj1024EEEEELb0EEEvNS_9BwdParamsE --------------------------
	.section	.text._ZN10layer_norm40ln_parallel_residual_bwd_finalize_kernelINS_22Kernel_traits_finalizeILj5120Ef13__nv_bfloat16S2_S2_fjLb0ELj1024ELj4ENS_18Kernel_traits_baseILj5120EfS2_S2_S2_fjLj1024EEEEELb0EEEvNS_9BwdParamsE,"ax",@progbits
	.align	128
        .global         _ZN10layer_norm40ln_parallel_residual_bwd_finalize_kernelINS_22Kernel_traits_finalizeILj5120Ef13__nv_bfloat16S2_S2_fjLb0ELj1024ELj4ENS_18Kernel_traits_baseILj5120EfS2_S2_S2_fjLj1024EEEEELb0EEEvNS_9BwdParamsE
        .type           _ZN10layer_norm40ln_parallel_residual_bwd_finalize_kernelINS_22Kernel_traits_finalizeILj5120Ef13__nv_bfloat16S2_S2_fjLb0ELj1024ELj4ENS_18Kernel_traits_baseILj5120EfS2_S2_S2_fjLj1024EEEEELb0EEEvNS_9BwdParamsE,@function
        .size           _ZN10layer_norm40ln_parallel_residual_bwd_finalize_kernelINS_22Kernel_traits_finalizeILj5120Ef13__nv_bfloat16S2_S2_fjLb0ELj1024ELj4ENS_18Kernel_traits_baseILj5120EfS2_S2_S2_fjLj1024EEEEELb0EEEvNS_9BwdParamsE,(.L_x_5403 - _ZN10layer_norm40ln_parallel_residual_bwd_finalize_kernelINS_22Kernel_traits_finalizeILj5120Ef13__nv_bfloat16S2_S2_fjLb0ELj1024ELj4ENS_18Kernel_traits_baseILj5120EfS2_S2_S2_fjLj1024EEEEELb0EEEvNS_9BwdParamsE)
        .other          _ZN10layer_norm40ln_parallel_residual_bwd_finalize_kernelINS_22Kernel_traits_finalizeILj5120Ef13__nv_bfloat16S2_S2_fjLb0ELj1024ELj4ENS_18Kernel_traits_baseILj5120EfS2_S2_S2_fjLj1024EEEEELb0EEEvNS_9BwdParamsE,@"STO_CUDA_ENTRY STV_DEFAULT"
_ZN10layer_norm40ln_parallel_residual_bwd_finalize_kernelINS_22Kernel_traits_finalizeILj5120Ef13__nv_bfloat16S2_S2_fjLb0ELj1024ELj4ENS_18Kernel_traits_baseILj5120EfS2_S2_S2_fjLj1024EEEEELb0EEEvNS_9BwdParamsE:
.text._ZN10layer_norm40ln_parallel_residual_bwd_finalize_kernelINS_22Kernel_traits_finalizeILj5120Ef13__nv_bfloat16S2_S2_fjLb0ELj1024ELj4ENS_18Kernel_traits_baseILj5120EfS2_S2_S2_fjLj1024EEEEELb0EEEvNS_9BwdParamsE:
        /* <DEDUP_REMOVED lines=37> */
[C---:B------:R-:W-:Y:S01]  /*0250*/  LOP3.LUT R7, R3.reuse, 0x80, RZ, 0xfc, !PT ;  /* 0x0000008003077812 */ /* 0x040fe200078efcff */
[----:B------:R-:W-:Y:S01]  /*0260*/  HFMA2 R24, -RZ, RZ, 0, 0 ;  /* 0x00000000ff187431 */ /* 0x000fe200000001ff */
[C---:B------:R-:W-:Y:S02]  /*0270*/  LOP3.LUT R13, R3.reuse, 0xc0, RZ, 0xfc, !PT ;  /* 0x000000c0030d7812 */ /* 0x040fe400078efcff */
[----:B------:R-:W-:Y:S01]  /*0280*/  LOP3.LUT R14, R3, 0xe0, RZ, 0xfc, !PT ;  /* 0x000000e0030e7812 */ /* 0x000fe200078efcff */
[-CC-:B------:R-:W-:Y:S01]  /*0290*/  IMAD R21, R7, R2.reuse, R5.reuse ;  /* 0x0000000207157224 */ /* 0x180fe200078e0205 */
[----:B------:R-:W-:Y:S01]  /*02a0*/  LOP3.LUT R16, R3, 0x40, RZ, 0xfc, !PT ;  /* 0x0000004003107812 */ /* 0x000fe200078efcff */
[-CC-:B------:R-:W-:Y:S01]  /*02b0*/  IMAD R19, R13, R2.reuse, R5.reuse ;  /* 0x000000020d137224 */ /* 0x180fe200078e0205 */
[----:B------:R-:W-:Y:S01]  /*02c0*/  LOP3.LUT R18, R3, 0x60, RZ, 0xfc, !PT ;  /* 0x0000006003127812 */ /* 0x000fe200078efcff */
[-CC-:B------:R-:W-:Y:S01]  /*02d0*/  IMAD R15, R14, R2.reuse, R5.reuse ;  /* 0x000000020e0f7224 */ /* 0x180fe200078e0205 */
[----:B------:R-:W-:Y:S01]  /*02e0*/  LOP3.LUT R20, R11, 0xffffff8, RZ, 0xc0, !PT ;  /* 0x0ffffff80b147812 */ /* 0x000fe200078ec0ff */
[-CC-:B------:R-:W-:Y:S01]  /*02f0*/  IMAD R11, R10, R2.reuse, R5.reuse ;  /* 0x000000020a0b7224 */ /* 0x180fe200078e0205 */
[----:B------:R-:W-:Y:S01]  /*0300*/  MOV R7, R3 ;  /* 0x0000000300077202 */ /* 0x000fe20000000f00 */
[-CC-:B------:R-:W-:Y:S01]  /*0310*/  IMAD R17, R16, R2.reuse, R5.reuse ;  /* 0x0000000210117224 */ /* 0x180fe200078e0205 */
[----:B------:R-:W-:Y:S01]  /*0320*/  IADD3 R13, PT, PT, R4, R27, RZ ;  /* 0x0000001b040d7210 */ /* 0x000fe20007ffe0ff */
[----:B------:R-:W-:Y:S01]  /*0330*/  IMAD R23, R18, R2, R5 ;  /* 0x0000000212177224 */ /* 0x000fe200078e0205 */
[----:B------:R-:W-:-:S02]  /*0340*/  IADD3 R5, PT, PT, -R20, RZ, RZ ;  /* 0x000000ff14057210 */ /* 0x000fc40007ffe1ff */
[C---:B------:R-:W-:Y:S02]  /*0350*/  IADD3 R18, PT, PT, R4.reuse, R11, RZ ;  /* 0x0000000b04127210 */ /* 0x040fe40007ffe0ff */
[C---:B------:R-:W-:Y:S02]  /*0360*/  IADD3 R10, PT, PT, R4.reuse, R29, RZ ;  /* 0x0000001d040a7210 */ /* 0x040fe40007ffe0ff */
[C---:B------:R-:W-:Y:S02]  /*0370*/  IADD3 R21, PT, PT, R4.reuse, R21, RZ ;  /* 0x0000001504157210 */ /* 0x040fe40007ffe0ff */
[C---:B------:R-:W-:Y:S02]  /*0380*/  IADD3 R19, PT, PT, R4.reuse, R19, RZ ;  /* 0x0000001304137210 */ /* 0x040fe40007ffe0ff */
[C---:B------:R-:W-:Y:S02]  /*0390*/  IADD3 R20, PT, PT, R4.reuse, R15, RZ ;  /* 0x0000000f04147210 */ /* 0x040fe40007ffe0ff */
[----:B------:R-:W-:-:S02]  /*03a0*/  IADD3 R11, PT, PT, R4, R17, RZ ;  /* 0x00000011040b7210 */ /* 0x000fc40007ffe0ff */
[----:B------:R-:W-:-:S07]  /*03b0*/  IADD3 R22, PT, PT, R4, R23, RZ ;  /* 0x0000001704167210 */ /* 0x000fce0007ffe0ff */
.L_x_1524:
        /* <DEDUP_REMOVED lines=112> */
.L_x_1523:
[----:B------:R-:W-:Y:S05]  /*0ac0*/  BSYNC.RECONVERGENT B1 ;  /* 0x0000000000017941 */ /* 0x000fea0003800200 */
.L_x_1522:
        /* <DEDUP_REMOVED lines=65> */
.L_x_1526:
[----:B------:R-:W-:Y:S05]  /*0ee0*/  BSYNC.RECONVERGENT B1 ;  /* 0x0000000000017941 */ /* 0x000fea0003800200 */
.L_x_1525:
        /* <DEDUP_REMOVED lines=36> */
.L_x_1528:
[----:B------:R-:W-:Y:S05]  /*1130*/  BSYNC.RECONVERGENT B1 ;  /* 0x0000000000017941 */ /* 0x000fea0003800200 */
.L_x_1527:
        /* <DEDUP_REMOVED lines=18> */
.L_x_1521:
[----:B------:R-:W-:Y:S05]  /*1260*/  BSYNC.RECONVERGENT B0 ;  /* 0x0000000000007941 */ /* 0x000fea0003800200 */
.L_x_1520:
        /* <DEDUP_REMOVED lines=84> */
[----:B------:R-:W-:Y:S04]  /*17b0*/  STG.E.64 desc[UR6][R12.64], R10 ;  /* 0x0000000a0c007986 */ /* 0x000fe8000c101b06 */
[----:B--2---:R-:W-:Y:S01]  /*17c0*/  STG.E.64 desc[UR6][R14.64], R6 ;  /* 0x000000060e007986 */ /* 0x004fe2000c101b06 */
[----:B0-----:R-:W-:-:S03]  /*17d0*/  IMAD.WIDE.U32 R8, R8, 0x8, R18 ;  /* 0x0000000808087825 */ /* 0x001fc600078e0012 */
[----:B----4-:R-:W-:Y:S04]  /*17e0*/  STG.E.64 desc[UR6][R16.64], R4 ;  /* 0x0000000410007986 */ /* 0x010fe8000c101b06 */
[----:B-----5:R-:W-:Y:S01]  /*17f0*/  STG.E.64 desc[UR6][R8.64], R2 ;  /* 0x0000000208007986 */ /* 0x020fe2000c101b06 */
[----:B------:R-:W-:Y:S05]  /*1800*/  EXIT ;  /* 0x000000000000794d */ /* 0x000fea0003800000 */
.L_x_1529:
        /* <DEDUP_REMOVED lines=15> */
.L_x_5403:


//--------------------- .text._ZN10layer_norm31ln_parallel_residual_bwd_kernelINS_13Kernel_traitsIf13__nv_bfloat16S2_S2_fjLj5120ELj1ELj1ELj8ELj8ENS_18Kernel_traits_baseILj5120EfS2_S2_S2_fjLj256EEEEELb1ELb1ELb0EEEvNS_9BwdParamsE --------------------------
	.section	.text._ZN10layer_norm31ln_parallel_residual_bwd_kernelINS_13Kernel_traitsIf13__nv_bfloat16S2_S2_fjLj5120ELj1ELj1ELj8ELj8ENS_18Kernel_traits_baseILj5120EfS2_S2_S2_fjLj256EEEEELb1ELb1ELb0EEEvNS_9BwdParamsE,"ax",@progbits
	.align	128
        .global         _ZN10layer_norm31ln_parallel_residual_bwd_kernelINS_13Kernel_traitsIf13__nv_bfloat16S2_S2_fjLj5120ELj1ELj1ELj8ELj8ENS_18Kernel_traits_baseILj5120EfS2_S2_S2_fjLj256EEEEELb1ELb1ELb0EEEvNS_9BwdParamsE
        .type           _ZN10layer_norm31ln_parallel_residual_bwd_kernelINS_13Kernel_traitsIf13__nv_bfloat16S2_S2_fjLj5120ELj1ELj1ELj8ELj8ENS_18Kernel_traits_baseILj5120EfS2_S2_S2_fjLj256EEEEELb1ELb1ELb0EEEvNS_9BwdParamsE,@function
        .size           _ZN10layer_norm31ln_parallel_residual_bwd_kernelINS_13Kernel_traitsIf13__nv_bfloat16S2_S2_fjLj5120ELj1ELj1ELj8ELj8ENS_18Kernel_traits_baseILj5120EfS2_S2_S2_fjLj256EEEEELb1ELb1ELb0EEEvNS_9BwdParamsE,(.L_x_5404 - _ZN10layer_norm31ln_parallel_residual_bwd_kernelINS_13Kernel_traitsIf13__nv_bfloat16S2_S2_fjLj5120ELj1ELj1ELj8ELj8ENS_18Kernel_traits_baseILj5120EfS2_S2_S2_fjLj256EEEEELb1ELb1ELb0EEEvNS_9BwdParamsE)
        .other          _ZN10layer_norm31ln_parallel_residual_bwd_kernelINS_13Kernel_traitsIf13__nv_bfloat16S2_S2_fjLj5120ELj1ELj1ELj8ELj8ENS_18Kernel_traits_baseILj5120EfS2_S2_S2_fjLj256EEEEELb1ELb1ELb0EEEvNS_9BwdParamsE,@"STO_CUDA_ENTRY STV_DEFAULT"
_ZN10layer_norm31ln_parallel_residual_bwd_kernelINS_13Kernel_traitsIf13__nv_bfloat16S2_S2_fjLj5120ELj1ELj1ELj8ELj8ENS_18Kernel_traits_baseILj5120EfS2_S2_S2_fjLj256EEEEELb1ELb1ELb0EEEvNS_9BwdParamsE:
.text._ZN10layer_norm31ln_parallel_residual_bwd_kernelINS_13Kernel_traitsIf13__nv_bfloat16S2_S2_fjLj5120ELj1ELj1ELj8ELj8ENS_18Kernel_traits_baseILj5120EfS2_S2_S2_fjLj256EEEEELb1ELb1ELb0EEEvNS_9BwdParamsE:
        /* <DEDUP_REMOVED lines=26> */
[----:B----4-:R-:W-:-:S04]  /*01a0*/  @P1 IMAD.WIDE.U32 R8, R3, 0x10, R6 ;  /* 0x0000001003081825 */ /* 0x010fc800078e0006 */
[----:B------:R-:W-:Y:S01]  /*01b0*/  @P1 VIADD R3, R3, 0x100 ;  /* 0x0000010003031836 */ /* 0x000fe20000000000 */
[----:B--2---:R-:W-:Y:S01]  /*01c0*/  ISETP.GE.AND P5, PT, R95, UR5, PT ;  /* 0x000000055f007c0c */ /* 0x004fe2000bfa6270 */
[----:B------:R-:W5:Y:S02]  /*01d0*/  @P1 LDG.E.128 R56, desc[UR10][R8.64] ;  /* 0x0000000a08381981 */ /* 0x000f64000c1e1d00 */
[----:B------:R-:W-:-:S04]  /*01e0*/  @P2 IMAD.WIDE.U32 R10, R3, 0x10, R10 ;  /* 0x00000010030a2825 */ /* 0x000fc800078e000a */
[----:B------:R-:W-:Y:S01]  /*01f0*/  @P2 VIADD R3, R3, 0x100 ;  /* 0x0000010003032836 */ /* 0x000fe20000000000 */
[----:B------:R-:W5:Y:S03]  /*0200*/  @P2 LDG.E.128 R52, desc[UR10][R10.64] ;  /* 0x0000000a0a342981 */ /* 0x000f66000c1e1d00 */
[----:B------:R-:W-:-:S04]  /*0210*/  @P3 IMAD.WIDE.U32 R12, R3, 0x10, R12 ;  /* 0x00000010030c3825 */ /* 0x000fc800078e000c */
[----:B------:R-:W-:Y:S01]  /*0220*/  @P3 VIADD R3, R3, 0x100 ;  /* 0x0000010003033836 */ /* 0x000fe20000000000 */
[----:B------:R1:W5:Y:S03]  /*0230*/  @P3 LDG.E.128 R48, desc[UR10][R12.64] ;  /* 0x0000000a0c303981 */ /* 0x000366000c1e1d00 */
        /* <DEDUP_REMOVED lines=48> */
[----:B------:R-:W1:Y:S01]  /*0540*/  LDCU UR9, c[0x0][0x400] ;  /* 0x00008000ff0977ac */ /* 0x000e620008000800 */
[----:B------:R-:W2:Y:S01]  /*0550*/  LDCU.64 UR6, c[0x0][0x478] ;  /* 0x00008f00ff0677ac */ /* 0x000ea20008000a00 */
[----:B------:R-:W3:Y:S01]  /*0560*/  LDCU.64 UR16, c[0x0][0x438] ;  /* 0x00008700ff1077ac */ /* 0x000ee20008000a00 */
[----:B------:R-:W4:Y:S08]  /*0570*/  LDCU.64 UR12, c[0x0][0x470] ;  /* 0x00008e00ff0c77ac */ /* 0x000f300008000a00 */
.L_x_1602:
        /* <DEDUP_REMOVED lines=37> */
[----:B0-----:R-:W-:-:S05]  /*07d0*/  @P0 IMAD.WIDE.U32 R68, R123, 0x8, R68 ;  /* 0x000000087b440825 */ /* 0x001fca00078e0044 */
[----:B------:R0:W5:Y:S01]  /*07e0*/  @P0 LDG.E.64 R80, desc[UR10][R68.64] ;  /* 0x0000000a44500981 */ /* 0x000162000c1e1b00 */
[----:B---3--:R-:W-:Y:S01]  /*07f0*/  IMAD.MOV.U32 R3, RZ, RZ, R70 ;  /* 0x000000ffff037224 */ /* 0x008fe200078e0046 */
[--C-:B------:R-:W-:Y:S01]  /*0800*/  SHF.R.U64 R70, R70, 0x10, R71.reuse ;  /* 0x0000001046467819 */ /* 0x100fe20000001247 */
[----:B------:R-:W-:Y:S02]  /*0810*/  IMAD.MOV.U32 R74, RZ, RZ, R71 ;  /* 0x000000ffff4a7224 */ /* 0x000fe400078e0047 */
[----:B------:R-:W-:Y:S02]  /*0820*/  IMAD.U32 R3, R3, 0x10000, RZ ;  /* 0x0001000003037824 */ /* 0x000fe400078e00ff */
[----:B----4-:R-:W-:Y:S02]  /*0830*/  IMAD.MOV.U32 R65, RZ, RZ, R76 ;  /* 0x000000ffff417224 */ /* 0x010fe400078e004c */
[----:B-1----:R-:W-:Y:S01]  /*0840*/  FADD.FTZ R66, -R64, R3 ;  /* 0x0000000340427221 */ /* 0x002fe20000010100 */
[----:B------:R-:W-:Y:S01]  /*0850*/  SHF.R.U64 R78, R76, 0x10, R77 ;  /* 0x000000104c4e7819 */ /* 0x000fe2000000124d */
[----:B0-----:R-:W-:-:S02]  /*0860*/  IMAD.U32 R69, R74, 0x10000, RZ ;  /* 0x000100004a457824 */ /* 0x001fc400078e00ff */
[----:B------:R-:W-:Y:S02]  /*0870*/  IMAD.U32 R65, R65, 0x10000, RZ ;  /* 0x0001000041417824 */ /* 0x000fe400078e00ff */
[----:B-----5:R-:W-:Y:S01]  /*0880*/  FMUL.FTZ R3, R131, R66 ;  /* 0x0000004283037220 */ /* 0x020fe20000410000 */
[----:B------:R-:W-:Y:S02]  /*0890*/  IMAD.U32 R67, R70, 0x10000, RZ ;  /* 0x0001000046437824 */ /* 0x000fe400078e00ff */
[----:B------:R-:W-:Y:S01]  /*08a0*/  FADD.FTZ R66, -R64, R69 ;  /* 0x0000004540427221 */ /* 0x000fe20000010100 */
[----:B------:R-:W-:Y:S01]  /*08b0*/  SHF.R.U32.HI R71, RZ, 0x10, R71 ;  /* 0x00000010ff477819 */ /* 0x000fe20000011647 */
[----:B------:R-:W-:Y:S02]  /*08c0*/  IMAD.U32 R68, R78, 0x10000, RZ ;  /* 0x000100004e447824 */ /* 0x000fe400078e00ff */
[----:B------:R-:W-:Y:S01]  /*08d0*/  FMUL.FTZ R138, R60, R65 ;  /* 0x000000413c8a7220 */ /* 0x000fe20000410000 */
[----:B------:R-:W-:-:S02]  /*08e0*/  IMAD.MOV.U32 R75, RZ, RZ, R77 ;  /* 0x000000ffff4b7224 */ /* 0x000fc400078e004d */
[----:B------:R-:W-:Y:S01]  /*08f0*/  FADD.FTZ R136, -R64, R67 ;  /* 0x0000004340887221 */ /* 0x000fe20000010100 */
[----:B------:R-:W-:Y:S01]  /*0900*/  FMUL.FTZ R135, R131, R66 ;  /* 0x0000004283877220 */ /* 0x000fe20000410000 */
[----:B------:R-:W-:Y:S01]  /*0910*/  SHF.R.U32.HI R76, RZ, 0x10, R77 ;  /* 0x00000010ff4c7819 */ /* 0x000fe2000001164d */
[----:B------:R-:W-:Y:S01]  /*0920*/  FADD.FTZ R20, R20, R65 ;  /* 0x0000004114147221 */ /* 0x000fe20000010000 */
[----:B------:R-:W-:Y:S01]  /*0930*/  FFMA.FTZ R40, R3, R65, R40 ;  /* 0x0000004103287223 */ /* 0x000fe20000010028 */
[----:B------:R-:W-:Y:S01]  /*0940*/  FMUL.FTZ R137, R61, R68 ;  /* 0x000000443d897220 */ /* 0x000fe20000410000 */
[----:B------:R-:W-:Y:S01]  /*0950*/  FADD.FTZ R66, RZ, R138 ;  /* 0x0000008aff427221 */ /* 0x000fe20000010000 */
[----:B------:R-:W-:Y:S02]  /*0960*/  IMAD.U32 R75, R75, 0x10000, RZ ;  /* 0x000100004b4b7824 */ /* 0x000fe400078e00ff */
[----:B------:R-:W-:Y:S01]  /*0970*/  FMUL.FTZ R136, R131, R136 ;  /* 0x0000008883887220 */ /* 0x000fe20000410000 */
[----:B------:R-:W-:-:S02]  /*0980*/  IMAD.U32 R71, R71, 0x10000, RZ ;  /* 0x0001000047477824 */ /* 0x000fc400078e00ff */
[----:B------:R-:W-:Y:S01]  /*0990*/  FFMA.FTZ R65, R3, R138, RZ ;  /* 0x0000008a03417223 */ /* 0x000fe200000100ff */
[----:B------:R-:W-:Y:S01]  /*09a0*/  FADD.FTZ R67, R66, R137 ;  /* 0x0000008942437221 */ /* 0x000fe20000010000 */
[----:B------:R-:W-:Y:S02]  /*09b0*/  IMAD.U32 R70, R76, 0x10000, RZ ;  /* 0x000100004c467824 */ /* 0x000fe400078e00ff */
[----:B------:R-:W-:Y:S01]  /*09c0*/  FMUL.FTZ R140, R62, R75 ;  /* 0x0000004b3e8c7220 */ /* 0x000fe20000410000 */
[----:B------:R-:W-:Y:S01]  /*09d0*/  FADD.FTZ R142, -R64, R71 ;  /* 0x00000047408e7221 */ /* 0x000fe20000010100 */
        /* <DEDUP_REMOVED lines=14> */
.L_x_1532:
[----:B----4-:R-:W-:Y:S05]  /*0ac0*/  BSYNC.RECONVERGENT B0 ;  /* 0x0000000000007941 */ /* 0x010fea0003800200 */
.L_x_1531:
        /* <DEDUP_REMOVED lines=18> */
[----:B------:R-:W5:Y:S01]  /*0bf0*/  LDG.E R134, desc[UR10][R68.64] ;  /* 0x0000000a44867981 */ /* 0x000f62000c1e1900 */
[----:B0-----:R-:W-:-:S05]  /*0c00*/  @P0 IMAD.WIDE.U32 R70, R65, 0x8, R70 ;  /* 0x0000000841460825 */ /* 0x001fca00078e0046 */
[----:B------:R0:W5:Y:S01]  /*0c10*/  @P0 LDG.E.64 R82, desc[UR10][R70.64] ;  /* 0x0000000a46520981 */ /* 0x000162000c1e1b00 */
[----:B------:R-:W-:Y:S02]  /*0c20*/  VIADD R65, R65, 0x100 ;  /* 0x0000010041417836 */ /* 0x000fe40000000000 */
[----:B---3--:R-:W-:Y:S01]  /*0c30*/  IMAD.MOV.U32 R78, RZ, RZ, R76 ;  /* 0x000000ffff4e7224 */ /* 0x008fe200078e004c */
[--C-:B------:R-:W-:Y:S01]  /*0c40*/  SHF.R.U64 R144, R76, 0x10, R77.reuse ;  /* 0x000000104c907819 */ /* 0x100fe2000000124d */
[--C-:B------:R-:W-:Y:S01]  /*0c50*/  IMAD.MOV.U32 R79, RZ, RZ, R77.reuse ;  /* 0x000000ffff4f7224 */ /* 0x100fe200078e004d */
[----:B------:R-:W-:Y:S01]  /*0c60*/  SHF.R.U32.HI R141, RZ, 0x10, R77 ;  /* 0x00000010ff8d7819 */ /* 0x000fe2000001164d */
[----:B----4-:R-:W-:Y:S01]  /*0c70*/  IMAD.MOV.U32 R76, RZ, RZ, R72 ;  /* 0x000000ffff4c7224 */ /* 0x010fe200078e0048 */
[--C-:B------:R-:W-:Y:S01]  /*0c80*/  SHF.R.U64 R72, R72, 0x10, R73.reuse ;  /* 0x0000001048487819 */ /* 0x100fe20000001249 */
[--C-:B------:R-:W-:Y:S02]  /*0c90*/  IMAD.MOV.U32 R77, RZ, RZ, R73.reuse ;  /* 0x000000ffff4d7224 */ /* 0x100fe400078e0049 */
[----:B0-----:R-:W-:Y:S01]  /*0ca0*/  IMAD.U32 R71, R76, 0x10000, RZ ;  /* 0x000100004c477824 */ /* 0x001fe200078e00ff */
[----:B------:R-:W-:Y:S01]  /*0cb0*/  SHF.R.U32.HI R143, RZ, 0x10, R73 ;  /* 0x00000010ff8f7819 */ /* 0x000fe20000011649 */
[----:B------:R-:W-:-:S02]  /*0cc0*/  IMAD.U32 R77, R77, 0x10000, RZ ;  /* 0x000100004d4d7824 */ /* 0x000fc400078e00ff */
[----:B------:R-:W-:Y:S01]  /*0cd0*/  FADD.FTZ R68, -R64, R71 ;  /* 0x0000004740447221 */ /* 0x000fe20000010100 */
[----:B------:R-:W-:Y:S02]  /*0ce0*/  IMAD.U32 R73, R78, 0x10000, RZ ;  /* 0x000100004e497824 */ /* 0x000fe400078e00ff */
[----:B------:R-:W-:Y:S02]  /*0cf0*/  IMAD.U32 R69, R72, 0x10000, RZ ;  /* 0x0001000048457824 */ /* 0x000fe400078e00ff */
[----:B------:R-:W-:Y:S02]  /*0d00*/  IMAD.U32 R72, R141, 0x10000, RZ ;  /* 0x000100008d487824 */ /* 0x000fe400078e00ff */
[----:B-----5:R-:W-:Y:S01]  /*0d10*/  FMUL.FTZ R141, R131, R68 ;  /* 0x00000044838d7220 */ /* 0x020fe20000410000 */
[----:B------:R-:W-:Y:S01]  /*0d20*/  FADD.FTZ R68, -R64, R77 ;  /* 0x0000004d40447221 */ /* 0x000fe20000010100 */
[----:B------:R-:W-:Y:S02]  /*0d30*/  IMAD.U32 R70, R144, 0x10000, RZ ;  /* 0x0001000090467824 */ /* 0x000fe400078e00ff */
[----:B------:R-:W-:Y:S01]  /*0d40*/  FMUL.FTZ R146, R56, R73 ;  /* 0x0000004938927220 */ /* 0x000fe20000410000 */
[----:B------:R-:W-:Y:S01]  /*0d50*/  FADD.FTZ R144, -R64, R69 ;  /* 0x0000004540907221 */ /* 0x000fe20000010100 */
[----:B------:R-:W-:-:S02]  /*0d60*/  IMAD.U32 R71, R143, 0x10000, RZ ;  /* 0x000100008f477824 */ /* 0x000fc400078e00ff */
[----:B------:R-:W-:Y:S01]  /*0d70*/  FMUL.FTZ R143, R131, R68 ;  /* 0x00000044838f7220 */ /* 0x000fe20000410000 */
[----:B------:R-:W-:Y:S01]  /*0d80*/  FADD.FTZ R68, R67, R146 ;  /* 0x0000009243447221 */ /* 0x000fe20000010000 */
[----:B------:R-:W-:Y:S02]  /*0d90*/  IMAD.U32 R79, R79, 0x10000, RZ ;  /* 0x000100004f4f7824 */ /* 0x000fe400078e00ff */
[----:B------:R-:W-:Y:S01]  /*0da0*/  FMUL.FTZ R144, R131, R144 ;  /* 0x0000009083907220 */ /* 0x000fe20000410000 */
[----:B------:R-:W-:Y:S01]  /*0db0*/  FMUL.FTZ R145, R57, R70 ;  /* 0x0000004639917220 */ /* 0x000fe20000410000 */
[----:B------:R-:W-:Y:S01]  /*0dc0*/  FFMA.FTZ R67, R141, R146, R66 ;  /* 0x000000928d437223 */ /* 0x000fe20000010042 */
[----:B------:R-:W-:Y:S01]  /*0dd0*/  FMUL.FTZ R148, R58, R79 ;  /* 0x0000004f3a947220 */ /* 0x000fe20000410000 */
        /* <DEDUP_REMOVED lines=17> */
.L_x_1534:
[----:B------:R-:W-:Y:S05]  /*0ef0*/  BSYNC.RECONVERGENT B0 ;  /* 0x0000000000007941 */ /* 0x000fea0003800200 */
.L_x_1533:
        /* <DEDUP_REMOVED lines=29> */
[----:B------:R-:W-:Y:S01]  /*10d0*/  IMAD.U32 R69, R68, 0x10000, RZ ;  /* 0x0001000044457824 */ /* 0x000fe200078e00ff */
[----:B------:R-:W-:Y:S01]  /*10e0*/  SHF.R.U32.HI R105, RZ, 0x10, R73 ;  /* 0x00000010ff697819 */ /* 0x000fe20000011649 */
[----:B------:R-:W-:-:S02]  /*10f0*/  IMAD.U32 R79, R79, 0x10000, RZ ;  /* 0x000100004f4f7824 */ /* 0x000fc400078e00ff */
[----:B------:R-:W-:Y:S01]  /*1100*/  FADD.FTZ R68, -R64, R69 ;  /* 0x0000004540447221 */ /* 0x000fe20000010100 */
[----:B0-----:R-:W-:Y:S02]  /*1110*/  IMAD.U32 R71, R78, 0x10000, RZ ;  /* 0x000100004e477824 */ /* 0x001fe400078e00ff */
[----:B------:R-:W-:Y:S02]  /*1120*/  IMAD.U32 R75, R103, 0x10000, RZ ;  /* 0x00010000674b7824 */ /* 0x000fe400078e00ff */
[----:B-----5:R-:W-:Y:S01]  /*1130*/  FMUL.FTZ R103, R131, R68 ;  /* 0x0000004483677220 */ /* 0x020fe20000410000 */
[----:B------:R-:W-:Y:S02]  /*1140*/  IMAD.U32 R73, R72, 0x10000, RZ ;  /* 0x0001000048497824 */ /* 0x000fe400078e00ff */
[----:B------:R-:W-:Y:S01]  /*1150*/  FADD.FTZ R68, -R64, R79 ;  /* 0x0000004f40447221 */ /* 0x000fe20000010100 */
[----:B------:R-:W-:Y:S02]  /*1160*/  IMAD.U32 R70, R106, 0x10000, RZ ;  /* 0x000100006a467824 */ /* 0x000fe400078e00ff */
[----:B------:R-:W-:Y:S01]  /*1170*/  FMUL.FTZ R106, R52, R71 ;  /* 0x00000047346a7220 */ /* 0x000fe20000410000 */
[----:B------:R-:W-:-:S02]  /*1180*/  IMAD.U32 R72, R104, 0x10000, RZ ;  /* 0x0001000068487824 */ /* 0x000fc400078e00ff */
[C---:B------:R-:W-:Y:S01]  /*1190*/  FADD.FTZ R104, -R64.reuse, R73 ;  /* 0x0000004940687221 */ /* 0x040fe20000010100 */
[----:B------:R-:W-:Y:S02]  /*11a0*/  IMAD.U32 R69, R105, 0x10000, RZ ;  /* 0x0001000069457824 */ /* 0x000fe400078e00ff */
[----:B------:R-:W-:Y:S01]  /*11b0*/  FMUL.FTZ R105, R131, R68 ;  /* 0x0000004483697220 */ /* 0x000fe20000410000 */
[----:B------:R-:W-:Y:S01]  /*11c0*/  FADD.FTZ R68, R67, R106 ;  /* 0x0000006a43447221 */ /* 0x000fe20000010000 */
[----:B------:R-:W-:Y:S01]  /*11d0*/  FMUL.FTZ R104, R131, R104 ;  /* 0x0000006883687220 */ /* 0x000fe20000410000 */
[----:B------:R-:W-:Y:S01]  /*11e0*/  FMUL.FTZ R107, R53, R70 ;  /* 0x00000046356b7220 */ /* 0x000fe20000410000 */
[----:B------:R-:W-:Y:S01]  /*11f0*/  FFMA.FTZ R67, R103, R106, R66 ;  /* 0x0000006a67437223 */ /* 0x000fe20000010042 */
[----:B------:R-:W-:Y:S01]  /*1200*/  FADD.FTZ R110, -R64, R69 ;  /* 0x00000045406e7221 */ /* 0x000fe20000010100 */
        /* <DEDUP_REMOVED lines=17> */
.L_x_1536:
[----:B------:R-:W-:Y:S05]  /*1320*/  BSYNC.RECONVERGENT B0 ;  /* 0x0000000000007941 */ /* 0x000fea0003800200 */
.L_x_1535:
        /* <DEDUP_REMOVED lines=66> */
.L_x_1538:
[----:B------:R-:W-:Y:S05]  /*1750*/  BSYNC.RECONVERGENT B0 ;  /* 0x0000000000007941 */ /* 0x000fea0003800200 */
.L_x_1537:
[----:B------:R-:W-:Y:S04]  /*1760*/  BSSY.RECONVERGENT B0, `(.L_x_1539) ;  /* 0x0000041000007945 */ /* 0x000fe80003800200 */
[----:B------:R-:W-:Y:S05]  /*1770*/  @!P4 BRA `(.L_x_1540) ;  /* 0x0000000000fcc947 */ /* 0x000fea0003800000 */
[----:B------:R-:W0:Y:S08]  /*1780*/  LDC.64 R72, c[0x0][0x3a8] ;  /* 0x0000ea00ff487b82 */ /* 0x000e300000000a00 */
[----:B------:R-:W1:Y:S01]  /*1790*/  LDC.64 R68, c[0x0][0x428] ;  /* 0x00010a00ff447b82 */ /* 0x000e620000000a00 */
[----:B------:R-:W-:Y:S02]  /*17a0*/  ISETP.NE.U32.AND P0, PT, RZ, UR16, PT ;  /* 0x00000010ff007c0c */ /* 0x000fe4000bf05070 */
[----:B------:R-:W-:-:S05]  /*17b0*/  ISETP.NE.U32.AND P5, PT, RZ, UR12, PT ;  /* 0x0000000cff007c0c */ /* 0x000fca000bfa5070 */
[----:B------:R-:W2:Y:S01]  /*17c0*/  LDC.64 R74, c[0x0][0x3b0] ;  /* 0x0000ec00ff4a7b82 */ /* 0x000ea20000000a00 */
[----:B0-----:R-:W-:-:S05]  /*17d0*/  IMAD.WIDE.U32 R72, R65, 0x8, R72 ;  /* 0x0000000841487825 */ /* 0x001fca00078e0048 */
[----:B------:R0:W3:Y:S01]  /*17e0*/  LDG.E.64 R76, desc[UR10][R72.64] ;  /* 0x0000000a484c7981 */ /* 0x0000e2000c1e1b00 */
[----:B-1----:R-:W-:-:S06]  /*17f0*/  IMAD.WIDE.U32 R68, R65, 0x8, R68 ;  /* 0x0000000841447825 */ /* 0x002fcc00078e0044 */
[----:B------:R-:W4:Y:S01]  /*1800*/  LDG.E.64 R68, desc[UR10][R68.64] ;  /* 0x0000000a44447981 */ /* 0x000f22000c1e1b00 */
        /* <DEDUP_REMOVED lines=8> */
[----:B0-----:R-:W-:-:S05]  /*1890*/  @P5 IMAD.WIDE.U32 R72, R65, 0x4, R78 ;  /* 0x0000000441485825 */ /* 0x001fca00078e004e */
[----:B------:R0:W5:Y:S01]  /*18a0*/  @P5 LDG.E R121, desc[UR10][R72.64] ;  /* 0x0000000a48795981 */ /* 0x000162000c1e1900 */
[--C-:B---3--:R-:W-:Y:S01]  /*18b0*/  SHF.R.U64 R124, R76, 0x10, R77.reuse ;  /* 0x000000104c7c7819 */ /* 0x108fe2000000124d */
[----:B------:R-:W-:Y:S01]  /*18c0*/  IMAD.MOV.U32 R65, RZ, RZ, R76 ;  /* 0x000000ffff417224 */ /* 0x000fe200078e004c */
[--C-:B------:R-:W-:Y:S01]  /*18d0*/  SHF.R.U32.HI R79, RZ, 0x10, R77.reuse ;  /* 0x00000010ff4f7819 */ /* 0x100fe2000001164d */
[----:B------:R-:W-:Y:S02]  /*18e0*/  IMAD.MOV.U32 R78, RZ, RZ, R77 ;  /* 0x000000ffff4e7224 */ /* 0x000fe400078e004d */
[----:B------:R-:W-:Y:S02]  /*18f0*/  IMAD.U32 R65, R65, 0x10000, RZ ;  /* 0x0001000041417824 */ /* 0x000fe400078e00ff */
[----:B-1----:R-:W-:Y:S02]  /*1900*/  IMAD.U32 R71, R124, 0x10000, RZ ;  /* 0x000100007c477824 */ /* 0x002fe400078e00ff */
[----:B----4-:R-:W-:Y:S01]  /*1910*/  IMAD.MOV.U32 R76, RZ, RZ, R68 ;  /* 0x000000ffff4c7224 */ /* 0x010fe200078e0044 */
[----:B------:R-:W-:Y:S01]  /*1920*/  SHF.R.U64 R125, R68, 0x10, R69 ;  /* 0x00000010447d7819 */ /* 0x000fe20000001245 */
[----:B------:R-:W-:-:S02]  /*1930*/  IMAD.U32 R75, R78, 0x10000, RZ ;  /* 0x000100004e4b7824 */ /* 0x000fc400078e00ff */
[C---:B------:R-:W-:Y:S01]  /*1940*/  FADD.FTZ R68, -R64.reuse, R65 ;  /* 0x0000004140447221 */ /* 0x040fe20000010100 */
[----:B0-----:R-:W-:Y:S02]  /*1950*/  IMAD.U32 R73, R79, 0x10000, RZ ;  /* 0x000100004f497824 */ /* 0x001fe400078e00ff */
[----:B------:R-:W-:Y:S01]  /*1960*/  FADD.FTZ R124, -R64, R71 ;  /* 0x00000047407c7221 */ /* 0x000fe20000010100 */
[----:B------:R-:W-:Y:S02]  /*1970*/  IMAD.U32 R65, R76, 0x10000, RZ ;  /* 0x000100004c417824 */ /* 0x000fe400078e00ff */
[C---:B------:R-:W-:Y:S01]  /*1980*/  FADD.FTZ R70, -R64.reuse, R75 ;  /* 0x0000004b40467221 */ /* 0x040fe20000010100 */
[----:B------:R-:W-:Y:S01]  /*1990*/  FADD.FTZ R132, -R64, R73 ;  /* 0x0000004940847221 */ /* 0x000fe20000010100 */
[----:B------:R-:W-:Y:S02]  /*19a0*/  IMAD.U32 R64, R125, 0x10000, RZ ;  /* 0x000100007d407824 */ /* 0x000fe400078e00ff */
[C---:B-----5:R-:W-:Y:S01]  /*19b0*/  FMUL.FTZ R124, R131.reuse, R124 ;  /* 0x0000007c837c7220 */ /* 0x060fe20000410000 */
[----:B------:R-:W-:Y:S01]  /*19c0*/  FMUL.FTZ R125, R131, R68 ;  /* 0x00000044837d7220 */ /* 0x000fe20000410000 */
[----:B------:R-:W-:Y:S01]  /*19d0*/  FMUL.FTZ R126, R44, R65 ;  /* 0x000000412c7e7220 */ /* 0x000fe20000410000 */
[----:B------:R-:W-:-:S02]  /*19e0*/  IMAD.MOV.U32 R77, RZ, RZ, R69 ;  /* 0x000000ffff4d7224 */ /* 0x000fc400078e0045 */
[----:B------:R-:W-:Y:S01]  /*19f0*/  FADD.FTZ R5, R5, R64 ;  /* 0x0000004005057221 */ /* 0x000fe20000010000 */
[-C--:B------:R-:W-:Y:S01]  /*1a00*/  FFMA.FTZ R25, R124, R64.reuse, R25 ;  /* 0x000000407c197223 */ /* 0x080fe20000010019 */
[----:B------:R-:W-:Y:S01]  /*1a10*/  FMUL.FTZ R127, R45, R64 ;  /* 0x000000402d7f7220 */ /* 0x000fe20000410000 */
[----:B------:R-:W-:Y:S01]  /*1a20*/  SHF.R.U32.HI R69, RZ, 0x10, R69 ;  /* 0x00000010ff457819 */ /* 0x000fe20000011645 */
[----:B------:R-:W-:Y:S01]  /*1a30*/  FADD.FTZ R4, R4, R65 ;  /* 0x0000004104047221 */ /* 0x000fe20000010000 */
[----:B------:R-:W-:Y:S01]  /*1a40*/  FFMA.FTZ R24, R125, R65, R24 ;  /* 0x000000417d187223 */ /* 0x000fe20000010018 */
[----:B------:R-:W-:Y:S01]  /*1a50*/  FADD.FTZ R64, R67, R126 ;  /* 0x0000007e43407221 */ /* 0x000fe20000010000 */
[----:B------:R-:W-:Y:S02]  /*1a60*/  IMAD.U32 R77, R77, 0x10000, RZ ;  /* 0x000100004d4d7824 */ /* 0x000fe400078e00ff */
[----:B------:R-:W-:Y:S01]  /*1a70*/  FFMA.FTZ R65, R125, R126, R66 ;  /* 0x0000007e7d417223 */ /* 0x000fe20000010042 */
[----:B------:R-:W-:-:S02]  /*1a80*/  IMAD.U32 R68, R69, 0x10000, RZ ;  /* 0x0001000045447824 */ /* 0x000fc400078e00ff */
[----:B------:R-:W-:Y:S01]  /*1a90*/  FADD.FTZ R67, R64, R127 ;  /* 0x0000007f40437221 */ /* 0x000fe20000010000 */
[----:B------:R-:W-:Y:S01]  /*1aa0*/  FMUL.FTZ R129, R131, R70 ;  /* 0x0000004683817220 */ /* 0x000fe20000410000 */
        /* <DEDUP_REMOVED lines=12> */
.L_x_1540:
[----:B------:R-:W-:Y:S05]  /*1b70*/  BSYNC.RECONVERGENT B0 ;  /* 0x0000000000007941 */ /* 0x000fea0003800200 */
.L_x_1539:
        /* <DEDUP_REMOVED lines=32> */
.L_x_1542:
[----:B------:R-:W-:Y:S05]  /*1d80*/  BSYNC.RECONVERGENT B0 ;  /* 0x0000000000007941 */ /* 0x000fea0003800200 */
.L_x_1541:
        /* <DEDUP_REMOVED lines=86> */
.L_x_1547:
        /* <DEDUP_REMOVED lines=17> */
[----:B------:R-:W-:Y:S02]  /*2400*/  LOP3.LUT P6, RZ, R133, 0xff00, RZ, 0xc0, !PT ;  /* 0x0000ff0085ff7812 */ /* 0x000fe400078cc0ff */
        /* <DEDUP_REMOVED lines=19> */
.L_x_1546:
        /* <DEDUP_REMOVED lines=44> */
.L_x_1549:
        /* <DEDUP_REMOVED lines=45> */
.L_x_1545:
        /* <DEDUP_REMOVED lines=52> */
.L_x_1551:
        /* <DEDUP_REMOVED lines=51> */
.L_x_1550:
        /* <DEDUP_REMOVED lines=57> */
.L_x_1552:
        /* <DEDUP_REMOVED lines=42> */
[C---:B------:R-:W-:Y:S01]  /*3770*/  FMUL.FTZ R70, R68.reuse, UR14 ;  /* 0x0000000e44467c20 */ /* 0x040fe20008410000 */
        /* <DEDUP_REMOVED lines=15> */
.L_x_1548:
        /* <DEDUP_REMOVED lines=18> */
.L_x_1553:
        /* <DEDUP_REMOVED lines=12> */
.L_x_1554:
[----:B------:R-:W-:-:S07]  /*3a50*/  VIADD R123, R123, 0x100 ;  /* 0x000001007b7b7836 */ /* 0x000fce0000000000 */
.L_x_1544:
[----:B------:R-:W-:Y:S05]  /*3a60*/  BSYNC.RECONVERGENT B0 ;  /* 0x0000000000007941 */ /* 0x000fea0003800200 */
.L_x_1543:
        /* <DEDUP_REMOVED lines=70> */
.L_x_1559:
        /* <DEDUP_REMOVED lines=53> */
.L_x_1558:
        /* <DEDUP_REMOVED lines=54> */
.L_x_1561:
        /* <DEDUP_REMOVED lines=44> */
.L_x_1557:
        /* <DEDUP_REMOVED lines=51> */
.L_x_1563:
        /* <DEDUP_REMOVED lines=39> */
.L_x_1562:
        /* <DEDUP_REMOVED lines=40> */
.L_x_1564:
        /* <DEDUP_REMOVED lines=30> */
.L_x_1560:
        /* <DEDUP_REMOVED lines=16> */
.L_x_1565:
        /* <DEDUP_REMOVED lines=10> */
.L_x_1566:
[----:B------:R-:W-:-:S07]  /*53e0*/  VIADD R123, R123, 0x100 ;  /* 0x000001007b7b7836 */ /* 0x000fce0000000000 */
.L_x_1556:
[----:B------:R-:W-:Y:S05]  /*53f0*/  BSYNC.RECONVERGENT B0 ;  /* 0x0000000000007941 */ /* 0x000fea0003800200 */
.L_x_1555:
        /* <DEDUP_REMOVED lines=70> */
.L_x_1571:
        /* <DEDUP_REMOVED lines=53> */
.L_x_1570:
        /* <DEDUP_REMOVED lines=54> */
.L_x_1573:
        /* <DEDUP_REMOVED lines=44> */
.L_x_1569:
        /* <DEDUP_REMOVED lines=51> */
.L_x_1575:
        /* <DEDUP_REMOVED lines=39> */
.L_x_1574:
        /* <DEDUP_REMOVED lines=40> */
.L_x_1576:
        /* <DEDUP_REMOVED lines=30> */
.L_x_1572:
        /* <DEDUP_REMOVED lines=16> */
.L_x_1577:
        /* <DEDUP_REMOVED lines=10> */
.L_x_1578:
[----:B------:R-:W-:-:S07]  /*6d70*/  VIADD R123, R123, 0x100 ;  /* 0x000001007b7b7836 */ /* 0x000fce0000000000 */
.L_x_1568:
[----:B------:R-:W-:Y:S05]  /*6d80*/  BSYNC.RECONVERGENT B0 ;  /* 0x0000000000007941 */ /* 0x000fea0003800200 */
.L_x_1567:
        /* <DEDUP_REMOVED lines=70> */
.L_x_1583:
        /* <DEDUP_REMOVED lines=53> */
.L_x_1582:
        /* <DEDUP_REMOVED lines=54> */
.L_x_1585:
        /* <DEDUP_REMOVED lines=44> */
.L_x_1581:
        /* <DEDUP_REMOVED lines=51> */
.L_x_1587:
        /* <DEDUP_REMOVED lines=39> */
.L_x_1586:
        /* <DEDUP_REMOVED lines=40> */
.L_x_1588:
        /* <DEDUP_REMOVED lines=30> */
.L_x_1584:
        /* <DEDUP_REMOVED lines=16> */
.L_x_1589:
        /* <DEDUP_REMOVED lines=10> */
.L_x_1590:
[----:B------:R-:W-:-:S07]  /*8700*/  VIADD R123, R123, 0x100 ;  /* 0x000001007b7b7836 */ /* 0x000fce0000000000 */
.L_x_1580:
[----:B------:R-:W-:Y:S05]  /*8710*/  BSYNC.RECONVERGENT B0 ;  /* 0x0000000000007941 */ /* 0x000fea0003800200 */
.L_x_1579:
        /* <DEDUP_REMOVED lines=70> */
.L_x_1595:
[----:B012---:R-:W-:Y:S01]  /*8b80*/  SHF.R.U64 R67, R88, 0x10, R89 ;  /* 0x0000001058437819 */ /* 0x007fe20000001259 */
[----:B------:R-:W-:Y:S01]  /*8b90*/  FFMA.FTZ R66, R124, R64, R65 ;  /* 0x000000407c427223 */ /* 0x000fe20000010041 */
[----:B------:R-:W-:-:S03]  /*8ba0*/  LOP3.LUT P6, RZ, R122, 0xff00, RZ, 0xc0, !PT ;  /* 0x0000ff007aff7812 */ /* 0x000fc600078cc0ff */
[----:B------:R-:W-:Y:S02]  /*8bb0*/  IMAD.U32 R68, R67, 0x10000, RZ ;  /* 0x0001000043447824 */ /* 0x000fe400078e00ff */
[----:B------:R-:W-:Y:S01]  /*8bc0*/  FADD.FTZ R66, R127, -R66 ;  /* 0x800000427f427221 */ /* 0x000fe20000010000 */
[----:B------:R-:W-:-:S03]  /*8bd0*/  FFMA.FTZ R67, R129, R64, R65 ;  /* 0x0000004081437223 */ /* 0x000fc60000010041 */
        /* <DEDUP_REMOVED lines=47> */
.L_x_1594:
[----:B------:R-:W-:-:S04]  /*8ed0*/  UISETP.NE.U32.AND UP2, UPT, UR6, URZ, UPT ;  /* 0x000000ff0600728c */ /* 0x000fc8000bf45070 */
[----:B------:R-:W-:-:S09]  /*8ee0*/  UISETP.NE.AND.EX UP2, UPT, UR7, URZ, UPT, UP2 ;  /* 0x000000ff0700728c */ /* 0x000fd2000bf45320 */
[----:B------:R-:W-:Y:S05]  /*8ef0*/  BRA.U !UP2, `(.L_x_1597) ;  /* 0x000000010acc7547 */ /* 0x000fea000b800000 */
[----:B012---:R-:W-:Y:S01]  /*8f00*/  FFMA.FTZ R67, R129, R64, R65 ;  /* 0x0000004081437223 */ /* 0x007fe20000010041 */
[----:B------:R-:W-:-:S03]  /*8f10*/  LOP3.LUT P6, RZ, R122, 0xff0000, RZ, 0xc0, !PT ;  /* 0x00ff00007aff7812 */ /* 0x000fc600078cc0ff */
[----:B------:R-:W-:Y:S01]  /*8f20*/  FADD.FTZ R70, R128, -R67 ;  /* 0x8000004380467221 */ /* 0x000fe20000010000 */
[----:B------:R-:W-:-:S03]  /*8f30*/  FFMA.FTZ R67, R132, R64, R65 ;  /* 0x0000004084437223 */ /* 0x000fc60000010041 */
        /* <DEDUP_REMOVED lines=47> */
.L_x_1597:
        /* <DEDUP_REMOVED lines=14> */
[----:B------:R-:W-:Y:S02]  /*9310*/  F2FP.BF16.F32.PACK_AB R68, R69, R68 ;  /* 0x000000444544723e */ /* 0x000fe400000010ff */
[----:B------:R-:W-:Y:S01]  /*9320*/  FADD.FTZ R64, R130, -R65 ;  /* 0x8000004182407221 */ /* 0x000fe20000010000 */
[----:B------:R-:W-:Y:S01]  /*9330*/  FMUL.FTZ R66, R66, UR14 ;  /* 0x0000000e42427c20 */ /* 0x000fe20008410000 */
[----:B------:R-:W-:-:S02]  /*9340*/  PRMT R99, R68, 0x7632, R99 ;  /* 0x0000763244637816 */ /* 0x000fc40000000063 */
        /* <DEDUP_REMOVED lines=27> */
.L_x_1593:
        /* <DEDUP_REMOVED lines=51> */
.L_x_1599:
        /* <DEDUP_REMOVED lines=38> */
.L_x_1598:
        /* <DEDUP_REMOVED lines=40> */
.L_x_1600:
        /* <DEDUP_REMOVED lines=29> */
.L_x_1596:
        /* <DEDUP_REMOVED lines=16> */
.L_x_1601:
        /* <DEDUP_REMOVED lines=10> */
.L_x_1592:
[----:B------:R-:W-:Y:S05]  /*a080*/  BSYNC.RECONVERGENT B0 ;  /* 0x0000000000007941 */ /* 0x000fea0003800200 */
.L_x_1591:
[----:B------:R-:W-:Y:S01]  /*a090*/  ISETP.NE.AND P6, PT, R76, RZ, PT ;  /* 0x000000ff4c00720c */ /* 0x000fe20003fc5270 */
[----:B------:R-:W-:-:S12]  /*a0a0*/  UPLOP3.LUT UP1, UPT, UPT, UPT, UP1, 0x40, 0x4 ;  /* 0x000000000004789c */ /* 0x000fd80003f2e810 */
[----:B------:R-:W-:Y:S05]  /*a0b0*/  @!P6 BRA `(.L_x_1602) ;  /* 0xffffff640030e947 */ /* 0x000fea000383ffff */
.L_x_1530:
[----:B------:R-:W0:Y:S08]  /*a0c0*/  S2UR UR4, SR_CTAID.X ;  /* 0x00000000000479c3 */ /* 0x000e300000002500 */
[----:B-----5:R-:W1:Y:S08]  /*a0d0*/  LDC.64 R44, c[0x0][0x440] ;  /* 0x00011000ff2c7b82 */ /* 0x020e700000000a00 */
[----:B------:R-:W2:Y:S08]  /*a0e0*/  LDC.64 R46, c[0x0][0x448] ;  /* 0x00011200ff2e7b82 */ /* 0x000eb00000000a00 */
[----:B------:R-:W3:Y:S01]  /*a0f0*/  LDC.64 R48, c[0x0][0x440] ;  /* 0x00011000ff307b82 */ /* 0x000ee20000000a00 */
[----:B0-----:R-:W-:-:S05]  /*a100*/  IMAD R2, R2, UR4, RZ ;  /* 0x0000000402027c24 */ /* 0x001fca000f8e02ff */
[----:B------:R-:W-:Y:S02]  /*a110*/  LEA.HI R149, R2, R149, RZ, 0x1e ;  /* 0x0000009502957211 */ /* 0x000fe400078ff0ff */
[----:B------:R-:W0:Y:S03]  /*a120*/  LDC.64 R50, c[0x0][0x448] ;  /* 0x00011200ff327b82 */ /* 0x000e260000000a00 */
[----:B-1----:R-:W-:-:S05]  /*a130*/  @P0 IMAD.WIDE.U32 R2, R149, 0x10, R44 ;  /* 0x0000001095020825 */ /* 0x002fca00078e002c */
[----:B------:R-:W1:Y:S01]  /*a140*/  LDC.64 R52, c[0x0][0x440] ;  /* 0x00011000ff347b82 */ /* 0x000e620000000a00 */
[C---:B--2---:R-:W-:Y:S01]  /*a150*/  @P0 IMAD.WIDE.U32 R44, R149.reuse, 0x10, R46 ;  /* 0x00000010952c0825 */ /* 0x044fe200078e002e */
[----:B------:R2:W-:Y:S03]  /*a160*/  @P0 STG.E.128 desc[UR10][R2.64], R20 ;  /* 0x0000001402000986 */ /* 0x0005e6000c101d0a */
[----:B------:R-:W-:Y:S01]  /*a170*/  @P0 VIADD R149, R149, 0x100 ;  /* 0x0000010095950836 */ /* 0x000fe20000000000 */
[----:B------:R2:W-:Y:S02]  /*a180*/  @P0 STG.E.128 desc[UR10][R44.64], R40 ;  /* 0x000000282c000986 */ /* 0x0005e4000c101d0a */
[----:B------:R-:W4:Y:S01]  /*a190*/  LDC.64 R54, c[0x0][0x448] ;  /* 0x00011200ff367b82 */ /* 0x000f220000000a00 */
[----:B---3--:R-:W-:-:S05]  /*a1a0*/  @P1 IMAD.WIDE.U32 R48, R149, 0x10, R48 ;  /* 0x0000001095301825 */ /* 0x008fca00078e0030 */
[----:B------:R2:W-:Y:S02]  /*a1b0*/  @P1 STG.E.128 desc[UR10][R48.64], R16 ;  /* 0x0000001030001986 */ /* 0x0005e4000c101d0a */
[----:B------:R-:W3:Y:S01]  /*a1c0*/  LDC.64 R56, c[0x0][0x440] ;  /* 0x00011000ff387b82 */ /* 0x000ee20000000a00 */
[----:B0-----:R-:W-:-:S04]  /*a1d0*/  @P1 IMAD.WIDE.U32 R50, R149, 0x10, R50 ;  /* 0x0000001095321825 */ /* 0x001fc800078e0032 */
[----:B------:R-:W-:Y:S01]  /*a1e0*/  @P1 VIADD R149, R149, 0x100 ;  /* 0x0000010095951836 */ /* 0x000fe20000000000 */
[----:B------:R2:W-:Y:S02]  /*a1f0*/  @P1 STG.E.128 desc[UR10][R50.64], R36 ;  /* 0x0000002432001986 */ /* 0x0005e4000c101d0a */
[----:B------:R-:W0:Y:S01]  /*a200*/  LDC.64 R58, c[0x0][0x448] ;  /* 0x00011200ff3a7b82 */ /* 0x000e220000000a00 */
[----:B-1----:R-:W-:-:S05]  /*a210*/  @P2 IMAD.WIDE.U32 R52, R149, 0x10, R52 ;  /* 0x0000001095342825 */ /* 0x002fca00078e0034 */
[----:B------:R2:W-:Y:S01]  /*a220*/  @P2 STG.E.128 desc[UR10][R52.64], R12 ;  /* 0x0000000c34002986 */ /* 0x0005e2000c101d0a */
[----:B----4-:R-:W-:-:S04]  /*a230*/  @P2 IMAD.WIDE.U32 R54, R149, 0x10, R54 ;  /* 0x0000001095362825 */ /* 0x010fc800078e0036 */
[----:B------:R-:W-:Y:S01]  /*a240*/  @P2 VIADD R149, R149, 0x100 ;  /* 0x0000010095952836 */ /* 0x000fe20000000000 */
[----:B------:R2:W-:Y:S03]  /*a250*/  @P2 STG.E.128 desc[UR10][R54.64], R32 ;  /* 0x0000002036002986 */ /* 0x0005e6000c101d0a */
[----:B---3--:R-:W-:-:S05]  /*a260*/  @P3 IMAD.WIDE.U32 R56, R149, 0x10, R56 ;  /* 0x0000001095383825 */ /* 0x008fca00078e0038 */
[----:B------:R2:W-:Y:S01]  /*a270*/  @P3 STG.E.128 desc[UR10][R56.64], R8 ;  /* 0x0000000838003986 */ /* 0x0005e2000c101d0a */
[----:B0-----:R-:W-:-:S05]  /*a280*/  @P3 IMAD.WIDE.U32 R58, R149, 0x10, R58 ;  /* 0x00000010953a3825 */ /* 0x001fca00078e003a */
[----:B------:R2:W-:Y:S01]  /*a290*/  @P3 STG.E.128 desc[UR10][R58.64], R28 ;  /* 0x0000001c3a003986 */ /* 0x0005e2000c101d0a */
[----:B------:R-:W-:Y:S05]  /*a2a0*/  @!P4 EXIT ;  /* 0x000000000000c94d */ /* 0x000fea0003800000 */
[----:B--2---:R-:W0:Y:S01]  /*a2b0*/  LDC.64 R2, c[0x0][0x440] ;  /* 0x00011000ff027b82 */ /* 0x004e220000000a00 */
[----:B------:R-:W-:-:S07]  /*a2c0*/  @P3 VIADD R149, R149, 0x100 ;  /* 0x0000010095953836 */ /* 0x000fce0000000000 */
[----:B------:R-:W1:Y:S01]  /*a2d0*/  LDC.64 R8, c[0x0][0x448] ;  /* 0x00011200ff087b82 */ /* 0x000e620000000a00 */
[----:B0-----:R-:W-:-:S05]  /*a2e0*/  IMAD.WIDE.U32 R2, R149, 0x10, R2 ;  /* 0x0000001095027825 */ /* 0x001fca00078e0002 */
[----:B------:R-:W-:Y:S01]  /*a2f0*/  STG.E.128 desc[UR10][R2.64], R4 ;  /* 0x0000000402007986 */ /* 0x000fe2000c101d0a */
[----:B-1----:R-:W-:-:S05]  /*a300*/  IMAD.WIDE.U32 R8, R149, 0x10, R8 ;  /* 0x0000001095087825 */ /* 0x002fca00078e0008 */
[----:B------:R-:W-:Y:S01]  /*a310*/  STG.E.128 desc[UR10][R8.64], R24 ;  /* 0x0000001808007986 */ /* 0x000fe2000c101d0a */
[----:B------:R-:W-:Y:S05]  /*a320*/  EXIT ;  /* 0x000000000000794d */ /* 0x000fea0003800000 */
.L_x_1603:
        /* <DEDUP_REMOVED lines=13> */
.L_x_5404:


//--------------------- .text._ZN10layer_norm22ln_bwd_finalize_kernelINS_22Kernel_traits_finalizeILj5120Ef13__nv_bfloat16S2_S2_fjLb0ELj1024ELj4ENS_18Kernel_traits_baseILj5120EfS2_S2_S2_fjLj1024EEEEELb0ELb1EEEvNS_9BwdParamsE --------------------------
	.section	.text._ZN10layer_norm22ln_bwd_finalize_kernelINS_22Kernel_traits_finalizeILj5120Ef13__nv_bfloat16S2_S2_fjLb0ELj1024ELj4ENS_18Kernel_traits_baseILj5120EfS2_S2_S2_fjLj1024EEEEELb0ELb1EEEvNS_9BwdParamsE,"ax",@progbits
	.align	128
        .global         _ZN10layer_norm22ln_bwd_finalize_kernelINS_22Kernel_traits_finalizeILj5120Ef13__nv_bfloat16S2_S2_fjLb0ELj1024ELj4ENS_18Kernel_traits_baseILj5120EfS2_S2_S2_fjLj1024EEEEELb0ELb1EEEvNS_9BwdParamsE
        .type           _ZN10layer_norm22ln_bwd_finalize_kernelINS_22Kernel_traits_finalizeILj5120Ef13__nv_bfloat16S2_S2_fjLb0ELj1024ELj4ENS_18Kernel_traits_baseILj5120EfS2_S2_S2_fjLj1024EEEEELb0ELb1EEEvNS_9BwdParamsE,@function
        .size           _ZN10layer_norm22ln_bwd_finalize_kernelINS_22Kernel_traits_finalizeILj5120Ef13__nv_bfloat16S2_S2_fjLb0ELj1024ELj4ENS_18Kernel_traits_baseILj5120EfS2_S2_S2_fjLj1024EEEEELb0ELb1EEEvNS_9BwdParamsE,(.L_x_5405 - _ZN10layer_norm22ln_bwd_finalize_kernelINS_22Kernel_traits_finalizeILj5120Ef13__nv_bfloat16S2_S2_fjLb0ELj1024ELj4ENS_18Kernel_traits_baseILj5120EfS2_S2_S2_fjLj1024EEEEELb0ELb1EEEvNS_9BwdParamsE)
        .other          _ZN10layer_norm22ln_bwd_finalize_kernelINS_22Kernel_traits_finalizeILj5120Ef13__nv_bfloat16S2_S2_fjLb0ELj1024ELj4ENS_18Kernel_traits_baseILj5120EfS2_S2_S2_fjLj1024EEEEELb0ELb1EEEvNS_9BwdParamsE,@"STO_CUDA_ENTRY STV_DEFAULT"
_ZN10layer_norm22ln_bwd_finalize_kernelINS_22Kernel_traits_finalizeILj5120Ef13__nv_bfloat16S2_S2_fjLb0ELj1024ELj4ENS_18Kernel_traits_baseILj5120EfS2_S2_S2_fjLj1024EEEEELb0ELb1EEEvNS_9BwdParamsE:
.text._ZN10layer_norm22ln_bwd_finalize_kernelINS_22Kernel_traits_finalizeILj5120Ef13__nv_bfloat16S2_S2_fjLb0ELj1024ELj4ENS_18Kernel_traits_baseILj5120EfS2_S2_S2_fjLj1024EEEEELb0ELb1EEEvNS_9BwdParamsE:
        /* <DEDUP_REMOVED lines=21> */
[----:B------:R-:W-:Y:S02]  /*0150*/  LOP3.LUT R3, RZ, R0, RZ, 0x33, !PT ;  /* 0x00000000ff037212 */ /* 0x000fe400078e33ff */
[----:B------:R-:W-:Y:S02]  /*0160*/  VIMNMX.U32 R2, PT, PT, R8, UR10, !PT ;  /* 0x0000000a08027c48 */ /* 0x000fe4000ffe0000 */
[----:B------:R-:W-:Y:S02]  /*0170*/  MOV R26, RZ ;  /* 0x000000ff001a7202 */ /* 0x000fe40000000f00 */
[----:B------:R-:W-:Y:S02]  /*0180*/  IADD3 R5, PT, PT, R2, R3, RZ ;  /* 0x0000000302057210 */ /* 0x000fe40007ffe0ff */
[----:B------:R-:W-:-:S02]  /*0190*/  MOV R2, RZ ;  /* 0x000000ff00027202 */ /* 0x000fc40000000f00 */
[C---:B------:R-:W-:Y:S02]  /*01a0*/  ISETP.GE.U32.AND P0, PT, R5.reuse, 0x1e0, PT ;  /* 0x000001e00500780c */ /* 0x040fe40003f06070 */
[----:B------:R-:W-:Y:S02]  /*01b0*/  MOV R3, R0 ;  /* 0x0000000000037202 */ /* 0x000fe40000000f00 */
        /* <DEDUP_REMOVED lines=25> */
[-C--:B------:R-:W-:Y:S01]  /*0350*/  IMAD R29, R28, R5.reuse, UR7 ;  /* 0x000000071c1d7e24 */ /* 0x080fe2000f8e0205 */
[C---:B------:R-:W-:Y:S01]  /*0360*/  IADD3 R8, PT, PT, R4.reuse, R8, RZ ;  /* 0x0000000804087210 */ /* 0x040fe20007ffe0ff */
[-C--:B------:R-:W-:Y:S01]  /*0370*/  IMAD R27, R27, R5.reuse, UR7 ;  /* 0x000000071b1b7e24 */ /* 0x080fe2000f8e0205 */
[C---:B------:R-:W-:Y:S01]  /*0380*/  IADD3 R10, PT, PT, R4.reuse, R10, RZ ;  /* 0x0000000a040a7210 */ /* 0x040fe20007ffe0ff */
[-C--:B------:R-:W-:Y:S01]  /*0390*/  IMAD R23, R23, R5.reuse, UR7 ;  /* 0x0000000717177e24 */ /* 0x080fe2000f8e0205 */
[----:B------:R-:W-:Y:S01]  /*03a0*/  IADD3 R12, PT, PT, R4, R12, RZ ;  /* 0x0000000c040c7210 */ /* 0x000fe20007ffe0ff */
[-C--:B------:R-:W-:Y:S01]  /*03b0*/  IMAD R7, R7, R5.reuse, UR7 ;  /* 0x0000000707077e24 */ /* 0x080fe2000f8e0205 */
[----:B------:R-:W-:Y:S01]  /*03c0*/  IADD3 R24, PT, PT, -R24, RZ, RZ ;  /* 0x000000ff18187210 */ /* 0x000fe20007ffe1ff */
[----:B------:R-:W-:-:S02]  /*03d0*/  IMAD R19, R19, R5, UR7 ;  /* 0x0000000713137e24 */ /* 0x000fc4000f8e0205 */
        /* <DEDUP_REMOVED lines=11> */
[C---:B------:R-:W-:Y:S01]  /*0490*/  IADD3 R9, PT, PT, R4.reuse, R9, RZ ;  /* 0x0000000904097210 */ /* 0x040fe20007ffe0ff */
[----:B------:R-:W-:Y:S01]  /*04a0*/  HFMA2 R2, -RZ, RZ, 0, 0 ;  /* 0x00000000ff027431 */ /* 0x000fe200000001ff */
[----:B------:R-:W-:-:S02]  /*04b0*/  IADD3 R11, PT, PT, R4, R11, RZ ;  /* 0x0000000b040b7210 */ /* 0x000fc40007ffe0ff */
[C---:B------:R-:W-:Y:S02]  /*04c0*/  IADD3 R13, PT, PT, R4.reuse, R13, RZ ;  /* 0x0000000d040d7210 */ /* 0x040fe40007ffe0ff */
[C---:B------:R-:W-:Y:S02]  /*04d0*/  IADD3 R6, PT, PT, R4.reuse, R21, RZ ;  /* 0x0000001504067210 */ /* 0x040fe40007ffe0ff */
[C---:B------:R-:W-:Y:S02]  /*04e0*/  IADD3 R17, PT, PT, R4.reuse, R17, RZ ;  /* 0x0000001104117210 */ /* 0x040fe40007ffe0ff */
[----:B------:R-:W-:Y:S02]  /*04f0*/  IADD3 R4, PT, PT, R4, R3, RZ ;  /* 0x0000000304047210 */ /* 0x000fe40007ffe0ff */
[----:B------:R-:W-:-:S07]  /*0500*/  MOV R3, R0 ;  /* 0x0000000000037202 */ /* 0x000fce0000000f00 */
.L_x_1608:
        /* <DEDUP_REMOVED lines=118> */
.L_x_1607:
[----:B------:R-:W-:Y:S05]  /*0c70*/  BSYNC.RECONVERGENT B1 ;  /* 0x0000000000017941 */ /* 0x000fea0003800200 */
.L_x_1606:
        /* <DEDUP_REMOVED lines=25> */
[----:B--2---:R-:W-:Y:S01]  /*0e10*/  IMAD.WIDE.U32 R20, R19, 0x4, R14 ;  /* 0x0000000413147825 */ /* 0x004fe200078e000e */
[----:B------:R0:W2:Y:S04]  /*0e20*/  LDG.E R22, desc[UR8][R12.64] ;  /* 0x000000080c167981 */ /* 0x0000a8000c1e1900 */
[----:B------:R1:W4:Y:S01]  /*0e30*/  LDG.E R23, desc[UR8][R20.64] ;  /* 0x0000000814177981 */ /* 0x000322000c1e1900 */
[----:B------:R-:W-:-:S04]  /*0e40*/  LEA R17, R18, R19, 0x6 ;  /* 0x0000001312117211 */ /* 0x000fc800078e30ff */
[C---:B------:R-:W-:Y:S02]  /*0e50*/  LEA R27, R18.reuse, R17, 0x5 ;  /* 0x00000011121b7211 */ /* 0x040fe400078e28ff */
[----:B------:R-:W-:Y:S01]  /*0e60*/  LEA R19, R18, R19, 0x7 ;  /* 0x0000001312137211 */ /* 0x000fe200078e38ff */
[----:B------:R-:W-:-:S04]  /*0e70*/  IMAD.WIDE.U32 R24, R25, 0x4, R14 ;  /* 0x0000000419187825 */ /* 0x000fc800078e000e */
[----:B0-----:R-:W-:-:S04]  /*0e80*/  IMAD.WIDE.U32 R12, R27, 0x4, R10 ;  /* 0x000000041b0c7825 */ /* 0x001fc800078e000a */
[--C-:B-1----:R-:W-:Y:S02]  /*0e90*/  IMAD.WIDE.U32 R20, R19, 0x4, R10.reuse ;  /* 0x0000000413147825 */ /* 0x102fe400078e000a */
[----:B------:R-:W5:Y:S02]  /*0ea0*/  LDG.E R13, desc[UR8][R12.64] ;  /* 0x000000080c0d7981 */ /* 0x000f64000c1e1900 */
[----:B------:R-:W-:Y:S02]  /*0eb0*/  IMAD.WIDE.U32 R28, R17, 0x4, R10 ;  /* 0x00000004111c7825 */ /* 0x000fe400078e000a */
[----:B------:R0:W5:Y:S04]  /*0ec0*/  LDG.E R8, desc[UR8][R20.64] ;  /* 0x0000000814087981 */ /* 0x000168000c1e1900 */
[----:B------:R1:W5:Y:S04]  /*0ed0*/  LDG.E R9, desc[UR8][R28.64] ;  /* 0x000000081c097981 */ /* 0x000368000c1e1900 */
[----:B------:R1:W5:Y:S01]  /*0ee0*/  LDG.E R12, desc[UR8][R24.64] ;  /* 0x00000008180c7981 */ /* 0x000362000c1e1900 */
[CC--:B0-----:R-:W-:Y:S01]  /*0ef0*/  LEA R21, R18.reuse, R19.reuse, 0x5 ;  /* 0x0000001312157211 */ /* 0x0c1fe200078e28ff */
[----:B-1----:R-:W-:Y:S01]  /*0f00*/  IMAD.WIDE.U32 R28, R19, 0x4, R14 ;  /* 0x00000004131c7825 */ /* 0x002fe200078e000e */
[----:B------:R-:W-:-:S03]  /*0f10*/  LEA R19, R18, R19, 0x6 ;  /* 0x0000001312137211 */ /* 0x000fc600078e30ff */
[----:B------:R-:W-:-:S04]  /*0f20*/  IMAD.WIDE.U32 R24, R21, 0x4, R10 ;  /* 0x0000000415187825 */ /* 0x000fc800078e000a */
[----:B------:R-:W-:-:S06]  /*0f30*/  IMAD.WIDE.U32 R20, R21, 0x4, R14 ;  /* 0x0000000415147825 */ /* 0x000fcc00078e000e */
[----:B------:R-:W5:Y:S01]  /*0f40*/  LDG.E R20, desc[UR8][R20.64] ;  /* 0x0000000814147981 */ /* 0x000f62000c1e1900 */
[----:B---3--:R-:W-:Y:S01]  /*0f50*/  FADD.FTZ R26, R26, R16 ;  /* 0x000000101a1a7221 */ /* 0x008fe20000010000 */
[----:B------:R-:W-:-:S04]  /*0f60*/  IMAD.WIDE.U32 R16, R17, 0x4, R14 ;  /* 0x0000000411107825 */ /* 0x000fc800078e000e */
[----:B--2---:R-:W-:Y:S01]  /*0f70*/  FADD.FTZ R22, R26, R22 ;  /* 0x000000161a167221 */ /* 0x004fe20000010000 */
[----:B------:R-:W-:Y:S01]  /*0f80*/  IMAD.WIDE.U32 R26, R27, 0x4, R14 ;  /* 0x000000041b1a7825 */ /* 0x000fe200078e000e */
[----:B------:R-:W2:Y:S03]  /*0f90*/  LDG.E R16, desc[UR8][R16.64] ;  /* 0x0000000810107981 */ /* 0x000ea6000c1e1900 */
[----:B----4-:R-:W-:Y:S02]  /*0fa0*/  FADD.FTZ R23, R2, R23 ;  /* 0x0000001702177221 */ /* 0x010fe40000010000 */
[----:B------:R-:W3:Y:S04]  /*0fb0*/  LDG.E R26, desc[UR8][R26.64] ;  /* 0x000000081a1a7981 */ /* 0x000ee8000c1e1900 */
[----:B------:R0:W4:Y:S04]  /*0fc0*/  LDG.E R2, desc[UR8][R24.64] ;  /* 0x0000000818027981 */ /* 0x000128000c1e1900 */
[----:B------:R1:W4:Y:S01]  /*0fd0*/  LDG.E R17, desc[UR8][R28.64] ;  /* 0x000000081c117981 */ /* 0x000322000c1e1900 */
[----:B0-----:R-:W-:Y:S01]  /*0fe0*/  LEA R25, R18, R19, 0x5 ;  /* 0x0000001312197211 */ /* 0x001fe200078e28ff */
[----:B-1----:R-:W-:-:S04]  /*0ff0*/  IMAD.WIDE.U32 R28, R19, 0x4, R10 ;  /* 0x00000004131c7825 */ /* 0x002fc800078e000a */
[----:B------:R-:W-:Y:S01]  /*1000*/  IMAD.WIDE.U32 R18, R19, 0x4, R14 ;  /* 0x0000000413127825 */ /* 0x000fe200078e000e */
[----:B------:R-:W4:Y:S03]  /*1010*/  LDG.E R24, desc[UR8][R28.64] ;  /* 0x000000081c187981 */ /* 0x000f26000c1e1900 */
[C---:B------:R-:W-:Y:S02]  /*1020*/  IMAD.WIDE.U32 R10, R25.reuse, 0x4, R10 ;  /* 0x00000004190a7825 */ /* 0x040fe400078e000a */
[----:B------:R-:W4:Y:S02]  /*1030*/  LDG.E R18, desc[UR8][R18.64] ;  /* 0x0000000812127981 */ /* 0x000f24000c1e1900 */
[----:B------:R-:W-:Y:S02]  /*1040*/  IMAD.WIDE.U32 R14, R25, 0x4, R14 ;  /* 0x00000004190e7825 */ /* 0x000fe400078e000e */
[----:B------:R-:W4:Y:S04]  /*1050*/  LDG.E R10, desc[UR8][R10.64] ;  /* 0x000000080a0a7981 */ /* 0x000f28000c1e1900 */
[----:B------:R-:W4:Y:S01]  /*1060*/  LDG.E R14, desc[UR8][R14.64] ;  /* 0x000000080e0e7981 */ /* 0x000f22000c1e1900 */
[----:B-----5:R-:W-:Y:S01]  /*1070*/  FADD.FTZ R23, R23, R12 ;  /* 0x0000000c17177221 */ /* 0x020fe20000010000 */
[----:B------:R-:W-:-:S04]  /*1080*/  FADD.FTZ R22, R22, R9 ;  /* 0x0000000916167221 */ /* 0x000fc80000010000 */
[----:B------:R-:W-:-:S04]  /*1090*/  FADD.FTZ R13, R22, R13 ;  /* 0x0000000d160d7221 */ /* 0x000fc80000010000 */
[----:B------:R-:W-:Y:S01]  /*10a0*/  FADD.FTZ R13, R13, R8 ;  /* 0x000000080d0d7221 */ /* 0x000fe20000010000 */
[----:B------:R-:W-:Y:S01]  /*10b0*/  IADD3 R3, PT, PT, R3, 0x100, RZ ;  /* 0x0000010003037810 */ /* 0x000fe20007ffe0ff */
[----:B--2---:R-:W-:-:S04]  /*10c0*/  FADD.FTZ R23, R23, R16 ;  /* 0x0000001017177221 */ /* 0x004fc80000010000 */
[----:B---3--:R-:W-:Y:S01]  /*10d0*/  FADD.FTZ R26, R23, R26 ;  /* 0x0000001a171a7221 */ /* 0x008fe20000010000 */
[----:B----4-:R-:W-:-:S03]  /*10e0*/  FADD.FTZ R13, R13, R2 ;  /* 0x000000020d0d7221 */ /* 0x010fc60000010000 */
[----:B------:R-:W-:-:S04]  /*10f0*/  FADD.FTZ R17, R26, R17 ;  /* 0x000000111a117221 */ /* 0x000fc80000010000 */
[----:B------:R-:W-:Y:S01]  /*1100*/  FADD.FTZ R17, R17, R20 ;  /* 0x0000001411117221 */ /* 0x000fe20000010000 */
[----:B------:R-:W-:-:S03]  /*1110*/  FADD.FTZ R13, R13, R24 ;  /* 0x000000180d0d7221 */ /* 0x000fc60000010000 */
[----:B------:R-:W-:Y:S01]  /*1120*/  FADD.FTZ R17, R17, R18 ;  /* 0x0000001211117221 */ /* 0x000fe20000010000 */
[----:B------:R-:W-:-:S03]  /*1130*/  FADD.FTZ R26, R13, R10 ;  /* 0x0000000a0d1a7221 */ /* 0x000fc60000010000 */
[----:B------:R-:W-:-:S07]  /*1140*/  FADD.FTZ R2, R17, R14 ;  /* 0x0000000e11027221 */ /* 0x000fce0000010000 */
.L_x_1610:
[----:B------:R-:W-:Y:S05]  /*1150*/  BSYNC.RECONVERGENT B1 ;  /* 0x0000000000017941 */ /* 0x000fea0003800200 */
.L_x_1609:
        /* <DEDUP_REMOVED lines=16> */
[----:B------:R-:W3:Y:S01]  /*1260*/  LDG.E R7, desc[UR8][R22.64] ;  /* 0x0000000816077981 */ /* 0x000ee2000c1e1900 */
[----:B------:R-:W-:Y:S01]  /*1270*/  LEA R25, R12, R15, 0x5 ;  /* 0x0000000f0c197211 */ /* 0x000fe200078e28ff */
[----:B------:R-:W-:Y:S02]  /*1280*/  IMAD.WIDE.U32 R16, R17, 0x4, R8 ;  /* 0x0000000411107825 */ /* 0x000fe400078e0008 */
        /* <DEDUP_REMOVED lines=19> */
.L_x_1612:
[----:B------:R-:W-:Y:S05]  /*13c0*/  BSYNC.RECONVERGENT B1 ;  /* 0x0000000000017941 */ /* 0x000fea0003800200 */
.L_x_1611:
[----:B------:R-:W-:Y:S05]  /*13d0*/  @!P1 BRA `(.L_x_1605) ;  /* 0x0000000000449947 */ /* 0x000fea0003800000 */
[----:B------:R-:W0:Y:S01]  /*13e0*/  LDC R14, c[0x0][0x388] ;  /* 0x0000e200ff0e7b82 */ /* 0x000e220000000800 */
[----:B------:R-:W-:Y:S02]  /*13f0*/  LOP3.LUT R6, R6, 0x1f, RZ, 0xc0, !PT ;  /* 0x0000001f06067812 */ /* 0x000fe400078ec0ff */
[----:B------:R-:W-:-:S05]  /*1400*/  IADD3 R12, PT, PT, -R5, RZ, RZ ;  /* 0x000000ff050c7210 */ /* 0x000fca0007ffe1ff */
[----:B------:R-:W1:Y:S08]  /*1410*/  LDC.64 R8, c[0x0][0x440] ;  /* 0x00011000ff087b82 */ /* 0x000e700000000a00 */
[----:B------:R-:W2:Y:S01]  /*1420*/  LDC.64 R10, c[0x0][0x448] ;  /* 0x00011200ff0a7b82 */ /* 0x000ea20000000a00 */
[----:B0-----:R-:W-:-:S05]  /*1430*/  IMAD R3, R3, R14, UR7 ;  /* 0x0000000703037e24 */ /* 0x001fca000f8e020e */
[----:B------:R-:W-:-:S07]  /*1440*/  IADD3 R3, PT, PT, R6, R3, RZ ;  /* 0x0000000306037210 */ /* 0x000fce0007ffe0ff */
.L_x_1613:
        /* <DEDUP_REMOVED lines=10> */
.L_x_1605:
[----:B------:R-:W-:Y:S05]  /*14f0*/  BSYNC.RECONVERGENT B0 ;  /* 0x0000000000007941 */ /* 0x000fea0003800200 */
.L_x_1604:
        /* <DEDUP_REMOVED lines=55> */
.L_x_1614:
        /* <DEDUP_REMOVED lines=9> */
.L_x_5405:


//--------------------- .text._ZN10layer_norm40ln_parallel_residual_bwd_finalize_kernelINS_22Kernel_traits_finalizeILj5120Ef13__nv_bfloat16S2_S2_fjLb0ELj1024ELj4ENS_18Kernel_traits_baseILj5120EfS2_S2_S2_fjLj1024EEEEELb1EEEvNS_9BwdParamsE --------------------------
	.section	.text._ZN10layer_norm40ln_parallel_residual_bwd_finalize_kernelINS_22Kernel_traits_finalizeILj5120Ef13__nv_bfloat16S2_S2_fjLb0ELj1024ELj4ENS_18Kernel_traits_baseILj5120EfS2_S2_S2_fjLj1024EEEEELb1EEEvNS_9BwdParamsE,"ax",@progbits
	.align	128
        .global         _ZN10layer_norm40ln_parallel_residual_bwd_finalize_kernelINS_22Kernel_traits_finalizeILj5120Ef13__nv_bfloat16S2_S2_fjLb0ELj1024ELj4ENS_18Kernel_traits_baseILj5120EfS2_S2_S2_fjLj1024EEEEELb1EEEvNS_9BwdParamsE
        .type           _ZN10layer_norm40ln_parallel_residual_bwd_finalize_kernelINS_22Kernel_traits_finalizeILj5120Ef13__nv_bfloat16S2_S2_fjLb0ELj1024ELj4ENS_18Kernel_traits_baseILj5120EfS2_S2_S2_fjLj1024EEEEELb1EEEvNS_9BwdParamsE,@function
        .size           _ZN10layer_norm40ln_parallel_residual_bwd_finalize_kernelINS_22Kernel_traits_finalizeILj5120Ef13__nv_bfloat16S2_S2_fjLb0ELj1024ELj4ENS_18Kernel_traits_baseILj5120EfS2_S2_S2_fjLj1024EEEEELb1EEEvNS_9BwdParamsE,(.L_x_5406 - _ZN10layer_norm40ln_parallel_residual_bwd_finalize_kernelINS_22Kernel_traits_finalizeILj5120Ef13__nv_bfloat16S2_S2_fjLb0ELj1024ELj4ENS_18Kernel_traits_baseILj5120EfS2_S2_S2_fjLj1024EEEEELb1EEEvNS_9BwdParamsE)
        .other          _ZN10layer_norm40ln_parallel_residual_bwd_finalize_kernelINS_22Kernel_traits_finalizeILj5120Ef13__nv_bfloat16S2_S2_fjLb0ELj1024ELj4ENS_18Kernel_traits_baseILj5120EfS2_S2_S2_fjLj1024EEEEELb1EEEvNS_9BwdParamsE,@"STO_CUDA_ENTRY STV_DEFAULT"
_ZN10layer_norm40ln_parallel_residual_bwd_finalize_kernelINS_22Kernel_traits_finalizeILj5120Ef13__nv_bfloat16S2_S2_fjLb0ELj1024ELj4ENS_18Kernel_traits_baseILj5120EfS2_S2_S2_fjLj1024EEEEELb1EEEvNS_9BwdParamsE:
.text._ZN10layer_norm40ln_parallel_residual_bwd_finalize_kernelINS_22Kernel_traits_finalizeILj5120Ef13__nv_bfloat16S2_S2_fjLb0ELj1024ELj4ENS_18Kernel_traits_baseILj5120EfS2_S2_S2_fjLj1024EEEEELb1EEEvNS_9BwdParamsE:
        /* <DEDUP_REMOVED lines=60> */
.L_x_1619:
        /* <DEDUP_REMOVED lines=112> */
.L_x_1618:
[----:B------:R-:W-:Y:S05]  /*0ac0*/  BSYNC.RECONVERGENT B1 ;  /* 0x0000000000017941 */ /* 0x000fea0003800200 */
.L_x_1617:
        /* <DEDUP_REMOVED lines=17> */
[C---:B---3--:R-:W-:Y:S02]  /*0be0*/  IMAD.WIDE.U32 R28, R19.reuse, 0x4, R14 ;  /* 0x00000004131c7825 */ /* 0x048fe400078e000e */
[----:B------:R-:W2:Y:S02]  /*0bf0*/  LDG.E R26, desc[UR6][R26.64] ;  /* 0x000000061a1a7981 */ /* 0x000ea4000c1e1900 */
[----:B0-----:R-:W-:Y:S02]  /*0c00*/  IMAD.WIDE.U32 R24, R19, 0x4, R22 ;  /* 0x0000000413187825 */ /* 0x001fe400078e0016 */
[----:B------:R-:W3:Y:S04]  /*0c10*/  LDG.E R29, desc[UR6][R28.64] ;  /* 0x000000061c1d7981 */ /* 0x000ee8000c1e1900 */
[----:B------:R2:W5:Y:S01]  /*0c20*/  LDG.E R28, desc[UR6][R24.64] ;  /* 0x00000006181c7981 */ /* 0x000562000c1e1900 */
[----:B------:R-:W-:Y:S01]  /*0c30*/  LEA R21, R9, R19, 0x5 ;  /* 0x0000001309157211 */ /* 0x000fe200078e28ff */
[----:B----4-:R-:W-:Y:S01]  /*0c40*/  FADD.FTZ R5, R5, R10 ;  /* 0x0000000a05057221 */ /* 0x010fe20000010000 */
[----:B--2---:R-:W-:-:S03]  /*0c50*/  FADD.FTZ R25, R11, R26 ;  /* 0x0000001a0b197221 */ /* 0x004fc60000010000 */
[----:B------:R-:W-:-:S04]  /*0c60*/  IMAD.WIDE.U32 R10, R21, 0x4, R12 ;  /* 0x00000004150a7825 */ /* 0x000fc800078e000c */
[----:B---3--:R-:W-:Y:S01]  /*0c70*/  FADD.FTZ R24, R20, R29 ;  /* 0x0000001d14187221 */ /* 0x008fe20000010000 */
[----:B-----5:R-:W-:Y:S02]  /*0c80*/  FADD.FTZ R26, R18, R28 ;  /* 0x0000001c121a7221 */ /* 0x020fe40000010000 */
[----:B------:R0:W2:Y:S01]  /*0c90*/  LDG.E R18, desc[UR6][R10.64] ;  /* 0x000000060a127981 */ /* 0x0000a2000c1e1900 */
[----:B------:R-:W-:-:S05]  /*0ca0*/  IMAD.WIDE.U32 R28, R21, 0x4, R14 ;  /* 0x00000004151c7825 */ /* 0x000fca00078e000e */
[----:B------:R1:W3:Y:S01]  /*0cb0*/  LDG.E R27, desc[UR6][R28.64] ;  /* 0x000000061c1b7981 */ /* 0x0002e2000c1e1900 */
[----:B0-----:R-:W-:-:S04]  /*0cc0*/  IMAD.WIDE.U32 R10, R21, 0x4, R16 ;  /* 0x00000004150a7825 */ /* 0x001fc800078e0010 */
[----:B------:R-:W-:Y:S02]  /*0cd0*/  IMAD.WIDE.U32 R20, R21, 0x4, R22 ;  /* 0x0000000415147825 */ /* 0x000fe400078e0016 */
[----:B------:R-:W4:Y:S04]  /*0ce0*/  LDG.E R10, desc[UR6][R10.64] ;  /* 0x000000060a0a7981 */ /* 0x000f28000c1e1900 */
[----:B------:R-:W5:Y:S01]  /*0cf0*/  LDG.E R21, desc[UR6][R20.64] ;  /* 0x0000000614157981 */ /* 0x000f62000c1e1900 */
[----:B-1----:R-:W-:Y:S01]  /*0d00*/  LEA R29, R9, R19, 0x6 ;  /* 0x00000013091d7211 */ /* 0x002fe200078e30ff */
[----:B--2---:R-:W-:-:S04]  /*0d10*/  FADD.FTZ R5, R5, R18 ;  /* 0x0000001205057221 */ /* 0x004fc80000010000 */
[----:B------:R-:W-:-:S04]  /*0d20*/  IMAD.WIDE.U32 R18, R29, 0x4, R12 ;  /* 0x000000041d127825 */ /* 0x000fc800078e000c */
[----:B---3--:R-:W-:Y:S01]  /*0d30*/  FADD.FTZ R24, R24, R27 ;  /* 0x0000001b18187221 */ /* 0x008fe20000010000 */
[----:B------:R-:W-:Y:S01]  /*0d40*/  LEA R27, R9, R29, 0x5 ;  /* 0x0000001d091b7211 */ /* 0x000fe200078e28ff */
[----:B------:R-:W2:Y:S01]  /*0d50*/  LDG.E R18, desc[UR6][R18.64] ;  /* 0x0000000612127981 */ /* 0x000ea2000c1e1900 */
[----:B----4-:R-:W-:Y:S01]  /*0d60*/  FADD.FTZ R25, R25, R10 ;  /* 0x0000000a19197221 */ /* 0x010fe20000010000 */
[----:B------:R-:W-:-:S04]  /*0d70*/  IMAD.WIDE.U32 R10, R29, 0x4, R14 ;  /* 0x000000041d0a7825 */ /* 0x000fc800078e000e */
[----:B-----5:R-:W-:Y:S01]  /*0d80*/  FADD.FTZ R26, R26, R21 ;  /* 0x000000151a1a7221 */ /* 0x020fe20000010000 */
[----:B------:R-:W-:Y:S01]  /*0d90*/  IMAD.WIDE.U32 R20, R29, 0x4, R16 ;  /* 0x000000041d147825 */ /* 0x000fe200078e0010 */
[----:B------:R0:W3:Y:S03]  /*0da0*/  LDG.E R9, desc[UR6][R10.64] ;  /* 0x000000060a097981 */ /* 0x0000e6000c1e1900 */
[C---:B------:R-:W-:Y:S02]  /*0db0*/  IMAD.WIDE.U32 R12, R27.reuse, 0x4, R12 ;  /* 0x000000041b0c7825 */ /* 0x040fe400078e000c */
[----:B------:R-:W4:Y:S02]  /*0dc0*/  LDG.E R20, desc[UR6][R20.64] ;  /* 0x0000000614147981 */ /* 0x000f24000c1e1900 */
[----:B------:R-:W-:Y:S02]  /*0dd0*/  IMAD.WIDE.U32 R14, R27, 0x4, R14 ;  /* 0x000000041b0e7825 */ /* 0x000fe400078e000e */
[----:B------:R-:W5:Y:S02]  /*0de0*/  LDG.E R12, desc[UR6][R12.64] ;  /* 0x000000060c0c7981 */ /* 0x000f64000c1e1900 */
[----:B0-----:R-:W-:-:S02]  /*0df0*/  IMAD.WIDE.U32 R10, R29, 0x4, R22 ;  /* 0x000000041d0a7825 */ /* 0x001fc400078e0016 */
[----:B------:R-:W5:Y:S02]  /*0e00*/  LDG.E R14, desc[UR6][R14.64] ;  /* 0x000000060e0e7981 */ /* 0x000f64000c1e1900 */
[C---:B------:R-:W-:Y:S02]  /*0e10*/  IMAD.WIDE.U32 R16, R27.reuse, 0x4, R16 ;  /* 0x000000041b107825 */ /* 0x040fe400078e0010 */
[----:B------:R-:W5:Y:S02]  /*0e20*/  LDG.E R19, desc[UR6][R10.64] ;  /* 0x000000060a137981 */ /* 0x000f64000c1e1900 */
[----:B------:R-:W-:Y:S02]  /*0e30*/  IMAD.WIDE.U32 R22, R27, 0x4, R22 ;  /* 0x000000041b167825 */ /* 0x000fe400078e0016 */
[----:B------:R-:W5:Y:S04]  /*0e40*/  LDG.E R16, desc[UR6][R16.64] ;  /* 0x0000000610107981 */ /* 0x000f68000c1e1900 */
[----:B------:R-:W5:Y:S01]  /*0e50*/  LDG.E R22, desc[UR6][R22.64] ;  /* 0x0000000616167981 */ /* 0x000f62000c1e1900 */
[----:B------:R-:W-:Y:S01]  /*0e60*/  IADD3 R7, PT, PT, R7, 0x80, RZ ;  /* 0x0000008007077810 */ /* 0x000fe20007ffe0ff */
[----:B--2---:R-:W-:Y:S01]  /*0e70*/  FADD.FTZ R5, R5, R18 ;  /* 0x0000001205057221 */ /* 0x004fe20000010000 */
[----:B---3--:R-:W-:Y:S01]  /*0e80*/  FADD.FTZ R9, R24, R9 ;  /* 0x0000000918097221 */ /* 0x008fe20000010000 */
[----:B----4-:R-:W-:-:S02]  /*0e90*/  FADD.FTZ R25, R25, R20 ;  /* 0x0000001419197221 */ /* 0x010fc40000010000 */
[----:B-----5:R-:W-:Y:S01]  /*0ea0*/  FADD.FTZ R5, R5, R12 ;  /* 0x0000000c05057221 */ /* 0x020fe20000010000 */
[----:B------:R-:W-:Y:S01]  /*0eb0*/  FADD.FTZ R20, R9, R14 ;  /* 0x0000000e09147221 */ /* 0x000fe20000010000 */
[----:B------:R-:W-:Y:S01]  /*0ec0*/  FADD.FTZ R19, R26, R19 ;  /* 0x000000131a137221 */ /* 0x000fe20000010000 */
[----:B------:R-:W-:-:S03]  /*0ed0*/  FADD.FTZ R11, R25, R16 ;  /* 0x00000010190b7221 */ /* 0x000fc60000010000 */
[----:B------:R-:W-:-:S07]  /*0ee0*/  FADD.FTZ R18, R19, R22 ;  /* 0x0000001613127221 */ /* 0x000fce0000010000 */
.L_x_1621:
[----:B------:R-:W-:Y:S05]  /*0ef0*/  BSYNC.RECONVERGENT B1 ;  /* 0x0000000000017941 */ /* 0x000fea0003800200 */
.L_x_1620:
        /* <DEDUP_REMOVED lines=37> */
.L_x_1623:
[----:B------:R-:W-:Y:S05]  /*1150*/  BSYNC.RECONVERGENT B1 ;  /* 0x0000000000017941 */ /* 0x000fea0003800200 */
.L_x_1622:
        /* <DEDUP_REMOVED lines=19> */
.L_x_1616:
[----:B------:R-:W-:Y:S05]  /*1290*/  BSYNC.RECONVERGENT B0 ;  /* 0x0000000000007941 */ /* 0x000fea0003800200 */
.L_x_1615:
[----:B------:R-:W0:Y:S01]  /*12a0*/  S2R R7, SR_TID.X ;  /* 0x0000000000077919 */ /* 0x000e220000002100 */
[----:B------:R-:W1:Y:S01]  /*12b0*/  S2UR UR5, SR_CgaCtaId ;  /* 0x00000000000579c3 */ /* 0x000e620000008800 */
[----:B------:R-:W-:Y:S01]  /*12c0*/  UMOV UR4, 0x400 ;  /* 0x0000040000047882 */ /* 0x000fe20000000000 */
[C---:B------:R-:W-:Y:S02]  /*12d0*/  ISETP.NE.AND P1, PT, R3.reuse, RZ, PT ;  /* 0x000000ff0300720c */ /* 0x040fe40003f25270 */
[----:B------:R-:W-:-:S04]  /*12e0*/  ISETP.GT.U32.AND P0, PT, R3, 0xf, PT ;  /* 0x0000000f0300780c */ /* 0x000fc80003f04070 */
[C---:B------:R-:W-:Y:S01]  /*12f0*/  ISETP.NE.OR P0, PT, R2.reuse, 0x1f, P0 ;  /* 0x0000001f0200780c */ /* 0x040fe20000705670 */
[----:B-1----:R-:W-:Y:S01]  /*1300*/  ULEA UR4, UR5, UR4, 0x18 ;  /* 0x0000000405047291 */ /* 0x002fe2000f8ec0ff */
[----:B0-----:R-:W-:-:S05]  /*1310*/  LOP3.LUT R0, R2, 0x1f, R7, 0x78, !PT ;  /* 0x0000001f02007812 */ /* 0x001fca00078e7807 */
[----:B------:R-:W-:Y:S02]  /*1320*/  @!P1 LEA R2, R2, UR4, 0x2 ;  /* 0x0000000402029c11 */ /* 0x000fe4000f8e10ff */
[----:B------:R-:W-:Y:S02]  /*1330*/  LOP3.LUT R4, R0, 0x3e0, R7, 0xf8, !PT ;  /* 0x000003e000047812 */ /* 0x000fe400078ef807 */
[----:B------:R-:W-:Y:S02]  /*1340*/  SHF.L.U32 R7, R3, 0x7, RZ ;  /* 0x0000000703077819 */ /* 0x000fe400000006ff */
[----:B------:R-:W-:Y:S02]  /*1350*/  LEA R4, R4, UR4, 0x2 ;  /* 0x0000000404047c11 */ /* 0x000fe4000f8e10ff */
[----:B------:R-:W-:-:S03]  /*1360*/  SHF.L.U32 R0, R0, 0x2, RZ ;  /* 0x0000000200007819 */ /* 0x000fc600000006ff */
[----:B------:R-:W-:Y:S01]  /*1370*/  STS [R4], R20 ;  /* 0x0000001404007388 */ /* 0x000fe20000000800 */
[----:B------:R-:W-:-:S03]  /*1380*/  LOP3.LUT R0, R7, R0, RZ, 0xfc, !PT ;  /* 0x0000000007007212 */ /* 0x000fc600078efcff */
        /* <DEDUP_REMOVED lines=73> */
.L_x_1624:
        /* <DEDUP_REMOVED lines=14> */
.L_x_5406:


//--------------------- .text._ZN10layer_norm31ln_parallel_residual_bwd_kernelINS_13Kernel_traitsIf13__nv_bfloat16S2_S2_fjLj5120ELj1ELj1ELj8ELj8ENS_18Kernel_traits_baseILj5120EfS2_S2_S2_fjLj256EEEEELb1ELb1ELb1EEEvNS_9BwdParamsE --------------------------
	.section	.text._ZN10layer_norm31ln_parallel_residual_bwd_kernelINS_13Kernel_traitsIf13__nv_bfloat16S2_S2_fjLj5120ELj1ELj1ELj8ELj8ENS_18Kernel_traits_baseILj5120EfS2_S2_S2_fjLj256EEEEELb1ELb1ELb1EEEvNS_9BwdParamsE,"ax",@progbits
	.align	128
        .global         _ZN10layer_norm31ln_parallel_residual_bwd_kernelINS_13Kernel_traitsIf13__nv_bfloat16S2_S2_fjLj5120ELj1ELj1ELj8ELj8ENS_18Kernel_traits_baseILj5120EfS2_S2_S2_fjLj256EEEEELb1ELb1ELb1EEEvNS_9BwdParamsE
        .type           _ZN10layer_norm31ln_parallel_residual_bwd_kernelINS_13Kernel_traitsIf13__nv_bfloat16S2_S2_fjLj5120ELj1ELj1ELj8ELj8ENS_18Kernel_traits_baseILj5120EfS2_S2_S2_fjLj256EEEEELb1ELb1ELb1EEEvNS_9BwdParamsE,@function
        .size           _ZN10layer_norm31ln_parallel_residual_bwd_kernelINS_13Kernel_traitsIf13__nv_bfloat16S2_S2_fjLj5120ELj1ELj1ELj8ELj8ENS_18Kernel_traits_baseILj5120EfS2_S2_S2_fjLj256EEEEELb1ELb1ELb1EEEvNS_9BwdParamsE,(.L_x_5407 - _ZN10layer_norm31ln_parallel_residual_bwd_kernelINS_13Kernel_traitsIf13__nv_bfloat16S2_S2_fjLj5120ELj1ELj1ELj8ELj8ENS_18Kernel_traits_baseILj5120EfS2_S2_S2_fjLj256EEEEELb1ELb1ELb1EEEvNS_9BwdParamsE)
        .other          _ZN10layer_norm31ln_parallel_residual_bwd_kernelINS_13Kernel_traitsIf13__nv_bfloat16S2_S2_fjLj5120ELj1ELj1ELj8ELj8ENS_18Kernel_traits_baseILj5120EfS2_S2_S2_fjLj256EEEEELb1ELb1ELb1EEEvNS_9BwdParamsE,@"STO_CUDA_ENTRY STV_DEFAULT"
_ZN10layer_norm31ln_parallel_residual_bwd_kernelINS_13Kernel_traitsIf13__nv_bfloat16S2_S2_fjLj5120ELj1ELj1ELj8ELj8ENS_18Kernel_traits_baseILj5120EfS2_S2_S2_fjLj256EEEEELb1ELb1ELb1EEEvNS_9BwdParamsE:
.text._ZN10layer_norm31ln_parallel_residual_bwd_kernelINS_13Kernel_traitsIf13__nv_bfloat16S2_S2_fjLj5120ELj1ELj1ELj8ELj8ENS_18Kernel_traits_baseILj5120EfS2_S2_S2_fjLj256EEEEELb1ELb1ELb1EEEvNS_9BwdParamsE:
        /* <DEDUP_REMOVED lines=31> */
[----:B------:R-:W-:Y:S01]  /*01f0*/  CS2R R54, SRZ ;  /* 0x0000000000367805 */ /* 0x000fe2000001ff00 */
[----:B------:R-:W-:Y:S01]  /*0200*/  IMAD.MOV.U32 R53, RZ, RZ, RZ ;  /* 0x000000ffff357224 */ /* 0x000fe200078e00ff */
        /* <DEDUP_REMOVED lines=16> */
[----:B------:R-:W-:Y:S01]  /*0310*/  UPLOP3.LUT UP1, UPT, UPT, UPT, UPT, 0x40, 0x4 ;  /* 0x000000000004789c */ /* 0x000fe20003f2e870 */
[----:B------:R-:W0:Y:S03]  /*0320*/  LDCU UR11, c[0x0][0x388] ;  /* 0x00007100ff0b77ac */ /* 0x000e260008000800 */
[----:B--2---:R2:W5:Y:S01]  /*0330*/  LDG.E.128 R20, desc[UR12][R2.64] ;  /* 0x0000000c02147981 */ /* 0x004562000c1e1d00 */
[----:B------:R-:W4:Y:S03]  /*0340*/  LDCU UR16, c[0x0][0x400] ;  /* 0x00008000ff1077ac */ /* 0x000f260008000800 */
[----:B------:R2:W5:Y:S01]  /*0350*/  LDG.E.128 R16, desc[UR12][R2.64+0x1000] ;  /* 0x0010000c02107981 */ /* 0x000562000c1e1d00 */
[----:B------:R-:W0:Y:S03]  /*0360*/  LDCU.64 UR8, c[0x0][0x478] ;  /* 0x00008f00ff0877ac */ /* 0x000e260008000a00 */
[----:B------:R2:W5:Y:S01]  /*0370*/  LDG.E.128 R12, desc[UR12][R2.64+0x2000] ;  /* 0x0020000c020c7981 */ /* 0x000562000c1e1d00 */
[----:B------:R-:W0:Y:S03]  /*0380*/  LDCU.64 UR14, c[0x0][0x470] ;  /* 0x00008e00ff0e77ac */ /* 0x000e260008000a00 */
[----:B------:R2:W5:Y:S04]  /*0390*/  LDG.E.128 R8, desc[UR12][R2.64+0x3000] ;  /* 0x0030000c02087981 */ /* 0x000568000c1e1d00 */
[----:B------:R2:W5:Y:S01]  /*03a0*/  LDG.E.128 R4, desc[UR12][R2.64+0x4000] ;  /* 0x0040000c02047981 */ /* 0x000562000c1e1d00 */
[----:B-1----:R-:W-:Y:S01]  /*03b0*/  UISETP.NE.U32.AND UP0, UPT, UR6, URZ, UPT ;  /* 0x000000ff0600728c */ /* 0x002fe2000bf05070 */
[----:B------:R-:W-:Y:S01]  /*03c0*/  CS2R R84, SRZ ;  /* 0x0000000000547805 */ /* 0x000fe2000001ff00 */
[----:B---3--:R-:W-:Y:S01]  /*03d0*/  UISETP.NE.AND UP2, UPT, UR5, URZ, UPT ;  /* 0x000000ff0500728c */ /* 0x008fe2000bf45270 */
[----:B------:R-:W-:Y:S01]  /*03e0*/  CS2R R86, SRZ ;  /* 0x0000000000567805 */ /* 0x000fe2000001ff00 */
[----:B------:R-:W-:Y:S01]  /*03f0*/  UISETP.NE.AND.EX UP0, UPT, UR7, URZ, UPT, UP0 ;  /* 0x000000ff0700728c */ /* 0x000fe2000bf05300 */
[----:B------:R-:W-:-:S02]  /*0400*/  CS2R R88, SRZ ;  /* 0x0000000000587805 */ /* 0x000fc4000001ff00 */
[----:B------:R-:W-:Y:S01]  /*0410*/  CS2R R90, SRZ ;  /* 0x00000000005a7805 */ /* 0x000fe2000001ff00 */
[----:B------:R-:W1:Y:S01]  /*0420*/  LDCU UR6, c[0x0][0x408] ;  /* 0x00008100ff0677ac */ /* 0x000e620008000800 */
[----:B------:R-:W-:Y:S02]  /*0430*/  PLOP3.LUT P3, PT, PT, PT, UP2, 0x80, 0x8 ;  /* 0x000000000008781c */ /* 0x000fe40003f6f028 */
[----:B0-2-4-:R-:W-:-:S13]  /*0440*/  PLOP3.LUT P0, PT, PT, PT, UP0, 0x80, 0x8 ;  /* 0x000000000008781c */ /* 0x015fda0003f0f008 */
.L_x_1678:
[----:B0-----:R-:W0:Y:S01]  /*0450*/  LDC.64 R36, c[0x0][0x3a8] ;  /* 0x0000ea00ff247b82 */ /* 0x001e220000000a00 */
[----:B------:R-:W-:-:S05]  /*0460*/  IMAD R0, R52, UR11, RZ ;  /* 0x0000000b34007c24 */ /* 0x000fca000f8e02ff */
[----:B--2---:R-:W-:Y:S02]  /*0470*/  SHF.R.S32.HI R25, RZ, 0x1f, R0 ;  /* 0x0000001fff197819 */ /* 0x004fe40000011400 */
[----:B-1----:R-:W2:Y:S02]  /*0480*/  LDC.64 R28, c[0x0][0x3c0] ;  /* 0x0000f000ff1c7b82 */ /* 0x002ea40000000a00 */
[----:B------:R-:W-:-:S04]  /*0490*/  LEA.HI R25, R25, R0, RZ, 0x2 ;  /* 0x0000000019197211 */ /* 0x000fc800078f10ff */
[----:B------:R-:W-:Y:S02]  /*04a0*/  LEA.HI.SX32 R92, R25, R110, 0x1e ;  /* 0x0000006e195c7211 */ /* 0x000fe400078ff2ff */
[----:B------:R-:W3:Y:S03]  /*04b0*/  LDC.64 R112, c[0x0][0x428] ;  /* 0x00010a00ff707b82 */ /* 0x000ee60000000a00 */
[C---:B------:R-:W-:Y:S02]  /*04c0*/  VIADD R105, R92.reuse, 0x300 ;  /* 0x000003005c697836 */ /* 0x040fe40000000000 */
[C---:B------:R-:W-:Y:S02]  /*04d0*/  VIADD R93, R92.reuse, 0x100 ;  /* 0x000001005c5d7836 */ /* 0x040fe40000000000 */
[C---:B------:R-:W-:Y:S01]  /*04e0*/  VIADD R94, R92.reuse, 0x200 ;  /* 0x000002005c5e7836 */ /* 0x040fe20000000000 */
[----:B------:R-:W4:Y:S01]  /*04f0*/  LDC.64 R108, c[0x0][0x3c8] ;  /* 0x0000f200ff6c7b82 */ /* 0x000f220000000a00 */
[----:B0-----:R-:W-:-:S04]  /*0500*/  IMAD.WIDE.U32 R24, R92, 0x8, R36 ;  /* 0x000000085c187825 */ /* 0x001fc800078e0024 */
[----:B------:R-:W-:Y:S01]  /*0510*/  IMAD.WIDE.U32 R38, R105, 0x8, R36 ;  /* 0x0000000869267825 */ /* 0x000fe200078e0024 */
[----:B------:R3:W4:Y:S02]  /*0520*/  LDG.E.64 R124, desc[UR12][R24.64] ;  /* 0x0000000c187c7981 */ /* 0x000724000c1e1b00 */
[----:B------:R-:W0:Y:S01]  /*0530*/  @P0 LDC.64 R34, c[0x0][0x438] ;  /* 0x00010e00ff220b82 */ /* 0x000e220000000a00 */
[----:B--2---:R-:W-:Y:S02]  /*0540*/  IMAD.WIDE R28, R52, 0x4, R28 ;  /* 0x00000004341c7825 */ /* 0x004fe400078e021c */
[----:B------:R-:W2:Y:S02]  /*0550*/  LDG.E.64 R38, desc[UR12][R38.64] ;  /* 0x0000000c26267981 */ /* 0x000ea4000c1e1b00 */
[----:B------:R-:W-:Y:S02]  /*0560*/  IMAD.WIDE.U32 R26, R93, 0x8, R36 ;  /* 0x000000085d1a7825 */ /* 0x000fe400078e0024 */
[----:B------:R-:W2:Y:S01]  /*0570*/  LDG.E R0, desc[UR12][R28.64] ;  /* 0x0000000c1c007981 */ /* 0x000ea2000c1e1900 */
[----:B------:R-:W1:Y:S01]  /*0580*/  LDC.64 R48, c[0x0][0x438] ;  /* 0x00010e00ff307b82 */ /* 0x000e620000000a00 */
[----:B------:R-:W-:-:S02]  /*0590*/  VIADD R107, R92, 0x400 ;  /* 0x000004005c6b7836 */ /* 0x000fc40000000000 */
[--C-:B------:R-:W-:Y:S01]  /*05a0*/  IMAD.WIDE.U32 R110, R94, 0x8, R36.reuse ;  /* 0x000000085e6e7825 */ /* 0x100fe200078e0024 */
[----:B------:R3:W2:Y:S03]  /*05b0*/  LDG.E.64 R126, desc[UR12][R26.64] ;  /* 0x0000000c1a7e7981 */ /* 0x0006a6000c1e1b00 */
[----:B------:R-:W-:Y:S01]  /*05c0*/  IMAD.WIDE.U32 R36, R107, 0x8, R36 ;  /* 0x000000086b247825 */ /* 0x000fe200078e0024 */
[----:B------:R-:W-:Y:S01]  /*05d0*/  ISETP.NE.U32.AND P1, PT, RZ, UR14, PT ;  /* 0x0000000eff007c0c */ /* 0x000fe2000bf25070 */
[----:B------:R-:W2:Y:S01]  /*05e0*/  LDG.E.64 R110, desc[UR12][R110.64] ;  /* 0x0000000c6e6e7981 */ /* 0x000ea2000c1e1b00 */
[----:B------:R-:W1:Y:S01]  /*05f0*/  LDC.64 R128, c[0x0][0x380] ;  /* 0x0000e000ff807b82 */ /* 0x000e620000000a00 */
[--C-:B---3--:R-:W-:Y:S02]  /*0600*/  IMAD.WIDE.U32 R24, R92, 0x8, R112.reuse ;  /* 0x000000085c187825 */ /* 0x108fe400078e0070 */
        /* <DEDUP_REMOVED lines=8> */
[----:B------:R-:W3:Y:S04]  /*0690*/  LDG.E.64 R32, desc[UR12][R32.64] ;  /* 0x0000000c20207981 */ /* 0x000ee8000c1e1b00 */
[----:B------:R1:W3:Y:S01]  /*06a0*/  LDG.E.64 R28, desc[UR12][R112.64] ;  /* 0x0000000c701c7981 */ /* 0x0002e2000c1e1b00 */
[----:B----4-:R-:W-:-:S06]  /*06b0*/  IMAD.WIDE R108, R52, 0x4, R108 ;  /* 0x00000004346c7825 */ /* 0x010fcc00078e026c */
[----:B------:R-:W4:Y:S01]  /*06c0*/  LDG.E R108, desc[UR12][R108.64] ;  /* 0x0000000c6c6c7981 */ /* 0x000f22000c1e1900 */
[----:B------:R-:W-:Y:S01]  /*06d0*/  ISETP.NE.AND.EX P1, PT, RZ, UR15, PT, P1 ;  /* 0x0000000fff007c0c */ /* 0x000fe2000bf25310 */
[----:B0-----:R-:W-:Y:S01]  /*06e0*/  @P0 IMAD.WIDE.U32 R34, R92, 0x8, R34 ;  /* 0x000000085c220825 */ /* 0x001fe200078e0022 */
[----:B-1----:R-:W-:-:S04]  /*06f0*/  ISETP.NE.U32.AND P2, PT, R48, RZ, PT ;  /* 0x000000ff3000720c */ /* 0x002fc80003f45070 */
[----:B-----5:R0:W5:Y:S01]  /*0700*/  @P0 LDG.E.64 R46, desc[UR12][R34.64] ;  /* 0x0000000c222e0981 */ /* 0x020162000c1e1b00 */
[----:B------:R-:W-:-:S06]  /*0710*/  ISETP.NE.AND.EX P0, PT, R49, RZ, PT, P2 ;  /* 0x000000ff3100720c */ /* 0x000fcc0003f05320 */
[----:B------:R-:W1:Y:S08]  /*0720*/  @P1 LDC.64 R112, c[0x0][0x3b8] ;  /* 0x0000ee00ff701b82 */ /* 0x000e700000000a00 */
[----:B------:R-:W0:Y:S08]  /*0730*/  @P1 LDC.64 R116, c[0x0][0x3b8] ;  /* 0x0000ee00ff741b82 */ /* 0x000e300000000a00 */
[----:B------:R-:W0:Y:S08]  /*0740*/  @P1 LDC.64 R120, c[0x0][0x3b8] ;  /* 0x0000ee00ff781b82 */ /* 0x000e300000000a00 */
[----:B------:R-:W0:Y:S01]  /*0750*/  @P0 LDC.64 R118, c[0x0][0x438] ;  /* 0x00010e00ff760b82 */ /* 0x000e220000000a00 */
[----:B-1----:R-:W-:-:S05]  /*0760*/  @P1 IMAD.WIDE.U32 R112, R92, 0x4, R112 ;  /* 0x000000045c701825 */ /* 0x002fca00078e0070 */
[----:B------:R-:W5:Y:S02]  /*0770*/  @P1 LDG.E R164, desc[UR12][R112.64] ;  /* 0x0000000c70a41981 */ /* 0x000f64000c1e1900 */
[----:B------:R-:W1:Y:S01]  /*0780*/  @P0 LDC.64 R122, c[0x0][0x438] ;  /* 0x00010e00ff7a0b82 */ /* 0x000e620000000a00 */
[----:B0-----:R-:W-:-:S05]  /*0790*/  @P1 IMAD.WIDE.U32 R116, R93, 0x4, R116 ;  /* 0x000000045d741825 */ /* 0x001fca00078e0074 */
[----:B------:R-:W5:Y:S02]  /*07a0*/  @P1 LDG.E R95, desc[UR12][R116.64] ;  /* 0x0000000c745f1981 */ /* 0x000f64000c1e1900 */
[----:B------:R-:W0:Y:S01]  /*07b0*/  @P0 LDC.64 R114, c[0x0][0x438] ;  /* 0x00010e00ff720b82 */ /* 0x000e220000000a00 */
[----:B------:R-:W-:-:S05]  /*07c0*/  @P1 IMAD.WIDE.U32 R120, R94, 0x4, R120 ;  /* 0x000000045e781825 */ /* 0x000fca00078e0078 */
[----:B------:R-:W5:Y:S02]  /*07d0*/  @P1 LDG.E R96, desc[UR12][R120.64] ;  /* 0x0000000c78601981 */ /* 0x000f64000c1e1900 */
[----:B------:R-:W0:Y:S01]  /*07e0*/  LDC.64 R34, c[0x0][0x3b0] ;  /* 0x0000ec00ff227b82 */ /* 0x000e220000000a00 */
[----:B------:R-:W-:-:S04]  /*07f0*/  @P0 IMAD.WIDE.U32 R118, R94, 0x8, R118 ;  /* 0x000000085e760825 */ /* 0x000fc800078e0076 */
[----:B------:R-:W-:Y:S01]  /*0800*/  IMAD.IADD R52, R52, 0x1, R128 ;  /* 0x0000000134347824 */ /* 0x000fe200078e0280 */
[----:B------:R-:W5:Y:S01]  /*0810*/  @P0 LDG.E.64 R42, desc[UR12][R118.64] ;  /* 0x0000000c762a0981 */ /* 0x000f62000c1e1b00 */
[----:B-1----:R-:W-:-:S03]  /*0820*/  @P0 IMAD.WIDE.U32 R122, R105, 0x8, R122 ;  /* 0x00000008697a0825 */ /* 0x002fc600078e007a */
[----:B------:R-:W-:Y:S02]  /*0830*/  ISETP.GE.AND P4, PT, R52, R129, PT ;  /* 0x000000813400720c */ /* 0x000fe40003f86270 */
[----:B------:R-:W5:Y:S01]  /*0840*/  @P0 LDG.E.64 R40, desc[UR12][R122.64] ;  /* 0x0000000c7a280981 */ /* 0x000f62000c1e1b00 */
[----:B0-----:R-:W-:-:S05]  /*0850*/  @P0 IMAD.WIDE.U32 R114, R93, 0x8, R114 ;  /* 0x000000085d720825 */ /* 0x001fca00078e0072 */
[----:B------:R0:W5:Y:S02]  /*0860*/  @P0 LDG.E.64 R44, desc[UR12][R114.64] ;  /* 0x0000000c722c0981 */ /* 0x000164000c1e1b00 */
[----:B0-----:R-:W-:-:S04]  /*0870*/  IMAD.WIDE.U32 R114, R92, 0x4, R34 ;  /* 0x000000045c727825 */ /* 0x001fc800078e0022 */
[--C-:B------:R-:W-:Y:S01]  /*0880*/  IMAD.MOV.U32 R112, RZ, RZ, R125.reuse ;  /* 0x000000ffff707224 */ /* 0x100fe200078e007d */
[--C-:B------:R-:W-:Y:S02]  /*0890*/  SHF.R.U32.HI R113, RZ, 0x10, R125.reuse ;  /* 0x00000010ff717819 */ /* 0x100fe4000001167d */
[----:B------:R-:W-:Y:S01]  /*08a0*/  SHF.R.U64 R132, R124, 0x10, R125 ;  /* 0x000000107c847819 */ /* 0x000fe2000000127d */
[----:B------:R-:W-:Y:S01]  /*08b0*/  IMAD.U32 R116, R112, 0x10000, RZ ;  /* 0x0001000070747824 */ /* 0x000fe200078e00ff */
[--C-:B--2---:R-:W-:Y:S01]  /*08c0*/  SHF.R.U64 R161, R38, 0x10, R39.reuse ;  /* 0x0000001026a17819 */ /* 0x104fe20000001227 */
[----:B------:R-:W-:Y:S01]  /*08d0*/  IMAD.MOV.U32 R120, RZ, RZ, R38 ;  /* 0x000000ffff787224 */ /* 0x000fe200078e0026 */
[--C-:B------:R-:W-:Y:S01]  /*08e0*/  SHF.R.U32.HI R143, RZ, 0x10, R39.reuse ;  /* 0x00000010ff8f7819 */ /* 0x100fe20000011627 */
[----:B------:R-:W-:Y:S02]  /*08f0*/  IMAD.MOV.U32 R121, RZ, RZ, R39 ;  /* 0x000000ffff797224 */ /* 0x000fe400078e0027 */
[----:B------:R-:W-:Y:S01]  /*0900*/  IMAD.U32 R117, R113, 0x10000, RZ ;  /* 0x0001000071757824 */ /* 0x000fe200078e00ff */
[----:B------:R-:W0:Y:S01]  /*0910*/  @P1 LDC.64 R38, c[0x0][0x3b8] ;  /* 0x0000ee00ff261b82 */ /* 0x000e220000000a00 */
[----:B------:R-:W-:Y:S01]  /*0920*/  FSEL R134, R0, RZ, !P3 ;  /* 0x000000ff00867208 */ /* 0x000fe20005800000 */
[----:B------:R-:W-:Y:S01]  /*0930*/  IMAD.U32 R0, R132, 0x10000, RZ ;  /* 0x0001000084007824 */ /* 0x000fe200078e00ff */
[----:B------:R-:W-:-:S05]  /*0940*/  SHF.R.U64 R131, R126, 0x10, R127 ;  /* 0x000000107e837819 */ /* 0x000fca000000127f */
[----:B------:R-:W1:Y:S01]  /*0950*/  @P0 LDC.64 R112, c[0x0][0x438] ;  /* 0x00010e00ff700b82 */ /* 0x000e620000000a00 */
[----:B------:R-:W-:Y:S02]  /*0960*/  IMAD.MOV.U32 R118, RZ, RZ, R110 ;  /* 0x000000ffff767224 */ /* 0x000fe400078e006e */
[----:B------:R-:W-:Y:S01]  /*0970*/  FADD.FTZ R139, -R134, R0 ;  /* 0x00000000868b7221 */ /* 0x000fe20000010100 */
[----:B------:R-:W-:Y:S01]  /*0980*/  IMAD.MOV.U32 R128, RZ, RZ, R126 ;  /* 0x000000ffff807224 */ /* 0x000fe200078e007e */
[--C-:B------:R-:W-:Y:S01]  /*0990*/  SHF.R.U32.HI R130, RZ, 0x10, R127.reuse ;  /* 0x00000010ff827819 */ /* 0x100fe2000001167f */
[----:B------:R-:W-:Y:S01]  /*09a0*/  IMAD.MOV.U32 R129, RZ, RZ, R127 ;  /* 0x000000ffff817224 */ /* 0x000fe200078e007f */
[----:B------:R-:W-:Y:S01]  /*09b0*/  SHF.R.U64 R127, R110, 0x10, R111 ;  /* 0x000000106e7f7819 */ /* 0x000fe2000000126f */
[----:B------:R-:W-:Y:S01]  /*09c0*/  IMAD.U32 R0, R131, 0x10000, RZ ;  /* 0x0001000083007824 */ /* 0x000fe200078e00ff */
[--C-:B---3--:R-:W-:Y:S01]  /*09d0*/  SHF.R.U64 R141, R36, 0x10, R37.reuse ;  /* 0x00000010248d7819 */ /* 0x108fe20000001225 */
[----:B------:R-:W-:Y:S01]  /*09e0*/  IMAD.MOV.U32 R109, RZ, RZ, R124 ;  /* 0x000000ffff6d7224 */ /* 0x000fe200078e007c */
[----:B------:R-:W-:Y:S01]  /*09f0*/  SHF.R.U32.HI R126, RZ, 0x10, R37 ;  /* 0x00000010ff7e7819 */ /* 0x000fe20000011625 */
[----:B------:R-:W-:-:S02]  /*0a00*/  IMAD.MOV.U32 R122, RZ, RZ, R36 ;  /* 0x000000ffff7a7224 */ /* 0x000fc400078e0024 */
[----:B------:R-:W-:Y:S01]  /*0a10*/  IMAD.MOV.U32 R123, RZ, RZ, R37 ;  /* 0x000000ffff7b7224 */ /* 0x000fe200078e0025 */
[--C-:B------:R-:W-:Y:S01]  /*0a20*/  SHF.R.U32.HI R163, RZ, 0x10, R111.reuse ;  /* 0x00000010ffa37819 */ /* 0x100fe2000001166f */
[----:B------:R-:W2:Y:S01]  /*0a30*/  @P1 LDC.64 R36, c[0x0][0x3b8] ;  /* 0x0000ee00ff241b82 */ /* 0x000ea20000000a00 */
[----:B------:R-:W-:Y:S02]  /*0a40*/  IMAD.MOV.U32 R119, RZ, RZ, R111 ;  /* 0x000000ffff777224 */ /* 0x000fe400078e006f */
[----:B------:R-:W-:Y:S01]  /*0a50*/  FADD.FTZ R151, -R134, R0 ;  /* 0x0000000086977221 */ /* 0x000fe20000010100 */
[----:B------:R-:W-:Y:S02]  /*0a60*/  IMAD.U32 R118, R118, 0x10000, RZ ;  /* 0x0001000076767824 */ /* 0x000fe400078e00ff */
[----:B------:R-:W-:Y:S01]  /*0a70*/  FADD.FTZ R157, -R134, R116 ;  /* 0x00000074869d7221 */ /* 0x000fe20000010100 */
[----:B------:R-:W-:-:S04]  /*0a80*/  IMAD.WIDE.U32 R110, R94, 0x4, R34 ;  /* 0x000000045e6e7825 */ /* 0x000fc800078e0022 */
[C---:B------:R-:W-:Y:S01]  /*0a90*/  FADD.FTZ R145, -R134.reuse, R117 ;  /* 0x0000007586917221 */ /* 0x040fe20000010100 */
[----:B------:R-:W-:Y:S01]  /*0aa0*/  FADD.FTZ R169, -R134, R118 ;  /* 0x0000007686a97221 */ /* 0x000fe20000010100 */
[----:B------:R-:W-:Y:S02]  /*0ab0*/  IMAD.U32 R109, R109, 0x10000, RZ ;  /* 0x000100006d6d7824 */ /* 0x000fe400078e00ff */
[----:B------:R-:W-:Y:S02]  /*0ac0*/  IMAD.MOV.U32 R0, RZ, RZ, R24 ;  /* 0x000000ffff007224 */ /* 0x000fe400078e0018 */
[----:B------:R-:W-:Y:S01]  /*0ad0*/  IMAD.U32 R116, R127, 0x10000, RZ ;  /* 0x000100007f747824 */ /* 0x000fe200078e00ff */
[----:B------:R-:W-:Y:S01]  /*0ae0*/  SHF.R.U64 R118, R24, 0x10, R25 ;  /* 0x0000001018767819 */ /* 0x000fe20000001219 */
[----:B------:R-:W-:Y:S01]  /*0af0*/  IMAD.U32 R119, R119, 0x10000, RZ ;  /* 0x0001000077777824 */ /* 0x000fe200078e00ff */
[----:B------:R3:W5:Y:S01]  /*0b00*/  LDG.E R111, desc[UR12][R110.64] ;  /* 0x0000000c6e6f7981 */ /* 0x000762000c1e1900 */
[----:B------:R-:W-:-:S02]  /*0b10*/  IMAD.U32 R121, R121, 0x10000, RZ ;  /* 0x0001000079797824 */ /* 0x000fc400078e00ff */
[----:B------:R-:W-:Y:S02]  /*0b20*/  IMAD.U32 R117, R122, 0x10000, RZ ;  /* 0x000100007a757824 */ /* 0x000fe400078e00ff */
[----:B------:R-:W-:Y:S01]  /*0b30*/  FADD.FTZ R133, -R134, R109 ;  /* 0x0000006d86857221 */ /* 0x000fe20000010100 */
[----:B------:R-:W-:Y:S02]  /*0b40*/  IMAD.U32 R128, R128, 0x10000, RZ ;  /* 0x0001000080807824 */ /* 0x000fe400078e00ff */
[----:B------:R-:W-:Y:S02]  /*0b50*/  IMAD.U32 R129, R129, 0x10000, RZ ;  /* 0x0001000081817824 */ /* 0x000fe400078e00ff */
[----:B------:R-:W-:Y:S02]  /*0b60*/  IMAD.U32 R123, R123, 0x10000, RZ ;  /* 0x000100007b7b7824 */ /* 0x000fe400078e00ff */
[----:B------:R-:W-:Y:S02]  /*0b70*/  IMAD.U32 R122, R126, 0x10000, RZ ;  /* 0x000100007e7a7824 */ /* 0x000fe400078e00ff */
[----:B------:R-:W-:Y:S01]  /*0b80*/  FADD.FTZ R171, -R134, R116 ;  /* 0x0000007486ab7221 */ /* 0x000fe20000010100 */
[----:B------:R-:W-:-:S02]  /*0b90*/  IMAD.U32 R24, R0, 0x10000, RZ ;  /* 0x0001000000187824 */ /* 0x000fc400078e00ff */
[----:B------:R-:W-:Y:S01]  /*0ba0*/  FADD.FTZ R173, -R134, R119 ;  /* 0x0000007786ad7221 */ /* 0x000fe20000010100 */
[----:B------:R-:W-:Y:S02]  /*0bb0*/  IMAD.U32 R109, R130, 0x10000, RZ ;  /* 0x00010000826d7824 */ /* 0x000fe400078e00ff */
[C---:B------:R-:W-:Y:S01]  /*0bc0*/  FADD.FTZ R131, -R134.reuse, R121 ;  /* 0x0000007986837221 */ /* 0x040fe20000010100 */
[----:B------:R4:W5:Y:S01]  /*0bd0*/  LDG.E R130, desc[UR12][R114.64] ;  /* 0x0000000c72827981 */ /* 0x000962000c1e1900 */
[--C-:B---3--:R-:W-:Y:S01]  /*0be0*/  IMAD.MOV.U32 R110, RZ, RZ, R25.reuse ;  /* 0x000000ffff6e7224 */ /* 0x108fe200078e0019 */
[----:B------:R-:W-:Y:S01]  /*0bf0*/  SHF.R.U32.HI R116, RZ, 0x10, R25 ;  /* 0x00000010ff747819 */ /* 0x000fe20000011619 */
[C---:B------:R-:W-:Y:S01]  /*0c00*/  FADD.FTZ R147, -R134.reuse, R128 ;  /* 0x0000008086937221 */ /* 0x040fe20000010100 */
[C---:B------:R-:W-:Y:S01]  /*0c10*/  FADD.FTZ R165, -R134.reuse, R129 ;  /* 0x0000008186a57221 */ /* 0x040fe20000010100 */
[C---:B------:R-:W-:Y:S01]  /*0c20*/  FADD.FTZ R119, -R134.reuse, R123 ;  /* 0x0000007b86777221 */ /* 0x040fe20000010100 */
[----:B------:R-:W-:Y:S01]  /*0c30*/  FADD.FTZ R121, -R134, R122 ;  /* 0x0000007a86797221 */ /* 0x000fe20000010100 */
[----:B------:R-:W-:-:S02]  /*0c40*/  IMAD.MOV.U32 R25, RZ, RZ, R26 ;  /* 0x000000ffff197224 */ /* 0x000fc400078e001a */
[----:B------:R-:W-:Y:S01]  /*0c50*/  FMUL.FTZ R149, R20, R24 ;  /* 0x0000001814957220 */ /* 0x000fe20000410000 */
[----:B------:R-:W-:Y:S01]  /*0c60*/  IMAD.WIDE.U32 R124, R93, 0x4, R34 ;  /* 0x000000045d7c7825 */ /* 0x000fe200078e0022 */
[----:B----4-:R-:W-:-:S03]  /*0c70*/  SHF.R.U64 R115, R26, 0x10, R27 ;  /* 0x000000101a737819 */ /* 0x010fc6000000121b */
[----:B------:R-:W-:Y:S01]  /*0c80*/  IMAD.WIDE.U32 R122, R105, 0x4, R34 ;  /* 0x00000004697a7825 */ /* 0x000fe200078e0022 */
[--C-:B------:R-:W-:Y:S02]  /*0c90*/  SHF.R.U64 R156, R28, 0x10, R29.reuse ;  /* 0x000000101c9c7819 */ /* 0x100fe4000000121d */
[----:B------:R-:W-:Y:S01]  /*0ca0*/  SHF.R.U32.HI R162, RZ, 0x10, R29 ;  /* 0x00000010ffa27819 */ /* 0x000fe2000001161d */
[----:B------:R-:W-:Y:S01]  /*0cb0*/  IMAD.WIDE.U32 R128, R107, 0x4, R34 ;  /* 0x000000046b807825 */ /* 0x000fe200078e0022 */
[----:B------:R-:W-:-:S03]  /*0cc0*/  SHF.R.U32.HI R114, RZ, 0x10, R27 ;  /* 0x00000010ff727819 */ /* 0x000fc6000001161b */
[----:B0-----:R-:W-:-:S04]  /*0cd0*/  @P1 IMAD.WIDE.U32 R38, R105, 0x4, R38 ;  /* 0x0000000469261825 */ /* 0x001fc800078e0026 */
[----:B------:R-:W-:Y:S01]  /*0ce0*/  IMAD.MOV.U32 R159, RZ, RZ, R29 ;  /* 0x000000ffff9f7224 */ /* 0x000fe200078e001d */
[----:B------:R0:W5:Y:S01]  /*0cf0*/  @P1 LDG.E R50, desc[UR12][R38.64] ;  /* 0x0000000c26321981 */ /* 0x000162000c1e1900 */
[----:B------:R-:W-:Y:S02]  /*0d00*/  IMAD.U32 R26, R118, 0x10000, RZ ;  /* 0x00010000761a7824 */ /* 0x000fe400078e00ff */
[----:B-1----:R-:W-:-:S04]  /*0d10*/  @P0 IMAD.WIDE.U32 R34, R107, 0x8, R112 ;  /* 0x000000086b220825 */ /* 0x002fc800078e0070 */
[----:B------:R-:W-:Y:S02]  /*0d20*/  IMAD.U32 R163, R163, 0x10000, RZ ;  /* 0x00010000a3a37824 */ /* 0x000fe400078e00ff */
[----:B------:R-:W-:Y:S01]  /*0d30*/  FMUL.FTZ R144, R21, R26 ;  /* 0x0000001a15907220 */ /* 0x000fe20000410000 */
[----:B------:R-:W-:Y:S01]  /*0d40*/  IMAD.MOV.U32 R113, RZ, RZ, R27 ;  /* 0x000000ffff717224 */ /* 0x000fe200078e001b */
[----:B------:R1:W5:Y:S01]  /*0d50*/  @P0 LDG.E.64 R2, desc[UR12][R34.64] ;  /* 0x0000000c22020981 */ /* 0x000362000c1e1b00 */
[----:B------:R-:W-:Y:S02]  /*0d60*/  IMAD.U32 R29, R25, 0x10000, RZ ;  /* 0x00010000191d7824 */ /* 0x000fe400078e00ff */
[----:B------:R-:W-:Y:S01]  /*0d70*/  FADD.FTZ R25, RZ, R149 ;  /* 0x00000095ff197221 */ /* 0x000fe20000010000 */
[----:B------:R-:W-:Y:S02]  /*0d80*/  IMAD.U32 R27, R110, 0x10000, RZ ;  /* 0x000100006e1b7824 */ /* 0x000fe400078e00ff */
[----:B------:R-:W-:-:S02]  /*0d90*/  IMAD.U32 R120, R120, 0x10000, RZ ;  /* 0x0001000078787824 */ /* 0x000fc400078e00ff */
[----:B------:R-:W-:Y:S01]  /*0da0*/  FADD.FTZ R25, R144, R25 ;  /* 0x0000001990197221 */ /* 0x000fe20000010000 */
[----:B0-----:R-:W-:Y:S02]  /*0db0*/  IMAD.MOV.U32 R38, RZ, RZ, R30 ;  /* 0x000000ffff267224 */ /* 0x001fe400078e001e */
[----:B------:R-:W-:Y:S01]  /*0dc0*/  FMUL.FTZ R146, R22, R27 ;  /* 0x0000001b16927220 */ /* 0x000fe20000410000 */
[----:B------:R-:W-:Y:S01]  /*0dd0*/  IMAD.U32 R161, R161, 0x10000, RZ ;  /* 0x00010000a1a17824 */ /* 0x000fe200078e00ff */
[----:B-1----:R-:W-:Y:S01]  /*0de0*/  SHF.R.U64 R34, R30, 0x10, R31 ;  /* 0x000000101e227819 */ /* 0x002fe2000000121f */
[----:B------:R-:W-:Y:S02]  /*0df0*/  IMAD.U32 R30, R116, 0x10000, RZ ;  /* 0x00010000741e7824 */ /* 0x000fe400078e00ff */
[----:B------:R-:W-:Y:S01]  /*0e00*/  FADD.FTZ R25, R146, R25 ;  /* 0x0000001992197221 */ /* 0x000fe20000010000 */
[----:B------:R-:W-:Y:S02]  /*0e10*/  IMAD.U32 R143, R143, 0x10000, RZ ;  /* 0x000100008f8f7824 */ /* 0x000fe400078e00ff */
[----:B------:R-:W-:-:S02]  /*0e20*/  IMAD.U32 R141, R141, 0x10000, RZ ;  /* 0x000100008d8d7824 */ /* 0x000fc400078e00ff */
[----:B------:R-:W-:Y:S01]  /*0e30*/  FMUL.FTZ R148, R23, R30 ;  /* 0x0000001e17947220 */ /* 0x000fe20000410000 */
[----:B--2---:R-:W-:-:S04]  /*0e40*/  @P1 IMAD.WIDE.U32 R36, R107, 0x4, R36 ;  /* 0x000000046b241825 */ /* 0x004fc800078e0024 */
[C---:B------:R-:W-:Y:S01]  /*0e50*/  FADD.FTZ R167, -R134.reuse, R109 ;  /* 0x0000006d86a77221 */ /* 0x040fe20000010100 */
[C---:B------:R-:W-:Y:S01]  /*0e60*/  FADD.FTZ R163, -R134.reuse, R163 ;  /* 0x000000a386a37221 */ /* 0x040fe20000010100 */
[C---:B------:R-:W-:Y:S01]  /*0e70*/  FADD.FTZ R127, -R134.reuse, R120 ;  /* 0x00000078867f7221 */ /* 0x040fe20000010100 */
[C---:B------:R-:W-:Y:S01]  /*0e80*/  FADD.FTZ R161, -R134.reuse, R161 ;  /* 0x000000a186a17221 */ /* 0x040fe20000010100 */
[C---:B------:R-:W-:Y:S01]  /*0e90*/  FADD.FTZ R143, -R134.reuse, R143 ;  /* 0x0000008f868f7221 */ /* 0x040fe20000010100 */
[C---:B------:R-:W-:Y:S01]  /*0ea0*/  FADD.FTZ R117, -R134.reuse, R117 ;  /* 0x0000007586757221 */ /* 0x040fe20000010100 */
[----:B------:R-:W-:Y:S01]  /*0eb0*/  FADD.FTZ R141, -R134, R141 ;  /* 0x0000008d868d7221 */ /* 0x000fe20000010100 */
[----:B------:R-:W-:Y:S02]  /*0ec0*/  IMAD.MOV.U32 R155, RZ, RZ, R28 ;  /* 0x000000ffff9b7224 */ /* 0x000fe400078e001c */
[----:B------:R-:W-:Y:S01]  /*0ed0*/  FMUL.FTZ R134, R16, R29 ;  /* 0x0000001d10867220 */ /* 0x000fe20000410000 */
[----:B------:R-:W-:-:S02]  /*0ee0*/  IMAD.U32 R28, R115, 0x10000, RZ ;  /* 0x00010000731c7824 */ /* 0x000fc400078e00ff */
[----:B------:R-:W-:Y:S01]  /*0ef0*/  FADD.FTZ R25, R148, R25 ;  /* 0x0000001994197221 */ /* 0x000fe20000010000 */
[----:B------:R0:W5:Y:S01]  /*0f00*/  @P1 LDG.E R97, desc[UR12][R36.64] ;  /* 0x0000000c24611981 */ /* 0x000162000c1e1900 */
[--C-:B------:R-:W-:Y:S01]  /*0f10*/  SHF.R.U64 R166, R32, 0x10, R33.reuse ;  /* 0x0000001020a67819 */ /* 0x100fe20000001221 */
[--C-:B------:R-:W-:Y:S01]  /*0f20*/  IMAD.MOV.U32 R153, RZ, RZ, R33.reuse ;  /* 0x000000ffff997224 */ /* 0x100fe200078e0021 */
[----:B------:R-:W-:Y:S01]  /*0f30*/  SHF.R.U32.HI R154, RZ, 0x10, R33 ;  /* 0x00000010ff9a7819 */ /* 0x000fe20000011621 */
[----:B------:R-:W-:Y:S02]  /*0f40*/  IMAD.MOV.U32 R35, RZ, RZ, R31 ;  /* 0x000000ffff237224 */ /* 0x000fe400078e001f */
[----:B------:R-:W-:Y:S01]  /*0f50*/  FMUL.FTZ R135, R17, R28 ;  /* 0x0000001c11877220 */ /* 0x000fe20000410000 */
[----:B------:R-:W-:Y:S02]  /*0f60*/  IMAD.U32 R33, R38, 0x10000, RZ ;  /* 0x0001000026217824 */ /* 0x000fe400078e00ff */
[----:B------:R-:W-:Y:S01]  /*0f70*/  FADD.FTZ R38, R134, R25 ;  /* 0x0000001986267221 */ /* 0x000fe20000010000 */
[C---:B------:R-:W-:Y:S01]  /*0f80*/  FMUL.FTZ R0, R108.reuse, R133 ;  /* 0x000000856c007220 */ /* 0x040fe20000410000 */
[----:B------:R-:W-:Y:S01]  /*0f90*/  FMUL.FTZ R158, R108, R139 ;  /* 0x0000008b6c9e7220 */ /* 0x000fe20000410000 */
[----:B0-----:R-:W-:Y:S01]  /*0fa0*/  SHF.R.U32.HI R36, RZ, 0x10, R31 ;  /* 0x00000010ff247819 */ /* 0x001fe2000001161f */
[----:B------:R-:W-:-:S02]  /*0fb0*/  IMAD.U32 R31, R113, 0x10000, RZ ;  /* 0x00010000711f7824 */ /* 0x000fc400078e00ff */
[----:B------:R-:W-:Y:S01]  /*0fc0*/  FADD.FTZ R38, R135, R38 ;  /* 0x0000002687267221 */ /* 0x000fe20000010000 */
[----:B------:R-:W-:Y:S01]  /*0fd0*/  FFMA.FTZ R25, R0, R149, RZ ;  /* 0x0000009500197223 */ /* 0x000fe200000100ff */
[----:B------:R-:W-:Y:S01]  /*0fe0*/  FMUL.FTZ R157, R108, R157 ;  /* 0x0000009d6c9d7220 */ /* 0x000fe20000410000 */
[----:B------:R-:W-:Y:S01]  /*0ff0*/  FMUL.FTZ R137, R18, R31 ;  /* 0x0000001f12897220 */ /* 0x000fe20000410000 */
[C---:B------:R-:W-:Y:S01]  /*1000*/  FMUL.FTZ R160, R108.reuse, R145 ;  /* 0x000000916ca07220 */ /* 0x040fe20000410000 */
[C---:B------:R-:W-:Y:S01]  /*1010*/  FMUL.FTZ R147, R108.reuse, R147 ;  /* 0x000000936c937220 */ /* 0x040fe20000410000 */
[----:B------:R-:W-:Y:S01]  /*1020*/  FMUL.FTZ R150, R108, R151 ;  /* 0x000000976c967220 */ /* 0x000fe20000410000 */
[----:B------:R-:W-:Y:S01]  /*1030*/  FADD.FTZ R39, R137, R38 ;  /* 0x0000002689277221 */ /* 0x000fe20000010000 */
[----:B------:R-:W-:Y:S01]  /*1040*/  FFMA.FTZ R38, R158, R144, R25 ;  /* 0x000000909e267223 */ /* 0x000fe20000010019 */
[----:B------:R-:W-:Y:S01]  /*1050*/  IMAD.U32 R34, R34, 0x10000, RZ ;  /* 0x0001000022227824 */ /* 0x000fe200078e00ff */
[----:B------:R0:W5:Y:S02]  /*1060*/  LDG.E R109, desc[UR12][R128.64] ;  /* 0x0000000c806d7981 */ /* 0x000164000c1e1900 */
[----:B------:R-:W-:Y:S01]  /*1070*/  FFMA.FTZ R25, R157, R146, R38 ;  /* 0x000000929d197223 */ /* 0x000fe20000010026 */
[----:B------:R-:W-:Y:S01]  /*1080*/  FMUL.FTZ R140, R108, R171 ;  /* 0x000000ab6c8c7220 */ /* 0x000fe20000410000 */
[----:B------:R1:W5:Y:S02]  /*1090*/  LDG.E R112, desc[UR12][R122.64] ;  /* 0x0000000c7a707981 */ /* 0x000364000c1e1900 */
[----:B------:R-:W-:Y:S01]  /*10a0*/  FFMA.FTZ R38, R160, R148, R25 ;  /* 0x00000094a0267223 */ /* 0x000fe20000010019 */
[----:B------:R-:W-:-:S02]  /*10b0*/  IMAD.MOV.U32 R37, RZ, RZ, R32 ;  /* 0x000000ffff257224 */ /* 0x000fc400078e0020 */
[----:B------:R-:W-:Y:S01]  /*10c0*/  FMUL.FTZ R131, R108, R131 ;  /* 0x000000836c837220 */ /* 0x000fe20000410000 */
[----:B------:R2:W5:Y:S01]  /*10d0*/  LDG.E R124, desc[UR12][R124.64] ;  /* 0x0000000c7c7c7981 */ /* 0x000562000c1e1900 */
[----:B------:R-:W-:Y:S01]  /*10e0*/  FFMA.FTZ R25, R147, R134, R38 ;  /* 0x0000008693197223 */ /* 0x000fe20000010026 */
[----:B------:R-:W-:Y:S02]  /*10f0*/  IMAD.U32 R32, R114, 0x10000, RZ ;  /* 0x0001000072207824 */ /* 0x000fe400078e00ff */
[----:B------:R-:W-:Y:S01]  /*1100*/  FMUL.FTZ R151, R108, R165 ;  /* 0x000000a56c977220 */ /* 0x000fe20000410000 */
[----:B------:R-:W-:Y:S01]  /*1110*/  FFMA.FTZ R38, R150, R135, R25 ;  /* 0x0000008796267223 */ /* 0x000fe20000010019 */
[----:B------:R-:W-:Y:S01]  /*1120*/  FMUL.FTZ R138, R19, R32 ;  /* 0x00000020138a7220 */ /* 0x000fe20000410000 */
[----:B------:R-:W-:Y:S02]  /*1130*/  FMUL.FTZ R152, R108, R167 ;  /* 0x000000a76c987220 */ /* 0x000fe40000410000 */
[----:B------:R-:W-:Y:S01]  /*1140*/  FFMA.FTZ R25, R151, R137, R38 ;  /* 0x0000008997197223 */ /* 0x000fe20000010026 */
[----:B------:R-:W-:Y:S01]  /*1150*/  FMUL.FTZ R126, R12, R33 ;  /* 0x000000210c7e7220 */ /* 0x000fe20000410000 */
[----:B------:R-:W-:Y:S01]  /*1160*/  FADD.FTZ R39, R138, R39 ;  /* 0x000000278a277221 */ /* 0x000fe20000010000 */
[----:B------:R-:W-:Y:S01]  /*1170*/  FMUL.FTZ R139, R108, R169 ;  /* 0x000000a96c8b7220 */ /* 0x000fe20000410000 */
[----:B------:R-:W-:Y:S01]  /*1180*/  FFMA.FTZ R38, R152, R138, R25 ;  /* 0x0000008a98267223 */ /* 0x000fe20000010019 */
[----:B------:R-:W-:-:S02]  /*1190*/  IMAD.U32 R35, R35, 0x10000, RZ ;  /* 0x0001000023237824 */ /* 0x000fc400078e00ff */
[----:B0-----:R-:W-:Y:S01]  /*11a0*/  FMUL.FTZ R129, R13, R34 ;  /* 0x000000220d817220 */ /* 0x001fe20000410000 */
[----:B------:R-:W-:Y:S01]  /*11b0*/  FADD.FTZ R110, R126, R39 ;  /* 0x000000277e6e7221 */ /* 0x000fe20000010000 */
[----:B------:R-:W-:Y:S01]  /*11c0*/  FFMA.FTZ R25, R139, R126, R38 ;  /* 0x0000007e8b197223 */ /* 0x000fe20000010026 */
[----:B------:R-:W-:Y:S02]  /*11d0*/  IMAD.U32 R36, R36, 0x10000, RZ ;  /* 0x0001000024247824 */ /* 0x000fe400078e00ff */
        /* <DEDUP_REMOVED lines=16> */
[----:B-1----:R-:W-:Y:S01]  /*12e0*/  FMUL.FTZ R122, R9, R166 ;  /* 0x000000a6097a7220 */ /* 0x002fe20000410000 */
[----:B------:R-:W-:Y:S01]  /*12f0*/  FMUL.FTZ R128, R108, R161 ;  /* 0x000000a16c807220 */ /* 0x000fe20000410000 */
[----:B------:R-:W-:Y:S01]  /*1300*/  FFMA.FTZ R25, R127, R120, R38 ;  /* 0x000000787f197223 */ /* 0x000fe20000010026 */
[----:B------:R-:W-:-:S02]  /*1310*/  IMAD.U32 R154, R154, 0x10000, RZ ;  /* 0x000100009a9a7824 */ /* 0x000fc400078e00ff */
[----:B------:R-:W-:Y:S01]  /*1320*/  FADD.FTZ R110, R122, R39 ;  /* 0x000000277a6e7221 */ /* 0x000fe20000010000 */
[----:B------:R-:W-:Y:S01]  /*1330*/  FMUL.FTZ R123, R10, R153 ;  /* 0x000000990a7b7220 */ /* 0x000fe20000410000 */
[----:B------:R-:W-:Y:S01]  /*1340*/  FFMA.FTZ R38, R128, R122, R25 ;  /* 0x0000007a80267223 */ /* 0x000fe20000010019 */
[----:B------:R-:W-:Y:S02]  /*1350*/  IMAD.U32 R155, R155, 0x10000, RZ ;  /* 0x000100009b9b7824 */ /* 0x000fe400078e00ff */
[----:B--2---:R-:W-:Y:S01]  /*1360*/  FMUL.FTZ R125, R11, R154 ;  /* 0x0000009a0b7d7220 */ /* 0x004fe20000410000 */
        /* <DEDUP_REMOVED lines=20> */
[----:B------:R-:W-:Y:S01]  /*14b0*/  FMUL.FTZ R121, R108, R121 ;  /* 0x000000796c797220 */ /* 0x000fe20000410000 */
[----:B------:R-:W-:-:S02]  /*14c0*/  FFMA.FTZ R38, R119, R115, R38 ;  /* 0x0000007377267223 */ /* 0x000fc40000010026 */
[----:B------:R-:W-:Y:S02]  /*14d0*/  FADD.FTZ R39, R39, R116 ;  /* 0x0000007427277221 */ /* 0x000fe40000010000 */
[----:B------:R-:W-:-:S03]  /*14e0*/  FFMA.FTZ R38, R121, R116, R38 ;  /* 0x0000007479267223 */ /* 0x000fc60000010026 */
        /* <DEDUP_REMOVED lines=15> */
[----:B------:R-:W-:Y:S01]  /*15e0*/  FADD.FTZ R51, R24, R51 ;  /* 0x0000003318337221 */ /* 0x000fe20000010000 */
[----:B------:R-:W-:Y:S01]  /*15f0*/  FFMA.FTZ R73, R0, R24, R73 ;  /* 0x0000001800497223 */ /* 0x000fe20000010049 */
        /* <DEDUP_REMOVED lines=17> */
.L_x_1627:
[----:B------:R-:W-:Y:S05]  /*1710*/  BSYNC.RECONVERGENT B0 ;  /* 0x0000000000007941 */ /* 0x000fea0003800200 */
.L_x_1626:
        /* <DEDUP_REMOVED lines=117> */
.L_x_1630:
        /* <DEDUP_REMOVED lines=37> */
.L_x_1629:
        /* <DEDUP_REMOVED lines=12> */
[----:B------:R-:W-:Y:S01]  /*2180*/  SHF.R.U32.HI R33, RZ, 0x10, R47 ;  /* 0x00000010ff217819 */ /* 0x000fe2000001162f */
[----:B------:R-:W-:Y:S01]  /*2190*/  FFMA.FTZ R35, R160, R26, R27 ;  /* 0x0000001aa0237223 */ /* 0x000fe2000001001b */
[----:B------:R-:W-:-:S02]  /*21a0*/  IMAD.U32 R25, R0, 0x10000, RZ ;  /* 0x0001000000197824 */ /* 0x000fc400078e00ff */
[----:B------:R-:W-:Y:S01]  /*21b0*/  FADD.FTZ R146, R146, -R157 ;  /* 0x8000009d92927221 */ /* 0x000fe20000010000 */
[----:B------:R-:W-:Y:S02]  /*21c0*/  IMAD.MOV.U32 R24, RZ, RZ, R47 ;  /* 0x000000ffff187224 */ /* 0x000fe400078e002f */
[----:B------:R-:W-:Y:S01]  /*21d0*/  FADD.FTZ R148, R148, -R35 ;  /* 0x8000002394947221 */ /* 0x000fe20000010000 */
[----:B------:R-:W-:Y:S01]  /*21e0*/  FFMA.FTZ R25, R108, R149, R25 ;  /* 0x000000956c197223 */ /* 0x000fe20000010019 */
[----:B------:R-:W-:Y:S01]  /*21f0*/  IMAD.U32 R29, R29, 0x10000, RZ ;  /* 0x000100001d1d7824 */ /* 0x000fe200078e00ff */
[----:B------:R-:W-:Y:S01]  /*2200*/  LOP3.LUT P6, RZ, R130, 0xff, RZ, 0xc0, !PT ;  /* 0x000000ff82ff7812 */ /* 0x000fe200078cc0ff */
[----:B------:R-:W-:Y:S02]  /*2210*/  IMAD.U32 R31, R24, 0x10000, RZ ;  /* 0x00010000181f7824 */ /* 0x000fe400078e00ff */
[----:B------:R-:W-:Y:S01]  /*2220*/  FMUL.FTZ R25, R25, UR6 ;  /* 0x0000000619197c20 */ /* 0x000fe20008410000 */
[----:B------:R-:W-:-:S02]  /*2230*/  IMAD.U32 R33, R33, 0x10000, RZ ;  /* 0x0001000021217824 */ /* 0x000fc400078e00ff */
        /* <DEDUP_REMOVED lines=8> */
[C---:B------:R-:W-:Y:S02]  /*22c0*/  LOP3.LUT P2, RZ, R130.reuse, 0xff0000, RZ, 0xc0, !PT ;  /* 0x00ff000082ff7812 */ /* 0x040fe4000784c0ff */
[----:B------:R-:W-:-:S02]  /*22d0*/  ISETP.GE.U32.AND P6, PT, R130, 0x1000000, PT ;  /* 0x010000008200780c */ /* 0x000fc40003fc6070 */
[----:B------:R-:W-:Y:S02]  /*22e0*/  FSEL R0, R29, RZ, P5 ;  /* 0x000000ff1d007208 */ /* 0x000fe40002800000 */
[----:B------:R-:W-:Y:S02]  /*22f0*/  FSEL R31, R31, RZ, P2 ;  /* 0x000000ff1f1f7208 */ /* 0x000fe40001000000 */
[----:B------:R-:W-:Y:S02]  /*2300*/  FSEL R24, R33, RZ, P6 ;  /* 0x000000ff21187208 */ /* 0x000fe40003000000 */
[----:B------:R-:W-:Y:S02]  /*2310*/  F2FP.BF16.F32.PACK_AB R25, R0, R25 ;  /* 0x000000190019723e */ /* 0x000fe400000010ff */
[----:B------:R-:W-:Y:S02]  /*2320*/  F2FP.BF16.F32.PACK_AB R24, R24, R31 ;  /* 0x0000001f1818723e */ /* 0x000fe400000010ff */
[----:B------:R-:W-:-:S02]  /*2330*/  PRMT R0, R25, 0x7632, R0 ;  /* 0x0000763219007816 */ /* 0x000fc40000000000 */
[----:B------:R-:W-:Y:S02]  /*2340*/  PRMT R31, R25, 0x7610, R31 ;  /* 0x00007610191f7816 */ /* 0x000fe4000000001f */
[C---:B------:R-:W-:Y:S02]  /*2350*/  PRMT R33, R24.reuse, 0x7632, R33 ;  /* 0x0000763218217816 */ /* 0x040fe40000000021 */
[----:B------:R-:W-:Y:S01]  /*2360*/  PRMT R30, R24, 0x7610, R30 ;  /* 0x00007610181e7816 */ /* 0x000fe2000000001e */
[----:B------:R-:W-:Y:S06]  /*2370*/  BRA `(.L_x_1631) ;  /* 0x0000001000107947 */ /* 0x000fec0003800000 */
.L_x_1632:
[-C--:B------:R-:W-:Y:S01]  /*2380*/  FFMA.FTZ R0, R0, R26.reuse, R27 ;  /* 0x0000001a00007223 */ /* 0x080fe2000001001b */
[----:B-----5:R-:W-:Y:S01]  /*2390*/  SHF.R.U64 R24, R46, 0x10, R47 ;  /* 0x000000102e187819 */ /* 0x020fe2000000122f */
[-CC-:B------:R-:W-:Y:S01]  /*23a0*/  FFMA.FTZ R25, R158, R26.reuse, R27.reuse ;  /* 0x0000001a9e197223 */ /* 0x180fe2000001001b */
[----:B------:R-:W-:Y:S01]  /*23b0*/  FFMA.FTZ R157, R157, R26, R27 ;  /* 0x0000001a9d9d7223 */ /* 0x000fe2000001001b */
[----:B------:R-:W-:Y:S01]  /*23c0*/  FADD.FTZ R149, R149, -R0 ;  /* 0x8000000095957221 */ /* 0x000fe20000010000 */
[----:B------:R-:W-:Y:S02]  /*23d0*/  IMAD.MOV.U32 R0, RZ, RZ, R46 ;  /* 0x000000ffff007224 */ /* 0x000fe400078e002e */
[----:B------:R-:W-:Y:S01]  /*23e0*/  FADD.FTZ R29, R144, -R25 ;  /* 0x80000019901d7221 */ /* 0x000fe20000010000 */
[--C-:B------:R-:W-:Y:S01]  /*23f0*/  IMAD.MOV.U32 R28, RZ, RZ, R47.reuse ;  /* 0x000000ffff1c7224 */ /* 0x100fe200078e002f */
[----:B------:R-:W-:Y:S01]  /*2400*/  SHF.R.U32.HI R30, RZ, 0x10, R47 ;  /* 0x00000010ff1e7819 */ /* 0x000fe2000001162f */
[----:B------:R-:W-:-:S02]  /*2410*/  IMAD.U32 R24, R24, 0x10000, RZ ;  /* 0x0001000018187824 */ /* 0x000fc400078e00ff */
[----:B------:R-:W-:Y:S01]  /*2420*/  FFMA.FTZ R31, R160, R26, R27 ;  /* 0x0000001aa01f7223 */ /* 0x000fe2000001001b */
[----:B------:R-:W-:Y:S02]  /*2430*/  IMAD.U32 R25, R0, 0x10000, RZ ;  /* 0x0001000000197824 */ /* 0x000fe400078e00ff */
[----:B------:R-:W-:Y:S01]  /*2440*/  FADD.FTZ R157, R146, -R157 ;  /* 0x8000009d929d7221 */ /* 0x000fe20000010000 */
[----:B------:R-:W-:Y:S02]  /*2450*/  IMAD.U32 R0, R28, 0x10000, RZ ;  /* 0x000100001c007824 */ /* 0x000fe400078e00ff */
[C---:B------:R-:W-:Y:S01]  /*2460*/  FFMA.FTZ R24, R108.reuse, R29, R24 ;  /* 0x0000001d6c187223 */ /* 0x040fe20000010018 */
[----:B------:R-:W-:Y:S01]  /*2470*/  FFMA.FTZ R25, R108, R149, R25 ;  /* 0x000000956c197223 */ /* 0x000fe20000010019 */
[----:B------:R-:W-:Y:S02]  /*2480*/  IMAD.U32 R30, R30, 0x10000, RZ ;  /* 0x000100001e1e7824 */ /* 0x000fe400078e00ff */
        /* <DEDUP_REMOVED lines=13> */
[----:B------:R-:W-:Y:S02]  /*2560*/  F2FP.BF16.F32.PACK_AB R0, R0, R25 ;  /* 0x000000190000723e */ /* 0x000fe400000010ff */
[----:B------:R-:W-:Y:S02]  /*2570*/  FSEL R30, R30, RZ, P2 ;  /* 0x000000ff1e1e7208 */ /* 0x000fe40001000000 */
[----:B------:R-:W-:Y:S02]  /*2580*/  FSEL R25, R28, RZ, P5 ;  /* 0x000000ff1c197208 */ /* 0x000fe40002800000 */
[----:B------:R-:W-:-:S02]  /*2590*/  F2FP.BF16.F32.PACK_AB R29, R29, R24 ;  /* 0x000000181d1d723e */ /* 0x000fc400000010ff */
[----:B------:R-:W-:Y:S02]  /*25a0*/  F2FP.BF16.F32.PACK_AB R99, R30, R157 ;  /* 0x0000009d1e63723e */ /* 0x000fe400000010ff */
[----:B------:R-:W-:Y:S02]  /*25b0*/  F2FP.BF16.F32.PACK_AB R25, R25, R32 ;  /* 0x000000201919723e */ /* 0x000fe400000010ff */
[C---:B------:R-:W-:Y:S02]  /*25c0*/  PRMT R31, R0.reuse, 0x7632, R31 ;  /* 0x00007632001f7816 */ /* 0x040fe4000000001f */
[----:B------:R-:W-:Y:S02]  /*25d0*/  PRMT R98, R0, 0x7610, R98 ;  /* 0x0000761000627816 */ /* 0x000fe40000000062 */
[C---:B------:R-:W-:Y:S02]  /*25e0*/  PRMT R0, R29.reuse, 0x7632, R0 ;  /* 0x000076321d007816 */ /* 0x040fe40000000000 */
[----:B------:R-:W-:-:S02]  /*25f0*/  PRMT R104, R29, 0x7610, R104 ;  /* 0x000076101d687816 */ /* 0x000fc40000000068 */
[----:B------:R-:W-:Y:S02]  /*2600*/  PRMT R30, R99, 0x7632, R30 ;  /* 0x00007632631e7816 */ /* 0x000fe4000000001e */
[C---:B------:R-:W-:Y:S02]  /*2610*/  PRMT R33, R25.reuse, 0x7632, R33 ;  /* 0x0000763219217816 */ /* 0x040fe40000000021 */
[----:B------:R-:W-:Y:S01]  /*2620*/  PRMT R100, R25, 0x7610, R100 ;  /* 0x0000761019647816 */ /* 0x000fe20000000064 */
[----:B------:R-:W-:Y:S06]  /*2630*/  BRA `(.L_x_1631) ;  /* 0x0000000c00607947 */ /* 0x000fec0003800000 */
.L_x_1628:
        /* <DEDUP_REMOVED lines=15> */
[----:B-----5:R-:W-:Y:S01]  /*2730*/  LOP3.LUT P2, RZ, R130, 0xff00, RZ, 0xc0, !PT ;  /* 0x0000ff0082ff7812 */ /* 0x020fe2000784c0ff */
[C---:B------:R-:W-:Y:S01]  /*2740*/  FMUL.FTZ R25, R108.reuse, R25 ;  /* 0x000000196c197220 */ /* 0x040fe20000410000 */
[----:B------:R-:W-:Y:S01]  /*2750*/  FMUL.FTZ R157, R108, R157 ;  /* 0x0000009d6c9d7220 */ /* 0x000fe20000410000 */
[----:B------:R-:W-:Y:S01]  /*2760*/  LOP3.LUT P6, RZ, R130, 0xff0000, RZ, 0xc0, !PT ;  /* 0x00ff000082ff7812 */ /* 0x000fe200078cc0ff */
[----:B------:R-:W-:Y:S01]  /*2770*/  FMUL.FTZ R149, R108, R149 ;  /* 0x000000956c957220 */ /* 0x000fe20000410000 */
[----:B------:R-:W-:Y:S01]  /*2780*/  FMUL.FTZ R25, R25, UR6 ;  /* 0x0000000619197c20 */ /* 0x000fe20008410000 */
[----:B------:R-:W-:Y:S01]  /*2790*/  FMUL.FTZ R157, R157, UR6 ;  /* 0x000000069d9d7c20 */ /* 0x000fe20008410000 */
[----:B------:R-:W-:Y:S01]  /*27a0*/  FADD.FTZ R31, R148, -R29 ;  /* 0x8000001d941f7221 */ /* 0x000fe20000010000 */
[----:B------:R-:W-:Y:S01]  /*27b0*/  LOP3.LUT P5, RZ, R164, 0xff00, RZ, 0xc0, !PT ;  /* 0x0000ff00a4ff7812 */ /* 0x000fe200078ac0ff */
[----:B------:R-:W-:Y:S01]  /*27c0*/  FMUL.FTZ R149, R149, UR6 ;  /* 0x0000000695957c20 */ /* 0x000fe20008410000 */
[----:B------:R-:W-:Y:S01]  /*27d0*/  FSEL R29, R25, RZ, P2 ;  /* 0x000000ff191d7208 */ /* 0x000fe20001000000 */
[----:B------:R-:W-:Y:S01]  /*27e0*/  FMUL.FTZ R31, R108, R31 ;  /* 0x0000001f6c1f7220 */ /* 0x000fe20000410000 */
[----:B------:R-:W-:-:S02]  /*27f0*/  FSEL R33, R157, RZ, P6 ;  /* 0x000000ff9d217208 */ /* 0x000fc40003000000 */
[----:B------:R-:W-:Y:S01]  /*2800*/  LOP3.LUT P2, RZ, R130, 0xff, RZ, 0xc0, !PT ;  /* 0x000000ff82ff7812 */ /* 0x000fe2000784c0ff */
[----:B------:R-:W-:Y:S01]  /*2810*/  FMUL.FTZ R31, R31, UR6 ;  /* 0x000000061f1f7c20 */ /* 0x000fe20008410000 */
[C---:B------:R-:W-:Y:S02]  /*2820*/  LOP3.LUT P6, RZ, R164.reuse, 0xff, RZ, 0xc0, !PT ;  /* 0x000000ffa4ff7812 */ /* 0x040fe400078cc0ff */
        /* <DEDUP_REMOVED lines=22> */
.L_x_1634:
[-CC-:B------:R-:W-:Y:S01]  /*2990*/  FFMA.FTZ R0, R0, R26.reuse, R27.reuse ;  /* 0x0000001a00007223 */ /* 0x180fe2000001001b */
[-CC-:B------:R-:W-:Y:S01]  /*29a0*/  FFMA.FTZ R25, R158, R26.reuse, R27.reuse ;  /* 0x0000001a9e197223 */ /* 0x180fe2000001001b */
[----:B-----5:R-:W-:Y:S01]  /*29b0*/  LOP3.LUT P5, RZ, R130, 0xff, RZ, 0xc0, !PT ;  /* 0x000000ff82ff7812 */ /* 0x020fe200078ac0ff */
[-C--:B------:R-:W-:Y:S01]  /*29c0*/  FFMA.FTZ R157, R157, R26.reuse, R27 ;  /* 0x0000001a9d9d7223 */ /* 0x080fe2000001001b */
[----:B------:R-:W-:Y:S01]  /*29d0*/  FADD.FTZ R149, R149, -R0 ;  /* 0x8000000095957221 */ /* 0x000fe20000010000 */
[----:B------:R-:W-:Y:S01]  /*29e0*/  FADD.FTZ R25, R144, -R25 ;  /* 0x8000001990197221 */ /* 0x000fe20000010000 */
[----:B------:R-:W-:Y:S01]  /*29f0*/  LOP3.LUT P6, RZ, R164, 0xff, RZ, 0xc0, !PT ;  /* 0x000000ffa4ff7812 */ /* 0x000fe200078cc0ff */
[----:B------:R-:W-:Y:S01]  /*2a00*/  FADD.FTZ R157, R146, -R157 ;  /* 0x8000009d929d7221 */ /* 0x000fe20000010000 */
[C---:B------:R-:W-:Y:S01]  /*2a10*/  FMUL.FTZ R149, R108.reuse, R149 ;  /* 0x000000956c957220 */ /* 0x040fe20000410000 */
[----:B------:R-:W-:Y:S01]  /*2a20*/  FMUL.FTZ R25, R108, R25 ;  /* 0x000000196c197220 */ /* 0x000fe20000410000 */
[----:B------:R-:W-:Y:S01]  /*2a30*/  FFMA.FTZ R29, R160, R26, R27 ;  /* 0x0000001aa01d7223 */ /* 0x000fe2000001001b */
[----:B------:R-:W-:Y:S01]  /*2a40*/  LOP3.LUT P2, RZ, R130, 0xff00, RZ, 0xc0, !PT ;  /* 0x0000ff0082ff7812 */ /* 0x000fe2000784c0ff */
[----:B------:R-:W-:Y:S01]  /*2a50*/  FMUL.FTZ R0, R149, UR6 ;  /* 0x0000000695007c20 */ /* 0x000fe20008410000 */
[----:B------:R-:W-:Y:S01]  /*2a60*/  FMUL.FTZ R157, R108, R157 ;  /* 0x0000009d6c9d7220 */ /* 0x000fe20000410000 */
[----:B------:R-:W-:-:S03]  /*2a70*/  FADD.FTZ R29, R148, -R29 ;  /* 0x8000001d941d7221 */ /* 0x000fc60000010000 */
[C---:B------:R-:W-:Y:S01]  /*2a80*/  FSEL R24, R0.reuse, RZ, P5 ;  /* 0x000000ff00187208 */ /* 0x040fe20002800000 */
[----:B------:R-:W-:Y:S01]  /*2a90*/  FMUL.FTZ R28, R157, UR6 ;  /* 0x000000069d1c7c20 */ /* 0x000fe20008410000 */
[----:B------:R-:W-:Y:S01]  /*2aa0*/  FSEL R0, R0, RZ, P6 ;  /* 0x000000ff00007208 */ /* 0x000fe20003000000 */
[----:B------:R-:W-:Y:S01]  /*2ab0*/  FMUL.FTZ R29, R108, R29 ;  /* 0x0000001d6c1d7220 */ /* 0x000fe20000410000 */
        /* <DEDUP_REMOVED lines=29> */
.L_x_1633:
[----:B------:R-:W-:Y:S01]  /*2c90*/  UMOV UR4, UR8 ;  /* 0x0000000800047c82 */ /* 0x000fe20008000000 */
[----:B------:R-:W-:Y:S01]  /*2ca0*/  UMOV UR5, UR9 ;  /* 0x0000000900057c82 */ /* 0x000fe20008000000 */
[----:B------:R-:W-:-:S04]  /*2cb0*/  UISETP.NE.U32.AND UP0, UPT, UR4, URZ, UPT ;  /* 0x000000ff0400728c */ /* 0x000fc8000bf05070 */
[----:B------:R-:W-:-:S09]  /*2cc0*/  UISETP.NE.AND.EX UP0, UPT, UR5, URZ, UPT, UP0 ;  /* 0x000000ff0500728c */ /* 0x000fd2000bf05300 */
[----:B------:R-:W-:Y:S05]  /*2cd0*/  BRA.U UP0, `(.L_x_1635) ;  /* 0x0000000100d47547 */ /* 0x000fea000b800000 */
[----:B-----5:R-:W-:Y:S01]  /*2ce0*/  SHF.R.U64 R28, R46, 0x10, R47 ;  /* 0x000000102e1c7819 */ /* 0x020fe2000000122f */
[-CC-:B------:R-:W-:Y:S01]  /*2cf0*/  FFMA.FTZ R25, R158, R26.reuse, R27.reuse ;  /* 0x0000001a9e197223 */ /* 0x180fe2000001001b */
[-C--:B------:R-:W-:Y:S01]  /*2d00*/  FFMA.FTZ R157, R157, R26.reuse, R27 ;  /* 0x0000001a9d9d7223 */ /* 0x080fe2000001001b */
[----:B------:R-:W-:Y:S02]  /*2d10*/  IMAD.MOV.U32 R30, RZ, RZ, R47 ;  /* 0x000000ffff1e7224 */ /* 0x000fe400078e002f */
[----:B------:R-:W-:Y:S01]  /*2d20*/  FFMA.FTZ R0, R0, R26, R27 ;  /* 0x0000001a00007223 */ /* 0x000fe2000001001b */
[----:B------:R-:W-:Y:S01]  /*2d30*/  FADD.FTZ R25, R144, -R25 ;  /* 0x8000001990197221 */ /* 0x000fe20000010000 */
[----:B------:R-:W-:Y:S02]  /*2d40*/  IMAD.U32 R29, R28, 0x10000, RZ ;  /* 0x000100001c1d7824 */ /* 0x000fe400078e00ff */
[----:B------:R-:W-:Y:S01]  /*2d50*/  FADD.FTZ R157, R146, -R157 ;  /* 0x8000009d929d7221 */ /* 0x000fe20000010000 */
[----:B------:R-:W-:-:S02]  /*2d60*/  IMAD.MOV.U32 R24, RZ, RZ, R46 ;  /* 0x000000ffff187224 */ /* 0x000fc400078e002e */
[----:B------:R-:W-:Y:S01]  /*2d70*/  FADD.FTZ R149, R149, -R0 ;  /* 0x8000000095957221 */ /* 0x000fe20000010000 */
[----:B------:R-:W-:Y:S02]  /*2d80*/  IMAD.U32 R28, R30, 0x10000, RZ ;  /* 0x000100001e1c7824 */ /* 0x000fe400078e00ff */
[----:B------:R-:W-:Y:S01]  /*2d90*/  FFMA.FTZ R25, R108, R25, R29 ;  /* 0x000000196c197223 */ /* 0x000fe2000001001d */
[----:B------:R-:W-:Y:S01]  /*2da0*/  IMAD.U32 R24, R24, 0x10000, RZ ;  /* 0x0001000018187824 */ /* 0x000fe200078e00ff */
[----:B------:R-:W-:Y:S01]  /*2db0*/  SHF.R.U32.HI R0, RZ, 0x10, R47 ;  /* 0x00000010ff007819 */ /* 0x000fe2000001162f */
[----:B------:R-:W-:Y:S01]  /*2dc0*/  FFMA.FTZ R28, R108, R157, R28 ;  /* 0x0000009d6c1c7223 */ /* 0x000fe2000001001c */
[----:B------:R-:W-:Y:S01]  /*2dd0*/  FFMA.FTZ R31, R160, R26, R27 ;  /* 0x0000001aa01f7223 */ /* 0x000fe2000001001b */
[----:B------:R-:W-:Y:S01]  /*2de0*/  FMUL.FTZ R25, R25, UR6 ;  /* 0x0000000619197c20 */ /* 0x000fe20008410000 */
[----:B------:R-:W-:Y:S01]  /*2df0*/  FFMA.FTZ R24, R108, R149, R24 ;  /* 0x000000956c187223 */ /* 0x000fe20000010018 */
[----:B------:R-:W-:Y:S01]  /*2e00*/  LOP3.LUT P5, RZ, R130, 0xff00, RZ, 0xc0, !PT ;  /* 0x0000ff0082ff7812 */ /* 0x000fe200078ac0ff */
        /* <DEDUP_REMOVED lines=34> */
.L_x_1635:
        /* <DEDUP_REMOVED lines=57> */
.L_x_1631:
        /* <DEDUP_REMOVED lines=18> */
.L_x_1636:
        /* <DEDUP_REMOVED lines=10> */
.L_x_1637:
[----:B------:R-:W-:Y:S05]  /*3580*/  @!P1 BRA `(.L_x_1638) ;  /* 0x0000000c00389947 */ /* 0x000fea0003800000 */
[----:B------:R-:W-:Y:S05]  /*3590*/  @!P0 BRA `(.L_x_1639) ;  /* 0x0000000400c08947 */ /* 0x000fea0003800000 */
[----:B------:R-:W-:Y:S05]  /*35a0*/  BRA.U !UP0, `(.L_x_1640) ;  /* 0x0000000108e87547 */ /* 0x000fea000b800000 */
[----:B------:R-:W-:Y:S02]  /*35b0*/  IMAD.MOV.U32 R0, RZ, RZ, R44 ;  /* 0x000000ffff007224 */ /* 0x000fe400078e002c */
[-C--:B------:R-:W-:Y:S01]  /*35c0*/  FFMA.FTZ R147, R147, R26.reuse, R27 ;  /* 0x0000001a93937223 */ /* 0x080fe2000001001b */
[----:B-12---:R-:W-:Y:S01]  /*35d0*/  SHF.R.U64 R31, R44, 0x10, R45 ;  /* 0x000000102c1f7819 */ /* 0x006fe2000000122d */
[-C--:B------:R-:W-:Y:S01]  /*35e0*/  FFMA.FTZ R150, R150, R26.reuse, R27 ;  /* 0x0000001a96967223 */ /* 0x080fe2000001001b */
[----:B0-----:R-:W-:Y:S02]  /*35f0*/  IMAD.U32 R29, R0, 0x10000, RZ ;  /* 0x00010000001d7824 */ /* 0x001fe400078e00ff */
[----:B------:R-:W-:Y:S01]  /*3600*/  FADD.FTZ R147, R134, -R147 ;  /* 0x8000009386937221 */ /* 0x000fe20000010000 */
[----:B------:R-:W-:Y:S01]  /*3610*/  LOP3.LUT P5, RZ, R124, 0xff, RZ, 0xc0, !PT ;  /* 0x000000ff7cff7812 */ /* 0x000fe200078ac0ff */
[----:B------:R-:W-:Y:S01]  /*3620*/  FFMA.FTZ R30, R151, R26, R27 ;  /* 0x0000001a971e7223 */ /* 0x000fe2000001001b */
[----:B------:R-:W-:Y:S01]  /*3630*/  FADD.FTZ R135, R135, -R150 ;  /* 0x8000009687877221 */ /* 0x000fe20000010000 */
[----:B------:R-:W-:Y:S01]  /*3640*/  FFMA.FTZ R29, R108, R147, R29 ;  /* 0x000000936c1d7223 */ /* 0x000fe2000001001d */
[----:B------:R-:W-:-:S02]  /*3650*/  IMAD.U32 R31, R31, 0x10000, RZ ;  /* 0x000100001f1f7824 */ /* 0x000fc400078e00ff */
[----:B------:R-:W-:Y:S01]  /*3660*/  FADD.FTZ R137, R137, -R30 ;  /* 0x8000001e89897221 */ /* 0x000fe20000010000 */
[----:B------:R-:W-:Y:S02]  /*3670*/  IMAD.MOV.U32 R32, RZ, RZ, R45 ;  /* 0x000000ffff207224 */ /* 0x000fe400078e002d */
[----:B------:R-:W-:Y:S01]  /*3680*/  FMUL.FTZ R0, R29, UR6 ;  /* 0x000000061d007c20 */ /* 0x000fe20008410000 */
[----:B------:R-:W-:Y:S01]  /*3690*/  LOP3.LUT P6, RZ, R95, 0xff, RZ, 0xc0, !PT ;  /* 0x000000ff5fff7812 */ /* 0x000fe200078cc0ff */
[----:B------:R-:W-:Y:S01]  /*36a0*/  FFMA.FTZ R31, R108, R135, R31 ;  /* 0x000000876c1f7223 */ /* 0x000fe2000001001f */
[----:B------:R-:W-:Y:S01]  /*36b0*/  SHF.R.U32.HI R30, RZ, 0x10, R45 ;  /* 0x00000010ff1e7819 */ /* 0x000fe2000001162d */
[----:B------:R-:W-:Y:S01]  /*36c0*/  FFMA.FTZ R35, R152, R26, R27 ;  /* 0x0000001a98237223 */ /* 0x000fe2000001001b */
        /* <DEDUP_REMOVED lines=40> */
.L_x_1640:
        /* <DEDUP_REMOVED lines=11> */
[----:B------:R-:W-:Y:S01]  /*3a00*/  FADD.FTZ R35, R138, -R31 ;  /* 0x8000001f8a237221 */ /* 0x000fe20000010000 */
[C---:B------:R-:W-:Y:S01]  /*3a10*/  FFMA.FTZ R29, R108.reuse, R135, R29 ;  /* 0x000000876c1d7223 */ /* 0x040fe2000001001d */
[----:B------:R-:W-:Y:S01]  /*3a20*/  FFMA.FTZ R28, R108, R137, R28 ;  /* 0x000000896c1c7223 */ /* 0x000fe2000001001c */
[----:B------:R-:W-:Y:S01]  /*3a30*/  SHF.R.U32.HI R31, RZ, 0x10, R45 ;  /* 0x00000010ff1f7819 */ /* 0x000fe2000001162d */
[----:B------:R-:W-:Y:S02]  /*3a40*/  IMAD.U32 R0, R0, 0x10000, RZ ;  /* 0x0001000000007824 */ /* 0x000fe400078e00ff */
[----:B------:R-:W-:Y:S01]  /*3a50*/  FADD.FTZ R147, R134, -R147 ;  /* 0x8000009386937221 */ /* 0x000fe20000010000 */
[----:B------:R-:W-:Y:S01]  /*3a60*/  FMUL.FTZ R29, R29, UR6 ;  /* 0x000000061d1d7c20 */ /* 0x000fe20008410000 */
[----:B------:R-:W-:Y:S01]  /*3a70*/  FMUL.FTZ R32, R28, UR6 ;  /* 0x000000061c207c20 */ /* 0x000fe20008410000 */
[----:B------:R-:W-:Y:S01]  /*3a80*/  LOP3.LUT P5, RZ, R124, 0xff00, RZ, 0xc0, !PT ;  /* 0x0000ff007cff7812 */ /* 0x000fe200078ac0ff */
[----:B------:R-:W-:Y:S01]  /*3a90*/  FFMA.FTZ R0, R108, R147, R0 ;  /* 0x000000936c007223 */ /* 0x000fe20000010000 */
[----:B------:R-:W-:Y:S01]  /*3aa0*/  LOP3.LUT P6, RZ, R124, 0xff0000, RZ, 0xc0, !PT ;  /* 0x00ff00007cff7812 */ /* 0x000fe200078cc0ff */
[----:B------:R-:W-:Y:S01]  /*3ab0*/  IMAD.U32 R37, R31, 0x10000, RZ ;  /* 0x000100001f257824 */ /* 0x000fe200078e00ff */
[----:B------:R-:W-:Y:S01]  /*3ac0*/  LOP3.LUT P2, RZ, R95, 0xff00, RZ, 0xc0, !PT ;  /* 0x0000ff005fff7812 */ /* 0x000fe2000784c0ff */
[----:B------:R-:W-:Y:S01]  /*3ad0*/  FMUL.FTZ R0, R0, UR6 ;  /* 0x0000000600007c20 */ /* 0x000fe20008410000 */
[----:B------:R-:W-:Y:S01]  /*3ae0*/  FSEL R30, R29, RZ, P5 ;  /* 0x000000ff1d1e7208 */ /* 0x000fe20002800000 */
[----:B------:R-:W-:Y:S01]  /*3af0*/  FFMA.FTZ R35, R108, R35, R37 ;  /* 0x000000236c237223 */ /* 0x000fe20000010025 */
[----:B------:R-:W-:-:S02]  /*3b00*/  FSEL R33, R32, RZ, P6 ;  /* 0x000000ff20217208 */ /* 0x000fc40003000000 */
[C---:B------:R-:W-:Y:S01]  /*3b10*/  LOP3.LUT P5, RZ, R124.reuse, 0xff, RZ, 0xc0, !PT ;  /* 0x000000ff7cff7812 */ /* 0x040fe200078ac0ff */
        /* <DEDUP_REMOVED lines=24> */
.L_x_1639:
[----:B------:R-:W-:Y:S05]  /*3ca0*/  BRA.U !UP0, `(.L_x_1642) ;  /* 0x0000000108c47547 */ /* 0x000fea000b800000 */
[-CC-:B------:R-:W-:Y:S01]  /*3cb0*/  FFMA.FTZ R147, R147, R26.reuse, R27.reuse ;  /* 0x0000001a93937223 */ /* 0x180fe2000001001b */
[-CC-:B------:R-:W-:Y:S01]  /*3cc0*/  FFMA.FTZ R150, R150, R26.reuse, R27.reuse ;  /* 0x0000001a96967223 */ /* 0x180fe2000001001b */
[----:B------:R-:W-:Y:S01]  /*3cd0*/  LOP3.LUT P5, RZ, R124, 0xff, RZ, 0xc0, !PT ;  /* 0x000000ff7cff7812 */ /* 0x000fe200078ac0ff */
[-C--:B-12---:R-:W-:Y:S01]  /*3ce0*/  FFMA.FTZ R30, R151, R26.reuse, R27 ;  /* 0x0000001a971e7223 */ /* 0x086fe2000001001b */
[----:B------:R-:W-:Y:S01]  /*3cf0*/  FADD.FTZ R147, R134, -R147 ;  /* 0x8000009386937221 */ /* 0x000fe20000010000 */
[----:B------:R-:W-:Y:S01]  /*3d00*/  FADD.FTZ R31, R135, -R150 ;  /* 0x80000096871f7221 */ /* 0x000fe20000010000 */
[----:B------:R-:W-:Y:S01]  /*3d10*/  LOP3.LUT P6, RZ, R95, 0xff, RZ, 0xc0, !PT ;  /* 0x000000ff5fff7812 */ /* 0x000fe200078cc0ff */
[----:B0-----:R-:W-:Y:S01]  /*3d20*/  FFMA.FTZ R33, R152, R26, R27 ;  /* 0x0000001a98217223 */ /* 0x001fe2000001001b */
        /* <DEDUP_REMOVED lines=41> */
.L_x_1642:
[-CC-:B------:R-:W-:Y:S01]  /*3fc0*/  FFMA.FTZ R150, R150, R26.reuse, R27.reuse ;  /* 0x0000001a96967223 */ /* 0x180fe2000001001b */
[-CC-:B------:R-:W-:Y:S01]  /*3fd0*/  FFMA.FTZ R0, R151, R26.reuse, R27.reuse ;  /* 0x0000001a97007223 */ /* 0x180fe2000001001b */
[-CC-:B------:R-:W-:Y:S01]  /*3fe0*/  FFMA.FTZ R147, R147, R26.reuse, R27.reuse ;  /* 0x0000001a93937223 */ /* 0x180fe2000001001b */
[----:B0-2---:R-:W-:Y:S01]  /*3ff0*/  FFMA.FTZ R29, R152, R26, R27 ;  /* 0x0000001a981d7223 */ /* 0x005fe2000001001b */
[----:B------:R-:W-:Y:S01]  /*4000*/  FADD.FTZ R135, R135, -R150 ;  /* 0x8000009687877221 */ /* 0x000fe20000010000 */
[----:B------:R-:W-:Y:S01]  /*4010*/  FADD.FTZ R137, R137, -R0 ;  /* 0x8000000089897221 */ /* 0x000fe20000010000 */
[----:B------:R-:W-:Y:S01]  /*4020*/  FADD.FTZ R147, R134, -R147 ;  /* 0x8000009386937221 */ /* 0x000fe20000010000 */
[----:B------:R-:W-:Y:S01]  /*4030*/  LOP3.LUT P5, RZ, R124, 0xff00, RZ, 0xc0, !PT ;  /* 0x0000ff007cff7812 */ /* 0x000fe200078ac0ff */
[C---:B------:R-:W-:Y:S01]  /*4040*/  FMUL.FTZ R135, R108.reuse, R135 ;  /* 0x000000876c877220 */ /* 0x040fe20000410000 */
[C---:B------:R-:W-:Y:S01]  /*4050*/  FMUL.FTZ R137, R108.reuse, R137 ;  /* 0x000000896c897220 */ /* 0x040fe20000410000 */
[----:B------:R-:W-:Y:S01]  /*4060*/  FMUL.FTZ R147, R108, R147 ;  /* 0x000000936c937220 */ /* 0x000fe20000410000 */
[----:B-1----:R-:W-:Y:S01]  /*4070*/  FADD.FTZ R31, R138, -R29 ;  /* 0x8000001d8a1f7221 */ /* 0x002fe20000010000 */
[----:B------:R-:W-:Y:S01]  /*4080*/  FMUL.FTZ R135, R135, UR6 ;  /* 0x0000000687877c20 */ /* 0x000fe20008410000 */
[----:B------:R-:W-:Y:S01]  /*4090*/  FMUL.FTZ R137, R137, UR6 ;  /* 0x0000000689897c20 */ /* 0x000fe20008410000 */
[----:B------:R-:W-:Y:S01]  /*40a0*/  LOP3.LUT P6, RZ, R124, 0xff0000, RZ, 0xc0, !PT ;  /* 0x00ff00007cff7812 */ /* 0x000fe200078cc0ff */
[----:B------:R-:W-:Y:S01]  /*40b0*/  FMUL.FTZ R147, R147, UR6 ;  /* 0x0000000693937c20 */ /* 0x000fe20008410000 */
[----:B------:R-:W-:Y:S01]  /*40c0*/  LOP3.LUT P2, RZ, R95, 0xff00, RZ, 0xc0, !PT ;  /* 0x0000ff005fff7812 */ /* 0x000fe2000784c0ff */
[----:B------:R-:W-:Y:S01]  /*40d0*/  FMUL.FTZ R31, R108, R31 ;  /* 0x0000001f6c1f7220 */ /* 0x000fe20000410000 */
[----:B------:R-:W-:-:S02]  /*40e0*/  FSEL R28, R135, RZ, P5 ;  /* 0x000000ff871c7208 */ /* 0x000fc40002800000 */
        /* <DEDUP_REMOVED lines=22> */
[----:B------:R-:W-:Y:S01]  /*4250*/  PRMT R101, R31, 0x7632, R101 ;  /* 0x000076321f657816 */ /* 0x000fe20000000065 */
[----:B------:R-:W-:Y:S06]  /*4260*/  BRA `(.L_x_1641) ;  /* 0x0000000800587947 */ /* 0x000fec0003800000 */
.L_x_1638:
[----:B------:R-:W-:Y:S05]  /*4270*/  @!P0 BRA `(.L_x_1643) ;  /* 0x0000000400508947 */ /* 0x000fea0003800000 */
[----:B------:R-:W-:Y:S05]  /*4280*/  BRA.U !UP0, `(.L_x_1644) ;  /* 0x0000000108b47547 */ /* 0x000fea000b800000 */
[-C--:B------:R-:W-:Y:S01]  /*4290*/  FFMA.FTZ R0, R151, R26.reuse, R27 ;  /* 0x0000001a97007223 */ /* 0x080fe2000001001b */
[----:B0-2---:R-:W-:Y:S01]  /*42a0*/  SHF.R.U64 R28, R44, 0x10, R45 ;  /* 0x000000102c1c7819 */ /* 0x005fe2000000122d */
[-CC-:B------:R-:W-:Y:S01]  /*42b0*/  FFMA.FTZ R150, R150, R26.reuse, R27.reuse ;  /* 0x0000001a96967223 */ /* 0x180fe2000001001b */
[----:B------:R-:W-:Y:S01]  /*42c0*/  FFMA.FTZ R147, R147, R26, R27 ;  /* 0x0000001a93937223 */ /* 0x000fe2000001001b */
[----:B------:R-:W-:Y:S01]  /*42d0*/  FADD.FTZ R137, R137, -R0 ;  /* 0x8000000089897221 */ /* 0x000fe20000010000 */
[----:B------:R-:W-:Y:S02]  /*42e0*/  IMAD.MOV.U32 R0, RZ, RZ, R44 ;  /* 0x000000ffff007224 */ /* 0x000fe400078e002c */
[----:B------:R-:W-:Y:S01]  /*42f0*/  FADD.FTZ R135, R135, -R150 ;  /* 0x8000009687877221 */ /* 0x000fe20000010000 */
[----:B-1----:R-:W-:Y:S02]  /*4300*/  IMAD.MOV.U32 R30, RZ, RZ, R45 ;  /* 0x000000ffff1e7224 */ /* 0x002fe400078e002d */
[----:B------:R-:W-:Y:S01]  /*4310*/  FADD.FTZ R147, R134, -R147 ;  /* 0x8000009386937221 */ /* 0x000fe20000010000 */
[----:B------:R-:W-:Y:S01]  /*4320*/  IMAD.U32 R28, R28, 0x10000, RZ ;  /* 0x000100001c1c7824 */ /* 0x000fe200078e00ff */
[----:B------:R-:W-:Y:S01]  /*4330*/  SHF.R.U32.HI R32, RZ, 0x10, R45 ;  /* 0x00000010ff207819 */ /* 0x000fe2000001162d */
[----:B------:R-:W-:-:S02]  /*4340*/  IMAD.U32 R29, R0, 0x10000, RZ ;  /* 0x00010000001d7824 */ /* 0x000fc400078e00ff */
[----:B------:R-:W-:Y:S01]  /*4350*/  FFMA.FTZ R31, R152, R26, R27 ;  /* 0x0000001a981f7223 */ /* 0x000fe2000001001b */
        /* <DEDUP_REMOVED lines=32> */
.L_x_1644:
[-CC-:B------:R-:W-:Y:S01]  /*4560*/  FFMA.FTZ R0, R151, R26.reuse, R27.reuse ;  /* 0x0000001a97007223 */ /* 0x180fe2000001001b */
[-C--:B------:R-:W-:Y:S01]  /*4570*/  FFMA.FTZ R147, R147, R26.reuse, R27 ;  /* 0x0000001a93937223 */ /* 0x080fe2000001001b */
[----:B0-2---:R-:W-:Y:S01]  /*4580*/  SHF.R.U64 R28, R44, 0x10, R45 ;  /* 0x000000102c1c7819 */ /* 0x005fe2000000122d */
[-C--:B------:R-:W-:Y:S01]  /*4590*/  FFMA.FTZ R150, R150, R26.reuse, R27 ;  /* 0x0000001a96967223 */ /* 0x080fe2000001001b */
[----:B------:R-:W-:Y:S01]  /*45a0*/  FADD.FTZ R137, R137, -R0 ;  /* 0x8000000089897221 */ /* 0x000fe20000010000 */
[----:B------:R-:W-:Y:S02]  /*45b0*/  IMAD.MOV.U32 R0, RZ, RZ, R44 ;  /* 0x000000ffff007224 */ /* 0x000fe400078e002c */
[----:B------:R-:W-:Y:S01]  /*45c0*/  FADD.FTZ R147, R134, -R147 ;  /* 0x8000009386937221 */ /* 0x000fe20000010000 */
[----:B------:R-:W-:Y:S01]  /*45d0*/  SHF.R.U32.HI R32, RZ, 0x10, R45 ;  /* 0x00000010ff207819 */ /* 0x000fe2000001162d */
[----:B-1----:R-:W-:Y:S01]  /*45e0*/  FFMA.FTZ R31, R152, R26, R27 ;  /* 0x0000001a981f7223 */ /* 0x002fe2000001001b */
        /* <DEDUP_REMOVED lines=27> */
[----:B------:R-:W-:Y:S01]  /*47a0*/  PRMT R31, R0, 0x7632, R31 ;  /* 0x00007632001f7816 */ /* 0x000fe2000000001f */
[----:B------:R-:W-:Y:S06]  /*47b0*/  BRA `(.L_x_1641) ;  /* 0x0000000400047947 */ /* 0x000fec0003800000 */
.L_x_1643:
[----:B------:R-:W-:Y:S05]  /*47c0*/  BRA.U !UP0, `(.L_x_1645) ;  /* 0x0000000108887547 */ /* 0x000fea000b800000 */
[-CC-:B------:R-:W-:Y:S01]  /*47d0*/  FFMA.FTZ R147, R147, R26.reuse, R27.reuse ;  /* 0x0000001a93937223 */ /* 0x180fe2000001001b */
[-CC-:B------:R-:W-:Y:S01]  /*47e0*/  FFMA.FTZ R150, R150, R26.reuse, R27.reuse ;  /* 0x0000001a96967223 */ /* 0x180fe2000001001b */
[-CC-:B------:R-:W-:Y:S01]  /*47f0*/  FFMA.FTZ R0, R151, R26.reuse, R27.reuse ;  /* 0x0000001a97007223 */ /* 0x180fe2000001001b */
[----:B0-2---:R-:W-:Y:S01]  /*4800*/  FFMA.FTZ R29, R152, R26, R27 ;  /* 0x0000001a981d7223 */ /* 0x005fe2000001001b */
        /* <DEDUP_REMOVED lines=9> */
[----:B-1----:R-:W-:Y:S01]  /*48a0*/  FMUL.FTZ R30, R108, R29 ;  /* 0x0000001d6c1e7220 */ /* 0x002fe20000410000 */
        /* <DEDUP_REMOVED lines=20> */
.L_x_1645:
        /* <DEDUP_REMOVED lines=28> */
[C---:B-1----:R-:W-:Y:S02]  /*4bb0*/  PRMT R31, R137.reuse, 0x7632, R31 ;  /* 0x00007632891f7816 */ /* 0x042fe4000000001f */
[----:B------:R-:W-:-:S07]  /*4bc0*/  PRMT R0, R137, 0x7610, R0 ;  /* 0x0000761089007816 */ /* 0x000fce0000000000 */
.L_x_1641:
        /* <DEDUP_REMOVED lines=15> */
.L_x_1646:
        /* <DEDUP_REMOVED lines=10> */
.L_x_1647:
        /* <DEDUP_REMOVED lines=61> */
.L_x_1650:
        /* <DEDUP_REMOVED lines=9> */
[----:B------:R-:W-:Y:S01]  /*51c0*/  FADD.FTZ R139, R126, -R139 ;  /* 0x8000008b7e8b7221 */ /* 0x000fe20000010000 */
[----:B------:R-:W-:Y:S02]  /*51d0*/  IMAD.MOV.U32 R0, RZ, RZ, R42 ;  /* 0x000000ffff007224 */ /* 0x000fe400078e002a */
[C---:B------:R-:W-:Y:S01]  /*51e0*/  FFMA.FTZ R29, R108.reuse, R129, R29 ;  /* 0x000000816c1d7223 */ /* 0x040fe2000001001d */
[----:B------:R-:W-:Y:S01]  /*51f0*/  FFMA.FTZ R28, R108, R145, R28 ;  /* 0x000000916c1c7223 */ /* 0x000fe2000001001c */
[----:B------:R-:W-:Y:S01]  /*5200*/  SHF.R.U32.HI R31, RZ, 0x10, R43 ;  /* 0x00000010ff1f7819 */ /* 0x000fe2000001162b */
[----:B------:R-:W-:Y:S02]  /*5210*/  IMAD.U32 R0, R0, 0x10000, RZ ;  /* 0x0001000000007824 */ /* 0x000fe400078e00ff */
[----:B------:R-:W-:Y:S01]  /*5220*/  FFMA.FTZ R142, R142, R26, R27 ;  /* 0x0000001a8e8e7223 */ /* 0x000fe2000001001b */
        /* <DEDUP_REMOVED lines=37> */
.L_x_1649:
        /* <DEDUP_REMOVED lines=50> */
.L_x_1652:
        /* <DEDUP_REMOVED lines=44> */
.L_x_1648:
        /* <DEDUP_REMOVED lines=47> */
.L_x_1654:
[-C--:B------:R-:W-:Y:S01]  /*5d50*/  FFMA.FTZ R139, R139, R26.reuse, R27 ;  /* 0x0000001a8b8b7223 */ /* 0x080fe2000001001b */
[----:B------:R-:W-:Y:S01]  /*5d60*/  IMAD.MOV.U32 R0, RZ, RZ, R42 ;  /* 0x000000ffff007224 */ /* 0x000fe200078e002a */
[--C-:B0-2---:R-:W-:Y:S01]  /*5d70*/  SHF.R.U64 R28, R42, 0x10, R43.reuse ;  /* 0x000000102a1c7819 */ /* 0x105fe2000000122b */
[----:B-1----:R-:W-:Y:S02]  /*5d80*/  IMAD.MOV.U32 R30, RZ, RZ, R43 ;  /* 0x000000ffff1e7224 */ /* 0x002fe400078e002b */
        /* <DEDUP_REMOVED lines=34> */
.L_x_1653:
        /* <DEDUP_REMOVED lines=35> */
.L_x_1655:
        /* <DEDUP_REMOVED lines=30> */
.L_x_1651:
        /* <DEDUP_REMOVED lines=15> */
.L_x_1656:
        /* <DEDUP_REMOVED lines=10> */
.L_x_1657:
        /* <DEDUP_REMOVED lines=61> */
.L_x_1660:
[----:B0-2---:R-:W-:Y:S01]  /*6920*/  SHF.R.U64 R28, R40, 0x10, R41 ;  /* 0x00000010281c7819 */ /* 0x005fe20000001229 */
[-CC-:B------:R-:W-:Y:S01]  /*6930*/  FFMA.FTZ R29, R128, R26.reuse, R27.reuse ;  /* 0x0000001a801d7223 */ /* 0x180fe2000001001b */
[-C--:B------:R-:W-:Y:S01]  /*6940*/  FFMA.FTZ R0, R131, R26.reuse, R27 ;  /* 0x0000001a83007223 */ /* 0x080fe2000001001b */
[----:B-1----:R-:W-:Y:S02]  /*6950*/  IMAD.MOV.U32 R30, RZ, RZ, R41 ;  /* 0x000000ffff1e7224 */ /* 0x002fe400078e0029 */
[----:B------:R-:W-:Y:S01]  /*6960*/  FFMA.FTZ R127, R127, R26, R27 ;  /* 0x0000001a7f7f7223 */ /* 0x000fe2000001001b */
[----:B------:R-:W-:Y:S01]  /*6970*/  FADD.FTZ R29, R122, -R29 ;  /* 0x8000001d7a1d7221 */ /* 0x000fe20000010000 */
[----:B------:R-:W-:Y:S02]  /*6980*/  IMAD.U32 R31, R28, 0x10000, RZ ;  /* 0x000100001c1f7824 */ /* 0x000fe400078e00ff */
[----:B------:R-:W-:Y:S01]  /*6990*/  FADD.FTZ R123, R123, -R0 ;  /* 0x800000007b7b7221 */ /* 0x000fe20000010000 */
[----:B------:R-:W-:-:S02]  /*69a0*/  IMAD.U32 R28, R30, 0x10000, RZ ;  /* 0x000100001e1c7824 */ /* 0x000fc400078e00ff */
[----:B------:R-:W-:Y:S01]  /*69b0*/  FFMA.FTZ R136, R136, R26, R27 ;  /* 0x0000001a88887223 */ /* 0x000fe2000001001b */
[----:B------:R-:W-:Y:S02]  /*69c0*/  IMAD.MOV.U32 R0, RZ, RZ, R40 ;  /* 0x000000ffff007224 */ /* 0x000fe400078e0028 */
[C---:B------:R-:W-:Y:S01]  /*69d0*/  FFMA.FTZ R29, R108.reuse, R29, R31 ;  /* 0x0000001d6c1d7223 */ /* 0x040fe2000001001f */
[----:B------:R-:W-:Y:S01]  /*69e0*/  FFMA.FTZ R28, R108, R123, R28 ;  /* 0x0000007b6c1c7223 */ /* 0x000fe2000001001c */
[----:B------:R-:W-:Y:S01]  /*69f0*/  SHF.R.U32.HI R31, RZ, 0x10, R41 ;  /* 0x00000010ff1f7819 */ /* 0x000fe20000011629 */
[----:B------:R-:W-:Y:S02]  /*6a00*/  IMAD.U32 R0, R0, 0x10000, RZ ;  /* 0x0001000000007824 */ /* 0x000fe400078e00ff */
[----:B------:R-:W-:Y:S01]  /*6a10*/  FADD.FTZ R127, R120, -R127 ;  /* 0x8000007f787f7221 */ /* 0x000fe20000010000 */
[----:B------:R-:W-:Y:S01]  /*6a20*/  FMUL.FTZ R29, R29, UR6 ;  /* 0x000000061d1d7c20 */ /* 0x000fe20008410000 */
[----:B------:R-:W-:Y:S01]  /*6a30*/  FMUL.FTZ R32, R28, UR6 ;  /* 0x000000061c207c20 */ /* 0x000fe20008410000 */
[----:B------:R-:W-:Y:S01]  /*6a40*/  FADD.FTZ R125, R125, -R136 ;  /* 0x800000887d7d7221 */ /* 0x000fe20000010000 */
        /* <DEDUP_REMOVED lines=34> */
.L_x_1659:
[----:B------:R-:W-:Y:S05]  /*6c70*/  BRA.U !UP0, `(.L_x_1662) ;  /* 0x0000000108c47547 */ /* 0x000fea000b800000 */
[-CC-:B------:R-:W-:Y:S01]  /*6c80*/  FFMA.FTZ R127, R127, R26.reuse, R27.reuse ;  /* 0x0000001a7f7f7223 */ /* 0x180fe2000001001b */
[-CC-:B0-2---:R-:W-:Y:S01]  /*6c90*/  FFMA.FTZ R29, R128, R26.reuse, R27.reuse ;  /* 0x0000001a801d7223 */ /* 0x185fe2000001001b */
[----:B------:R-:W-:Y:S01]  /*6ca0*/  LOP3.LUT P5, RZ, R112, 0xff, RZ, 0xc0, !PT ;  /* 0x000000ff70ff7812 */ /* 0x000fe200078ac0ff */
[-C--:B-1----:R-:W-:Y:S01]  /*6cb0*/  FFMA.FTZ R30, R131, R26.reuse, R27 ;  /* 0x0000001a831e7223 */ /* 0x082fe2000001001b */
        /* <DEDUP_REMOVED lines=45> */
.L_x_1662:
[-CC-:B0-2---:R-:W-:Y:S01]  /*6f90*/  FFMA.FTZ R29, R128, R26.reuse, R27.reuse ;  /* 0x0000001a801d7223 */ /* 0x185fe2000001001b */
        /* <DEDUP_REMOVED lines=19> */
[----:B-1----:R-:W-:Y:S01]  /*70d0*/  FSEL R30, R123, RZ, P6 ;  /* 0x000000ff7b1e7208 */ /* 0x002fe20003000000 */
        /* <DEDUP_REMOVED lines=23> */
.L_x_1658:
        /* <DEDUP_REMOVED lines=8> */
[----:B-1----:R-:W-:Y:S01]  /*72d0*/  FADD.FTZ R31, R122, -R29 ;  /* 0x8000001d7a1f7221 */ /* 0x002fe20000010000 */
        /* <DEDUP_REMOVED lines=38> */
.L_x_1664:
[-CC-:B------:R-:W-:Y:S01]  /*7540*/  FFMA.FTZ R0, R131, R26.reuse, R27.reuse ;  /* 0x0000001a83007223 */ /* 0x180fe2000001001b */
[-CC-:B0-2---:R-:W-:Y:S01]  /*7550*/  FFMA.FTZ R29, R128, R26.reuse, R27.reuse ;  /* 0x0000001a801d7223 */ /* 0x185fe2000001001b */
[----:B------:R-:W-:Y:S01]  /*7560*/  FFMA.FTZ R127, R127, R26, R27 ;  /* 0x0000001a7f7f7223 */ /* 0x000fe2000001001b */
[----:B------:R-:W-:Y:S01]  /*7570*/  SHF.R.U64 R28, R40, 0x10, R41 ;  /* 0x00000010281c7819 */ /* 0x000fe20000001229 */
[----:B------:R-:W-:Y:S01]  /*7580*/  FADD.FTZ R123, R123, -R0 ;  /* 0x800000007b7b7221 */ /* 0x000fe20000010000 */
[----:B------:R-:W-:Y:S02]  /*7590*/  IMAD.MOV.U32 R0, RZ, RZ, R40 ;  /* 0x000000ffff007224 */ /* 0x000fe400078e0028 */
[----:B-1----:R-:W-:Y:S01]  /*75a0*/  FADD.FTZ R31, R122, -R29 ;  /* 0x8000001d7a1f7221 */ /* 0x002fe20000010000 */
[----:B------:R-:W-:Y:S01]  /*75b0*/  FADD.FTZ R127, R120, -R127 ;  /* 0x8000007f787f7221 */ /* 0x000fe20000010000 */
[----:B------:R-:W-:Y:S01]  /*75c0*/  SHF.R.U32.HI R32, RZ, 0x10, R41 ;  /* 0x00000010ff207819 */ /* 0x000fe20000011629 */
[----:B------:R-:W-:-:S02]  /*75d0*/  IMAD.U32 R29, R0, 0x10000, RZ ;  /* 0x00010000001d7824 */ /* 0x000fc400078e00ff */
[----:B------:R-:W-:Y:S01]  /*75e0*/  FFMA.FTZ R136, R136, R26, R27 ;  /* 0x0000001a88887223 */ /* 0x000fe2000001001b */
[----:B------:R-:W-:Y:S01]  /*75f0*/  IMAD.MOV.U32 R30, RZ, RZ, R41 ;  /* 0x000000ffff1e7224 */ /* 0x000fe200078e0029 */
[----:B------:R-:W-:Y:S01]  /*7600*/  LOP3.LUT P6, RZ, R112, 0xff, RZ, 0xc0, !PT ;  /* 0x000000ff70ff7812 */ /* 0x000fe200078cc0ff */
[----:B------:R-:W-:Y:S01]  /*7610*/  FFMA.FTZ R29, R108, R127, R29 ;  /* 0x0000007f6c1d7223 */ /* 0x000fe2000001001d */
[----:B------:R-:W-:Y:S02]  /*7620*/  IMAD.U32 R28, R28, 0x10000, RZ ;  /* 0x000100001c1c7824 */ /* 0x000fe400078e00ff */
[----:B------:R-:W-:Y:S01]  /*7630*/  FADD.FTZ R125, R125, -R136 ;  /* 0x800000887d7d7221 */ /* 0x000fe20000010000 */
        /* <DEDUP_REMOVED lines=22> */
.L_x_1663:
[----:B------:R-:W-:Y:S05]  /*77a0*/  BRA.U !UP0, `(.L_x_1665) ;  /* 0x00000001088c7547 */ /* 0x000fea000b800000 */
[-CC-:B------:R-:W-:Y:S01]  /*77b0*/  FFMA.FTZ R127, R127, R26.reuse, R27.reuse ;  /* 0x0000001a7f7f7223 */ /* 0x180fe2000001001b */
[-CC-:B0-2---:R-:W-:Y:S01]  /*77c0*/  FFMA.FTZ R29, R128, R26.reuse, R27.reuse ;  /* 0x0000001a801d7223 */ /* 0x185fe2000001001b */
        /* <DEDUP_REMOVED lines=13> */
[----:B-1----:R-:W-:Y:S01]  /*78a0*/  FMUL.FTZ R30, R123, UR6 ;  /* 0x000000067b1e7c20 */ /* 0x002fe20008410000 */
        /* <DEDUP_REMOVED lines=19> */
.L_x_1665:
        /* <DEDUP_REMOVED lines=30> */
.L_x_1661:
        /* <DEDUP_REMOVED lines=15> */
.L_x_1666:
        /* <DEDUP_REMOVED lines=10> */
.L_x_1667:
[----:B------:R-:W-:Y:S05]  /*7d50*/  @!P1 BRA `(.L_x_1668) ;  /* 0x0000000c00409947 */ /* 0x000fea0003800000 */
[----:B------:R-:W-:Y:S05]  /*7d60*/  @!P0 BRA `(.L_x_1669) ;  /* 0x0000000400c48947 */ /* 0x000fea0003800000 */
[----:B------:R-:W-:Y:S05]  /*7d70*/  BRA.U !UP0, `(.L_x_1670) ;  /* 0x0000000108ec7547 */ /* 0x000fea000b800000 */
[----:B0-2---:R-:W-:Y:S02]  /*7d80*/  IMAD.MOV.U32 R28, RZ, RZ, R2 ;  /* 0x000000ffff1c7224 */ /* 0x005fe400078e0002 */
[-CC-:B------:R-:W-:Y:S01]  /*7d90*/  FFMA.FTZ R0, R117, R26.reuse, R27.reuse ;  /* 0x0000001a75007223 */ /* 0x180fe2000001001b */
[-CC-:B-1----:R-:W-:Y:S01]  /*7da0*/  FFMA.FTZ R31, R118, R26.reuse, R27.reuse ;  /* 0x0000001a761f7223 */ /* 0x182fe2000001001b */
[-CC-:B------:R-:W-:Y:S01]  /*7db0*/  FFMA.FTZ R121, R121, R26.reuse, R27.reuse ;  /* 0x0000001a79797223 */ /* 0x180fe2000001001b */
[----:B------:R-:W-:Y:S02]  /*7dc0*/  IMAD.U32 R29, R28, 0x10000, RZ ;  /* 0x000100001c1d7824 */ /* 0x000fe400078e00ff */
[----:B------:R-:W-:Y:S01]  /*7dd0*/  FADD.FTZ R113, R113, -R0 ;  /* 0x8000000071717221 */ /* 0x000fe20000010000 */
[----:B------:R-:W-:Y:S01]  /*7de0*/  FFMA.FTZ R28, R119, R26, R27 ;  /* 0x0000001a771c7223 */ /* 0x000fe2000001001b */
[----:B------:R-:W-:Y:S01]  /*7df0*/  SHF.R.U64 R27, R2, 0x10, R3 ;  /* 0x00000010021b7819 */ /* 0x000fe20000001203 */
[----:B------:R-:W-:Y:S01]  /*7e00*/  FADD.FTZ R31, R114, -R31 ;  /* 0x8000001f721f7221 */ /* 0x000fe20000010000 */
[----:B------:R-:W-:Y:S01]  /*7e10*/  FFMA.FTZ R29, R108, R113, R29 ;  /* 0x000000716c1d7223 */ /* 0x000fe2000001001d */
[----:B------:R-:W-:Y:S01]  /*7e20*/  LOP3.LUT P5, RZ, R109, 0xff, RZ, 0xc0, !PT ;  /* 0x000000ff6dff7812 */ /* 0x000fe200078ac0ff */
[--C-:B------:R-:W-:Y:S01]  /*7e30*/  IMAD.MOV.U32 R30, RZ, RZ, R3.reuse ;  /* 0x000000ffff1e7224 */ /* 0x100fe200078e0003 */
[----:B------:R-:W-:Y:S01]  /*7e40*/  LOP3.LUT P6, RZ, R97, 0xff, RZ, 0xc0, !PT ;  /* 0x000000ff61ff7812 */ /* 0x000fe200078cc0ff */
[----:B------:R-:W-:Y:S01]  /*7e50*/  FMUL.FTZ R0, R29, UR6 ;  /* 0x000000061d007c20 */ /* 0x000fe20008410000 */
[----:B------:R-:W-:Y:S01]  /*7e60*/  IMAD.U32 R27, R27, 0x10000, RZ ;  /* 0x000100001b1b7824 */ /* 0x000fe200078e00ff */
[----:B------:R-:W-:Y:S01]  /*7e70*/  SHF.R.U32.HI R33, RZ, 0x10, R3 ;  /* 0x00000010ff217819 */ /* 0x000fe20000011603 */
[----:B------:R-:W-:-:S02]  /*7e80*/  IMAD.U32 R30, R30, 0x10000, RZ ;  /* 0x000100001e1e7824 */ /* 0x000fc400078e00ff */
[----:B------:R-:W-:Y:S01]  /*7e90*/  FADD.FTZ R115, R115, -R28 ;  /* 0x8000001c73737221 */ /* 0x000fe20000010000 */
[----:B------:R-:W-:Y:S01]  /*7ea0*/  FSEL R26, R0, RZ, P5 ;  /* 0x000000ff001a7208 */ /* 0x000fe20002800000 */
        /* <DEDUP_REMOVED lines=16> */
[C---:B------:R-:W-:Y:S02]  /*7fb0*/  PRMT R31, R29.reuse, 0x7632, R31 ;  /* 0x000076321d1f7816 */ /* 0x040fe4000000001f */
[----:B------:R-:W-:Y:S02]  /*7fc0*/  PRMT R98, R29, 0x7610, R98 ;  /* 0x000076101d627816 */ /* 0x000fe40000000062 */
[----:B------:R-:W-:Y:S01]  /*7fd0*/  FSEL R27, R26, RZ, P2 ;  /* 0x000000ff1a1b7208 */ /* 0x000fe20001000000 */
[----:B------:R-:W-:Y:S01]  /*7fe0*/  FMUL.FTZ R26, R33, UR6 ;  /* 0x00000006211a7c20 */ /* 0x000fe20008410000 */
        /* <DEDUP_REMOVED lines=20> */
.L_x_1670:
[-CC-:B0-2---:R-:W-:Y:S01]  /*8130*/  FFMA.FTZ R29, R118, R26.reuse, R27.reuse ;  /* 0x0000001a761d7223 */ /* 0x185fe2000001001b */
[-CC-:B------:R-:W-:Y:S01]  /*8140*/  FFMA.FTZ R28, R119, R26.reuse, R27.reuse ;  /* 0x0000001a771c7223 */ /* 0x180fe2000001001b */
[-CC-:B------:R-:W-:Y:S01]  /*8150*/  FFMA.FTZ R121, R121, R26.reuse, R27.reuse ;  /* 0x0000001a79797223 */ /* 0x180fe2000001001b */
[----:B------:R-:W-:Y:S01]  /*8160*/  FFMA.FTZ R26, R117, R26, R27 ;  /* 0x0000001a751a7223 */ /* 0x000fe2000001001b */
[--C-:B------:R-:W-:Y:S01]  /*8170*/  SHF.R.U64 R27, R2, 0x10, R3.reuse ;  /* 0x00000010021b7819 */ /* 0x100fe20000001203 */
[----:B-1----:R-:W-:Y:S02]  /*8180*/  IMAD.MOV.U32 R30, RZ, RZ, R3 ;  /* 0x000000ffff1e7224 */ /* 0x002fe400078e0003 */
[----:B------:R-:W-:Y:S01]  /*8190*/  FADD.FTZ R115, R115, -R28 ;  /* 0x8000001c73737221 */ /* 0x000fe20000010000 */
[----:B------:R-:W-:Y:S01]  /*81a0*/  FADD.FTZ R29, R114, -R29 ;  /* 0x8000001d721d7221 */ /* 0x000fe20000010000 */
[----:B------:R-:W-:Y:S02]  /*81b0*/  IMAD.MOV.U32 R0, RZ, RZ, R2 ;  /* 0x000000ffff007224 */ /* 0x000fe400078e0002 */
[----:B------:R-:W-:Y:S01]  /*81c0*/  FADD.FTZ R113, R113, -R26 ;  /* 0x8000001a71717221 */ /* 0x000fe20000010000 */
[----:B------:R-:W-:Y:S01]  /*81d0*/  IMAD.U32 R27, R27, 0x10000, RZ ;  /* 0x000100001b1b7824 */ /* 0x000fe200078e00ff */
[----:B------:R-:W-:Y:S01]  /*81e0*/  SHF.R.U32.HI R26, RZ, 0x10, R3 ;  /* 0x00000010ff1a7819 */ /* 0x000fe20000011603 */
[----:B------:R-:W-:Y:S01]  /*81f0*/  IMAD.U32 R28, R30, 0x10000, RZ ;  /* 0x000100001e1c7824 */ /* 0x000fe200078e00ff */
[----:B------:R-:W-:Y:S01]  /*8200*/  LOP3.LUT P5, RZ, R109, 0xff00, RZ, 0xc0, !PT ;  /* 0x0000ff006dff7812 */ /* 0x000fe200078ac0ff */
[----:B------:R-:W-:Y:S01]  /*8210*/  FFMA.FTZ R27, R108, R29, R27 ;  /* 0x0000001d6c1b7223 */ /* 0x000fe2000001001b */
[----:B------:R-:W-:-:S02]  /*8220*/  IMAD.U32 R0, R0, 0x10000, RZ ;  /* 0x0001000000007824 */ /* 0x000fc400078e00ff */
[C---:B------:R-:W-:Y:S01]  /*8230*/  FFMA.FTZ R115, R108.reuse, R115, R28 ;  /* 0x000000736c737223 */ /* 0x040fe2000001001c */
[----:B------:R-:W-:Y:S01]  /*8240*/  LOP3.LUT P6, RZ, R109, 0xff0000, RZ, 0xc0, !PT ;  /* 0x00ff00006dff7812 */ /* 0x000fe200078cc0ff */
[----:B------:R-:W-:Y:S01]  /*8250*/  FMUL.FTZ R27, R27, UR6 ;  /* 0x000000061b1b7c20 */ /* 0x000fe20008410000 */
[----:B------:R-:W-:Y:S01]  /*8260*/  FFMA.FTZ R0, R108, R113, R0 ;  /* 0x000000716c007223 */ /* 0x000fe20000010000 */
[----:B------:R-:W-:Y:S01]  /*8270*/  FMUL.FTZ R115, R115, UR6 ;  /* 0x0000000673737c20 */ /* 0x000fe20008410000 */
[----:B------:R-:W-:Y:S01]  /*8280*/  FADD.FTZ R121, R116, -R121 ;  /* 0x8000007974797221 */ /* 0x000fe20000010000 */
        /* <DEDUP_REMOVED lines=31> */
.L_x_1669:
[----:B------:R-:W-:Y:S05]  /*8480*/  BRA.U !UP0, `(.L_x_1672) ;  /* 0x0000000108c47547 */ /* 0x000fea000b800000 */
[-CC-:B------:R-:W-:Y:S01]  /*8490*/  FFMA.FTZ R0, R117, R26.reuse, R27.reuse ;  /* 0x0000001a75007223 */ /* 0x180fe2000001001b */
[-CC-:B0-2---:R-:W-:Y:S01]  /*84a0*/  FFMA.FTZ R29, R118, R26.reuse, R27.reuse ;  /* 0x0000001a761d7223 */ /* 0x185fe2000001001b */
[-CC-:B------:R-:W-:Y:S01]  /*84b0*/  FFMA.FTZ R28, R119, R26.reuse, R27.reuse ;  /* 0x0000001a771c7223 */ /* 0x180fe2000001001b */
[----:B------:R-:W-:Y:S01]  /*84c0*/  FFMA.FTZ R121, R121, R26, R27 ;  /* 0x0000001a79797223 */ /* 0x000fe2000001001b */
[----:B------:R-:W-:Y:S01]  /*84d0*/  FADD.FTZ R113, R113, -R0 ;  /* 0x8000000071717221 */ /* 0x000fe20000010000 */
[----:B------:R-:W-:Y:S01]  /*84e0*/  LOP3.LUT P5, RZ, R109, 0xff, RZ, 0xc0, !PT ;  /* 0x000000ff6dff7812 */ /* 0x000fe200078ac0ff */
[----:B------:R-:W-:Y:S01]  /*84f0*/  FADD.FTZ R29, R114, -R29 ;  /* 0x8000001d721d7221 */ /* 0x000fe20000010000 */
[----:B------:R-:W-:Y:S01]  /*8500*/  LOP3.LUT P6, RZ, R97, 0xff, RZ, 0xc0, !PT ;  /* 0x000000ff61ff7812 */ /* 0x000fe200078cc0ff */
[C---:B------:R-:W-:Y:S01]  /*8510*/  FMUL.FTZ R0, R108.reuse, R113 ;  /* 0x000000716c007220 */ /* 0x040fe20000410000 */
[----:B------:R-:W-:Y:S01]  /*8520*/  FADD.FTZ R115, R115, -R28 ;  /* 0x8000001c73737221 */ /* 0x000fe20000010000 */
[----:B------:R-:W-:Y:S01]  /*8530*/  FMUL.FTZ R29, R108, R29 ;  /* 0x0000001d6c1d7220 */ /* 0x000fe20000410000 */
        /* <DEDUP_REMOVED lines=14> */
[C---:B-1----:R-:W-:Y:S02]  /*8620*/  PRMT R31, R27.reuse, 0x7632, R31 ;  /* 0x000076321b1f7816 */ /* 0x042fe4000000001f */
        /* <DEDUP_REMOVED lines=23> */
.L_x_1672:
[-CC-:B0-2---:R-:W-:Y:S01]  /*87a0*/  FFMA.FTZ R29, R118, R26.reuse, R27.reuse ;  /* 0x0000001a761d7223 */ /* 0x185fe2000001001b */
        /* <DEDUP_REMOVED lines=10> */
[C---:B------:R-:W-:Y:S01]  /*8850*/  FMUL.FTZ R113, R108.reuse, R113 ;  /* 0x000000716c717220 */ /* 0x040fe20000410000 */
[----:B------:R-:W-:Y:S01]  /*8860*/  FMUL.FTZ R29, R29, UR6 ;  /* 0x000000061d1d7c20 */ /* 0x000fe20008410000 */
[----:B------:R-:W-:Y:S01]  /*8870*/  FMUL.FTZ R115, R115, UR6 ;  /* 0x0000000673737c20 */ /* 0x000fe20008410000 */
[----:B------:R-:W-:Y:S01]  /*8880*/  LOP3.LUT P6, RZ, R109, 0xff0000, RZ, 0xc0, !PT ;  /* 0x00ff00006dff7812 */ /* 0x000fe200078cc0ff */
[----:B------:R-:W-:Y:S01]  /*8890*/  FMUL.FTZ R113, R113, UR6 ;  /* 0x0000000671717c20 */ /* 0x000fe20008410000 */
[----:B------:R-:W-:Y:S01]  /*88a0*/  LOP3.LUT P2, RZ, R97, 0xff00, RZ, 0xc0, !PT ;  /* 0x0000ff0061ff7812 */ /* 0x000fe2000784c0ff */
[----:B------:R-:W-:Y:S01]  /*88b0*/  FMUL.FTZ R121, R108, R121 ;  /* 0x000000796c797220 */ /* 0x000fe20000410000 */
[----:B------:R-:W-:-:S02]  /*88c0*/  FSEL R26, R29, RZ, P5 ;  /* 0x000000ff1d1a7208 */ /* 0x000fc40002800000 */
        /* <DEDUP_REMOVED lines=20> */
[----:B-1----:R-:W-:Y:S02]  /*8a10*/  PRMT R31, R113, 0x7610, R31 ;  /* 0x00007610711f7816 */ /* 0x002fe4000000001f */
[----:B------:R-:W-:Y:S02]  /*8a20*/  PRMT R106, R0, 0x7632, R106 ;  /* 0x00007632006a7816 */ /* 0x000fe4000000006a */
[C---:B------:R-:W-:Y:S02]  /*8a30*/  PRMT R101, R121.reuse, 0x7632, R101 ;  /* 0x0000763279657816 */ /* 0x040fe40000000065 */
[----:B------:R-:W-:Y:S01]  /*8a40*/  PRMT R29, R121, 0x7610, R29 ;  /* 0x00007610791d7816 */ /* 0x000fe2000000001d */
[----:B------:R-:W-:Y:S06]  /*8a50*/  BRA `(.L_x_1671) ;  /* 0x0000000800587947 */ /* 0x000fec0003800000 */
.L_x_1668:
[----:B------:R-:W-:Y:S05]  /*8a60*/  @!P0 BRA `(.L_x_1673) ;  /* 0x00000004004c8947 */ /* 0x000fea0003800000 */
[----:B------:R-:W-:Y:S05]  /*8a70*/  BRA.U !UP0, `(.L_x_1674) ;  /* 0x0000000108b07547 */ /* 0x000fea000b800000 */
[-CC-:B------:R-:W-:Y:S01]  /*8a80*/  FFMA.FTZ R0, R117, R26.reuse, R27.reuse ;  /* 0x0000001a75007223 */ /* 0x180fe2000001001b */
[-CC-:B0-2---:R-:W-:Y:S01]  /*8a90*/  FFMA.FTZ R29, R118, R26.reuse, R27.reuse ;  /* 0x0000001a761d7223 */ /* 0x185fe2000001001b */
[-CC-:B------:R-:W-:Y:S01]  /*8aa0*/  FFMA.FTZ R121, R121, R26.reuse, R27.reuse ;  /* 0x0000001a79797223 */ /* 0x180fe2000001001b */
[----:B------:R-:W-:Y:S01]  /*8ab0*/  FFMA.FTZ R28, R119, R26, R27 ;  /* 0x0000001a771c7223 */ /* 0x000fe2000001001b */
[----:B------:R-:W-:Y:S01]  /*8ac0*/  FADD.FTZ R113, R113, -R0 ;  /* 0x8000000071717221 */ /* 0x000fe20000010000 */
[----:B------:R-:W-:Y:S01]  /*8ad0*/  IMAD.MOV.U32 R0, RZ, RZ, R2 ;  /* 0x000000ffff007224 */ /* 0x000fe200078e0002 */
[--C-:B------:R-:W-:Y:S01]  /*8ae0*/  SHF.R.U64 R26, R2, 0x10, R3.reuse ;  /* 0x00000010021a7819 */ /* 0x100fe20000001203 */
[--C-:B------:R-:W-:Y:S01]  /*8af0*/  IMAD.MOV.U32 R27, RZ, RZ, R3.reuse ;  /* 0x000000ffff1b7224 */ /* 0x100fe200078e0003 */
[----:B-1----:R-:W-:Y:S01]  /*8b00*/  SHF.R.U32.HI R30, RZ, 0x10, R3 ;  /* 0x00000010ff1e7819 */ /* 0x002fe20000011603 */
[----:B------:R-:W-:Y:S02]  /*8b10*/  IMAD.U32 R0, R0, 0x10000, RZ ;  /* 0x0001000000007824 */ /* 0x000fe400078e00ff */
[----:B------:R-:W-:Y:S01]  /*8b20*/  FADD.FTZ R29, R114, -R29 ;  /* 0x8000001d721d7221 */ /* 0x000fe20000010000 */
[----:B------:R-:W-:-:S02]  /*8b30*/  IMAD.U32 R26, R26, 0x10000, RZ ;  /* 0x000100001a1a7824 */ /* 0x000fc400078e00ff */
[----:B------:R-:W-:Y:S01]  /*8b40*/  FADD.FTZ R121, R116, -R121 ;  /* 0x8000007974797221 */ /* 0x000fe20000010000 */
[----:B------:R-:W-:Y:S01]  /*8b50*/  FFMA.FTZ R0, R108, R113, R0 ;  /* 0x000000716c007223 */ /* 0x000fe20000010000 */
[----:B------:R-:W-:Y:S02]  /*8b60*/  IMAD.U32 R31, R30, 0x10000, RZ ;  /* 0x000100001e1f7824 */ /* 0x000fe400078e00ff */
        /* <DEDUP_REMOVED lines=29> */
.L_x_1674:
[-CC-:B------:R-:W-:Y:S01]  /*8d40*/  FFMA.FTZ R0, R117, R26.reuse, R27.reuse ;  /* 0x0000001a75007223 */ /* 0x180fe2000001001b */
[-CC-:B0-2---:R-:W-:Y:S01]  /*8d50*/  FFMA.FTZ R29, R118, R26.reuse, R27.reuse ;  /* 0x0000001a761d7223 */ /* 0x185fe2000001001b */
[-CC-:B------:R-:W-:Y:S01]  /*8d60*/  FFMA.FTZ R121, R121, R26.reuse, R27.reuse ;  /* 0x0000001a79797223 */ /* 0x180fe2000001001b */
[----:B------:R-:W-:Y:S01]  /*8d70*/  FFMA.FTZ R28, R119, R26, R27 ;  /* 0x0000001a771c7223 */ /* 0x000fe2000001001b */
[----:B------:R-:W-:Y:S01]  /*8d80*/  FADD.FTZ R113, R113, -R0 ;  /* 0x8000000071717221 */ /* 0x000fe20000010000 */
[----:B------:R-:W-:Y:S01]  /*8d90*/  IMAD.MOV.U32 R0, RZ, RZ, R2 ;  /* 0x000000ffff007224 */ /* 0x000fe200078e0002 */
[--C-:B------:R-:W-:Y:S01]  /*8da0*/  SHF.R.U64 R26, R2, 0x10, R3.reuse ;  /* 0x00000010021a7819 */ /* 0x100fe20000001203 */
[--C-:B-1----:R-:W-:Y:S01]  /*8db0*/  IMAD.MOV.U32 R30, RZ, RZ, R3.reuse ;  /* 0x000000ffff1e7224 */ /* 0x102fe200078e0003 */
[----:B------:R-:W-:Y:S01]  /*8dc0*/  SHF.R.U32.HI R31, RZ, 0x10, R3 ;  /* 0x00000010ff1f7819 */ /* 0x000fe20000011603 */
[----:B------:R-:W-:Y:S02]  /*8dd0*/  IMAD.U32 R27, R0, 0x10000, RZ ;  /* 0x00010000001b7824 */ /* 0x000fe400078e00ff */
[----:B------:R-:W-:Y:S01]  /*8de0*/  FADD.FTZ R29, R114, -R29 ;  /* 0x8000001d721d7221 */ /* 0x000fe20000010000 */
[----:B------:R-:W-:Y:S01]  /*8df0*/  FADD.FTZ R121, R116, -R121 ;  /* 0x8000007974797221 */ /* 0x000fe20000010000 */
[----:B------:R-:W-:-:S02]  /*8e00*/  IMAD.U32 R26, R26, 0x10000, RZ ;  /* 0x000100001a1a7824 */ /* 0x000fc400078e00ff */
[----:B------:R-:W-:Y:S01]  /*8e10*/  FFMA.FTZ R27, R108, R113, R27 ;  /* 0x000000716c1b7223 */ /* 0x000fe2000001001b */
        /* <DEDUP_REMOVED lines=24> */
.L_x_1673:
        /* <DEDUP_REMOVED lines=12> */
[----:B------:R-:W-:Y:S01]  /*9060*/  LOP3.LUT P5, RZ, R109, 0xff, RZ, 0xc0, !PT ;  /* 0x000000ff6dff7812 */ /* 0x000fe200078ac0ff */
        /* <DEDUP_REMOVED lines=18> */
[----:B-1----:R-:W-:-:S02]  /*9190*/  PRMT R31, R98, 0x7632, R31 ;  /* 0x00007632621f7816 */ /* 0x002fc4000000001f */
[----:B------:R-:W-:Y:S02]  /*91a0*/  PRMT R0, R99, 0x7632, R0 ;  /* 0x0000763263007816 */ /* 0x000fe40000000000 */
[C---:B------:R-:W-:Y:S02]  /*91b0*/  PRMT R29, R27.reuse, 0x7632, R29 ;  /* 0x000076321b1d7816 */ /* 0x040fe4000000001d */
[----:B------:R-:W-:Y:S01]  /*91c0*/  PRMT R100, R27, 0x7610, R100 ;  /* 0x000076101b647816 */ /* 0x000fe20000000064 */
[----:B------:R-:W-:Y:S06]  /*91d0*/  BRA `(.L_x_1671) ;  /* 0x0000000000787947 */ /* 0x000fec0003800000 */
.L_x_1675:
        /* <DEDUP_REMOVED lines=27> */
[----:B-1----:R-:W-:Y:S02]  /*9390*/  PRMT R31, R0, 0x7610, R31 ;  /* 0x00007610001f7816 */ /* 0x002fe4000000001f */
[C---:B------:R-:W-:Y:S02]  /*93a0*/  PRMT R29, R115.reuse, 0x7632, R29 ;  /* 0x00007632731d7816 */ /* 0x040fe4000000001d */
[----:B------:R-:W-:-:S07]  /*93b0*/  PRMT R0, R115, 0x7610, R0 ;  /* 0x0000761073007816 */ /* 0x000fce0000000000 */
.L_x_1671:
        /* <DEDUP_REMOVED lines=15> */
.L_x_1676:
        /* <DEDUP_REMOVED lines=10> */
.L_x_1677:
[----:B------:R-:W-:Y:S01]  /*9550*/  UPLOP3.LUT UP1, UPT, UPT, UPT, UP1, 0x40, 0x4 ;  /* 0x000000000004789c */ /* 0x000fe20003f2e810 */
[----:B------:R-:W-:Y:S10]  /*9560*/  @!P4 BRA `(.L_x_1678) ;  /* 0xffffff6c00b8c947 */ /* 0x000ff4000383ffff */
        /* <DEDUP_REMOVED lines=31> */
[----:B------:R-:W-:-:S07]  /*9760*/  IMAD.MOV.U32 R59, RZ, RZ, R53 ;  /* 0x000000ffff3b7224 */ /* 0x000fce00078e0035 */
.L_x_1625:
[----:B------:R-:W3:Y:S08]  /*9770*/  S2UR UR4, SR_CTAID.X ;  /* 0x00000000000479c3 */ /* 0x000ef00000002500 */
[----:B------:R-:W3:Y:S08]  /*9780*/  LDC R7, c[0x0][0x388] ;  /* 0x0000e200ff077b82 */ /* 0x000ef00000000800 */
[----:B------:R-:W4:Y:S08]  /*9790*/  LDC.64 R2, c[0x0][0x440] ;  /* 0x00011000ff027b82 */ /* 0x000f300000000a00 */
[----:B------:R-:W5:Y:S01]  /*97a0*/  LDC.64 R4, c[0x0][0x448] ;  /* 0x00011200ff047b82 */ /* 0x000f620000000a00 */
[----:B---3--:R-:W-:-:S05]  /*97b0*/  IMAD R7, R7, UR4, RZ ;  /* 0x0000000407077c24 */ /* 0x008fca000f8e02ff */
[----:B------:R-:W-:-:S05]  /*97c0*/  LEA.HI R7, R7, R110, RZ, 0x1e ;  /* 0x0000006e07077211 */ /* 0x000fca00078ff0ff */
[----:B----4-:R-:W-:-:S05]  /*97d0*/  IMAD.WIDE.U32 R2, R7, 0x10, R2 ;  /* 0x0000001007027825 */ /* 0x010fca00078e0002 */
[----:B--2---:R-:W-:Y:S01]  /*97e0*/  STG.E.128 desc[UR12][R2.64], R8 ;  /* 0x0000000802007986 */ /* 0x004fe2000c101d0c */
[----:B-----5:R-:W-:-:S05]  /*97f0*/  IMAD.WIDE.U32 R4, R7, 0x10, R4 ;  /* 0x0000001007047825 */ /* 0x020fca00078e0004 */
        /* <DEDUP_REMOVED lines=10> */
.L_x_1679:
        /* <DEDUP_REMOVED lines=14> */
.L_x_5407:


//--------------------- .text._ZN10layer_norm31ln_parallel_residual_bwd_kernelINS_13Kernel_traitsI13__nv_bfloat16S2_fS2_fjLj5120ELj1ELj1ELj8ELj8ENS_18Kernel_traits_baseILj5120ES2_S2_fS2_fjLj256EEEEELb0ELb0ELb0EEEvNS_9BwdParamsE --------------------------
	.section	.text._ZN10layer_norm31ln_parallel_residual_bwd_kernelINS_13Kernel_traitsI13__nv_bfloat16S2_fS2_fjLj5120ELj1ELj1ELj8ELj8ENS_18Kernel_traits_baseILj5120ES2_S2_fS2_fjLj256EEEEELb0ELb0ELb0EEEvNS_9BwdParamsE,"ax",@progbits
	.align	128
        .global         _ZN10layer_norm31ln_parallel_residual_bwd_kernelINS_13Kernel_traitsI13__nv_bfloat16S2_fS2_fjLj5120ELj1ELj1ELj8ELj8ENS_18Kernel_traits_baseILj5120ES2_S2_fS2_fjLj256EEEEELb0ELb0ELb0EEEvNS_9BwdParamsE
        .type           _ZN10layer_norm31ln_parallel_residual_bwd_kernelINS_13Kernel_traitsI13__nv_bfloat16S2_fS2_fjLj5120ELj1ELj1ELj8ELj8ENS_18Kernel_traits_baseILj5120ES2_S2_fS2_fjLj256EEEEELb0ELb0ELb0EEEvNS_9BwdParamsE,@function
        .size           _ZN10layer_norm31ln_parallel_residual_bwd_kernelINS_13Kernel_traitsI13__nv_bfloat16S2_fS2_fjLj5120ELj1ELj1ELj8ELj8ENS_18Kernel_traits_baseILj5120ES2_S2_fS2_fjLj256EEEEELb0ELb0ELb0EEEvNS_9BwdParamsE,(.L_x_5408 - _ZN10layer_norm31ln_parallel_residual_bwd_kernelINS_13Kernel_traitsI13__nv_bfloat16S2_fS2_fjLj5120ELj1ELj1ELj8ELj8ENS_18Kernel_traits_baseILj5120ES2_S2_fS2_fjLj256EEEEELb0ELb0ELb0EEEvNS_9BwdParamsE)
        .other          _ZN10layer_norm31ln_parallel_residual_bwd_kernelINS_13Kernel_traitsI13__nv_bfloat16S2_fS2_fjLj5120ELj1ELj1ELj8ELj8ENS_18Kernel_traits_baseILj5120ES2_S2_fS2_fjLj256EEEEELb0ELb0ELb0EEEvNS_9BwdParamsE,@"STO_CUDA_ENTRY STV_DEFAULT"
_ZN10layer_norm31ln_parallel_residual_bwd_kernelINS_13Kernel_traitsI13__nv_bfloat16S2_fS2_fjLj5120ELj1ELj1ELj8ELj8ENS_18Kernel_traits_baseILj5120ES2_S2_fS2_fjLj256EEEEELb0ELb0ELb0EEEvNS_9BwdParamsE:
.text._ZN10layer_norm31ln_parallel_residual_bwd_kernelINS_13Kernel_traitsI13__nv_bfloat16S2_fS2_fjLj5120ELj1ELj1ELj8ELj8ENS_18Kernel_traits_baseILj5120ES2_S2_fS2_fjLj256EEEEELb0ELb0ELb0EEEvNS_9BwdParamsE:
        /* <DEDUP_REMOVED lines=35> */
[C---:B0-----:R-:W-:Y:S01]  /*0230*/  @P2 IMAD.WIDE.U32 R34, R47.reuse, 0x8, R34 ;  /* 0x000000082f222825 */ /* 0x041fe200078e0022 */
[----:B------:R-:W5:Y:S03]  /*0240*/  @P1 LDG.E.64 R12, desc[UR12][R32.64] ;  /* 0x0000000c200c1981 */ /* 0x000f66000c1e1b00 */
[C---:B------:R-:W-:Y:S01]  /*0250*/  @P2 IMAD.WIDE.U32 R36, R47.reuse, 0x8, R36 ;  /* 0x000000082f242825 */ /* 0x040fe200078e0024 */
[----:B------:R-:W-:Y:S01]  /*0260*/  @P2 IADD3 R47, PT, PT, R47, 0x100, RZ ;  /* 0x000001002f2f2810 */ /* 0x000fe20007ffe0ff */
[----:B------:R-:W5:Y:S04]  /*0270*/  @P2 LDG.E.64 R14, desc[UR12][R34.64] ;  /* 0x0000000c220e2981 */ /* 0x000f68000c1e1b00 */
[C---:B------:R-:W-:Y:S01]  /*0280*/  @P3 IMAD.WIDE.U32 R38, R47.reuse, 0x8, R38 ;  /* 0x000000082f263825 */ /* 0x040fe200078e0026 */
[----:B------:R-:W0:Y:S01]  /*0290*/  S2UR UR4, SR_CTAID.X ;  /* 0x00000000000479c3 */ /* 0x000e220000002500 */
[----:B------:R-:W5:Y:S02]  /*02a0*/  @P2 LDG.E.64 R16, desc[UR12][R36.64] ;  /* 0x0000000c24102981 */ /* 0x000f64000c1e1b00 */
[C---:B--2---:R-:W-:Y:S01]  /*02b0*/  @P3 IMAD.WIDE.U32 R40, R47.reuse, 0x8, R40 ;  /* 0x000000082f283825 */ /* 0x044fe200078e0028 */
[----:B------:R-:W-:Y:S01]  /*02c0*/  @P3 IADD3 R47, PT, PT, R47, 0x100, RZ ;  /* 0x000001002f2f3810 */ /* 0x000fe20007ffe0ff */
[----:B------:R-:W5:Y:S04]  /*02d0*/  @P3 LDG.E.64 R18, desc[UR12][R38.64] ;  /* 0x0000000c26123981 */ /* 0x000f68000c1e1b00 */
[C---:B---3--:R-:W-:Y:S01]  /*02e0*/  @P4 IMAD.WIDE.U32 R22, R47.reuse, 0x8, R42 ;  /* 0x000000082f164825 */ /* 0x048fe200078e002a */
[----:B------:R2:W5:Y:S03]  /*02f0*/  @P3 LDG.E.64 R20, desc[UR12][R40.64] ;  /* 0x0000000c28143981 */ /* 0x000566000c1e1b00 */
[----:B-1----:R-:W-:Y:S01]  /*0300*/  @P4 IMAD.WIDE.U32 R26, R47, 0x8, R44 ;  /* 0x000000082f1a4825 */ /* 0x002fe200078e002c */
        /* <DEDUP_REMOVED lines=40> */
[----:B--2---:R-:W-:Y:S02]  /*0590*/  CS2R R40, SRZ ;  /* 0x0000000000287805 */ /* 0x004fe4000001ff00 */
[----:B------:R-:W-:Y:S02]  /*05a0*/  CS2R R42, SRZ ;  /* 0x00000000002a7805 */ /* 0x000fe4000001ff00 */
[----:B------:R-:W-:Y:S02]  /*05b0*/  CS2R R36, SRZ ;  /* 0x0000000000247805 */ /* 0x000fe4000001ff00 */
[----:B------:R-:W-:Y:S01]  /*05c0*/  CS2R R38, SRZ ;  /* 0x0000000000267805 */ /* 0x000fe2000001ff00 */
[----:B-1----:R-:W-:Y:S06]  /*05d0*/  @P5 BRA `(.L_x_1680) ;  /* 0x0000006400845947 */ /* 0x002fec0003800000 */
[----:B------:R-:W0:Y:S01]  /*05e0*/  LDCU.U8 UR4, c[0x0][0x410] ;  /* 0x00008200ff0477ac */ /* 0x000e220008000000 */
[----:B-----5:R-:W-:Y:S02]  /*05f0*/  MOV R173, R4 ;  /* 0x0000000400ad7202 */ /* 0x020fe40000000f00 */
[----:B------:R-:W-:Y:S02]  /*0600*/  CS2R R112, SRZ ;  /* 0x0000000000707805 */ /* 0x000fe4000001ff00 */
[----:B------:R-:W-:Y:S02]  /*0610*/  SHF.R.U64 R172, R4, 0x10, R5 ;  /* 0x0000001004ac7819 */ /* 0x000fe40000001205 */
[----:B------:R-:W-:Y:S02]  /*0620*/  CS2R R114, SRZ ;  /* 0x0000000000727805 */ /* 0x000fe4000001ff00 */
[----:B------:R-:W-:Y:S02]  /*0630*/  MOV R0, R18 ;  /* 0x0000001200007202 */ /* 0x000fe40000000f00 */
[----:B------:R-:W-:-:S02]  /*0640*/  CS2R R108, SRZ ;  /* 0x00000000006c7805 */ /* 0x000fc4000001ff00 */
[----:B------:R-:W-:Y:S02]  /*0650*/  SHF.R.U64 R3, R18, 0x10, R19 ;  /* 0x0000001012037819 */ /* 0x000fe40000001213 */
[----:B------:R-:W-:Y:S02]  /*0660*/  CS2R R110, SRZ ;  /* 0x00000000006e7805 */ /* 0x000fe4000001ff00 */
[----:B------:R-:W-:Y:S02]  /*0670*/  MOV R2, R20 ;  /* 0x0000001400027202 */ /* 0x000fe40000000f00 */
[----:B------:R-:W-:Y:S02]  /*0680*/  CS2R R104, SRZ ;  /* 0x0000000000687805 */ /* 0x000fe4000001ff00 */
[----:B------:R-:W-:Y:S02]  /*0690*/  SHF.R.U64 R4, R20, 0x10, R21 ;  /* 0x0000001014047819 */ /* 0x000fe40000001215 */
[----:B------:R-:W-:-:S02]  /*06a0*/  CS2R R106, SRZ ;  /* 0x00000000006a7805 */ /* 0x000fc4000001ff00 */
[----:B------:R-:W-:Y:S02]  /*06b0*/  MOV R157, R14 ;  /* 0x0000000e009d7202 */ /* 0x000fe40000000f00 */
        /* <DEDUP_REMOVED lines=11> */
[----:B------:R-:W-:-:S02]  /*0770*/  PLOP3.LUT P1, PT, PT, PT, UP0, 0x80, 0x8 ;  /* 0x000000000008781c */ /* 0x000fc40003f2f008 */
[----:B------:R-:W-:Y:S02]  /*0780*/  CS2R R94, SRZ ;  /* 0x00000000005e7805 */ /* 0x000fe4000001ff00 */
[----:B------:R-:W-:Y:S02]  /*0790*/  MOV R31, R17 ;  /* 0x00000011001f7202 */ /* 0x000fe40000000f00 */
[----:B------:R-:W-:Y:S02]  /*07a0*/  CS2R R88, SRZ ;  /* 0x0000000000587805 */ /* 0x000fe4000001ff00 */
[----:B------:R-:W-:Y:S02]  /*07b0*/  SHF.R.U32.HI R30, RZ, 0x10, R17 ;  /* 0x00000010ff1e7819 */ /* 0x000fe40000011611 */
[----:B------:R-:W-:Y:S02]  /*07c0*/  CS2R R90, SRZ ;  /* 0x00000000005a7805 */ /* 0x000fe4000001ff00 */
[----:B------:R-:W-:-:S02]  /*07d0*/  MOV R27, R19 ;  /* 0x00000013001b7202 */ /* 0x000fc40000000f00 */
[----:B------:R-:W-:Y:S02]  /*07e0*/  CS2R R84, SRZ ;  /* 0x0000000000547805 */ /* 0x000fe4000001ff00 */
[----:B------:R-:W-:Y:S02]  /*07f0*/  SHF.R.U32.HI R26, RZ, 0x10, R19 ;  /* 0x00000010ff1a7819 */ /* 0x000fe40000011613 */
        /* <DEDUP_REMOVED lines=49> */
[----:B------:R-:W-:Y:S01]  /*0b10*/  PRMT R29, R0, 0x7610, R29 ;  /* 0x00007610001d7816 */ /* 0x000fe2000000001d */
[----:B------:R-:W-:Y:S01]  /*0b20*/  UPLOP3.LUT UP1, UPT, UPT, UPT, UPT, 0x40, 0x4 ;  /* 0x000000000004789c */ /* 0x000fe20003f2e870 */
[----:B------:R-:W-:Y:S01]  /*0b30*/  PRMT R28, R3, 0x7610, R28 ;  /* 0x00007610031c7816 */ /* 0x000fe2000000001c */
[----:B------:R-:W0:Y:S01]  /*0b40*/  LDCU UR11, c[0x0][0x400] ;  /* 0x00008000ff0b77ac */ /* 0x000e220008000800 */
[----:B------:R-:W-:-:S02]  /*0b50*/  PRMT R25, R2, 0x7610, R25 ;  /* 0x0000761002197816 */ /* 0x000fc40000000019 */
[----:B------:R-:W-:Y:S01]  /*0b60*/  PRMT R24, R4, 0x7610, R24 ;  /* 0x0000761004187816 */ /* 0x000fe20000000018 */
[----:B------:R-:W1:Y:S01]  /*0b70*/  LDCU.64 UR6, c[0x0][0x470] ;  /* 0x00008e00ff0677ac */ /* 0x000e620008000a00 */
[----:B------:R-:W-:Y:S01]  /*0b80*/  P2R R144, PR, RZ, 0x2 ;  /* 0x00000002ff907803 */ /* 0x000fe20000000000 */
[----:B------:R-:W2:Y:S01]  /*0b90*/  LDCU.64 UR14, c[0x0][0x438] ;  /* 0x00008700ff0e77ac */ /* 0x000ea20008000a00 */
[----:B------:R-:W3:Y:S05]  /*0ba0*/  LDCU.64 UR8, c[0x0][0x478] ;  /* 0x00008f00ff0877ac */ /* 0x000eea0008000a00 */
.L_x_1747:
[----:B0123--:R-:W4:Y:S01]  /*0bb0*/  LDC.64 R140, c[0x0][0x3c0] ;  /* 0x0000f000ff8c7b82 */ /* 0x00ff220000000a00 */
[----:B------:R-:W-:-:S07]  /*0bc0*/  ISETP.NE.AND P5, PT, R144, RZ, PT ;  /* 0x000000ff9000720c */ /* 0x000fce0003fa5270 */
        /* <DEDUP_REMOVED lines=14> */
[----:B----4-:R-:W-:-:S05]  /*0cb0*/  IMAD.WIDE R140, R174, 0x4, R140 ;  /* 0x00000004ae8c7825 */ /* 0x010fca00078e028c */
[----:B------:R0:W5:Y:S01]  /*0cc0*/  LDG.E R11, desc[UR12][R140.64] ;  /* 0x0000000c8c0b7981 */ /* 0x000162000c1e1900 */
[----:B------:R-:W-:Y:S02]  /*0cd0*/  MOV R152, RZ ;  /* 0x000000ff00987202 */ /* 0x000fe40000000f00 */
[----:B------:R-:W-:Y:S02]  /*0ce0*/  MOV R151, R13 ;  /* 0x0000000d00977202 */ /* 0x000fe40000000f00 */
[----:B--2---:R-:W-:Y:S01]  /*0cf0*/  FSEL R150, R142, RZ, !P5 ;  /* 0x000000ff8e967208 */ /* 0x004fe20006800000 */
[----:B0-----:R-:W-:Y:S06]  /*0d00*/  @!P0 BRA `(.L_x_1682) ;  /* 0x00000004003c8947 */ /* 0x001fec0003800000 */
        /* <DEDUP_REMOVED lines=8> */
[----:B------:R-:W4:Y:S01]  /*0d90*/  LDG.E.128 R140, desc[UR12][R140.64] ;  /* 0x0000000c8c8c7981 */ /* 0x000f22000c1e1d00 */
        /* <DEDUP_REMOVED lines=8> */
[----:B------:R0:W5:Y:S02]  /*0e20*/  @P0 LDG.E.128 R116, desc[UR12][R148.64] ;  /* 0x0000000c94740981 */ /* 0x000164000c1e1d00 */
[----:B0-----:R-:W-:Y:S02]  /*0e30*/  SHF.L.U32 R148, R167, 0x10, RZ ;  /* 0x00000010a7947819 */ /* 0x001fe400000006ff */
[----:B---3--:R-:W-:-:S04]  /*0e40*/  MOV R12, R144 ;  /* 0x00000090000c7202 */ /* 0x008fc80000000f00 */
[----:B------:R-:W-:Y:S02]  /*0e50*/  SHF.L.U32 R151, R12, 0x10, RZ ;  /* 0x000000100c977819 */ /* 0x000fe400000006ff */
[----:B--2---:R-:W-:Y:S02]  /*0e60*/  MOV R3, R146 ;  /* 0x0000009200037202 */ /* 0x004fe40000000f00 */
[--C-:B------:R-:W-:Y:S02]  /*0e70*/  SHF.R.U64 R186, R146, 0x10, R147.reuse ;  /* 0x0000001092ba7819 */ /* 0x100fe40000001293 */
[----:B------:R-:W-:Y:S02]  /*0e80*/  MOV R152, R147 ;  /* 0x0000009300987202 */ /* 0x000fe40000000f00 */
[----:B------:R-:W-:Y:S02]  /*0e90*/  SHF.R.U32.HI R153, RZ, 0x10, R147 ;  /* 0x00000010ff997819 */ /* 0x000fe40000011693 */
[----:B------:R-:W-:-:S02]  /*0ea0*/  SHF.L.U32 R12, R173, 0x10, RZ ;  /* 0x00000010ad0c7819 */ /* 0x000fc400000006ff */
[----:B------:R-:W-:Y:S01]  /*0eb0*/  SHF.L.U32 R147, R3, 0x10, RZ ;  /* 0x0000001003937819 */ /* 0x000fe200000006ff */
[----:B------:R-:W-:Y:S01]  /*0ec0*/  FMUL.FTZ R3, R10, R151 ;  /* 0x000000970a037220 */ /* 0x000fe20000410000 */
[----:B------:R-:W-:-:S03]  /*0ed0*/  SHF.R.U64 R146, R144, 0x10, R145 ;  /* 0x0000001090927819 */ /* 0x000fc60000001291 */
[----:B------:R-:W-:Y:S01]  /*0ee0*/  FFMA.FTZ R12, R12, R147, R3 ;  /* 0x000000930c0c7223 */ /* 0x000fe20000010003 */
[----:B------:R-:W-:Y:S02]  /*0ef0*/  SHF.L.U32 R3, R168, 0x10, RZ ;  /* 0x00000010a8037819 */ /* 0x000fe400000006ff */
[----:B------:R-:W-:Y:S02]  /*0f00*/  SHF.L.U32 R146, R146, 0x10, RZ ;  /* 0x0000001092927819 */ /* 0x000fe400000006ff */
[----:B------:R-:W-:Y:S02]  /*0f10*/  SHF.L.U32 R10, R172, 0x10, RZ ;  /* 0x00000010ac0a7819 */ /* 0x000fe400000006ff */
[----:B------:R-:W-:Y:S01]  /*0f20*/  SHF.L.U32 R144, R186, 0x10, RZ ;  /* 0x00000010ba907819 */ /* 0x000fe200000006ff */
[----:B------:R-:W-:Y:S01]  /*0f30*/  FMUL.FTZ R3, R3, R146 ;  /* 0x0000009203037220 */ /* 0x000fe20000410000 */
[----:B------:R-:W-:Y:S01]  /*0f40*/  MOV R149, R145 ;  /* 0x0000009100957202 */ /* 0x000fe20000000f00 */
[----:B----4-:R-:W-:Y:S01]  /*0f50*/  FADD.FTZ R140, -R150, R140 ;  /* 0x0000008c968c7221 */ /* 0x010fe20000010100 */
[----:B------:R-:W-:Y:S01]  /*0f60*/  SHF.R.U32.HI R155, RZ, 0x10, R145 ;  /* 0x00000010ff9b7819 */ /* 0x000fe20000011691 */
[----:B------:R-:W-:Y:S01]  /*0f70*/  FFMA.FTZ R10, R10, R144, R3 ;  /* 0x000000900a0a7223 */ /* 0x000fe20000010003 */
[----:B------:R-:W-:Y:S01]  /*0f80*/  SHF.L.U32 R149, R149, 0x10, RZ ;  /* 0x0000001095957819 */ /* 0x000fe200000006ff */
[C---:B------:R-:W-:Y:S01]  /*0f90*/  FADD.FTZ R194, -R150.reuse, R141 ;  /* 0x0000008d96c27221 */ /* 0x040fe20000010100 */
[----:B-----5:R-:W-:Y:S01]  /*0fa0*/  FMUL.FTZ R3, R11, R140 ;  /* 0x0000008c0b037220 */ /* 0x020fe20000410000 */
[----:B------:R-:W-:Y:S01]  /*0fb0*/  SHF.L.U32 R155, R155, 0x10, RZ ;  /* 0x000000109b9b7819 */ /* 0x000fe200000006ff */
[----:B------:R-:W-:Y:S01]  /*0fc0*/  FADD.FTZ R196, -R150, R143 ;  /* 0x0000008f96c47221 */ /* 0x000fe20000010100 */
[----:B------:R-:W-:Y:S01]  /*0fd0*/  SHF.L.U32 R145, R152, 0x10, RZ ;  /* 0x0000001098917819 */ /* 0x000fe200000006ff */
[----:B------:R-:W-:Y:S01]  /*0fe0*/  FADD.FTZ R142, -R150, R142 ;  /* 0x0000008e968e7221 */ /* 0x000fe20000010100 */
[----:B------:R-:W-:Y:S01]  /*0ff0*/  SHF.L.U32 R152, R153, 0x10, RZ ;  /* 0x0000001099987819 */ /* 0x000fe200000006ff */
[----:B------:R-:W-:Y:S01]  /*1000*/  FMUL.FTZ R153, R148, R149 ;  /* 0x0000009594997220 */ /* 0x000fe20000410000 */
[----:B------:R-:W-:Y:S01]  /*1010*/  FMUL.FTZ R194, R11, R194 ;  /* 0x000000c20bc27220 */ /* 0x000fe20000410000 */
[----:B------:R-:W-:Y:S01]  /*1020*/  FADD.FTZ R141, RZ, R12 ;  /* 0x0000000cff8d7221 */ /* 0x000fe20000010000 */
[----:B------:R-:W-:Y:S01]  /*1030*/  FFMA.FTZ R143, R3, R12, RZ ;  /* 0x0000000c038f7223 */ /* 0x000fe200000100ff */
[----:B------:R-:W-:Y:S01]  /*1040*/  FMUL.FTZ R154, R154, R155 ;  /* 0x0000009b9a9a7220 */ /* 0x000fe20000410000 */
[----:B------:R-:W-:Y:S01]  /*1050*/  FFMA.FTZ R192, R192, R145, R153 ;  /* 0x00000091c0c07223 */ /* 0x000fe20000010099 */
        /* <DEDUP_REMOVED lines=26> */
.L_x_1682:
[----:B-1-3--:R-:W-:Y:S05]  /*1200*/  BSYNC.RECONVERGENT B0 ;  /* 0x0000000000007941 */ /* 0x00afea0003800200 */
.L_x_1681:
        /* <DEDUP_REMOVED lines=10> */
[----:B------:R-:W2:Y:S01]  /*12b0*/  LDG.E.128 R140, desc[UR12][R140.64] ;  /* 0x0000000c8c8c7981 */ /* 0x000ea2000c1e1d00 */
        /* <DEDUP_REMOVED lines=10> */
[----:B------:R-:W-:Y:S02]  /*1360*/  IADD3 R151, PT, PT, R151, 0x100, RZ ;  /* 0x0000010097977810 */ /* 0x000fe40007ffe0ff */
[----:B---3--:R-:W-:-:S04]  /*1370*/  MOV R153, R144 ;  /* 0x0000009000997202 */ /* 0x008fc80000000f00 */
[----:B------:R-:W-:Y:S02]  /*1380*/  SHF.L.U32 R153, R153, 0x10, RZ ;  /* 0x0000001099997819 */ /* 0x000fe400000006ff */
[----:B----4-:R-:W-:Y:S02]  /*1390*/  MOV R148, R146 ;  /* 0x0000009200947202 */ /* 0x010fe40000000f00 */
[--C-:B------:R-:W-:Y:S02]  /*13a0*/  SHF.R.U64 R199, R146, 0x10, R147.reuse ;  /* 0x0000001092c77819 */ /* 0x100fe40000001293 */
[----:B------:R-:W-:Y:S02]  /*13b0*/  MOV R155, R147 ;  /* 0x00000093009b7202 */ /* 0x000fe40000000f00 */
[----:B------:R-:W-:Y:S02]  /*13c0*/  SHF.R.U32.HI R187, RZ, 0x10, R147 ;  /* 0x00000010ffbb7819 */ /* 0x000fe40000011693 */
[----:B------:R-:W-:Y:S01]  /*13d0*/  SHF.R.U32.HI R211, RZ, 0x10, R145 ;  /* 0x00000010ffd37819 */ /* 0x000fe20000011691 */
[----:B------:R-:W-:Y:S01]  /*13e0*/  FMUL.FTZ R149, R149, R153 ;  /* 0x0000009995957220 */ /* 0x000fe20000410000 */
[----:B------:R-:W-:-:S02]  /*13f0*/  SHF.L.U32 R146, R165, 0x10, RZ ;  /* 0x00000010a5927819 */ /* 0x000fc400000006ff */
[----:B------:R-:W-:Y:S02]  /*1400*/  SHF.L.U32 R147, R148, 0x10, RZ ;  /* 0x0000001094937819 */ /* 0x000fe400000006ff */
[----:B------:R-:W-:Y:S02]  /*1410*/  MOV R186, R145 ;  /* 0x0000009100ba7202 */ /* 0x000fe40000000f00 */
[----:B------:R-:W-:Y:S01]  /*1420*/  SHF.L.U32 R211, R211, 0x10, RZ ;  /* 0x00000010d3d37819 */ /* 0x000fe200000006ff */
[----:B------:R-:W-:Y:S01]  /*1430*/  FFMA.FTZ R9, R146, R147, R149 ;  /* 0x0000009392097223 */ /* 0x000fe20000010095 */
[----:B------:R-:W-:Y:S02]  /*1440*/  SHF.R.U64 R144, R144, 0x10, R145 ;  /* 0x0000001090907819 */ /* 0x000fe40000001291 */
[----:B------:R-:W-:Y:S01]  /*1450*/  SHF.L.U32 R149, R186, 0x10, RZ ;  /* 0x00000010ba957819 */ /* 0x000fe200000006ff */
[----:B------:R-:W-:Y:S01]  /*1460*/  FMUL.FTZ R198, R198, R211 ;  /* 0x000000d3c6c67220 */ /* 0x000fe20000410000 */
[----:B------:R-:W-:Y:S01]  /*1470*/  SHF.L.U32 R186, R187, 0x10, RZ ;  /* 0x00000010bbba7819 */ /* 0x000fe200000006ff */
[----:B--2---:R-:W-:Y:S01]  /*1480*/  FADD.FTZ R140, -R150, R140 ;  /* 0x0000008c968c7221 */ /* 0x004fe20000010100 */
[----:B------:R-:W-:-:S02]  /*1490*/  SHF.L.U32 R145, R160, 0x10, RZ ;  /* 0x00000010a0917819 */ /* 0x000fc400000006ff */
[----:B------:R-:W-:Y:S01]  /*14a0*/  SHF.L.U32 R146, R144, 0x10, RZ ;  /* 0x0000001090927819 */ /* 0x000fe200000006ff */
[----:B------:R-:W-:Y:S01]  /*14b0*/  FFMA.FTZ R189, R189, R186, R198 ;  /* 0x000000babdbd7223 */ /* 0x000fe200000100c6 */
[----:B------:R-:W-:Y:S01]  /*14c0*/  SHF.L.U32 R148, R159, 0x10, RZ ;  /* 0x000000109f947819 */ /* 0x000fe200000006ff */
[C---:B------:R-:W-:Y:S01]  /*14d0*/  FADD.FTZ R198, -R150.reuse, R141 ;  /* 0x0000008d96c67221 */ /* 0x040fe20000010100 */
[----:B------:R-:W-:Y:S01]  /*14e0*/  SHF.L.U32 R144, R199, 0x10, RZ ;  /* 0x00000010c7907819 */ /* 0x000fe200000006ff */
[----:B------:R-:W-:Y:S01]  /*14f0*/  FMUL.FTZ R145, R145, R146 ;  /* 0x0000009291917220 */ /* 0x000fe20000410000 */
[----:B-----5:R-:W-:Y:S01]  /*1500*/  FMUL.FTZ R199, R11, R140 ;  /* 0x0000008c0bc77220 */ /* 0x020fe20000410000 */
[----:B------:R-:W-:Y:S01]  /*1510*/  SHF.L.U32 R155, R155, 0x10, RZ ;  /* 0x000000109b9b7819 */ /* 0x000fe200000006ff */
[----:B------:R-:W-:Y:S01]  /*1520*/  FADD.FTZ R200, -R150, R143 ;  /* 0x0000008f96c87221 */ /* 0x000fe20000010100 */
[----:B------:R-:W-:Y:S01]  /*1530*/  FMUL.FTZ R187, R148, R149 ;  /* 0x0000009594bb7220 */ /* 0x000fe20000410000 */
[----:B------:R-:W-:Y:S01]  /*1540*/  FFMA.FTZ R8, R8, R144, R145 ;  /* 0x0000009008087223 */ /* 0x000fe20000010091 */
        /* <DEDUP_REMOVED lines=8> */
[----:B------:R-:W-:-:S02]  /*15d0*/  FMUL.FTZ R200, R11, R200 ;  /* 0x000000c80bc87220 */ /* 0x000fc40000410000 */
        /* <DEDUP_REMOVED lines=20> */
.L_x_1684:
[----:B------:R-:W-:Y:S05]  /*1720*/  BSYNC.RECONVERGENT B0 ;  /* 0x0000000000007941 */ /* 0x000fea0003800200 */
.L_x_1683:
        /* <DEDUP_REMOVED lines=27> */
[----:B------:R-:W-:Y:S01]  /*18e0*/  SHF.R.U32.HI R187, RZ, 0x10, R147 ;  /* 0x00000010ffbb7819 */ /* 0x000fe20000011693 */
[----:B------:R-:W-:Y:S01]  /*18f0*/  FMUL.FTZ R149, R149, R153 ;  /* 0x0000009995957220 */ /* 0x000fe20000410000 */
[----:B------:R-:W-:-:S02]  /*1900*/  SHF.L.U32 R146, R157, 0x10, RZ ;  /* 0x000000109d927819 */ /* 0x000fc400000006ff */
[----:B------:R-:W-:Y:S02]  /*1910*/  SHF.L.U32 R147, R148, 0x10, RZ ;  /* 0x0000001094937819 */ /* 0x000fe400000006ff */
[----:B------:R-:W-:Y:S02]  /*1920*/  MOV R185, R145 ;  /* 0x0000009100b97202 */ /* 0x000fe40000000f00 */
[----:B------:R-:W-:Y:S01]  /*1930*/  SHF.R.U32.HI R214, RZ, 0x10, R145 ;  /* 0x00000010ffd67819 */ /* 0x000fe20000011691 */
[----:B------:R-:W-:Y:S01]  /*1940*/  FFMA.FTZ R7, R146, R147, R149 ;  /* 0x0000009392077223 */ /* 0x000fe20000010095 */
[----:B------:R-:W-:Y:S02]  /*1950*/  SHF.L.U32 R148, R31, 0x10, RZ ;  /* 0x000000101f947819 */ /* 0x000fe400000006ff */
[----:B------:R-:W-:Y:S02]  /*1960*/  SHF.L.U32 R149, R185, 0x10, RZ ;  /* 0x00000010b9957819 */ /* 0x000fe400000006ff */
[----:B------:R-:W-:-:S02]  /*1970*/  SHF.L.U32 R214, R214, 0x10, RZ ;  /* 0x00000010d6d67819 */ /* 0x000fc400000006ff */
[----:B------:R-:W-:Y:S01]  /*1980*/  SHF.R.U64 R144, R144, 0x10, R145 ;  /* 0x0000001090907819 */ /* 0x000fe20000001291 */
[----:B------:R-:W-:Y:S01]  /*1990*/  FMUL.FTZ R185, R148, R149 ;  /* 0x0000009594b97220 */ /* 0x000fe20000410000 */
[----:B------:R-:W-:Y:S01]  /*19a0*/  SHF.L.U32 R155, R155, 0x10, RZ ;  /* 0x000000109b9b7819 */ /* 0x000fe200000006ff */
[----:B------:R-:W-:Y:S01]  /*19b0*/  FMUL.FTZ R197, R197, R214 ;  /* 0x000000d6c5c57220 */ /* 0x000fe20000410000 */
[----:B------:R-:W-:Y:S01]  /*19c0*/  SHF.L.U32 R187, R187, 0x10, RZ ;  /* 0x00000010bbbb7819 */ /* 0x000fe200000006ff */
[----:B--2---:R-:W-:Y:S01]  /*19d0*/  FADD.FTZ R140, -R150, R140 ;  /* 0x0000008c968c7221 */ /* 0x004fe20000010100 */
[----:B------:R-:W-:Y:S02]  /*19e0*/  SHF.L.U32 R145, R32, 0x10, RZ ;  /* 0x0000001020917819 */ /* 0x000fe400000006ff */
[----:B------:R-:W-:Y:S01]  /*19f0*/  SHF.L.U32 R146, R144, 0x10, RZ ;  /* 0x0000001090927819 */ /* 0x000fe200000006ff */
[----:B------:R-:W-:Y:S01]  /*1a00*/  FFMA.FTZ R188, R188, R155, R185 ;  /* 0x0000009bbcbc7223 */ /* 0x000fe200000100b9 */
[----:B------:R-:W-:Y:S01]  /*1a10*/  SHF.L.U32 R144, R202, 0x10, RZ ;  /* 0x00000010ca907819 */ /* 0x000fe200000006ff */
[----:B------:R-:W-:Y:S01]  /*1a20*/  FFMA.FTZ R185, R186, R187, R197 ;  /* 0x000000bbbab97223 */ /* 0x000fe200000100c5 */
[C---:B------:R-:W-:Y:S01]  /*1a30*/  FADD.FTZ R202, -R150.reuse, R141 ;  /* 0x0000008d96ca7221 */ /* 0x040fe20000010100 */
[----:B------:R-:W-:Y:S01]  /*1a40*/  FMUL.FTZ R145, R145, R146 ;  /* 0x0000009291917220 */ /* 0x000fe20000410000 */
[C---:B-----5:R-:W-:Y:S01]  /*1a50*/  FMUL.FTZ R197, R11.reuse, R140 ;  /* 0x0000008c0bc57220 */ /* 0x060fe20000410000 */
[C---:B------:R-:W-:Y:S01]  /*1a60*/  FADD.FTZ R204, -R150.reuse, R143 ;  /* 0x0000008f96cc7221 */ /* 0x040fe20000010100 */
[----:B------:R-:W-:Y:S01]  /*1a70*/  FADD.FTZ R142, -R150, R142 ;  /* 0x0000008e968e7221 */ /* 0x000fe20000010100 */
[----:B------:R-:W-:Y:S01]  /*1a80*/  FFMA.FTZ R6, R6, R144, R145 ;  /* 0x0000009006067223 */ /* 0x000fe20000010091 */
[----:B------:R-:W-:Y:S01]  /*1a90*/  FMUL.FTZ R202, R11, R202 ;  /* 0x000000ca0bca7220 */ /* 0x000fe20000410000 */
[----:B------:R-:W-:Y:S01]  /*1aa0*/  FADD.FTZ R141, R154, R7 ;  /* 0x000000079a8d7221 */ /* 0x000fe20000010000 */
[----:B------:R-:W-:Y:S01]  /*1ab0*/  FFMA.FTZ R143, R197, R7, R152 ;  /* 0x00000007c58f7223 */ /* 0x000fe20000010098 */
[----:B------:R-:W-:-:S02]  /*1ac0*/  FMUL.FTZ R205, R11, R142 ;  /* 0x0000008e0bcd7220 */ /* 0x000fc40000410000 */
[----:B------:R-:W-:Y:S01]  /*1ad0*/  FADD.FTZ R141, R141, R6 ;  /* 0x000000068d8d7221 */ /* 0x000fe20000010000 */
[----:B------:R-:W-:Y:S01]  /*1ae0*/  FFMA.FTZ R140, R202, R6, R143 ;  /* 0x00000006ca8c7223 */ /* 0x000fe2000001008f */
[----:B------:R-:W-:Y:S02]  /*1af0*/  FMUL.FTZ R204, R11, R204 ;  /* 0x000000cc0bcc7220 */ /* 0x000fe40000410000 */
        /* <DEDUP_REMOVED lines=20> */
.L_x_1686:
[----:B------:R-:W-:Y:S05]  /*1c40*/  BSYNC.RECONVERGENT B0 ;  /* 0x0000000000007941 */ /* 0x000fea0003800200 */
.L_x_1685:
        /* <DEDUP_REMOVED lines=81> */
.L_x_1688:
[----:B------:R-:W-:Y:S05]  /*2160*/  BSYNC.RECONVERGENT B0 ;  /* 0x0000000000007941 */ /* 0x000fea0003800200 */
.L_x_1687:
        /* <DEDUP_REMOVED lines=14> */
[----:B------:R-:W-:Y:S01]  /*2250*/  SHF.L.U32 R181, R18, 0x10, RZ ;  /* 0x0000001012b57819 */ /* 0x000fe200000006ff */
[----:B0-----:R-:W-:Y:S01]  /*2260*/  @P0 IMAD.WIDE.U32 R144, R151, 0x10, R144 ;  /* 0x0000001097900825 */ /* 0x001fe200078e0090 */
[----:B------:R-:W-:-:S04]  /*2270*/  SHF.L.U32 R151, R17, 0x10, RZ ;  /* 0x0000001011977819 */ /* 0x000fc800000006ff */
[----:B------:R0:W5:Y:S01]  /*2280*/  @P0 LDG.E.128 R132, desc[UR12][R144.64] ;  /* 0x0000000c90840981 */ /* 0x000162000c1e1d00 */
[----:B------:R-:W-:Y:S02]  /*2290*/  SHF.L.U32 R182, R19, 0x10, RZ ;  /* 0x0000001013b67819 */ /* 0x000fe400000006ff */
[----:B0-----:R-:W-:Y:S02]  /*22a0*/  SHF.L.U32 R145, R16, 0x10, RZ ;  /* 0x0000001010917819 */ /* 0x001fe400000006ff */
        /* <DEDUP_REMOVED lines=9> */
[----:B------:R-:W-:-:S03]  /*2340*/  SHF.R.U32.HI R214, RZ, 0x10, R147 ;  /* 0x00000010ffd67819 */ /* 0x000fc60000011693 */
[----:B------:R-:W-:Y:S01]  /*2350*/  FFMA.FTZ R2, R2, R149, R151 ;  /* 0x0000009502027223 */ /* 0x000fe20000010097 */
[----:B------:R-:W-:Y:S02]  /*2360*/  SHF.L.U32 R151, R14, 0x10, RZ ;  /* 0x000000100e977819 */ /* 0x000fe400000006ff */
[----:B------:R-:W-:Y:S02]  /*2370*/  SHF.L.U32 R214, R214, 0x10, RZ ;  /* 0x00000010d6d67819 */ /* 0x000fe400000006ff */
[----:B------:R-:W-:Y:S02]  /*2380*/  SHF.R.U64 R146, R146, 0x10, R147 ;  /* 0x0000001092927819 */ /* 0x000fe40000001293 */
[----:B------:R-:W-:Y:S01]  /*2390*/  SHF.L.U32 R186, R186, 0x10, RZ ;  /* 0x00000010baba7819 */ /* 0x000fe200000006ff */
[----:B------:R-:W-:Y:S01]  /*23a0*/  FMUL.FTZ R210, R151, R214 ;  /* 0x000000d697d27220 */ /* 0x000fe20000410000 */
[----:B------:R-:W-:Y:S01]  /*23b0*/  MOV R148, R147 ;  /* 0x0000009300947202 */ /* 0x000fe20000000f00 */
[----:B--2---:R-:W-:Y:S01]  /*23c0*/  FADD.FTZ R140, -R150, R140 ;  /* 0x0000008c968c7221 */ /* 0x004fe20000010100 */
[----:B------:R-:W-:Y:S01]  /*23d0*/  SHF.L.U32 R146, R146, 0x10, RZ ;  /* 0x0000001092927819 */ /* 0x000fe200000006ff */
[----:B------:R-:W-:Y:S01]  /*23e0*/  FFMA.FTZ R181, R181, R186, R210 ;  /* 0x000000bab5b57223 */ /* 0x000fe200000100d2 */
[----:B------:R-:W-:Y:S01]  /*23f0*/  SHF.L.U32 R0, R20, 0x10, RZ ;  /* 0x0000001014007819 */ /* 0x000fe200000006ff */
[----:B------:R-:W-:Y:S01]  /*2400*/  FADD.FTZ R210, -R150, R141 ;  /* 0x0000008d96d27221 */ /* 0x000fe20000010100 */
[----:B------:R-:W-:Y:S01]  /*2410*/  SHF.L.U32 R147, R15, 0x10, RZ ;  /* 0x000000100f937819 */ /* 0x000fe200000006ff */
[----:B------:R-:W-:Y:S01]  /*2420*/  FMUL.FTZ R145, R145, R146 ;  /* 0x0000009291917220 */ /* 0x000fe20000410000 */
[----:B------:R-:W-:Y:S01]  /*2430*/  SHF.L.U32 R144, R187, 0x10, RZ ;  /* 0x00000010bb907819 */ /* 0x000fe200000006ff */
[----:B-----5:R-:W-:Y:S01]  /*2440*/  FMUL.FTZ R193, R11, R140 ;  /* 0x0000008c0bc17220 */ /* 0x020fe20000410000 */
[----:B------:R-:W-:Y:S01]  /*2450*/  SHF.L.U32 R148, R148, 0x10, RZ ;  /* 0x0000001094947819 */ /* 0x000fe200000006ff */
[----:B------:R-:W-:Y:S01]  /*2460*/  FADD.FTZ R212, -R150, R143 ;  /* 0x0000008f96d47221 */ /* 0x000fe20000010100 */
[----:B------:R-:W-:Y:S01]  /*2470*/  SHF.L.U32 R155, R155, 0x10, RZ ;  /* 0x000000109b9b7819 */ /* 0x000fe200000006ff */
[----:B------:R-:W-:Y:S01]  /*2480*/  FFMA.FTZ R0, R0, R144, R145 ;  /* 0x0000009000007223 */ /* 0x000fe20000010091 */
[----:B------:R-:W-:Y:S01]  /*2490*/  FADD.FTZ R142, -R150, R142 ;  /* 0x0000008e968e7221 */ /* 0x000fe20000010100 */
[----:B------:R-:W-:Y:S01]  /*24a0*/  FMUL.FTZ R147, R147, R148 ;  /* 0x0000009493937220 */ /* 0x000fe20000410000 */
        /* <DEDUP_REMOVED lines=28> */
.L_x_1690:
[----:B------:R-:W-:Y:S05]  /*2670*/  BSYNC.RECONVERGENT B0 ;  /* 0x0000000000007941 */ /* 0x000fea0003800200 */
.L_x_1689:
        /* <DEDUP_REMOVED lines=32> */
.L_x_1692:
[----:B------:R-:W-:Y:S05]  /*2880*/  BSYNC.RECONVERGENT B0 ;  /* 0x0000000000007941 */ /* 0x000fea0003800200 */
.L_x_1691:
        /* <DEDUP_REMOVED lines=38> */
[----:B------:R-:W-:Y:S01]  /*2af0*/  FADD.FTZ R140, R155, R140 ;  /* 0x0000008c9b8c7221 */ /* 0x000fe20000010000 */
[----:B------:R-:W-:Y:S02]  /*2b00*/  P2R R141, PR, RZ, 0x40 ;  /* 0x00000040ff8d7803 */ /* 0x000fe40000000000 */
[----:B------:R-:W-:Y:S01]  /*2b10*/  FMUL.FTZ R146, R154, UR11 ;  /* 0x0000000b9a927c20 */ /* 0x000fe20008410000 */
[----:B------:R-:W-:Y:S01]  /*2b20*/  P2R R144, PR, RZ, 0x20 ;  /* 0x00000020ff907803 */ /* 0x000fe20000000000 */
[----:B------:R-:W-:-:S03]  /*2b30*/  FMUL.FTZ R145, R140, UR11 ;  /* 0x0000000b8c917c20 */ /* 0x000fc60008410000 */
        /* <DEDUP_REMOVED lines=32> */
.L_x_1697:
        /* <DEDUP_REMOVED lines=23> */
.L_x_1696:
        /* <DEDUP_REMOVED lines=18> */
[----:B------:R-:W-:Y:S01]  /*2fd0*/  PRMT R151, R150, 0x7632, R151 ;  /* 0x0000763296977816 */ /* 0x000fe20000000097 */
[----:B------:R-:W-:Y:S06]  /*2fe0*/  BRA `(.L_x_1698) ;  /* 0x0000000400bc7947 */ /* 0x000fec0003800000 */
.L_x_1699:
        /* <DEDUP_REMOVED lines=21> */
.L_x_1695:
        /* <DEDUP_REMOVED lines=27> */
.L_x_1701:
        /* <DEDUP_REMOVED lines=23> */
.L_x_1700:
        /* <DEDUP_REMOVED lines=18> */
[----:B------:R-:W-:Y:S01]  /*3580*/  PRMT R151, R150, 0x7632, R151 ;  /* 0x0000763296977816 */ /* 0x000fe20000000097 */
[----:B------:R-:W-:Y:S06]  /*3590*/  BRA `(.L_x_1698) ;  /* 0x0000000000507947 */ /* 0x000fec0003800000 */
.L_x_1702:
        /* <DEDUP_REMOVED lines=19> */
[----:B------:R-:W-:-:S07]  /*36d0*/  PRMT R180, R147, 0x7610, R180 ;  /* 0x0000761093b47816 */ /* 0x000fce00000000b4 */
.L_x_1698:
[----:B------:R-:W-:Y:S01]  /*36e0*/  ISETP.NE.U32.AND P5, PT, RZ, UR4, PT ;  /* 0x00000004ff007c0c */ /* 0x000fe2000bfa5070 */
[----:B------:R-:W-:Y:S01]  /*36f0*/  UISETP.NE.U32.AND UP0, UPT, UR6, URZ, UPT ;  /* 0x000000ff0600728c */ /* 0x000fe2000bf05070 */
[----:B------:R-:W-:Y:S02]  /*3700*/  LOP3.LUT R142, R142, 0xffff, RZ, 0xc0, !PT ;  /* 0x0000ffff8e8e7812 */ /* 0x000fe400078ec0ff */
[----:B------:R-:W-:Y:S01]  /*3710*/  ISETP.NE.AND.EX P5, PT, RZ, UR5, PT, P5 ;  /* 0x00000005ff007c0c */ /* 0x000fe2000bfa5350 */
[----:B------:R-:W-:Y:S01]  /*3720*/  UISETP.NE.AND.EX UP0, UPT, UR7, URZ, UPT, UP0 ;  /* 0x000000ff0700728c */ /* 0x000fe2000bf05300 */
[----:B------:R-:W-:Y:S01]  /*3730*/  PRMT R151, R150, 0x5410, R151 ;  /* 0x0000541096977816 */ /* 0x000fe20000000097 */
[----:B------:R-:W-:-:S05]  /*3740*/  IMAD.WIDE.U32 R142, R142, 0x10000, RZ ;  /* 0x000100008e8e7825 */ /* 0x000fca00078e00ff */
[----:B------:R-:W-:Y:S02]  /*3750*/  LOP3.LUT R143, R151, R143, RZ, 0xfc, !PT ;  /* 0x0000008f978f7212 */ /* 0x000fe400078efcff */
[----:B------:R-:W-:-:S03]  /*3760*/  LOP3.LUT R142, R142, 0xffff, R147, 0xf8, !PT ;  /* 0x0000ffff8e8e7812 */ /* 0x000fc600078ef893 */
[----:B------:R-:W0:Y:S02]  /*3770*/  @P5 LDC.64 R140, c[0x0][0x478] ;  /* 0x00011e00ff8c5b82 */ /* 0x000e240000000a00 */
[----:B0-----:R-:W-:-:S06]  /*3780*/  @P5 IMAD.WIDE.U32 R148, R13, 0x10, R140 ;  /* 0x000000100d945825 */ /* 0x001fcc00078e008c */
[----:B------:R-:W0:Y:S01]  /*3790*/  LDC.64 R140, c[0x0][0x468] ;  /* 0x00011a00ff8c7b82 */ /* 0x000e220000000a00 */
[----:B------:R1:W-:Y:S01]  /*37a0*/  @P5 STG.E.128 desc[UR12][R148.64], R136 ;  /* 0x0000008894005986 */ /* 0x0003e2000c101d0c */
[----:B0-----:R-:W-:-:S05]  /*37b0*/  IMAD.WIDE.U32 R140, R13, 0x8, R140 ;  /* 0x000000080d8c7825 */ /* 0x001fca00078e008c */
[----:B------:R1:W-:Y:S01]  /*37c0*/  STG.E.64 desc[UR12][R140.64], R142 ;  /* 0x0000008e8c007986 */ /* 0x0003e2000c101b0c */
[----:B------:R-:W-:Y:S05]  /*37d0*/  BRA.U !UP0, `(.L_x_1703) ;  /* 0x0000000108207547 */ /* 0x000fea000b800000 */
[----:B-1----:R-:W0:Y:S01]  /*37e0*/  LDC.64 R140, c[0x0][0x470] ;  /* 0x00011c00ff8c7b82 */ /* 0x002e220000000a00 */
[----:B------:R-:W-:Y:S02]  /*37f0*/  LOP3.LUT R142, R178, 0xffff, RZ, 0xc0, !PT ;  /* 0x0000ffffb28e7812 */ /* 0x000fe400078ec0ff */
[----:B------:R-:W-:-:S03]  /*3800*/  PRMT R147, R179, 0x5410, R176 ;  /* 0x00005410b3937816 */ /* 0x000fc600000000b0 */
[----:B------:R-:W-:-:S05]  /*3810*/  IMAD.WIDE.U32 R142, R142, 0x10000, RZ ;  /* 0x000100008e8e7825 */ /* 0x000fca00078e00ff */
[----:B------:R-:W-:Y:S02]  /*3820*/  LOP3.LUT R143, R147, R143, RZ, 0xfc, !PT ;  /* 0x0000008f938f7212 */ /* 0x000fe400078efcff */
[----:B------:R-:W-:Y:S01]  /*3830*/  LOP3.LUT R142, R142, 0xffff, R180, 0xf8, !PT ;  /* 0x0000ffff8e8e7812 */ /* 0x000fe200078ef8b4 */
[----:B0-----:R-:W-:-:S05]  /*3840*/  IMAD.WIDE.U32 R140, R13, 0x8, R140 ;  /* 0x000000080d8c7825 */ /* 0x001fca00078e008c */
[----:B------:R0:W-:Y:S02]  /*3850*/  STG.E.64 desc[UR12][R140.64], R142 ;  /* 0x0000008e8c007986 */ /* 0x0001e4000c101b0c */
.L_x_1703:
[----:B------:R-:W-:-:S07]  /*3860*/  IADD3 R13, PT, PT, R13, 0x100, RZ ;  /* 0x000001000d0d7810 */ /* 0x000fce0007ffe0ff */
.L_x_1694:
[----:B------:R-:W-:Y:S05]  /*3870*/  BSYNC.RECONVERGENT B0 ;  /* 0x0000000000007941 */ /* 0x000fea0003800200 */
.L_x_1693:
[----:B------:R-:W-:Y:S04]  /*3880*/  BSSY.RECONVERGENT B0, `(.L_x_1704) ;  /* 0x00000cd000007945 */ /* 0x000fe80003800200 */
[----:B------:R-:W-:Y:S05]  /*3890*/  @!P1 BRA `(.L_x_1705) ;  /* 0x0000000c002c9947 */ /* 0x000fea0003800000 */
[----:B------:R-:W-:-:S04]  /*38a0*/  UISETP.NE.U32.AND UP0, UPT, UR14, URZ, UPT ;  /* 0x000000ff0e00728c */ /* 0x000fc8000bf05070 */
[----:B------:R-:W-:-:S09]  /*38b0*/  UISETP.NE.AND.EX UP0, UPT, UR15, URZ, UPT, UP0 ;  /* 0x000000ff0f00728c */ /* 0x000fd2000bf05300 */
[----:B------:R-:W-:Y:S05]  /*38c0*/  BRA.U !UP0, `(.L_x_1706) ;  /* 0x0000000508687547 */ /* 0x000fea000b800000 */
[----:B------:R-:W-:-:S04]  /*38d0*/  UISETP.NE.U32.AND UP0, UPT, UR8, URZ, UPT ;  /* 0x000000ff0800728c */ /* 0x000fc8000bf05070 */
[----:B------:R-:W-:-:S06]  /*38e0*/  UISETP.NE.AND.EX UP0, UPT, UR9, URZ, UPT, UP0 ;  /* 0x000000ff0900728c */ /* 0x000fcc000bf05300 */
[----:B------:R-:W-:-:S13]  /*38f0*/  PLOP3.LUT P5, PT, PT, PT, UP0, 0x80, 0x8 ;  /* 0x000000000008781c */ /* 0x000fda0003faf008 */
[----:B------:R-:W-:Y:S05]  /*3900*/  @!P5 BRA `(.L_x_1707) ;  /* 0x0000000000a4d947 */ /* 0x000fea0003800000 */
        /* <DEDUP_REMOVED lines=24> */
.L_x_1708:
[-CC-:B-1----:R-:W-:Y:S01]  /*3a90*/  FFMA.FTZ R137, R198, R145.reuse, R146.reuse ;  /* 0x00000091c6897223 */ /* 0x182fe20000010092 */
[-CC-:B------:R-:W-:Y:S01]  /*3aa0*/  FFMA.FTZ R139, R203, R145.reuse, R146.reuse ;  /* 0x00000091cb8b7223 */ /* 0x180fe20000010092 */
[-CC-:B------:R-:W-:Y:S01]  /*3ab0*/  FFMA.FTZ R136, R199, R145.reuse, R146.reuse ;  /* 0x00000091c7887223 */ /* 0x180fe20000010092 */
[----:B0-----:R-:W-:Y:S01]  /*3ac0*/  FFMA.FTZ R140, R200, R145, R146 ;  /* 0x00000091c88c7223 */ /* 0x001fe20000010092 */
        /* <DEDUP_REMOVED lines=10> */
[----:B------:R-:W-:Y:S02]  /*3b70*/  PRMT R142, R147, 0x7632, R142 ;  /* 0x00007632938e7816 */ /* 0x000fe4000000008e */
[----:B------:R-:W-:Y:S01]  /*3b80*/  PRMT R151, R150, 0x7632, R151 ;  /* 0x0000763296977816 */ /* 0x000fe20000000097 */
[----:B------:R-:W-:Y:S06]  /*3b90*/  BRA `(.L_x_1709) ;  /* 0x0000000800187947 */ /* 0x000fec0003800000 */
.L_x_1707:
        /* <DEDUP_REMOVED lines=26> */
.L_x_1710:
        /* <DEDUP_REMOVED lines=19> */
.L_x_1706:
[----:B01----:R-:W0:Y:S02]  /*3e70*/  LDC.64 R140, c[0x0][0x478] ;  /* 0x00011e00ff8c7b82 */ /* 0x003e240000000a00 */
[----:B0-----:R-:W-:-:S04]  /*3e80*/  ISETP.NE.U32.AND P5, PT, R140, RZ, PT ;  /* 0x000000ff8c00720c */ /* 0x001fc80003fa5070 */
[----:B------:R-:W-:-:S13]  /*3e90*/  ISETP.NE.AND.EX P5, PT, R141, RZ, PT, P5 ;  /* 0x000000ff8d00720c */ /* 0x000fda0003fa5350 */
[----:B------:R-:W-:Y:S05]  /*3ea0*/  @!P5 BRA `(.L_x_1711) ;  /* 0x0000000000a4d947 */ /* 0x000fea0003800000 */
[----:B------:R-:W-:-:S04]  /*3eb0*/  UISETP.NE.U32.AND UP0, UPT, UR6, URZ, UPT ;  /* 0x000000ff0600728c */ /* 0x000fc8000bf05070 */
[----:B------:R-:W-:-:S09]  /*3ec0*/  UISETP.NE.AND.EX UP0, UPT, UR7, URZ, UPT, UP0 ;  /* 0x000000ff0700728c */ /* 0x000fd2000bf05300 */
        /* <DEDUP_REMOVED lines=22> */
.L_x_1712:
        /* <DEDUP_REMOVED lines=17> */
.L_x_1711:
        /* <DEDUP_REMOVED lines=26> */
.L_x_1713:
        /* <DEDUP_REMOVED lines=18> */
.L_x_1709:
[----:B------:R-:W0:Y:S01]  /*4400*/  @P5 LDC.64 R148, c[0x0][0x478] ;  /* 0x00011e00ff945b82 */ /* 0x000e220000000a00 */
[----:B------:R-:W-:Y:S02]  /*4410*/  LOP3.LUT R142, R142, 0xffff, RZ, 0xc0, !PT ;  /* 0x0000ffff8e8e7812 */ /* 0x000fe400078ec0ff */
[----:B------:R-:W-:-:S03]  /*4420*/  PRMT R151, R150, 0x5410, R151 ;  /* 0x0000541096977816 */ /* 0x000fc60000000097 */
[----:B------:R-:W-:Y:S02]  /*4430*/  IMAD.WIDE.U32 R142, R142, 0x10000, RZ ;  /* 0x000100008e8e7825 */ /* 0x000fe400078e00ff */
[----:B------:R-:W1:Y:S03]  /*4440*/  LDC.64 R140, c[0x0][0x468] ;  /* 0x00011a00ff8c7b82 */ /* 0x000e660000000a00 */
[----:B------:R-:W-:Y:S02]  /*4450*/  LOP3.LUT R143, R151, R143, RZ, 0xfc, !PT ;  /* 0x0000008f978f7212 */ /* 0x000fe400078efcff */
[----:B------:R-:W-:Y:S01]  /*4460*/  LOP3.LUT R142, R142, 0xffff, R147, 0xf8, !PT ;  /* 0x0000ffff8e8e7812 */ /* 0x000fe200078ef893 */
[----:B0-----:R-:W-:-:S05]  /*4470*/  @P5 IMAD.WIDE.U32 R148, R13, 0x10, R148 ;  /* 0x000000100d945825 */ /* 0x001fca00078e0094 */
[----:B------:R0:W-:Y:S01]  /*4480*/  @P5 STG.E.128 desc[UR12][R148.64], R136 ;  /* 0x0000008894005986 */ /* 0x0001e2000c101d0c */
[----:B-1----:R-:W-:-:S05]  /*4490*/  IMAD.WIDE.U32 R140, R13, 0x8, R140 ;  /* 0x000000080d8c7825 */ /* 0x002fca00078e008c */
        /* <DEDUP_REMOVED lines=10> */
.L_x_1714:
[----:B------:R-:W-:-:S07]  /*4540*/  IADD3 R13, PT, PT, R13, 0x100, RZ ;  /* 0x000001000d0d7810 */ /* 0x000fce0007ffe0ff */
.L_x_1705:
[----:B------:R-:W-:Y:S05]  /*4550*/  BSYNC.RECONVERGENT B0 ;  /* 0x0000000000007941 */ /* 0x000fea0003800200 */
.L_x_1704:
        /* <DEDUP_REMOVED lines=33> */
.L_x_1719:
        /* <DEDUP_REMOVED lines=17> */
.L_x_1718:
        /* <DEDUP_REMOVED lines=26> */
.L_x_1721:
        /* <DEDUP_REMOVED lines=19> */
.L_x_1717:
        /* <DEDUP_REMOVED lines=28> */
.L_x_1723:
        /* <DEDUP_REMOVED lines=17> */
.L_x_1722:
        /* <DEDUP_REMOVED lines=26> */
.L_x_1724:
        /* <DEDUP_REMOVED lines=18> */
.L_x_1720:
        /* <DEDUP_REMOVED lines=20> */
.L_x_1725:
[----:B------:R-:W-:-:S07]  /*5220*/  IADD3 R13, PT, PT, R13, 0x100, RZ ;  /* 0x000001000d0d7810 */ /* 0x000fce0007ffe0ff */
.L_x_1716:
[----:B------:R-:W-:Y:S05]  /*5230*/  BSYNC.RECONVERGENT B0 ;  /* 0x0000000000007941 */ /* 0x000fea0003800200 */
.L_x_1715:
        /* <DEDUP_REMOVED lines=33> */
.L_x_1730:
        /* <DEDUP_REMOVED lines=17> */
.L_x_1729:
        /* <DEDUP_REMOVED lines=26> */
.L_x_1732:
        /* <DEDUP_REMOVED lines=19> */
.L_x_1728:
        /* <DEDUP_REMOVED lines=28> */
.L_x_1734:
        /* <DEDUP_REMOVED lines=17> */
.L_x_1733:
        /* <DEDUP_REMOVED lines=26> */
.L_x_1735:
        /* <DEDUP_REMOVED lines=18> */
.L_x_1731:
        /* <DEDUP_REMOVED lines=20> */
.L_x_1736:
[----:B------:R-:W-:-:S07]  /*5f00*/  IADD3 R13, PT, PT, R13, 0x100, RZ ;  /* 0x000001000d0d7810 */ /* 0x000fce0007ffe0ff */
.L_x_1727:
[----:B------:R-:W-:Y:S05]  /*5f10*/  BSYNC.RECONVERGENT B0 ;  /* 0x0000000000007941 */ /* 0x000fea0003800200 */
.L_x_1726:
        /* <DEDUP_REMOVED lines=27> */
[----:B------:R-:W-:Y:S02]  /*60d0*/  PRMT R142, R11, 0x7632, R142 ;  /* 0x000076320b8e7816 */ /* 0x000fe4000000008e */
[----:B------:R-:W-:Y:S02]  /*60e0*/  PRMT R176, R148, 0x7610, R176 ;  /* 0x0000761094b07816 */ /* 0x000fe400000000b0 */
[----:B------:R-:W-:-:S02]  /*60f0*/  PRMT R179, R145, 0x7610, R179 ;  /* 0x0000761091b37816 */ /* 0x000fc400000000b3 */
[----:B------:R-:W-:Y:S02]  /*6100*/  PRMT R178, R142, 0x7610, R178 ;  /* 0x000076108eb27816 */ /* 0x000fe400000000b2 */
[----:B------:R-:W-:Y:S01]  /*6110*/  PRMT R180, R11, 0x7610, R180 ;  /* 0x000076100bb47816 */ /* 0x000fe200000000b4 */
[----:B------:R-:W-:Y:S06]  /*6120*/  BRA `(.L_x_1742) ;  /* 0x0000000800547947 */ /* 0x000fec0003800000 */
.L_x_1741:
        /* <DEDUP_REMOVED lines=17> */
.L_x_1740:
        /* <DEDUP_REMOVED lines=26> */
.L_x_1743:
        /* <DEDUP_REMOVED lines=18> */
.L_x_1739:
        /* <DEDUP_REMOVED lines=28> */
.L_x_1745:
        /* <DEDUP_REMOVED lines=17> */
.L_x_1744:
        /* <DEDUP_REMOVED lines=25> */
.L_x_1746:
        /* <DEDUP_REMOVED lines=18> */
.L_x_1742:
[----:B------:R-:W0:Y:S01]  /*6a80*/  @P5 LDC.64 R140, c[0x0][0x478] ;  /* 0x00011e00ff8c5b82 */ /* 0x000e220000000a00 */
[----:B------:R-:W-:Y:S02]  /*6a90*/  LOP3.LUT R142, R142, 0xffff, RZ, 0xc0, !PT ;  /* 0x0000ffff8e8e7812 */ /* 0x000fe400078ec0ff */
[----:B------:R-:W-:-:S03]  /*6aa0*/  PRMT R145, R145, 0x5410, R148 ;  /* 0x0000541091917816 */ /* 0x000fc60000000094 */
[----:B------:R-:W-:-:S05]  /*6ab0*/  IMAD.WIDE.U32 R142, R142, 0x10000, RZ ;  /* 0x000100008e8e7825 */ /* 0x000fca00078e00ff */
[----:B------:R-:W-:Y:S02]  /*6ac0*/  LOP3.LUT R143, R145, R143, RZ, 0xfc, !PT ;  /* 0x0000008f918f7212 */ /* 0x000fe400078efcff */
[----:B------:R-:W-:Y:S01]  /*6ad0*/  LOP3.LUT R142, R142, 0xffff, R11, 0xf8, !PT ;  /* 0x0000ffff8e8e7812 */ /* 0x000fe200078ef80b */
[C---:B0-----:R-:W-:Y:S02]  /*6ae0*/  @P5 IMAD.WIDE.U32 R146, R13.reuse, 0x10, R140 ;  /* 0x000000100d925825 */ /* 0x041fe400078e008c */
[----:B------:R-:W0:Y:S03]  /*6af0*/  LDC.64 R140, c[0x0][0x468] ;  /* 0x00011a00ff8c7b82 */ /* 0x000e260000000a00 */
[----:B------:R2:W-:Y:S01]  /*6b00*/  @P5 STG.E.128 desc[UR12][R146.64], R136 ;  /* 0x0000008892005986 */ /* 0x0005e2000c101d0c */
[----:B0-----:R-:W-:-:S05]  /*6b10*/  IMAD.WIDE.U32 R140, R13, 0x8, R140 ;  /* 0x000000080d8c7825 */ /* 0x001fca00078e008c */
[----:B------:R2:W-:Y:S01]  /*6b20*/  STG.E.64 desc[UR12][R140.64], R142 ;  /* 0x0000008e8c007986 */ /* 0x0005e2000c101b0c */
[----:B------:R-:W-:Y:S05]  /*6b30*/  BRA.U !UP0, `(.L_x_1738) ;  /* 0x0000000108207547 */ /* 0x000fea000b800000 */
[----:B--2---:R-:W0:Y:S01]  /*6b40*/  LDC.64 R142, c[0x0][0x470] ;  /* 0x00011c00ff8e7b82 */ /* 0x004e220000000a00 */
[----:B------:R-:W-:Y:S02]  /*6b50*/  LOP3.LUT R140, R178, 0xffff, RZ, 0xc0, !PT ;  /* 0x0000ffffb28c7812 */ /* 0x000fe400078ec0ff */
[----:B------:R-:W-:-:S03]  /*6b60*/  PRMT R11, R179, 0x5410, R176 ;  /* 0x00005410b30b7816 */ /* 0x000fc600000000b0 */
[----:B------:R-:W-:-:S05]  /*6b70*/  IMAD.WIDE.U32 R140, R140, 0x10000, RZ ;  /* 0x000100008c8c7825 */ /* 0x000fca00078e00ff */
[----:B------:R-:W-:Y:S02]  /*6b80*/  LOP3.LUT R141, R11, R141, RZ, 0xfc, !PT ;  /* 0x0000008d0b8d7212 */ /* 0x000fe400078efcff */
[----:B------:R-:W-:Y:S01]  /*6b90*/  LOP3.LUT R140, R140, 0xffff, R180, 0xf8, !PT ;  /* 0x0000ffff8c8c7812 */ /* 0x000fe200078ef8b4 */
[----:B0-----:R-:W-:-:S05]  /*6ba0*/  IMAD.WIDE.U32 R142, R13, 0x8, R142 ;  /* 0x000000080d8e7825 */ /* 0x001fca00078e008e */
[----:B------:R3:W-:Y:S02]  /*6bb0*/  STG.E.64 desc[UR12][R142.64], R140 ;  /* 0x0000008c8e007986 */ /* 0x0007e4000c101b0c */
.L_x_1738:
[----:B------:R-:W-:Y:S05]  /*6bc0*/  BSYNC.RECONVERGENT B0 ;  /* 0x0000000000007941 */ /* 0x000fea0003800200 */
.L_x_1737:
[----:B------:R-:W-:Y:S01]  /*6bd0*/  UPLOP3.LUT UP1, UPT, UPT, UPT, UP1, 0x40, 0x4 ;  /* 0x000000000004789c */ /* 0x000fe20003f2e810 */
[----:B------:R-:W-:Y:S10]  /*6be0*/  @!P6 BRA `(.L_x_1747) ;  /* 0xffffff9c00f0e947 */ /* 0x000ff4000383ffff */
.L_x_1680:
[----:B------:R-:W4:Y:S01]  /*6bf0*/  S2UR UR4, SR_CTAID.X ;  /* 0x00000000000479c3 */ /* 0x000f220000002500 */
[----:B------:R-:W-:Y:S01]  /*6c00*/  BSSY.RECONVERGENT B0, `(.L_x_1748) ;  /* 0x0000011000007945 */ /* 0x000fe20003800200 */
[----:B----4-:R-:W-:-:S05]  /*6c10*/  IMAD R0, R177, UR4, RZ ;  /* 0x00000004b1007c24 */ /* 0x010fca000f8e02ff */
[----:B------:R-:W-:Y:S01]  /*6c20*/  LEA.HI R211, R0, R211, RZ, 0x1e ;  /* 0x000000d300d37211 */ /* 0x000fe200078ff0ff */
[----:B------:R-:W-:Y:S06]  /*6c30*/  @!P0 BRA `(.L_x_1749) ;  /* 0x0000000000348947 */ /* 0x000fec0003800000 */
[----:B------:R-:W4:Y:S08]  /*6c40*/  LDC.64 R2, c[0x0][0x440] ;  /* 0x00011000ff027b82 */ /* 0x000f300000000a00 */
[----:B-----5:R-:W0:Y:S08]  /*6c50*/  LDC.64 R4, c[0x0][0x448] ;  /* 0x00011200ff047b82 */ /* 0x020e300000000a00 */
[----:B------:R-:W1:Y:S08]  /*6c60*/  LDC.64 R6, c[0x0][0x450] ;  /* 0x00011400ff067b82 */ /* 0x000e700000000a00 */
[----:B------:R-:W2:Y:S01]  /*6c70*/  LDC.64 R8, c[0x0][0x458] ;  /* 0x00011600ff087b82 */ /* 0x000ea20000000a00 */
[----:B----4-:R-:W-:-:S05]  /*6c80*/  IMAD.WIDE.U32 R2, R211, 0x10, R2 ;  /* 0x00000010d3027825 */ /* 0x010fca00078e0002 */
[----:B------:R4:W-:Y:S01]  /*6c90*/  STG.E.128 desc[UR12][R2.64], R92 ;  /* 0x0000005c02007986 */ /* 0x0009e2000c101d0c */
[----:B0-----:R-:W-:-:S05]  /*6ca0*/  IMAD.WIDE.U32 R4, R211, 0x10, R4 ;  /* 0x00000010d3047825 */ /* 0x001fca00078e0004 */
[----:B------:R4:W-:Y:S01]  /*6cb0*/  STG.E.128 desc[UR12][R4.64], R112 ;  /* 0x0000007004007986 */ /* 0x0009e2000c101d0c */
[----:B-1----:R-:W-:-:S05]  /*6cc0*/  IMAD.WIDE.U32 R6, R211, 0x10, R6 ;  /* 0x00000010d3067825 */ /* 0x002fca00078e0006 */
[----:B------:R4:W-:Y:S01]  /*6cd0*/  STG.E.128 desc[UR12][R6.64], R52 ;  /* 0x0000003406007986 */ /* 0x0009e2000c101d0c */
[C---:B--2---:R-:W-:Y:S01]  /*6ce0*/  IMAD.WIDE.U32 R8, R211.reuse, 0x10, R8 ;  /* 0x00000010d3087825 */ /* 0x044fe200078e0008 */
[----:B------:R-:W-:-:S04]  /*6cf0*/  IADD3 R211, PT, PT, R211, 0x100, RZ ;  /* 0x00000100d3d37810 */ /* 0x000fc80007ffe0ff */
[----:B------:R4:W-:Y:S03]  /*6d00*/  STG.E.128 desc[UR12][R8.64], R72 ;  /* 0x0000004808007986 */ /* 0x0009e6000c101d0c */
.L_x_1749:
[----:B------:R-:W-:Y:S05]  /*6d10*/  BSYNC.RECONVERGENT B0 ;  /* 0x0000000000007941 */ /* 0x000fea0003800200 */
.L_x_1748:
[----:B------:R-:W-:Y:S04]  /*6d20*/  BSSY.RECONVERGENT B0, `(.L_x_1750) ;  /* 0x000000f000007945 */ /* 0x000fe80003800200 */
[----:B------:R-:W-:Y:S05]  /*6d30*/  @!P1 BRA `(.L_x_1751) ;  /* 0x0000000000349947 */ /* 0x000fea0003800000 */
[----:B----4-:R-:W4:Y:S08]  /*6d40*/  LDC.64 R2, c[0x0][0x440] ;  /* 0x00011000ff027b82 */ /* 0x010f300000000a00 */
        /* <DEDUP_REMOVED lines=12> */
.L_x_1751:
[----:B------:R-:W-:Y:S05]  /*6e10*/  BSYNC.RECONVERGENT B0 ;  /* 0x0000000000007941 */ /* 0x000fea0003800200 */
.L_x_1750:
        /* <DEDUP_REMOVED lines=15> */
.L_x_1753:
[----:B------:R-:W-:Y:S05]  /*6f10*/  BSYNC.RECONVERGENT B0 ;  /* 0x0000000000007941 */ /* 0x000fea0003800200 */
.L_x_1752:
        /* <DEDUP_REMOVED lines=15> */
.L_x_1755:
[----:B------:R-:W-:Y:S05]  /*7010*/  BSYNC.RECONVERGENT B0 ;  /* 0x0000000000007941 */ /* 0x000fea0003800200 */
.L_x_1754:
[----:B------:R-:W-:Y:S05]  /*7020*/  @!P4 EXIT ;  /* 0x000000000000c94d */ /* 0x000fea0003800000 */
[----:B----4-:R-:W4:Y:S08]  /*7030*/  LDC.64 R2, c[0x0][0x440] ;  /* 0x00011000ff027b82 */ /* 0x010f300000000a00 */
[----:B-----5:R-:W0:Y:S08]  /*7040*/  LDC.64 R4, c[0x0][0x448] ;  /* 0x00011200ff047b82 */ /* 0x020e300000000a00 */
[----:B------:R-:W1:Y:S08]  /*7050*/  LDC.64 R6, c[0x0][0x450] ;  /* 0x00011400ff067b82 */ /* 0x000e700000000a00 */
[----:B------:R-:W2:Y:S01]  /*7060*/  LDC.64 R8, c[0x0][0x458] ;  /* 0x00011600ff087b82 */ /* 0x000ea20000000a00 */
[----:B----4-:R-:W-:-:S05]  /*7070*/  IMAD.WIDE.U32 R2, R211, 0x10, R2 ;  /* 0x00000010d3027825 */ /* 0x010fca00078e0002 */
[----:B------:R-:W-:Y:S01]  /*7080*/  STG.E.128 desc[UR12][R2.64], R76 ;  /* 0x0000004c02007986 */ /* 0x000fe2000c101d0c */
[----:B0-----:R-:W-:-:S05]  /*7090*/  IMAD.WIDE.U32 R4, R211, 0x10, R4 ;  /* 0x00000010d3047825 */ /* 0x001fca00078e0004 */
[----:B------:R-:W-:Y:S01]  /*70a0*/  STG.E.128 desc[UR12][R4.64], R96 ;  /* 0x0000006004007986 */ /* 0x000fe2000c101d0c */
[----:B-1----:R-:W-:-:S05]  /*70b0*/  IMAD.WIDE.U32 R6, R211, 0x10, R6 ;  /* 0x00000010d3067825 */ /* 0x002fca00078e0006 */
[----:B------:R-:W-:Y:S01]  /*70c0*/  STG.E.128 desc[UR12][R6.64], R36 ;  /* 0x0000002406007986 */ /* 0x000fe2000c101d0c */
[----:B--2---:R-:W-:-:S05]  /*70d0*/  IMAD.WIDE.U32 R8, R211, 0x10, R8 ;  /* 0x00000010d3087825 */ /* 0x004fca00078e0008 */
[----:B------:R-:W-:Y:S01]  /*70e0*/  STG.E.128 desc[UR12][R8.64], R56 ;  /* 0x0000003808007986 */ /* 0x000fe2000c101d0c */
[----:B------:R-:W-:Y:S05]  /*70f0*/  EXIT ;  /* 0x000000000000794d */ /* 0x000fea0003800000 */
.L_x_1756:
        /* <DEDUP_REMOVED lines=16> */
.L_x_5408:


//--------------------- .text._ZN10layer_norm31ln_parallel_residual_bwd_kernelINS_13Kernel_traitsI13__nv_bfloat16S2_fS2_fjLj5120ELj1ELj1ELj8ELj8ENS_18Kernel_traits_baseILj5120ES2_S2_fS2_fjLj256EEEEELb0ELb0ELb1EEEvNS_9BwdParamsE --------------------------
	.section	.text._ZN10layer_norm31ln_parallel_residual_bwd_kernelINS_13Kernel_traitsI13__nv_bfloat16S2_fS2_fjLj5120ELj1ELj1ELj8ELj8ENS_18Kernel_traits_baseILj5120ES2_S2_fS2_fjLj256EEEEELb0ELb0ELb1EEEvNS_9BwdParamsE,"ax",@progbits
	.align	128
        .global         _ZN10layer_norm31ln_parallel_residual_bwd_kernelINS_13Kernel_traitsI13__nv_bfloat16S2_fS2_fjLj5120ELj1ELj1ELj8ELj8ENS_18Kernel_traits_baseILj5120ES2_S2_fS2_fjLj256EEEEELb0ELb0ELb1EEEvNS_9BwdParamsE
        .type           _ZN10layer_norm31ln_parallel_residual_bwd_kernelINS_13Kernel_traitsI13__nv_bfloat16S2_fS2_fjLj5120ELj1ELj1ELj8ELj8ENS_18Kernel_traits_baseILj5120ES2_S2_fS2_fjLj256EEEEELb0ELb0ELb1EEEvNS_9BwdParamsE,@function
        .size           _ZN10layer_norm31ln_parallel_residual_bwd_kernelINS_13Kernel_traitsI13__nv_bfloat16S2_fS2_fjLj5120ELj1ELj1ELj8ELj8ENS_18Kernel_traits_baseILj5120ES2_S2_fS2_fjLj256EEEEELb0ELb0ELb1EEEvNS_9BwdParamsE,(.L_x_5409 - _ZN10layer_norm31ln_parallel_residual_bwd_kernelINS_13Kernel_traitsI13__nv_bfloat16S2_fS2_fjLj5120ELj1ELj1ELj8ELj8ENS_18Kernel_traits_baseILj5120ES2_S2_fS2_fjLj256EEEEELb0ELb0ELb1EEEvNS_9BwdParamsE)
        .other          _ZN10layer_norm31ln_parallel_residual_bwd_kernelINS_13Kernel_traitsI13__nv_bfloat16S2_fS2_fjLj5120ELj1ELj1ELj8ELj8ENS_18Kernel_traits_baseILj5120ES2_S2_fS2_fjLj256EEEEELb0ELb0ELb1EEEvNS_9BwdParamsE,@"STO_CUDA_ENTRY STV_DEFAULT"
_ZN10layer_norm31ln_parallel_residual_bwd_kernelINS_13Kernel_traitsI13__nv_bfloat16S2_fS2_fjLj5120ELj1ELj1ELj8ELj8ENS_18Kernel_traits_baseILj5120ES2_S2_fS2_fjLj256EEEEELb0ELb0ELb1EEEvNS_9BwdParamsE:
.text._ZN10layer_norm31ln_parallel_residual_bwd_kernelINS_13Kernel_traitsI13__nv_bfloat16S2_fS2_fjLj5120ELj1ELj1ELj8ELj8ENS_18Kernel_traits_baseILj5120ES2_S2_fS2_fjLj256EEEEELb0ELb0ELb1EEEvNS_9BwdParamsE:
        /* <DEDUP_REMOVED lines=170> */
.L_x_1805:
[----:B0-----:R-:W0:Y:S01]  /*0aa0*/  LDC.64 R88, c[0x0][0x3c0] ;  /* 0x0000f000ff587b82 */ /* 0x001e220000000a00 */
[----:B------:R-:W-:-:S05]  /*0ab0*/  IMAD R0, R158, UR16, RZ ;  /* 0x000000109e007c24 */ /* 0x000fca000f8e02ff */
[----:B-1----:R-:W-:Y:S02]  /*0ac0*/  SHF.R.S32.HI R81, RZ, 0x1f, R0 ;  /* 0x0000001fff517819 */ /* 0x002fe40000011400 */
[----:B------:R-:W1:Y:S02]  /*0ad0*/  LDC.64 R96, c[0x0][0x3a8] ;  /* 0x0000ea00ff607b82 */ /* 0x000e640000000a00 */
[----:B------:R-:W-:-:S04]  /*0ae0*/  LEA.HI R81, R81, R0, RZ, 0x2 ;  /* 0x0000000051517211 */ /* 0x000fc800078f10ff */
[----:B------:R-:W-:Y:S02]  /*0af0*/  LEA.HI.SX32 R130, R81, R98, 0x1e ;  /* 0x0000006251827211 */ /* 0x000fe400078ff2ff */
[----:B------:R-:W2:Y:S08]  /*0b00*/  LDC.64 R190, c[0x0][0x428] ;  /* 0x00010a00ffbe7b82 */ /* 0x000eb00000000a00 */
[----:B------:R-:W3:Y:S01]  /*0b10*/  LDC.64 R148, c[0x0][0x430] ;  /* 0x00010c00ff947b82 */ /* 0x000ee20000000a00 */
[----:B0-----:R-:W-:Y:S01]  /*0b20*/  IMAD.WIDE R88, R158, 0x4, R88 ;  /* 0x000000049e587825 */ /* 0x001fe200078e0258 */
[----:B------:R-:W-:-:S02]  /*0b30*/  IADD3 R129, PT, PT, R130, 0x100, RZ ;  /* 0x0000010082817810 */ /* 0x000fc40007ffe0ff */
[C---:B------:R-:W-:Y:S02]  /*0b40*/  IADD3 R128, PT, PT, R130.reuse, 0x200, RZ ;  /* 0x0000020082807810 */ /* 0x040fe40007ffe0ff */
[----:B------:R0:W4:Y:S02]  /*0b50*/  LDG.E R211, desc[UR12][R88.64] ;  /* 0x0000000c58d37981 */ /* 0x000124000c1e1900 */
[----:B------:R-:W3:Y:S01]  /*0b60*/  LDC.64 R188, c[0x0][0x3c8] ;  /* 0x0000f200ffbc7b82 */ /* 0x000ee20000000a00 */
[----:B-1----:R-:W-:-:S04]  /*0b70*/  IMAD.WIDE.U32 R80, R130, 0x10, R96 ;  /* 0x0000001082507825 */ /* 0x002fc800078e0060 */
[----:B------:R-:W-:Y:S02]  /*0b80*/  IMAD.WIDE.U32 R84, R129, 0x10, R96 ;  /* 0x0000001081547825 */ /* 0x000fe400078e0060 */
[----:B------:R-:W4:Y:S02]  /*0b90*/  LDG.E.128 R80, desc[UR12][R80.64] ;  /* 0x0000000c50507981 */ /* 0x000f24000c1e1d00 */
[----:B--2---:R-:W-:Y:S02]  /*0ba0*/  IMAD.WIDE.U32 R186, R130, 0x8, R190 ;  /* 0x0000000882ba7825 */ /* 0x004fe400078e00be */
[----:B------:R-:W2:Y:S02]  /*0bb0*/  LDG.E.128 R84, desc[UR12][R84.64] ;  /* 0x0000000c54547981 */ /* 0x000ea4000c1e1d00 */
[----:B0-----:R-:W-:Y:S02]  /*0bc0*/  IMAD.WIDE.U32 R88, R128, 0x10, R96 ;  /* 0x0000001080587825 */ /* 0x001fe400078e0060 */
[----:B------:R-:W2:Y:S02]  /*0bd0*/  LDG.E.64 R186, desc[UR12][R186.64] ;  /* 0x0000000cbaba7981 */ /* 0x000ea4000c1e1b00 */
[----:B---3--:R-:W-:-:S02]  /*0be0*/  IMAD.WIDE.U32 R184, R130, 0x8, R148 ;  /* 0x0000000882b87825 */ /* 0x008fc400078e0094 */
[----:B------:R-:W3:Y:S01]  /*0bf0*/  LDG.E.128 R88, desc[UR12][R88.64] ;  /* 0x0000000c58587981 */ /* 0x000ee2000c1e1d00 */
[----:B------:R-:W-:-:S03]  /*0c00*/  IADD3 R126, PT, PT, R130, 0x400, RZ ;  /* 0x00000400827e7810 */ /* 0x000fc60007ffe0ff */
[----:B------:R-:W3:Y:S01]  /*0c10*/  LDG.E.64 R184, desc[UR12][R184.64] ;  /* 0x0000000cb8b87981 */ /* 0x000ee2000c1e1b00 */
[----:B------:R-:W-:Y:S01]  /*0c20*/  IADD3 R127, PT, PT, R130, 0x300, RZ ;  /* 0x00000300827f7810 */ /* 0x000fe20007ffe0ff */
[----:B------:R-:W-:-:S04]  /*0c30*/  IMAD.WIDE.U32 R198, R129, 0x8, R190 ;  /* 0x0000000881c67825 */ /* 0x000fc800078e00be */
[--C-:B------:R-:W-:Y:S02]  /*0c40*/  IMAD.WIDE.U32 R192, R129, 0x8, R148.reuse ;  /* 0x0000000881c07825 */ /* 0x100fe400078e0094 */
[----:B------:R-:W3:Y:S02]  /*0c50*/  LDG.E.64 R198, desc[UR12][R198.64] ;  /* 0x0000000cc6c67981 */ /* 0x000ee4000c1e1b00 */
[----:B------:R-:W-:Y:S02]  /*0c60*/  IMAD.WIDE.U32 R150, R126, 0x8, R148 ;  /* 0x000000087e967825 */ /* 0x000fe400078e0094 */
[----:B------:R-:W3:Y:S02]  /*0c70*/  LDG.E.64 R192, desc[UR12][R192.64] ;  /* 0x0000000cc0c07981 */ /* 0x000ee4000c1e1b00 */
[----:B------:R-:W-:Y:S02]  /*0c80*/  IMAD.WIDE.U32 R194, R127, 0x8, R190 ;  /* 0x000000087fc27825 */ /* 0x000fe400078e00be */
[----:B------:R-:W3:Y:S02]  /*0c90*/  LDG.E.64 R150, desc[UR12][R150.64] ;  /* 0x0000000c96967981 */ /* 0x000ee4000c1e1b00 */
[----:B------:R-:W-:-:S02]  /*0ca0*/  IMAD.WIDE R188, R158, 0x4, R188 ;  /* 0x000000049ebc7825 */ /* 0x000fc400078e02bc */
[----:B------:R-:W3:Y:S02]  /*0cb0*/  LDG.E.64 R194, desc[UR12][R194.64] ;  /* 0x0000000cc2c27981 */ /* 0x000ee4000c1e1b00 */
[----:B------:R-:W-:Y:S02]  /*0cc0*/  IMAD.WIDE.U32 R92, R127, 0x10, R96 ;  /* 0x000000107f5c7825 */ /* 0x000fe400078e0060 */
[----:B------:R0:W3:Y:S02]  /*0cd0*/  LDG.E R125, desc[UR12][R188.64] ;  /* 0x0000000cbc7d7981 */ /* 0x0000e4000c1e1900 */
[----:B------:R-:W-:Y:S02]  /*0ce0*/  IMAD.WIDE.U32 R196, R128, 0x8, R148 ;  /* 0x0000000880c47825 */ /* 0x000fe400078e0094 */
[----:B------:R-:W3:Y:S02]  /*0cf0*/  LDG.E.128 R92, desc[UR12][R92.64] ;  /* 0x0000000c5c5c7981 */ /* 0x000ee4000c1e1d00 */
[----:B------:R-:W-:-:S02]  /*0d00*/  IMAD.WIDE.U32 R96, R126, 0x10, R96 ;  /* 0x000000107e607825 */ /* 0x000fc400078e0060 */
[----:B------:R-:W3:Y:S04]  /*0d10*/  LDG.E.64 R196, desc[UR12][R196.64] ;  /* 0x0000000cc4c47981 */ /* 0x000ee8000c1e1b00 */
[----:B------:R-:W3:Y:S01]  /*0d20*/  LDG.E.128 R96, desc[UR12][R96.64] ;  /* 0x0000000c60607981 */ /* 0x000ee2000c1e1d00 */
[----:B------:R-:W-:-:S04]  /*0d30*/  IMAD.WIDE.U32 R212, R128, 0x8, R190 ;  /* 0x0000000880d47825 */ /* 0x000fc800078e00be */
[----:B------:R-:W-:Y:S02]  /*0d40*/  IMAD.WIDE.U32 R190, R126, 0x8, R190 ;  /* 0x000000087ebe7825 */ /* 0x000fe400078e00be */
[----:B------:R-:W3:Y:S02]  /*0d50*/  LDG.E.64 R212, desc[UR12][R212.64] ;  /* 0x0000000cd4d47981 */ /* 0x000ee4000c1e1b00 */
[----:B------:R-:W-:Y:S02]  /*0d60*/  IMAD.WIDE.U32 R146, R127, 0x8, R148 ;  /* 0x000000087f927825 */ /* 0x000fe400078e0094 */
[----:B------:R1:W3:Y:S04]  /*0d70*/  LDG.E.64 R148, desc[UR12][R190.64] ;  /* 0x0000000cbe947981 */ /* 0x0002e8000c1e1b00 */
[----:B------:R-:W3:Y:S01]  /*0d80*/  LDG.E.64 R146, desc[UR12][R146.64] ;  /* 0x0000000c92927981 */ /* 0x000ee2000c1e1b00 */
[----:B------:R-:W-:-:S04]  /*0d90*/  ISETP.NE.U32.AND P0, PT, RZ, UR14, PT ;  /* 0x0000000eff007c0c */ /* 0x000fc8000bf05070 */
[----:B------:R-:W-:Y:S02]  /*0da0*/  ISETP.NE.AND.EX P0, PT, RZ, UR15, PT, P0 ;  /* 0x0000000fff007c0c */ /* 0x000fe4000bf05300 */
[----:B------:R-:W-:-:S04]  /*0db0*/  ISETP.NE.AND P1, PT, RZ, UR11, PT ;  /* 0x0000000bff007c0c */ /* 0x000fc8000bf25270 */
[----:B----4-:R-:W-:-:S05]  /*0dc0*/  FSEL R211, R211, RZ, !P1 ;  /* 0x000000ffd3d37208 */ /* 0x010fca0004800000 */
[C---:B------:R-:W-:Y:S01]  /*0dd0*/  FADD.FTZ R0, -R211.reuse, R80 ;  /* 0x00000050d3007221 */ /* 0x040fe20000010100 */
[C---:B------:R-:W-:Y:S02]  /*0de0*/  FADD.FTZ R234, -R211.reuse, R81 ;  /* 0x00000051d3ea7221 */ /* 0x040fe40000010100 */
[----:B------:R-:W4:Y:S01]  /*0df0*/  @P0 LDC.64 R80, c[0x0][0x438] ;  /* 0x00010e00ff500b82 */ /* 0x000f220000000a00 */
[C---:B------:R-:W-:Y:S01]  /*0e00*/  FADD.FTZ R248, -R211.reuse, R82 ;  /* 0x00000052d3f87221 */ /* 0x040fe20000010100 */
[C---:B------:R-:W-:Y:S01]  /*0e10*/  FADD.FTZ R250, -R211.reuse, R83 ;  /* 0x00000053d3fa7221 */ /* 0x040fe20000010100 */
[----:B--2---:R-:W-:Y:S02]  /*0e20*/  MOV R218, R186 ;  /* 0x000000ba00da7202 */ /* 0x004fe40000000f00 */
[----:B------:R-:W-:Y:S01]  /*0e30*/  SHF.R.U64 R239, R186, 0x10, R187 ;  /* 0x00000010baef7819 */ /* 0x000fe200000012bb */
[C---:B------:R-:W-:Y:S01]  /*0e40*/  FADD.FTZ R186, -R211.reuse, R85 ;  /* 0x00000055d3ba7221 */ /* 0x040fe20000010100 */
[C---:B---3--:R-:W-:Y:S01]  /*0e50*/  FADD.FTZ R236, -R211.reuse, R88 ;  /* 0x00000058d3ec7221 */ /* 0x048fe20000010100 */
[----:B------:R-:W-:Y:S01]  /*0e60*/  FADD.FTZ R238, -R211, R89 ;  /* 0x00000059d3ee7221 */ /* 0x000fe20000010100 */
[----:B------:R-:W2:Y:S01]  /*0e70*/  @P0 LDC.64 R82, c[0x0][0x438] ;  /* 0x00010e00ff520b82 */ /* 0x000ea20000000a00 */
[----:B------:R-:W-:-:S02]  /*0e80*/  MOV R206, R184 ;  /* 0x000000b800ce7202 */ /* 0x000fc40000000f00 */
[----:B------:R-:W-:Y:S01]  /*0e90*/  SHF.R.U64 R235, R184, 0x10, R185 ;  /* 0x00000010b8eb7819 */ /* 0x000fe200000012b9 */
[----:B------:R-:W-:-:S04]  /*0ea0*/  FADD.FTZ R184, -R211, R84 ;  /* 0x00000054d3b87221 */ /* 0x000fc80000010100 */
[----:B------:R-:W3:Y:S08]  /*0eb0*/  @P0 LDC.64 R84, c[0x0][0x438] ;  /* 0x00010e00ff540b82 */ /* 0x000ef00000000a00 */
[----:B------:R-:W3:Y:S01]  /*0ec0*/  @P0 LDC.64 R88, c[0x0][0x438] ;  /* 0x00010e00ff580b82 */ /* 0x000ee20000000a00 */
[----:B------:R-:W-:Y:S01]  /*0ed0*/  MOV R201, R187 ;  /* 0x000000bb00c97202 */ /* 0x000fe20000000f00 */
[C---:B0-----:R-:W-:Y:S01]  /*0ee0*/  FADD.FTZ R188, -R211.reuse, R86 ;  /* 0x00000056d3bc7221 */ /* 0x041fe20000010100 */
[----:B------:R-:W-:Y:S01]  /*0ef0*/  SHF.L.U32 R237, R206, 0x10, RZ ;  /* 0x00000010ceed7819 */ /* 0x000fe200000006ff */
[----:B-1----:R-:W-:Y:S01]  /*0f00*/  FADD.FTZ R190, -R211, R87 ;  /* 0x00000057d3be7221 */ /* 0x002fe20000010100 */
[----:B------:R-:W-:-:S02]  /*0f10*/  MOV R246, R198 ;  /* 0x000000c600f67202 */ /* 0x000fc40000000f00 */
[----:B------:R-:W-:Y:S01]  /*0f20*/  SHF.R.U64 R229, R198, 0x10, R199 ;  /* 0x00000010c6e57819 */ /* 0x000fe200000012c7 */
[----:B------:R-:W0:Y:S01]  /*0f30*/  @P0 LDC.64 R86, c[0x0][0x438] ;  /* 0x00010e00ff560b82 */ /* 0x000e220000000a00 */
[----:B------:R-:W-:Y:S02]  /*0f40*/  MOV R244, R192 ;  /* 0x000000c000f47202 */ /* 0x000fe40000000f00 */
[----:B------:R-:W-:Y:S02]  /*0f50*/  SHF.R.U64 R207, R192, 0x10, R193 ;  /* 0x00000010c0cf7819 */ /* 0x000fe400000012c1 */
[----:B------:R-:W-:Y:S02]  /*0f60*/  MOV R198, R150 ;  /* 0x0000009600c67202 */ /* 0x000fe40000000f00 */
[----:B------:R-:W-:Y:S01]  /*0f70*/  SHF.R.U64 R191, R150, 0x10, R151 ;  /* 0x0000001096bf7819 */ /* 0x000fe20000001297 */
[----:B------:R-:W-:Y:S01]  /*0f80*/  FMUL.FTZ R150, R125, R234 ;  /* 0x000000ea7d967220 */ /* 0x000fe20000410000 */
[----:B------:R-:W-:-:S02]  /*0f90*/  MOV R205, R193 ;  /* 0x000000c100cd7202 */ /* 0x000fc40000000f00 */
[----:B------:R-:W-:Y:S01]  /*0fa0*/  SHF.R.U32.HI R192, RZ, 0x10, R193 ;  /* 0x00000010ffc07819 */ /* 0x000fe200000116c1 */
[C---:B------:R-:W-:Y:S01]  /*0fb0*/  FADD.FTZ R208, -R211.reuse, R92 ;  /* 0x0000005cd3d07221 */ /* 0x040fe20000010100 */
[----:B------:R-:W-:Y:S01]  /*0fc0*/  MOV R233, R185 ;  /* 0x000000b900e97202 */ /* 0x000fe20000000f00 */
[----:B------:R-:W-:Y:S01]  /*0fd0*/  FADD.FTZ R210, -R211, R93 ;  /* 0x0000005dd3d27221 */ /* 0x000fe20000010100 */
[----:B------:R-:W-:Y:S02]  /*0fe0*/  MOV R193, R195 ;  /* 0x000000c300c17202 */ /* 0x000fe40000000f00 */
[----:B------:R-:W-:Y:S02]  /*0ff0*/  SHF.L.U32 R241, R218, 0x10, RZ ;  /* 0x00000010daf17819 */ /* 0x000fe400000006ff */
[----:B------:R-:W-:Y:S01]  /*1000*/  SHF.L.U32 R234, R201, 0x10, RZ ;  /* 0x00000010c9ea7819 */ /* 0x000fe200000006ff */
[----:B------:R-:W-:Y:S01]  /*1010*/  FMUL.FTZ R201, R170, R237 ;  /* 0x000000edaac97220 */ /* 0x000fe20000410000 */
[----:B------:R-:W-:Y:S01]  /*1020*/  SHF.L.U32 R235, R235, 0x10, RZ ;  /* 0x00000010ebeb7819 */ /* 0x000fe200000006ff */
[----:B----4-:R-:W-:Y:S01]  /*1030*/  @P0 IMAD.WIDE.U32 R92, R130, 0x10, R80 ;  /* 0x00000010825c0825 */ /* 0x010fe200078e0050 */
[----:B------:R-:W-:-:S03]  /*1040*/  SHF.R.U32.HI R230, RZ, 0x10, R187 ;  /* 0x00000010ffe67819 */ /* 0x000fc600000116bb */
[----:B------:R-:W-:Y:S01]  /*1050*/  FADD.FTZ R214, -R211, R97 ;  /* 0x00000061d3d67221 */ /* 0x000fe20000010100 */
[----:B------:R-:W-:Y:S02]  /*1060*/  SHF.R.U32.HI R232, RZ, 0x10, R185 ;  /* 0x00000010ffe87819 */ /* 0x000fe400000116b9 */
[--C-:B------:R-:W-:Y:S02]  /*1070*/  SHF.R.U64 R187, R196, 0x10, R197.reuse ;  /* 0x00000010c4bb7819 */ /* 0x100fe400000012c5 */
[----:B------:R-:W-:Y:S01]  /*1080*/  SHF.R.U32.HI R183, RZ, 0x10, R197 ;  /* 0x00000010ffb77819 */ /* 0x000fe200000116c5 */
[----:B------:R-:W-:Y:S01]  /*1090*/  FMUL.FTZ R81, R142, R235 ;  /* 0x000000eb8e517220 */ /* 0x000fe20000410000 */
[----:B------:R-:W-:Y:S02]  /*10a0*/  MOV R185, R197 ;  /* 0x000000c500b97202 */ /* 0x000fe40000000f00 */
[----:B------:R-:W-:Y:S01]  /*10b0*/  MOV R204, R194 ;  /* 0x000000c200cc7202 */ /* 0x000fe20000000f00 */
[----:B------:R-:W-:Y:S01]  /*10c0*/  FMUL.FTZ R0, R125, R0 ;  /* 0x000000007d007220 */ /* 0x000fe20000410000 */
[----:B------:R-:W-:Y:S01]  /*10d0*/  SHF.R.U64 R197, R194, 0x10, R195 ;  /* 0x00000010c2c57819 */ /* 0x000fe200000012c3 */
[----:B-----5:R1:W5:Y:S01]  /*10e0*/  @P0 LDG.E.128 R72, desc[UR12][R92.64] ;  /* 0x0000000c5c480981 */ /* 0x020362000c1e1d00 */
[----:B------:R-:W-:-:S02]  /*10f0*/  SHF.L.U32 R239, R239, 0x10, RZ ;  /* 0x00000010efef7819 */ /* 0x000fc400000006ff */
[----:B------:R-:W-:Y:S02]  /*1100*/  SHF.L.U32 R233, R233, 0x10, RZ ;  /* 0x00000010e9e97819 */ /* 0x000fe400000006ff */
[----:B------:R-:W-:Y:S01]  /*1110*/  SHF.L.U32 R97, R193, 0x10, RZ ;  /* 0x00000010c1617819 */ /* 0x000fe200000006ff */
[----:B------:R-:W-:Y:S01]  /*1120*/  FFMA.FTZ R193, R160, R241, R201 ;  /* 0x000000f1a0c17223 */ /* 0x000fe200000100c9 */
[----:B------:R-:W-:Y:S01]  /*1130*/  FADD.FTZ R202, -R211, R96 ;  /* 0x00000060d3ca7221 */ /* 0x000fe20000010100 */
[----:B------:R-:W-:Y:S01]  /*1140*/  SHF.L.U32 R232, R232, 0x10, RZ ;  /* 0x00000010e8e87819 */ /* 0x000fe200000006ff */
[----:B------:R-:W-:Y:S01]  /*1150*/  FMUL.FTZ R218, R169, R233 ;  /* 0x000000e9a9da7220 */ /* 0x000fe20000410000 */
[----:B-1----:R-:W-:Y:S01]  /*1160*/  SHF.L.U32 R93, R204, 0x10, RZ ;  /* 0x00000010cc5d7819 */ /* 0x002fe200000006ff */
[----:B------:R-:W-:Y:S01]  /*1170*/  FADD.FTZ R204, RZ, R193 ;  /* 0x000000c1ffcc7221 */ /* 0x000fe20000010000 */
[----:B------:R-:W-:Y:S01]  /*1180*/  SHF.L.U32 R96, R197, 0x10, RZ ;  /* 0x00000010c5607819 */ /* 0x000fe200000006ff */
[----:B------:R-:W-:Y:S01]  /*1190*/  FFMA.FTZ R197, R132, R239, R81 ;  /* 0x000000ef84c57223 */ /* 0x000fe20000010051 */
[----:B--2---:R-:W-:-:S04]  /*11a0*/  @P0 IMAD.WIDE.U32 R82, R129, 0x10, R82 ;  /* 0x0000001081520825 */ /* 0x004fc800078e0052 */
[----:B------:R-:W-:Y:S01]  /*11b0*/  FFMA.FTZ R81, R0, R193, RZ ;  /* 0x000000c100517223 */ /* 0x000fe200000100ff */
[----:B------:R-:W-:Y:S01]  /*11c0*/  FADD.FTZ R242, -R211, R91 ;  /* 0x0000005bd3f27221 */ /* 0x000fe20000010100 */
[----:B---3--:R-:W-:Y:S01]  /*11d0*/  @P0 IMAD.WIDE.U32 R84, R128, 0x10, R84 ;  /* 0x0000001080540825 */ /* 0x008fe200078e0054 */
[----:B------:R-:W-:-:S03]  /*11e0*/  SHF.R.U64 R203, R212, 0x10, R213 ;  /* 0x00000010d4cb7819 */ /* 0x000fc600000012d5 */
[----:B------:R-:W-:Y:S01]  /*11f0*/  @P0 IMAD.WIDE.U32 R88, R126, 0x10, R88 ;  /* 0x000000107e580825 */ /* 0x000fe200078e0058 */
[----:B------:R-:W-:-:S03]  /*1200*/  SHF.L.U32 R230, R230, 0x10, RZ ;  /* 0x00000010e6e67819 */ /* 0x000fc600000006ff */
[----:B------:R-:W-:Y:S01]  /*1210*/  FMUL.FTZ R206, R141, R232 ;  /* 0x000000e88dce7220 */ /* 0x000fe20000410000 */
[----:B------:R-:W-:Y:S01]  /*1220*/  SHF.L.U32 R91, R244, 0x10, RZ ;  /* 0x00000010f45b7819 */ /* 0x000fe200000006ff */
[----:B------:R-:W-:Y:S01]  /*1230*/  FFMA.FTZ R201, R159, R234, R218 ;  /* 0x000000ea9fc97223 */ /* 0x000fe200000100da */
[----:B------:R-:W-:Y:S01]  /*1240*/  MOV R225, R148 ;  /* 0x0000009400e17202 */ /* 0x000fe20000000f00 */
[----:B------:R-:W-:Y:S01]  /*1250*/  FADD.FTZ R204, R197, R204 ;  /* 0x000000ccc5cc7221 */ /* 0x000fe20000010000 */
[----:B------:R-:W-:Y:S01]  /*1260*/  SHF.R.U64 R194, R148, 0x10, R149 ;  /* 0x0000001094c27819 */ /* 0x000fe20000001295 */
[----:B------:R-:W-:Y:S01]  /*1270*/  FMUL.FTZ R148, R125, R248 ;  /* 0x000000f87d947220 */ /* 0x000fe20000410000 */
[----:B------:R-:W-:Y:S01]  /*1280*/  FFMA.FTZ R81, R150, R197, R81 ;  /* 0x000000c596517223 */ /* 0x000fe20000010051 */
[----:B------:R1:W5:Y:S01]  /*1290*/  @P0 LDG.E.128 R68, desc[UR12][R82.64] ;  /* 0x0000000c52440981 */ /* 0x000362000c1e1d00 */
[----:B------:R-:W-:Y:S01]  /*12a0*/  SHF.L.U32 R231, R246, 0x10, RZ ;  /* 0x00000010f6e77819 */ /* 0x000fe200000006ff */
[----:B------:R-:W-:-:S02]  /*12b0*/  FADD.FTZ R204, R201, R204 ;  /* 0x000000ccc9cc7221 */ /* 0x000fc40000010000 */
[----:B------:R2:W5:Y:S01]  /*12c0*/  @P0 LDG.E.128 R64, desc[UR12][R84.64] ;  /* 0x0000000c54400981 */ /* 0x000562000c1e1d00 */
[----:B------:R-:W-:-:S03]  /*12d0*/  MOV R226, R146 ;  /* 0x0000009200e27202 */ /* 0x000fc60000000f00 */
[----:B------:R3:W5:Y:S01]  /*12e0*/  @P0 LDG.E.128 R56, desc[UR12][R88.64] ;  /* 0x0000000c58380981 */ /* 0x000762000c1e1d00 */
[----:B------:R-:W-:Y:S02]  /*12f0*/  SHF.R.U64 R221, R146, 0x10, R147 ;  /* 0x0000001092dd7819 */ /* 0x000fe40000001293 */
[----:B-1----:R-:W-:Y:S01]  /*1300*/  SHF.L.U32 R83, R205, 0x10, RZ ;  /* 0x00000010cd537819 */ /* 0x002fe200000006ff */
[----:B------:R-:W-:Y:S01]  /*1310*/  FMUL.FTZ R205, R172, R91 ;  /* 0x0000005baccd7220 */ /* 0x000fe20000410000 */
[----:B--2---:R-:W-:Y:S01]  /*1320*/  SHF.L.U32 R85, R203, 0x10, RZ ;  /* 0x00000010cb557819 */ /* 0x004fe200000006ff */
[----:B------:R-:W-:Y:S01]  /*1330*/  FFMA.FTZ R203, R131, R230, R206 ;  /* 0x000000e683cb7223 */ /* 0x000fe200000100ce */
[----:B------:R-:W-:Y:S02]  /*1340*/  MOV R227, R199 ;  /* 0x000000c700e37202 */ /* 0x000fe40000000f00 */
[----:B---3--:R-:W-:Y:S01]  /*1350*/  SHF.L.U32 R89, R207, 0x10, RZ ;  /* 0x00000010cf597819 */ /* 0x008fe200000006ff */
[----:B------:R-:W-:Y:S01]  /*1360*/  FMUL.FTZ R146, R125, R250 ;  /* 0x000000fa7d927220 */ /* 0x000fe20000410000 */
[----:B------:R-:W-:Y:S01]  /*1370*/  SHF.R.U32.HI R209, RZ, 0x10, R199 ;  /* 0x00000010ffd17819 */ /* 0x000fe200000116c7 */
[----:B------:R-:W-:Y:S01]  /*1380*/  FFMA.FTZ R81, R148, R201, R81 ;  /* 0x000000c994517223 */ /* 0x000fe20000010051 */
[----:B------:R-:W-:Y:S01]  /*1390*/  MOV R199, R213 ;  /* 0x000000d500c77202 */ /* 0x000fe20000000f00 */
[----:B------:R-:W-:Y:S01]  /*13a0*/  FMUL.FTZ R207, R144, R89 ;  /* 0x0000005990cf7220 */ /* 0x000fe20000410000 */
[----:B------:R-:W-:Y:S01]  /*13b0*/  SHF.L.U32 R229, R229, 0x10, RZ ;  /* 0x00000010e5e57819 */ /* 0x000fe200000006ff */
[----:B------:R-:W-:Y:S01]  /*13c0*/  FFMA.FTZ R205, R162, R231, R205 ;  /* 0x000000e7a2cd7223 */ /* 0x000fe200000100cd */
[----:B------:R-:W-:Y:S01]  /*13d0*/  FADD.FTZ R204, R203, R204 ;  /* 0x000000cccbcc7221 */ /* 0x000fe20000010000 */
[----:B0-----:R-:W-:-:S04]  /*13e0*/  @P0 IMAD.WIDE.U32 R86, R127, 0x10, R86 ;  /* 0x000000107f560825 */ /* 0x001fc800078e0056 */
[----:B------:R-:W-:Y:S01]  /*13f0*/  FMUL.FTZ R184, R125, R184 ;  /* 0x000000b87db87220 */ /* 0x000fe20000410000 */
[----:B------:R-:W-:Y:S01]  /*1400*/  FFMA.FTZ R81, R146, R203, R81 ;  /* 0x000000cb92517223 */ /* 0x000fe20000010051 */
[----:B------:R-:W-:Y:S01]  /*1410*/  MOV R220, R196 ;  /* 0x000000c400dc7202 */ /* 0x000fe20000000f00 */
[----:B------:R-:W-:Y:S01]  /*1420*/  FADD.FTZ R240, -R211, R90 ;  /* 0x0000005ad3f07221 */ /* 0x000fe20000010100 */
[----:B------:R-:W-:Y:S01]  /*1430*/  SHF.L.U32 R84, R199, 0x10, RZ ;  /* 0x00000010c7547819 */ /* 0x000fe200000006ff */
[----:B------:R-:W-:Y:S01]  /*1440*/  FMUL.FTZ R199, R125, R202 ;  /* 0x000000ca7dc77220 */ /* 0x000fe20000410000 */
[----:B------:R-:W-:Y:S01]  /*1450*/  SHF.L.U32 R227, R227, 0x10, RZ ;  /* 0x00000010e3e37819 */ /* 0x000fe200000006ff */
[----:B------:R-:W-:Y:S01]  /*1460*/  FMUL.FTZ R202, R171, R83 ;  /* 0x00000053abca7220 */ /* 0x000fe20000410000 */
[----:B------:R-:W-:Y:S01]  /*1470*/  SHF.L.U32 R82, R192, 0x10, RZ ;  /* 0x00000010c0527819 */ /* 0x000fe200000006ff */
[----:B------:R-:W-:Y:S01]  /*1480*/  FFMA.FTZ R207, R134, R229, R207 ;  /* 0x000000e586cf7223 */ /* 0x000fe200000100cf */
[----:B------:R-:W-:Y:S01]  /*1490*/  SHF.R.U32.HI R90, RZ, 0x10, R213 ;  /* 0x00000010ff5a7819 */ /* 0x000fe200000116d5 */
[----:B------:R-:W-:Y:S01]  /*14a0*/  FADD.FTZ R206, R205, R204 ;  /* 0x000000cccdce7221 */ /* 0x000fe20000010000 */
[----:B------:R-:W-:Y:S01]  /*14b0*/  FMUL.FTZ R186, R125, R186 ;  /* 0x000000ba7dba7220 */ /* 0x000fe20000410000 */
[----:B------:R-:W-:Y:S01]  /*14c0*/  FFMA.FTZ R213, R184, R205, R81 ;  /* 0x000000cdb8d57223 */ /* 0x000fe20000010051 */
[----:B------:R-:W-:Y:S01]  /*14d0*/  MOV R222, R212 ;  /* 0x000000d400de7202 */ /* 0x000fe20000000f00 */
[----:B------:R0:W5:Y:S01]  /*14e0*/  @P0 LDG.E.128 R60, desc[UR12][R86.64] ;  /* 0x0000000c563c0981 */ /* 0x000162000c1e1d00 */
[----:B------:R-:W-:Y:S01]  /*14f0*/  SHF.L.U32 R88, R220, 0x10, RZ ;  /* 0x00000010dc587819 */ /* 0x000fe200000006ff */
[----:B------:R-:W-:Y:S01]  /*1500*/  FMUL.FTZ R204, R143, R82 ;  /* 0x000000528fcc7220 */ /* 0x000fe20000410000 */
[----:B------:R-:W-:Y:S01]  /*1510*/  FADD.FTZ R206, R207, R206 ;  /* 0x000000cecfce7221 */ /* 0x000fe20000010000 */
[----:B------:R-:W-:Y:S01]  /*1520*/  FMUL.FTZ R188, R125, R188 ;  /* 0x000000bc7dbc7220 */ /* 0x000fe20000410000 */
[----:B------:R-:W-:Y:S01]  /*1530*/  FFMA.FTZ R215, R186, R207, R213 ;  /* 0x000000cfbad77223 */ /* 0x000fe200000100d5 */
[----:B------:R-:W-:Y:S01]  /*1540*/  FADD.FTZ R216, -R211, R95 ;  /* 0x0000005fd3d87221 */ /* 0x000fe20000010100 */
[----:B0-----:R-:W-:Y:S01]  /*1550*/  SHF.L.U32 R86, R209, 0x10, RZ ;  /* 0x00000010d1567819 */ /* 0x001fe200000006ff */
[----:B------:R-:W-:Y:S01]  /*1560*/  FFMA.FTZ R209, R161, R227, R202 ;  /* 0x000000e3a1d17223 */ /* 0x000fe200000100ca */
[----:B------:R-:W-:Y:S01]  /*1570*/  SHF.L.U32 R87, R222, 0x10, RZ ;  /* 0x00000010de577819 */ /* 0x000fe200000006ff */
[C---:B------:R-:W-:Y:S01]  /*1580*/  FADD.FTZ R212, -R211.reuse, R94 ;  /* 0x0000005ed3d47221 */ /* 0x040fe20000010100 */
[C---:B------:R-:W-:Y:S01]  /*1590*/  FADD.FTZ R98, -R211.reuse, R98 ;  /* 0x00000062d3627221 */ /* 0x040fe20000010100 */
[----:B------:R-:W-:Y:S01]  /*15a0*/  FADD.FTZ R80, -R211, R99 ;  /* 0x00000063d3507221 */ /* 0x000fe20000010100 */
[----:B------:R-:W-:Y:S01]  /*15b0*/  SHF.L.U32 R95, R187, 0x10, RZ ;  /* 0x00000010bb5f7819 */ /* 0x000fe200000006ff */
[----:B------:R-:W-:Y:S01]  /*15c0*/  FMUL.FTZ R81, R174, R88 ;  /* 0x00000058ae517220 */ /* 0x000fe20000410000 */
[----:B------:R-:W-:Y:S01]  /*15d0*/  FFMA.FTZ R211, R133, R86, R204 ;  /* 0x0000005685d37223 */ /* 0x000fe200000100cc */
[----:B------:R-:W-:Y:S01]  /*15e0*/  FADD.FTZ R206, R209, R206 ;  /* 0x000000ced1ce7221 */ /* 0x000fe20000010000 */
[C---:B------:R-:W-:Y:S01]  /*15f0*/  FMUL.FTZ R190, R125.reuse, R190 ;  /* 0x000000be7dbe7220 */ /* 0x040fe20000410000 */
[----:B------:R-:W-:Y:S01]  /*1600*/  FFMA.FTZ R215, R188, R209, R215 ;  /* 0x000000d1bcd77223 */ /* 0x000fe200000100d7 */
[----:B------:R-:W-:Y:S01]  /*1610*/  SHF.R.U32.HI R224, RZ, 0x10, R195 ;  /* 0x00000010ffe07819 */ /* 0x000fe200000116c3 */
[----:B------:R-:W-:Y:S01]  /*1620*/  FFMA.FTZ R202, R164, R87, R81 ;  /* 0x00000057a4ca7223 */ /* 0x000fe20000010051 */
[----:B------:R-:W-:Y:S01]  /*1630*/  MOV R200, R151 ;  /* 0x0000009700c87202 */ /* 0x000fe20000000f00 */
[----:B------:R-:W-:Y:S01]  /*1640*/  FMUL.FTZ R213, R152, R95 ;  /* 0x0000005f98d57220 */ /* 0x000fe20000410000 */
[----:B------:R-:W-:Y:S01]  /*1650*/  SHF.R.U32.HI R195, RZ, 0x10, R151 ;  /* 0x00000010ffc37819 */ /* 0x000fe20000011697 */
[----:B------:R-:W-:Y:S01]  /*1660*/  FMUL.FTZ R151, R125, R208 ;  /* 0x000000d07d977220 */ /* 0x000fe20000410000 */
[----:B------:R-:W-:Y:S01]  /*1670*/  SHF.L.U32 R94, R185, 0x10, RZ ;  /* 0x00000010b95e7819 */ /* 0x000fe200000006ff */
[----:B------:R-:W-:Y:S01]  /*1680*/  FADD.FTZ R81, R211, R206 ;  /* 0x000000ced3517221 */ /* 0x000fe20000010000 */
[----:B------:R-:W-:Y:S01]  /*1690*/  FMUL.FTZ R99, R125, R236 ;  /* 0x000000ec7d637220 */ /* 0x000fe20000410000 */
[----:B------:R-:W-:Y:S01]  /*16a0*/  FFMA.FTZ R208, R190, R211, R215 ;  /* 0x000000d3bed07223 */ /* 0x000fe200000100d7 */
[----:B------:R-:W-:Y:S01]  /*16b0*/  SHF.L.U32 R92, R183, 0x10, RZ ;  /* 0x00000010b75c7819 */ /* 0x000fe200000006ff */
[----:B------:R-:W-:Y:S01]  /*16c0*/  FMUL.FTZ R183, R125, R210 ;  /* 0x000000d27db77220 */ /* 0x000fe20000410000 */
[----:B------:R-:W-:Y:S01]  /*16d0*/  FMUL.FTZ R204, R173, R94 ;  /* 0x0000005eadcc7220 */ /* 0x000fe20000410000 */
        /* <DEDUP_REMOVED lines=10> */
[----:B------:R-:W-:Y:S01]  /*1780*/  SHF.R.U32.HI R223, RZ, 0x10, R147 ;  /* 0x00000010ffdf7819 */ /* 0x000fe20000011693 */
[----:B------:R-:W-:Y:S01]  /*1790*/  FMUL.FTZ R147, R125, R240 ;  /* 0x000000f07d937220 */ /* 0x000fe20000410000 */
[----:B------:R-:W-:Y:S01]  /*17a0*/  FFMA.FTZ R210, R192, R213, R215 ;  /* 0x000000d5c0d27223 */ /* 0x000fe200000100d7 */
[----:B------:R-:W-:Y:S01]  /*17b0*/  SHF.L.U32 R221, R221, 0x10, RZ ;  /* 0x00000010dddd7819 */ /* 0x000fe200000006ff */
[----:B------:R-:W-:Y:S01]  /*17c0*/  FMUL.FTZ R185, R125, R212 ;  /* 0x000000d47db97220 */ /* 0x000fe20000410000 */
[----:B------:R-:W-:Y:S01]  /*17d0*/  SHF.L.U32 R228, R228, 0x10, RZ ;  /* 0x00000010e4e47819 */ /* 0x000fe200000006ff */
[----:B------:R-:W-:Y:S01]  /*17e0*/  FMUL.FTZ R81, R176, R226 ;  /* 0x000000e2b0517220 */ /* 0x000fe20000410000 */
[----:B------:R-:W-:Y:S01]  /*17f0*/  MOV R189, R149 ;  /* 0x0000009500bd7202 */ /* 0x000fe20000000f00 */
[----:B------:R-:W-:Y:S01]  /*1800*/  FFMA.FTZ R206, R135, R90, R206 ;  /* 0x0000005a87ce7223 */ /* 0x000fe200000100ce */
[----:B------:R-:W-:Y:S01]  /*1810*/  SHF.R.U32.HI R196, RZ, 0x10, R149 ;  /* 0x00000010ffc47819 */ /* 0x000fe20000011695 */
[----:B------:R-:W-:Y:S01]  /*1820*/  FADD.FTZ R217, R204, R217 ;  /* 0x000000d9ccd97221 */ /* 0x000fe20000010000 */
[----:B------:R-:W-:Y:S01]  /*1830*/  FMUL.FTZ R149, R125, R242 ;  /* 0x000000f27d957220 */ /* 0x000fe20000410000 */
[----:B------:R-:W-:Y:S01]  /*1840*/  FFMA.FTZ R212, R147, R204, R210 ;  /* 0x000000cc93d47223 */ /* 0x000fe200000100d2 */
[----:B------:R-:W-:Y:S01]  /*1850*/  FMUL.FTZ R187, R125, R216 ;  /* 0x000000d87dbb7220 */ /* 0x000fe20000410000 */
[----:B------:R-:W-:Y:S01]  /*1860*/  FMUL.FTZ R215, R154, R221 ;  /* 0x000000dd9ad77220 */ /* 0x000fe20000410000 */
[----:B------:R-:W-:Y:S01]  /*1870*/  FFMA.FTZ R208, R166, R93, R81 ;  /* 0x0000005da6d07223 */ /* 0x000fe20000010051 */
[----:B------:R-:W-:Y:S01]  /*1880*/  FADD.FTZ R217, R206, R217 ;  /* 0x000000d9ced97221 */ /* 0x000fe20000010000 */
[----:B------:R-:W-:Y:S01]  /*1890*/  FMUL.FTZ R218, R175, R228 ;  /* 0x000000e4afda7220 */ /* 0x000fe20000410000 */
[----:B------:R-:W-:Y:S01]  /*18a0*/  FFMA.FTZ R216, R149, R206, R212 ;  /* 0x000000ce95d87223 */ /* 0x000fe200000100d4 */
[----:B------:R-:W-:Y:S01]  /*18b0*/  SHF.L.U32 R223, R223, 0x10, RZ ;  /* 0x00000010dfdf7819 */ /* 0x000fe200000006ff */
[----:B------:R-:W-:Y:S01]  /*18c0*/  FFMA.FTZ R210, R138, R96, R215 ;  /* 0x000000608ad27223 */ /* 0x000fe200000100d7 */
[----:B------:R-:W-:Y:S01]  /*18d0*/  FADD.FTZ R217, R208, R217 ;  /* 0x000000d9d0d97221 */ /* 0x000fe20000010000 */
[----:B------:R-:W-:Y:S01]  /*18e0*/  FFMA.FTZ R212, R165, R97, R218 ;  /* 0x00000061a5d47223 */ /* 0x000fe200000100da */
[----:B------:R-:W-:Y:S01]  /*18f0*/  FFMA.FTZ R218, R151, R208, R216 ;  /* 0x000000d097da7223 */ /* 0x000fe200000100d8 */
[----:B------:R-:W-:Y:S01]  /*1900*/  SHF.L.U32 R224, R224, 0x10, RZ ;  /* 0x00000010e0e07819 */ /* 0x000fe200000006ff */
[----:B------:R-:W-:Y:S01]  /*1910*/  FMUL.FTZ R220, R153, R223 ;  /* 0x000000df99dc7220 */ /* 0x000fe20000410000 */
[----:B------:R-:W-:Y:S01]  /*1920*/  SHF.L.U32 R198, R198, 0x10, RZ ;  /* 0x00000010c6c67819 */ /* 0x000fe200000006ff */
[----:B------:R-:W-:Y:S01]  /*1930*/  FADD.FTZ R217, R210, R217 ;  /* 0x000000d9d2d97221 */ /* 0x000fe20000010000 */
[----:B------:R-:W-:Y:S01]  /*1940*/  FFMA.FTZ R218, R183, R210, R218 ;  /* 0x000000d2b7da7223 */ /* 0x000fe200000100da */
        /* <DEDUP_REMOVED lines=13> */
[----:B------:R-:W-:Y:S01]  /*1a20*/  FFMA.FTZ R215, R140, R194, R215 ;  /* 0x000000c28cd77223 */ /* 0x000fe200000100d7 */
[----:B------:R-:W-:Y:S01]  /*1a30*/  SHF.L.U32 R195, R195, 0x10, RZ ;  /* 0x00000010c3c37819 */ /* 0x000fe200000006ff */
[----:B------:R-:W-:Y:S01]  /*1a40*/  FADD.FTZ R222, R218, R217 ;  /* 0x000000d9dade7221 */ /* 0x000fe20000010000 */
[----:B------:R-:W-:Y:S01]  /*1a50*/  FMUL.FTZ R214, R125, R214 ;  /* 0x000000d67dd67220 */ /* 0x000fe20000410000 */
[----:B------:R-:W-:Y:S01]  /*1a60*/  FMUL.FTZ R220, R177, R200 ;  /* 0x000000c8b1dc7220 */ /* 0x000fe20000410000 */
[----:B------:R-:W-:Y:S01]  /*1a70*/  FFMA.FTZ R81, R199, R218, R236 ;  /* 0x000000dac7517223 */ /* 0x000fe200000100ec */
[----:B------:R-:W-:Y:S01]  /*1a80*/  SHF.L.U32 R196, R196, 0x10, RZ ;  /* 0x00000010c4c47819 */ /* 0x000fe200000006ff */
[----:B------:R-:W-:Y:S01]  /*1a90*/  FMUL.FTZ R217, R125, R98 ;  /* 0x000000627dd97220 */ /* 0x000fe20000410000 */
[----:B------:R-:W-:Y:S01]  /*1aa0*/  FADD.FTZ R243, R222, R215 ;  /* 0x000000d7def37221 */ /* 0x000fe20000010000 */
[----:B------:R-:W-:Y:S01]  /*1ab0*/  FFMA.FTZ R220, R167, R189, R220 ;  /* 0x000000bda7dc7223 */ /* 0x000fe200000100dc */
        /* <DEDUP_REMOVED lines=40> */
.L_x_1759:
[----:B------:R-:W-:Y:S05]  /*1d40*/  BSYNC.RECONVERGENT B0 ;  /* 0x0000000000007941 */ /* 0x000fea0003800200 */
.L_x_1758:
[----:B------:R-:W1:Y:S08]  /*1d50*/  S2UR UR5, SR_CgaCtaId ;  /* 0x00000000000579c3 */ /* 0x000e700000008800 */
[----:B------:R-:W-:Y:S01]  /*1d60*/  BAR.SYNC.DEFER_BLOCKING 0x0 ;  /* 0x0000000000007b1d */ /* 0x000fe20000010000 */
[----:B------:R-:W-:Y:S01]  /*1d70*/  FFMA.FTZ R55, R188, R83, R55 ;  /* 0x00000053bc377223 */ /* 0x000fe20000010037 */
[----:B------:R-:W-:Y:S01]  /*1d80*/  FADD.FTZ R54, R83, R54 ;  /* 0x0000003653367221 */ /* 0x000fe20000010000 */
[----:B------:R-:W-:Y:S01]  /*1d90*/  FFMA.FTZ R51, R190, R82, R51 ;  /* 0x00000052be337223 */ /* 0x000fe20000010033 */
[----:B------:R-:W-:Y:S01]  /*1da0*/  FADD.FTZ R50, R82, R50 ;  /* 0x0000003252327221 */ /* 0x000fe20000010000 */
[----:B------:R-:W-:Y:S01]  /*1db0*/  FFMA.FTZ R53, R190, R86, R53 ;  /* 0x00000056be357223 */ /* 0x000fe20000010035 */
[----:B------:R-:W-:Y:S01]  /*1dc0*/  UMOV UR4, 0x400 ;  /* 0x0000040000047882 */ /* 0x000fe20000000000 */
        /* <DEDUP_REMOVED lines=16> */
[----:B-1----:R-:W-:Y:S01]  /*1ed0*/  ULEA UR4, UR5, UR4, 0x18 ;  /* 0x0000000405047291 */ /* 0x002fe2000f8ec0ff */
[----:B------:R-:W-:Y:S01]  /*1ee0*/  FADD.FTZ R38, R95, R38 ;  /* 0x000000265f267221 */ /* 0x000fe20000010000 */
[----:B------:R-:W-:Y:S01]  /*1ef0*/  FFMA.FTZ R49, R147, R94, R49 ;  /* 0x0000005e93317223 */ /* 0x000fe20000010031 */
[----:B------:R-:W-:Y:S01]  /*1f00*/  FADD.FTZ R37, R94, R37 ;  /* 0x000000255e257221 */ /* 0x000fe20000010000 */
[----:B------:R-:W-:Y:S01]  /*1f10*/  UIADD3 UR5, UPT, UPT, UR4, 0x5040, URZ ;  /* 0x0000504004057890 */ /* 0x000fe2000fffe0ff */
[----:B------:R-:W-:Y:S01]  /*1f20*/  FFMA.FTZ R48, R149, R92, R48 ;  /* 0x0000005c95307223 */ /* 0x000fe20000010030 */
[----:B------:R-:W-:Y:S01]  /*1f30*/  @!UP1 UIADD3 UR5, UPT, UPT, UR4, 0x5000, URZ ;  /* 0x0000500004059890 */ /* 0x000fe2000fffe0ff */
[----:B------:R-:W-:Y:S01]  /*1f40*/  FADD.FTZ R36, R92, R36 ;  /* 0x000000245c247221 */ /* 0x000fe20000010000 */
[----:B------:R-:W-:Y:S01]  /*1f50*/  UIADD3 UR10, UPT, UPT, UR4, 0x5050, URZ ;  /* 0x00005050040a7890 */ /* 0x000fe2000fffe0ff */
[----:B------:R-:W-:Y:S01]  /*1f60*/  FFMA.FTZ R6, R151, R93, R6 ;  /* 0x0000005d97067223 */ /* 0x000fe20000010006 */
[----:B------:R-:W-:Y:S01]  /*1f70*/  @!UP1 UIADD3 UR10, UPT, UPT, UR4, 0x5010, URZ ;  /* 0x00005010040a9890 */ /* 0x000fe2000fffe0ff */
[----:B------:R-:W-:Y:S01]  /*1f80*/  FADD.FTZ R18, R93, R18 ;  /* 0x000000125d127221 */ /* 0x000fe20000010000 */
[----:B------:R-:W-:Y:S01]  /*1f90*/  FFMA.FTZ R46, R183, R221, R46 ;  /* 0x000000ddb72e7223 */ /* 0x000fe2000001002e */
[----:B------:R-:W-:Y:S01]  /*1fa0*/  FADD.FTZ R34, R221, R34 ;  /* 0x00000022dd227221 */ /* 0x000fe20000010000 */
[----:B------:R-:W-:Y:S01]  /*1fb0*/  FFMA.FTZ R7, R183, R96, R7 ;  /* 0x00000060b7077223 */ /* 0x000fe20000010007 */
[----:B0-----:R-:W0:Y:S01]  /*1fc0*/  LDS.128 R80, [UR5] ;  /* 0x00000005ff507984 */ /* 0x001e220008000c00 */
[----:B------:R-:W-:Y:S01]  /*1fd0*/  UIADD3 UR5, UPT, UPT, UR4, 0x5060, URZ ;  /* 0x0000506004057890 */ /* 0x000fe2000fffe0ff */
[----:B------:R-:W-:Y:S01]  /*1fe0*/  FADD.FTZ R19, R96, R19 ;  /* 0x0000001360137221 */ /* 0x000fe20000010000 */
[----:B------:R-:W-:Y:S01]  /*1ff0*/  @!UP1 UIADD3 UR5, UPT, UPT, UR4, 0x5020, URZ ;  /* 0x0000502004059890 */ /* 0x000fe2000fffe0ff */
[----:B------:R-:W1:Y:S01]  /*2000*/  LDS.128 R84, [UR10] ;  /* 0x0000000aff547984 */ /* 0x000e620008000c00 */
[----:B------:R-:W-:Y:S01]  /*2010*/  UIADD3 UR10, UPT, UPT, UR4, 0x5070, URZ ;  /* 0x00005070040a7890 */ /* 0x000fe2000fffe0ff */
[----:B------:R-:W-:Y:S01]  /*2020*/  FFMA.FTZ R8, R185, R97, R8 ;  /* 0x00000061b9087223 */ /* 0x000fe20000010008 */
[----:B------:R-:W-:Y:S01]  /*2030*/  @!UP1 UIADD3 UR10, UPT, UPT, UR4, 0x5030, URZ ;  /* 0x00005030040a9890 */ /* 0x000fe2000fffe0ff */
[----:B------:R-:W-:Y:S01]  /*2040*/  FADD.FTZ R20, R97, R20 ;  /* 0x0000001461147221 */ /* 0x000fe20000010000 */
[----:B------:R-:W-:Y:S01]  /*2050*/  UISETP.NE.U32.AND UP0, UPT, UR14, URZ, UPT ;  /* 0x000000ff0e00728c */ /* 0x000fe2000bf05070 */
[----:B------:R-:W2:Y:S01]  /*2060*/  LDC.64 R96, c[0x0][0x380] ;  /* 0x0000e000ff607b82 */ /* 0x000ea20000000a00 */
[----:B------:R-:W-:Y:S01]  /*2070*/  FFMA.FTZ R157, R0, R241, R157 ;  /* 0x000000f1009d7223 */ /* 0x000fe2000001009d */
[----:B------:R-:W3:Y:S01]  /*2080*/  LDS.128 R88, [UR5] ;  /* 0x00000005ff587984 */ /* 0x000ee20008000c00 */
[----:B------:R-:W-:Y:S01]  /*2090*/  UISETP.NE.AND.EX UP0, UPT, UR15, URZ, UPT, UP0 ;  /* 0x000000ff0f00728c */ /* 0x000fe2000bf05300 */
[----:B------:R-:W-:Y:S01]  /*20a0*/  FADD.FTZ R124, R241, R124 ;  /* 0x0000007cf17c7221 */ /* 0x000fe20000010000 */
[----:B------:R-:W-:Y:S01]  /*20b0*/  FFMA.FTZ R121, R150, R239, R121 ;  /* 0x000000ef96797223 */ /* 0x000fe20000010079 */
[----:B------:R-:W4:Y:S01]  /*20c0*/  LDS.128 R92, [UR10] ;  /* 0x0000000aff5c7984 */ /* 0x000f220008000c00 */
        /* <DEDUP_REMOVED lines=17> */
[----:B--2---:R-:W-:Y:S01]  /*21e0*/  IADD3 R158, PT, PT, R158, R96, RZ ;  /* 0x000000609e9e7210 */ /* 0x004fe20007ffe0ff */
[----:B------:R-:W-:Y:S01]  /*21f0*/  FFMA.FTZ R101, R188, R227, R101 ;  /* 0x000000e3bc657223 */ /* 0x000fe20000010065 */
[----:B------:R-:W-:Y:S01]  /*2200*/  FADD.FTZ R100, R227, R100 ;  /* 0x00000064e3647221 */ /* 0x000fe20000010000 */
[----:B------:R-:W-:Y:S01]  /*2210*/  FFMA.FTZ R9, R187, R224, R9 ;  /* 0x000000e0bb097223 */ /* 0x000fe20000010009 */
[----:B------:R-:W-:Y:S01]  /*2220*/  FADD.FTZ R21, R224, R21 ;  /* 0x00000015e0157221 */ /* 0x000fe20000010000 */
[----:B------:R-:W-:Y:S01]  /*2230*/  FFMA.FTZ R47, R151, R226, R47 ;  /* 0x000000e2972f7223 */ /* 0x000fe2000001002f */
[----:B0-----:R-:W-:Y:S01]  /*2240*/  FADD.FTZ R221, RZ, R80 ;  /* 0x00000050ffdd7221 */ /* 0x001fe20000010000 */
[----:B------:R-:W-:Y:S01]  /*2250*/  FADD.FTZ R80, RZ, R81 ;  /* 0x00000051ff507221 */ /* 0x000fe20000010000 */
[----:B------:R-:W-:Y:S01]  /*2260*/  FADD.FTZ R35, R226, R35 ;  /* 0x00000023e2237221 */ /* 0x000fe20000010000 */
[----:B------:R-:W-:Y:S01]  /*2270*/  FFMA.FTZ R45, R185, R228, R45 ;  /* 0x000000e4b92d7223 */ /* 0x000fe2000001002d */
[----:B------:R-:W-:Y:S01]  /*2280*/  FADD.FTZ R221, R82, R221 ;  /* 0x000000dd52dd7221 */ /* 0x000fe20000010000 */
[----:B------:R-:W-:Y:S01]  /*2290*/  FADD.FTZ R80, R83, R80 ;  /* 0x0000005053507221 */ /* 0x000fe20000010000 */
[----:B------:R-:W-:Y:S01]  /*22a0*/  FADD.FTZ R33, R228, R33 ;  /* 0x00000021e4217221 */ /* 0x000fe20000010000 */
[----:B------:R-:W-:Y:S01]  /*22b0*/  FFMA.FTZ R44, R187, R223, R44 ;  /* 0x000000dfbb2c7223 */ /* 0x000fe2000001002c */
[----:B-1----:R-:W-:Y:S01]  /*22c0*/  FADD.FTZ R221, R221, R84 ;  /* 0x00000054dddd7221 */ /* 0x002fe20000010000 */
[----:B------:R-:W-:Y:S01]  /*22d0*/  FADD.FTZ R80, R80, R85 ;  /* 0x0000005550507221 */ /* 0x000fe20000010000 */
[----:B------:R-:W-:Y:S01]  /*22e0*/  FADD.FTZ R32, R223, R32 ;  /* 0x00000020df207221 */ /* 0x000fe20000010000 */
        /* <DEDUP_REMOVED lines=58> */
.L_x_1762:
        /* <DEDUP_REMOVED lines=23> */
.L_x_1761:
        /* <DEDUP_REMOVED lines=20> */
.L_x_1764:
        /* <DEDUP_REMOVED lines=21> */
.L_x_1760:
        /* <DEDUP_REMOVED lines=27> */
.L_x_1766:
        /* <DEDUP_REMOVED lines=23> */
.L_x_1765:
        /* <DEDUP_REMOVED lines=20> */
.L_x_1767:
        /* <DEDUP_REMOVED lines=20> */
.L_x_1763:
[----:B------:R-:W-:Y:S01]  /*3030*/  ISETP.NE.U32.AND P1, PT, RZ, UR4, PT ;  /* 0x00000004ff007c0c */ /* 0x000fe2000bf25070 */
[----:B------:R-:W0:Y:S01]  /*3040*/  LDC.64 R80, c[0x0][0x468] ;  /* 0x00011a00ff507b82 */ /* 0x000e220000000a00 */
[----:B------:R-:W-:Y:S01]  /*3050*/  LOP3.LUT R82, R0, 0xffff, RZ, 0xc0, !PT ;  /* 0x0000ffff00527812 */ /* 0x000fe200078ec0ff */
[----:B------:R-:W-:Y:S01]  /*3060*/  UISETP.NE.U32.AND UP0, UPT, UR6, URZ, UPT ;  /* 0x000000ff0600728c */ /* 0x000fe2000bf05070 */
[----:B------:R-:W-:Y:S02]  /*3070*/  ISETP.NE.AND.EX P1, PT, RZ, UR5, PT, P1 ;  /* 0x00000005ff007c0c */ /* 0x000fe4000bf25310 */
[----:B------:R-:W-:Y:S01]  /*3080*/  PRMT R91, R84, 0x5410, R91 ;  /* 0x00005410545b7816 */ /* 0x000fe2000000005b */
[----:B------:R-:W-:Y:S01]  /*3090*/  IMAD.WIDE.U32 R82, R82, 0x10000, RZ ;  /* 0x0001000052527825 */ /* 0x000fe200078e00ff */
[----:B------:R-:W-:Y:S02]  /*30a0*/  UISETP.NE.AND.EX UP0, UPT, UR7, URZ, UPT, UP0 ;  /* 0x000000ff0700728c */ /* 0x000fe4000bf05300 */
[----:B------:R-:W-:-:S02]  /*30b0*/  LOP3.LUT R82, R82, 0xffff, R85, 0xf8, !PT ;  /* 0x0000ffff52527812 */ /* 0x000fc400078ef855 */
[----:B------:R-:W-:-:S05]  /*30c0*/  LOP3.LUT R83, R91, R83, RZ, 0xfc, !PT ;  /* 0x000000535b537212 */ /* 0x000fca00078efcff */
[----:B------:R-:W1:Y:S01]  /*30d0*/  @P1 LDC.64 R86, c[0x0][0x478] ;  /* 0x00011e00ff561b82 */ /* 0x000e620000000a00 */
[----:B0-----:R-:W-:-:S04]  /*30e0*/  IMAD.WIDE.U32 R84, R130, 0x8, R80 ;  /* 0x0000000882547825 */ /* 0x001fc800078e0050 */
[----:B-1----:R-:W-:-:S05]  /*30f0*/  @P1 IMAD.WIDE.U32 R86, R130, 0x10, R86 ;  /* 0x0000001082561825 */ /* 0x002fca00078e0056 */
[----:B------:R0:W-:Y:S04]  /*3100*/  @P1 STG.E.128 desc[UR12][R86.64], R76 ;  /* 0x0000004c56001986 */ /* 0x0001e8000c101d0c */
        /* <DEDUP_REMOVED lines=10> */
.L_x_1768:
[----:B------:R-:W-:Y:S05]  /*31b0*/  @!P0 BRA `(.L_x_1769) ;  /* 0x00000004004c8947 */ /* 0x000fea0003800000 */
[----:B------:R-:W-:Y:S05]  /*31c0*/  @!P1 BRA `(.L_x_1770) ;  /* 0x00000000009c9947 */ /* 0x000fea0003800000 */
        /* <DEDUP_REMOVED lines=9> */
[C---:B0----5:R-:W-:Y:S01]  /*3260*/  FFMA.FTZ R78, R125.reuse, R188, R70 ;  /* 0x000000bc7d4e7223 */ /* 0x061fe20000010046 */
[C---:B------:R-:W-:Y:S01]  /*3270*/  FFMA.FTZ R79, R125.reuse, R190, R71 ;  /* 0x000000be7d4f7223 */ /* 0x040fe20000010047 */
[C---:B------:R-:W-:Y:S01]  /*3280*/  FFMA.FTZ R76, R125.reuse, R205, R68 ;  /* 0x000000cd7d4c7223 */ /* 0x040fe20000010044 */
[----:B------:R-:W-:-:S03]  /*3290*/  FFMA.FTZ R77, R125, R186, R69 ;  /* 0x000000ba7d4d7223 */ /* 0x000fc60000010045 */
[----:B-1----:R-:W-:Y:S02]  /*32a0*/  F2FP.BF16.F32.PACK_AB R84, R79, R78 ;  /* 0x0000004e4f54723e */ /* 0x002fe400000010ff */
        /* <DEDUP_REMOVED lines=8> */
.L_x_1771:
        /* <DEDUP_REMOVED lines=14> */
[----:B------:R-:W-:Y:S02]  /*3410*/  PRMT R0, R85, 0x7632, R0 ;  /* 0x0000763255007816 */ /* 0x000fe40000000000 */
[----:B------:R-:W-:Y:S01]  /*3420*/  PRMT R91, R84, 0x7632, R91 ;  /* 0x00007632545b7816 */ /* 0x000fe2000000005b */
[----:B------:R-:W-:Y:S06]  /*3430*/  BRA `(.L_x_1772) ;  /* 0x0000000400f47947 */ /* 0x000fec0003800000 */
.L_x_1770:
        /* <DEDUP_REMOVED lines=10> */
[C---:B01----:R-:W-:Y:S01]  /*34e0*/  FFMA.FTZ R83, R125.reuse, R190, R71 ;  /* 0x000000be7d537223 */ /* 0x043fe20000010047 */
        /* <DEDUP_REMOVED lines=13> */
.L_x_1773:
        /* <DEDUP_REMOVED lines=19> */
.L_x_1769:
        /* <DEDUP_REMOVED lines=10> */
[C---:B0-----:R-:W-:Y:S01]  /*3790*/  FMUL.FTZ R78, R125.reuse, R188 ;  /* 0x000000bc7d4e7220 */ /* 0x041fe20000410000 */
[C---:B------:R-:W-:Y:S01]  /*37a0*/  FMUL.FTZ R79, R125.reuse, R190 ;  /* 0x000000be7d4f7220 */ /* 0x040fe20000410000 */
[C---:B------:R-:W-:Y:S01]  /*37b0*/  FMUL.FTZ R76, R125.reuse, R184 ;  /* 0x000000b87d4c7220 */ /* 0x040fe20000410000 */
[----:B------:R-:W-:-:S03]  /*37c0*/  FMUL.FTZ R77, R125, R186 ;  /* 0x000000ba7d4d7220 */ /* 0x000fc60000410000 */
        /* <DEDUP_REMOVED lines=9> */
.L_x_1775:
        /* <DEDUP_REMOVED lines=14> */
[----:B------:R-:W-:Y:S02]  /*3940*/  PRMT R0, R85, 0x7632, R0 ;  /* 0x0000763255007816 */ /* 0x000fe40000000000 */
[----:B------:R-:W-:Y:S01]  /*3950*/  PRMT R91, R84, 0x7632, R91 ;  /* 0x00007632545b7816 */ /* 0x000fe2000000005b */
[----:B------:R-:W-:Y:S06]  /*3960*/  BRA `(.L_x_1772) ;  /* 0x0000000000a87947 */ /* 0x000fec0003800000 */
.L_x_1774:
        /* <DEDUP_REMOVED lines=24> */
.L_x_1776:
        /* <DEDUP_REMOVED lines=18> */
.L_x_1772:
[----:B------:R-:W0:Y:S01]  /*3c10*/  @P1 LDC.64 R86, c[0x0][0x478] ;  /* 0x00011e00ff561b82 */ /* 0x000e220000000a00 */
[----:B------:R-:W-:Y:S02]  /*3c20*/  LOP3.LUT R82, R0, 0xffff, RZ, 0xc0, !PT ;  /* 0x0000ffff00527812 */ /* 0x000fe400078ec0ff */
[----:B------:R-:W-:-:S03]  /*3c30*/  PRMT R91, R84, 0x5410, R91 ;  /* 0x00005410545b7816 */ /* 0x000fc6000000005b */
[----:B------:R-:W-:-:S03]  /*3c40*/  IMAD.WIDE.U32 R82, R82, 0x10000, RZ ;  /* 0x0001000052527825 */ /* 0x000fc600078e00ff */
[----:B------:R-:W-:Y:S01]  /*3c50*/  LOP3.LUT R82, R82, 0xffff, R85, 0xf8, !PT ;  /* 0x0000ffff52527812 */ /* 0x000fe200078ef855 */
[----:B------:R-:W-:Y:S01]  /*3c60*/  IMAD.WIDE.U32 R84, R129, 0x8, R80 ;  /* 0x0000000881547825 */ /* 0x000fe200078e0050 */
[----:B------:R-:W-:-:S03]  /*3c70*/  LOP3.LUT R83, R91, R83, RZ, 0xfc, !PT ;  /* 0x000000535b537212 */ /* 0x000fc600078efcff */
[----:B0-----:R-:W-:-:S05]  /*3c80*/  @P1 IMAD.WIDE.U32 R86, R129, 0x10, R86 ;  /* 0x0000001081561825 */ /* 0x001fca00078e0056 */
        /* <DEDUP_REMOVED lines=11> */
.L_x_1777:
        /* <DEDUP_REMOVED lines=24> */
.L_x_1780:
        /* <DEDUP_REMOVED lines=17> */
.L_x_1779:
        /* <DEDUP_REMOVED lines=16> */
[----:B01----:R-:W-:Y:S02]  /*40d0*/  PRMT R84, R147, 0x7610, R84 ;  /* 0x0000761093547816 */ /* 0x003fe40000000054 */
[C---:B------:R-:W-:Y:S02]  /*40e0*/  PRMT R0, R99.reuse, 0x7632, R0 ;  /* 0x0000763263007816 */ /* 0x040fe40000000000 */
[----:B------:R-:W-:-:S02]  /*40f0*/  PRMT R85, R99, 0x7610, R85 ;  /* 0x0000761063557816 */ /* 0x000fc40000000055 */
[----:B------:R-:W-:Y:S02]  /*4100*/  PRMT R179, R91, 0x7610, R179 ;  /* 0x000076105bb37816 */ /* 0x000fe400000000b3 */
[----:B------:R-:W-:Y:S02]  /*4110*/  PRMT R180, R84, 0x7610, R180 ;  /* 0x0000761054b47816 */ /* 0x000fe400000000b4 */
[----:B------:R-:W-:Y:S02]  /*4120*/  PRMT R181, R0, 0x7610, R181 ;  /* 0x0000761000b57816 */ /* 0x000fe400000000b5 */
[----:B------:R-:W-:Y:S01]  /*4130*/  PRMT R182, R85, 0x7610, R182 ;  /* 0x0000761055b67816 */ /* 0x000fe200000000b6 */
[----:B------:R-:W-:Y:S06]  /*4140*/  BRA `(.L_x_1781) ;  /* 0x0000000400947947 */ /* 0x000fec0003800000 */
.L_x_1782:
        /* <DEDUP_REMOVED lines=17> */
[----:B------:R-:W-:Y:S01]  /*4260*/  PRMT R84, R147, 0x7610, R84 ;  /* 0x0000761093547816 */ /* 0x000fe20000000054 */
[----:B------:R-:W-:Y:S06]  /*4270*/  BRA `(.L_x_1781) ;  /* 0x0000000400487947 */ /* 0x000fec0003800000 */
.L_x_1778:
[----:B------:R-:W-:Y:S05]  /*4280*/  @!P1 BRA `(.L_x_1783) ;  /* 0x00000000009c9947 */ /* 0x000fea0003800000 */
[----:B------:R-:W-:Y:S05]  /*4290*/  BRA.U !UP0, `(.L_x_1784) ;  /* 0x0000000108547547 */ /* 0x000fea000b800000 */
[-CC-:B------:R-:W-:Y:S01]  /*42a0*/  FFMA.FTZ R147, R147, R88.reuse, R89.reuse ;  /* 0x0000005893937223 */ /* 0x180fe20000010059 */
[-CC-:B------:R-:W-:Y:S01]  /*42b0*/  FFMA.FTZ R149, R149, R88.reuse, R89.reuse ;  /* 0x0000005895957223 */ /* 0x180fe20000010059 */
[-CC-:B------:R-:W-:Y:S01]  /*42c0*/  FFMA.FTZ R99, R99, R88.reuse, R89.reuse ;  /* 0x0000005863637223 */ /* 0x180fe20000010059 */
[----:B------:R-:W-:Y:S01]  /*42d0*/  FFMA.FTZ R192, R192, R88, R89 ;  /* 0x00000058c0c07223 */ /* 0x000fe20000010059 */
[----:B0-----:R-:W-:Y:S01]  /*42e0*/  FADD.FTZ R78, R204, -R147 ;  /* 0x80000093cc4e7221 */ /* 0x001fe20000010000 */
[----:B------:R-:W-:Y:S01]  /*42f0*/  FADD.FTZ R206, R206, -R149 ;  /* 0x80000095cece7221 */ /* 0x000fe20000010000 */
[----:B------:R-:W-:Y:S01]  /*4300*/  FADD.FTZ R76, R202, -R99 ;  /* 0x80000063ca4c7221 */ /* 0x000fe20000010000 */
[----:B------:R-:W-:Y:S01]  /*4310*/  FADD.FTZ R192, R213, -R192 ;  /* 0x800000c0d5c07221 */ /* 0x000fe20000010000 */
[C---:B------:R-:W-:Y:S01]  /*4320*/  FMUL.FTZ R78, R125.reuse, R78 ;  /* 0x0000004e7d4e7220 */ /* 0x040fe20000410000 */
        /* <DEDUP_REMOVED lines=12> */
.L_x_1784:
        /* <DEDUP_REMOVED lines=17> */
.L_x_1783:
        /* <DEDUP_REMOVED lines=24> */
.L_x_1785:
        /* <DEDUP_REMOVED lines=18> */
.L_x_1781:
        /* <DEDUP_REMOVED lines=19> */
.L_x_1786:
        /* <DEDUP_REMOVED lines=24> */
.L_x_1789:
        /* <DEDUP_REMOVED lines=17> */
.L_x_1788:
        /* <DEDUP_REMOVED lines=24> */
.L_x_1791:
        /* <DEDUP_REMOVED lines=19> */
.L_x_1787:
        /* <DEDUP_REMOVED lines=23> */
.L_x_1793:
        /* <DEDUP_REMOVED lines=17> */
.L_x_1792:
        /* <DEDUP_REMOVED lines=24> */
.L_x_1794:
        /* <DEDUP_REMOVED lines=18> */
.L_x_1790:
        /* <DEDUP_REMOVED lines=19> */
.L_x_1795:
        /* <DEDUP_REMOVED lines=24> */
.L_x_1798:
        /* <DEDUP_REMOVED lines=17> */
.L_x_1797:
        /* <DEDUP_REMOVED lines=16> */
[----:B0-----:R-:W-:Y:S02]  /*57f0*/  PRMT R86, R217, 0x7610, R86 ;  /* 0x00007610d9567816 */ /* 0x001fe40000000056 */
[C---:B------:R-:W-:Y:S02]  /*5800*/  PRMT R0, R88.reuse, 0x7632, R0 ;  /* 0x0000763258007816 */ /* 0x040fe40000000000 */
[----:B------:R-:W-:-:S02]  /*5810*/  PRMT R87, R88, 0x7610, R87 ;  /* 0x0000761058577816 */ /* 0x000fc40000000057 */
[----:B------:R-:W-:Y:S02]  /*5820*/  PRMT R179, R89, 0x7610, R179 ;  /* 0x0000761059b37816 */ /* 0x000fe400000000b3 */
[----:B------:R-:W-:Y:S02]  /*5830*/  PRMT R180, R86, 0x7610, R180 ;  /* 0x0000761056b47816 */ /* 0x000fe400000000b4 */
[----:B------:R-:W-:Y:S02]  /*5840*/  PRMT R181, R0, 0x7610, R181 ;  /* 0x0000761000b57816 */ /* 0x000fe400000000b5 */
[----:B------:R-:W-:Y:S01]  /*5850*/  PRMT R182, R87, 0x7610, R182 ;  /* 0x0000761057b67816 */ /* 0x000fe200000000b6 */
[----:B------:R-:W-:Y:S06]  /*5860*/  BRA `(.L_x_1799) ;  /* 0x0000000400947947 */ /* 0x000fec0003800000 */
.L_x_1800:
        /* <DEDUP_REMOVED lines=17> */
[----:B------:R-:W-:Y:S01]  /*5980*/  PRMT R86, R217, 0x7610, R86 ;  /* 0x00007610d9567816 */ /* 0x000fe20000000056 */
[----:B------:R-:W-:Y:S06]  /*5990*/  BRA `(.L_x_1799) ;  /* 0x0000000400487947 */ /* 0x000fec0003800000 */
.L_x_1796:
        /* <DEDUP_REMOVED lines=23> */
.L_x_1802:
        /* <DEDUP_REMOVED lines=17> */
.L_x_1801:
        /* <DEDUP_REMOVED lines=24> */
.L_x_1803:
        /* <DEDUP_REMOVED lines=18> */
.L_x_1799:
[----:B-1----:R-:W0:Y:S01]  /*5ec0*/  @P1 LDC.64 R82, c[0x0][0x478] ;  /* 0x00011e00ff521b82 */ /* 0x002e220000000a00 */
[----:B------:R-:W-:Y:S01]  /*5ed0*/  LOP3.LUT R84, R0, 0xffff, RZ, 0xc0, !PT ;  /* 0x0000ffff00547812 */ /* 0x000fe200078ec0ff */
[----:B------:R-:W-:Y:S01]  /*5ee0*/  IMAD.WIDE.U32 R80, R126, 0x8, R80 ;  /* 0x000000087e507825 */ /* 0x000fe200078e0050 */
[----:B------:R-:W-:-:S03]  /*5ef0*/  PRMT R89, R86, 0x5410, R89 ;  /* 0x0000541056597816 */ /* 0x000fc60000000059 */
[----:B------:R-:W-:-:S05]  /*5f00*/  IMAD.WIDE.U32 R84, R84, 0x10000, RZ ;  /* 0x0001000054547825 */ /* 0x000fca00078e00ff */
[----:B------:R-:W-:Y:S02]  /*5f10*/  LOP3.LUT R85, R89, R85, RZ, 0xfc, !PT ;  /* 0x0000005559557212 */ /* 0x000fe400078efcff */
[----:B------:R-:W-:Y:S01]  /*5f20*/  LOP3.LUT R84, R84, 0xffff, R87, 0xf8, !PT ;  /* 0x0000ffff54547812 */ /* 0x000fe200078ef857 */
        /* <DEDUP_REMOVED lines=12> */
.L_x_1804:
[----:B------:R-:W-:Y:S01]  /*5ff0*/  UPLOP3.LUT UP1, UPT, UPT, UPT, UP1, 0x40, 0x4 ;  /* 0x000000000004789c */ /* 0x000fe20003f2e810 */
[----:B------:R-:W-:Y:S10]  /*6000*/  @!P2 BRA `(.L_x_1805) ;  /* 0xffffffa800a4a947 */ /* 0x000ff4000383ffff */
[----:B------:R-:W-:Y:S02]  /*6010*/  MOV R94, R49 ;  /* 0x00000031005e7202 */ /* 0x000fe40000000f00 */
[----:B------:R-:W-:Y:S02]  /*6020*/  MOV R95, R48 ;  /* 0x00000030005f7202 */ /* 0x000fe40000000f00 */
[----:B0-----:R-:W-:Y:S02]  /*6030*/  MOV R77, R103 ;  /* 0x00000067004d7202 */ /* 0x001fe40000000f00 */
[----:B-1----:R-:W-:Y:S02]  /*6040*/  MOV R81, R102 ;  /* 0x0000006600517202 */ /* 0x002fe40000000f00 */
[----:B-----5:R-:W-:Y:S02]  /*6050*/  MOV R62, R101 ;  /* 0x00000065003e7202 */ /* 0x020fe40000000f00 */
        /* <DEDUP_REMOVED lines=75> */
.L_x_1757:
        /* <DEDUP_REMOVED lines=33> */
.L_x_1806:
        /* <DEDUP_REMOVED lines=14> */
.L_x_5409:


//--------------------- .text._ZN10layer_norm31ln_parallel_residual_bwd_kernelINS_13Kernel_traitsI13__nv_bfloat16S2_fS2_fjLj5120ELj1ELj1ELj8ELj8ENS_18Kernel_traits_baseILj5120ES2_S2_fS2_fjLj256EEEEELb0ELb1ELb0EEEvNS_9BwdParamsE --------------------------
	.section	.text._ZN10layer_norm31ln_parallel_residual_bwd_kernelINS_13Kernel_traitsI13__nv_bfloat16S2_fS2_fjLj5120ELj1ELj1ELj8ELj8ENS_18Kernel_traits_baseILj5120ES2_S2_fS2_fjLj256EEEEELb0ELb1ELb0EEEvNS_9BwdParamsE,"ax",@progbits
	.align	128
        .global         _ZN10layer_norm31ln_parallel_residual_bwd_kernelINS_13Kernel_traitsI13__nv_bfloat16S2_fS2_fjLj5120ELj1ELj1ELj8ELj8ENS_18Kernel_traits_baseILj5120ES2_S2_fS2_fjLj256EEEEELb0ELb1ELb0EEEvNS_9BwdParamsE
        .type           _ZN10layer_norm31ln_parallel_residual_bwd_kernelINS_13Kernel_traitsI13__nv_bfloat16S2_fS2_fjLj5120ELj1ELj1ELj8ELj8ENS_18Kernel_traits_baseILj5120ES2_S2_fS2_fjLj256EEEEELb0ELb1ELb0EEEvNS_9BwdParamsE,@function
        .size           _ZN10layer_norm31ln_parallel_residual_bwd_kernelINS_13Kernel_traitsI13__nv_bfloat16S2_fS2_fjLj5120ELj1ELj1ELj8ELj8ENS_18Kernel_traits_baseILj5120ES2_S2_fS2_fjLj256EEEEELb0ELb1ELb0EEEvNS_9BwdParamsE,(.L_x_5410 - _ZN10layer_norm31ln_parallel_residual_bwd_kernelINS_13Kernel_traitsI13__nv_bfloat16S2_fS2_fjLj5120ELj1ELj1ELj8ELj8ENS_18Kernel_traits_baseILj5120ES2_S2_fS2_fjLj256EEEEELb0ELb1ELb0EEEvNS_9BwdParamsE)
        .other          _ZN10layer_norm31ln_parallel_residual_bwd_kernelINS_13Kernel_traitsI13__nv_bfloat16S2_fS2_fjLj5120ELj1ELj1ELj8ELj8ENS_18Kernel_traits_baseILj5120ES2_S2_fS2_fjLj256EEEEELb0ELb1ELb0EEEvNS_9BwdParamsE,@"STO_CUDA_ENTRY STV_DEFAULT"
_ZN10layer_norm31ln_parallel_residual_bwd_kernelINS_13Kernel_traitsI13__nv_bfloat16S2_fS2_fjLj5120ELj1ELj1ELj8ELj8ENS_18Kernel_traits_baseILj5120ES2_S2_fS2_fjLj256EEEEELb0ELb1ELb0EEEvNS_9BwdParamsE:
.text._ZN10layer_norm31ln_parallel_residual_bwd_kernelINS_13Kernel_traitsI13__nv_bfloat16S2_fS2_fjLj5120ELj1ELj1ELj8ELj8ENS_18Kernel_traits_baseILj5120ES2_S2_fS2_fjLj256EEEEELb0ELb1ELb0EEEvNS_9BwdParamsE:
        /* <DEDUP_REMOVED lines=25> */
[----:B------:R-:W-:-:S04]  /*0190*/  @P1 IADD3 R3, PT, PT, R3, 0x100, RZ ;  /* 0x0000010003031810 */ /* 0x000fc80007ffe0ff */
[----:B------:R-:W5:Y:S01]  /*01a0*/  @P1 LDG.E.64 R8, desc[UR12][R18.64] ;  /* 0x0000000c12081981 */ /* 0x000f62000c1e1b00 */
[C---:B----4-:R-:W-:Y:S01]  /*01b0*/  @P2 IMAD.WIDE.U32 R20, R3.reuse, 0x8, R20 ;  /* 0x0000000803142825 */ /* 0x050fe200078e0014 */
[----:B------:R-:W-:Y:S01]  /*01c0*/  @P2 IADD3 R3, PT, PT, R3, 0x100, RZ ;  /* 0x0000010003032810 */ /* 0x000fe20007ffe0ff */
[----:B------:R-:W1:Y:S01]  /*01d0*/  S2UR UR4, SR_CTAID.X ;  /* 0x00000000000479c3 */ /* 0x000e620000002500 */
[----:B------:R-:W-:Y:S02]  /*01e0*/  CS2R R56, SRZ ;  /* 0x0000000000387805 */ /* 0x000fe4000001ff00 */
[----:B------:R-:W-:Y:S01]  /*01f0*/  CS2R R58, SRZ ;  /* 0x00000000003a7805 */ /* 0x000fe2000001ff00 */
[----:B------:R2:W5:Y:S01]  /*0200*/  @P2 LDG.E.64 R10, desc[UR12][R20.64] ;  /* 0x0000000c140a2981 */ /* 0x000562000c1e1b00 */
[C---:B---3--:R-:W-:Y:S01]  /*0210*/  @P3 IMAD.WIDE.U32 R22, R3.reuse, 0x8, R22 ;  /* 0x0000000803163825 */ /* 0x048fe200078e0016 */
[----:B------:R-:W-:Y:S02]  /*0220*/  @P3 IADD3 R3, PT, PT, R3, 0x100, RZ ;  /* 0x0000010003033810 */ /* 0x000fe40007ffe0ff */
[----:B------:R-:W-:-:S02]  /*0230*/  CS2R R52, SRZ ;  /* 0x0000000000347805 */ /* 0x000fc4000001ff00 */
[----:B------:R-:W-:Y:S02]  /*0240*/  CS2R R54, SRZ ;  /* 0x0000000000367805 */ /* 0x000fe4000001ff00 */
[----:B------:R-:W-:Y:S01]  /*0250*/  CS2R R48, SRZ ;  /* 0x0000000000307805 */ /* 0x000fe2000001ff00 */
[----:B------:R3:W5:Y:S01]  /*0260*/  @P3 LDG.E.64 R12, desc[UR12][R22.64] ;  /* 0x0000000c160c3981 */ /* 0x000762000c1e1b00 */
[----:B0-----:R-:W-:-:S05]  /*0270*/  @P4 IMAD.WIDE.U32 R14, R3, 0x8, R24 ;  /* 0x00000008030e4825 */ /* 0x001fca00078e0018 */
[----:B------:R0:W5:Y:S01]  /*0280*/  @P4 LDG.E.64 R16, desc[UR12][R14.64] ;  /* 0x0000000c0e104981 */ /* 0x000162000c1e1b00 */
[----:B-1----:R-:W-:-:S04]  /*0290*/  MOV R85, UR4 ;  /* 0x0000000400557c02 */ /* 0x002fc80008000f00 */
        /* <DEDUP_REMOVED lines=14> */
[----:B--2---:R-:W-:Y:S02]  /*0380*/  CS2R R20, SRZ ;  /* 0x0000000000147805 */ /* 0x004fe4000001ff00 */
[----:B---3--:R-:W-:Y:S01]  /*0390*/  CS2R R22, SRZ ;  /* 0x0000000000167805 */ /* 0x008fe2000001ff00 */
[----:B0-----:R-:W-:Y:S06]  /*03a0*/  @P5 BRA `(.L_x_1807) ;  /* 0x0000005800a85947 */ /* 0x001fec0003800000 */
        /* <DEDUP_REMOVED lines=25> */
[----:B------:R-:W-:-:S02]  /*0540*/  PLOP3.LUT P1, PT, PT, PT, UP0, 0x80, 0x8 ;  /* 0x000000000008781c */ /* 0x000fc40003f2f008 */
        /* <DEDUP_REMOVED lines=17> */
[----:B------:R-:W-:Y:S01]  /*0660*/  P2R R78, PR, RZ, 0x2 ;  /* 0x00000002ff4e7803 */ /* 0x000fe20000000000 */
[----:B------:R-:W-:Y:S01]  /*0670*/  UPLOP3.LUT UP1, UPT, UPT, UPT, UPT, 0x40, 0x4 ;  /* 0x000000000004789c */ /* 0x000fe20003f2e870 */
[----:B------:R-:W0:Y:S01]  /*0680*/  LDCU UR11, c[0x0][0x400] ;  /* 0x00008000ff0b77ac */ /* 0x000e220008000800 */
[----:B------:R-:W1:Y:S01]  /*0690*/  LDCU.64 UR6, c[0x0][0x470] ;  /* 0x00008e00ff0677ac */ /* 0x000e620008000a00 */
[----:B------:R-:W2:Y:S01]  /*06a0*/  LDCU.64 UR14, c[0x0][0x438] ;  /* 0x00008700ff0e77ac */ /* 0x000ea20008000a00 */
[----:B------:R-:W3:Y:S07]  /*06b0*/  LDCU.64 UR8, c[0x0][0x478] ;  /* 0x00008f00ff0877ac */ /* 0x000eee0008000a00 */
.L_x_1874:
[----:B--23--:R-:W4:Y:S01]  /*06c0*/  LDC.64 R68, c[0x0][0x3c0] ;  /* 0x0000f000ff447b82 */ /* 0x00cf220000000a00 */
[----:B------:R-:W-:-:S07]  /*06d0*/  ISETP.NE.AND P5, PT, R78, RZ, PT ;  /* 0x000000ff4e00720c */ /* 0x000fce0003fa5270 */
[----:B01----:R-:W0:Y:S08]  /*06e0*/  LDC.64 R70, c[0x0][0x3c8] ;  /* 0x0000f200ff467b82 */ /* 0x003e300000000a00 */
[----:B------:R-:W1:Y:S01]  /*06f0*/  LDC R2, c[0x0][0x388] ;  /* 0x0000e200ff027b82 */ /* 0x000e620000000800 */
[----:B----4-:R-:W-:-:S06]  /*0700*/  IMAD.WIDE R68, R85, 0x4, R68 ;  /* 0x0000000455447825 */ /* 0x010fcc00078e0244 */
[----:B------:R-:W4:Y:S01]  /*0710*/  LDG.E R68, desc[UR12][R68.64] ;  /* 0x0000000c44447981 */ /* 0x000f22000c1e1900 */
        /* <DEDUP_REMOVED lines=9> */
[----:B------:R-:W-:Y:S03]  /*07b0*/  BSSY.RECONVERGENT B0, `(.L_x_1808) ;  /* 0x000003a000007945 */ /* 0x000fe60003800200 */
[----:B------:R-:W-:Y:S02]  /*07c0*/  LEA.HI.SX32 R124, R72, R149, 0x1e ;  /* 0x00000095487c7211 */ /* 0x000fe400078ff2ff */
[----:B------:R-:W-:Y:S02]  /*07d0*/  CS2R R74, SRZ ;  /* 0x00000000004a7805 */ /* 0x000fe4000001ff00 */
[----:B------:R-:W-:Y:S02]  /*07e0*/  MOV R73, R124 ;  /* 0x0000007c00497202 */ /* 0x000fe40000000f00 */
[----:B----4-:R-:W-:Y:S01]  /*07f0*/  FSEL R72, R68, RZ, !P5 ;  /* 0x000000ff44487208 */ /* 0x010fe20006800000 */
[----:B0-----:R-:W-:Y:S06]  /*0800*/  @!P0 BRA `(.L_x_1809) ;  /* 0x0000000000d08947 */ /* 0x001fec0003800000 */
[----:B------:R-:W0:Y:S01]  /*0810*/  LDC.64 R74, c[0x0][0x428] ;  /* 0x00010a00ff4a7b82 */ /* 0x000e220000000a00 */
[----:B--2---:R-:W-:-:S07]  /*0820*/  ISETP.NE.U32.AND P0, PT, RZ, UR14, PT ;  /* 0x0000000eff007c0c */ /* 0x004fce000bf05070 */
[----:B------:R-:W1:Y:S01]  /*0830*/  LDC.64 R68, c[0x0][0x3a8] ;  /* 0x0000ea00ff447b82 */ /* 0x000e620000000a00 */
[----:B------:R-:W-:-:S13]  /*0840*/  ISETP.NE.AND.EX P0, PT, RZ, UR15, PT, P0 ;  /* 0x0000000fff007c0c */ /* 0x000fda000bf05300 */
[----:B------:R-:W2:Y:S01]  /*0850*/  @P0 LDC.64 R76, c[0x0][0x438] ;  /* 0x00010e00ff4c0b82 */ /* 0x000ea20000000a00 */
[----:B0-----:R-:W-:-:S06]  /*0860*/  IMAD.WIDE.U32 R74, R124, 0x8, R74 ;  /* 0x000000087c4a7825 */ /* 0x001fcc00078e004a */
[----:B------:R-:W4:Y:S01]  /*0870*/  LDG.E.64 R74, desc[UR12][R74.64] ;  /* 0x0000000c4a4a7981 */ /* 0x000f22000c1e1b00 */
[----:B-1----:R-:W-:-:S06]  /*0880*/  IMAD.WIDE.U32 R68, R124, 0x10, R68 ;  /* 0x000000107c447825 */ /* 0x002fcc00078e0044 */
[----:B------:R-:W3:Y:S01]  /*0890*/  LDG.E.128 R68, desc[UR12][R68.64] ;  /* 0x0000000c44447981 */ /* 0x000ee2000c1e1d00 */
[----:B--2---:R-:W-:-:S05]  /*08a0*/  @P0 IMAD.WIDE.U32 R76, R124, 0x10, R76 ;  /* 0x000000107c4c0825 */ /* 0x004fca00078e004c */
[----:B------:R0:W5:Y:S01]  /*08b0*/  @P0 LDG.E.128 R16, desc[UR12][R76.64] ;  /* 0x0000000c4c100981 */ /* 0x000162000c1e1d00 */
[----:B------:R-:W-:Y:S02]  /*08c0*/  SHF.L.U32 R134, R87, 0x10, RZ ;  /* 0x0000001057867819 */ /* 0x000fe400000006ff */
[----:B------:R-:W-:Y:S02]  /*08d0*/  SHF.L.U32 R135, R88, 0x10, RZ ;  /* 0x0000001058877819 */ /* 0x000fe400000006ff */
[----:B------:R-:W-:Y:S02]  /*08e0*/  SHF.L.U32 R138, R89, 0x10, RZ ;  /* 0x00000010598a7819 */ /* 0x000fe400000006ff */
[----:B------:R-:W-:Y:S02]  /*08f0*/  SHF.L.U32 R139, R90, 0x10, RZ ;  /* 0x000000105a8b7819 */ /* 0x000fe400000006ff */
[----:B----4-:R-:W-:Y:S02]  /*0900*/  MOV R3, R74 ;  /* 0x0000004a00037202 */ /* 0x010fe40000000f00 */
[----:B------:R-:W-:Y:S01]  /*0910*/  SHF.R.U64 R79, R74, 0x10, R75 ;  /* 0x000000104a4f7819 */ /* 0x000fe2000000124b */
[C---:B---3--:R-:W-:Y:S01]  /*0920*/  FADD.FTZ R136, -R72.reuse, R69 ;  /* 0x0000004548887221 */ /* 0x048fe20000010100 */
[----:B------:R-:W-:Y:S01]  /*0930*/  SHF.L.U32 R69, R3, 0x10, RZ ;  /* 0x0000001003457819 */ /* 0x000fe200000006ff */
[----:B------:R-:W-:Y:S01]  /*0940*/  FADD.FTZ R74, -R72, R68 ;  /* 0x00000044484a7221 */ /* 0x000fe20000010100 */
[----:B------:R-:W-:Y:S01]  /*0950*/  SHF.L.U32 R68, R79, 0x10, RZ ;  /* 0x000000104f447819 */ /* 0x000fe200000006ff */
[C---:B-----5:R-:W-:Y:S01]  /*0960*/  FMUL.FTZ R136, R133.reuse, R136 ;  /* 0x0000008885887220 */ /* 0x060fe20000410000 */
[----:B------:R-:W-:Y:S01]  /*0970*/  MOV R73, R75 ;  /* 0x0000004b00497202 */ /* 0x000fe20000000f00 */
[----:B------:R-:W-:Y:S01]  /*0980*/  FMUL.FTZ R3, R133, R74 ;  /* 0x0000004a85037220 */ /* 0x000fe20000410000 */
[-C--:B------:R-:W-:Y:S01]  /*0990*/  FMUL.FTZ R134, R134, R69.reuse ;  /* 0x0000004586867220 */ /* 0x080fe20000410000 */
[-C--:B------:R-:W-:Y:S01]  /*09a0*/  FMUL.FTZ R135, R135, R68.reuse ;  /* 0x0000004487877220 */ /* 0x080fe20000410000 */
[----:B------:R-:W-:Y:S01]  /*09b0*/  FADD.FTZ R37, R37, R68 ;  /* 0x0000004425257221 */ /* 0x000fe20000010000 */
[----:B------:R-:W-:Y:S01]  /*09c0*/  FFMA.FTZ R57, R136, R68, R57 ;  /* 0x0000004488397223 */ /* 0x000fe20000010039 */
[----:B------:R-:W-:Y:S01]  /*09d0*/  SHF.R.U32.HI R78, RZ, 0x10, R75 ;  /* 0x00000010ff4e7819 */ /* 0x000fe2000001164b */
[----:B------:R-:W-:Y:S01]  /*09e0*/  FADD.FTZ R36, R36, R69 ;  /* 0x0000004524247221 */ /* 0x000fe20000010000 */
[----:B------:R-:W-:Y:S01]  /*09f0*/  FFMA.FTZ R56, R3, R69, R56 ;  /* 0x0000004503387223 */ /* 0x000fe20000010038 */
[----:B------:R-:W-:Y:S01]  /*0a00*/  SHF.L.U32 R73, R73, 0x10, RZ ;  /* 0x0000001049497819 */ /* 0x000fe200000006ff */
[----:B------:R-:W-:Y:S01]  /*0a10*/  FADD.FTZ R68, RZ, R134 ;  /* 0x00000086ff447221 */ /* 0x000fe20000010000 */
[C---:B------:R-:W-:Y:S01]  /*0a20*/  FADD.FTZ R70, -R72.reuse, R70 ;  /* 0x0000004648467221 */ /* 0x040fe20000010100 */
[----:B------:R-:W-:Y:S01]  /*0a30*/  FFMA.FTZ R69, R3, R134, RZ ;  /* 0x0000008603457223 */ /* 0x000fe200000100ff */
[----:B------:R-:W-:Y:S01]  /*0a40*/  FADD.FTZ R140, -R72, R71 ;  /* 0x00000047488c7221 */ /* 0x000fe20000010100 */
[----:B------:R-:W-:Y:S01]  /*0a50*/  SHF.L.U32 R74, R78, 0x10, RZ ;  /* 0x000000104e4a7819 */ /* 0x000fe200000006ff */
[----:B------:R-:W-:Y:S01]  /*0a60*/  FADD.FTZ R71, R68, R135 ;  /* 0x0000008744477221 */ /* 0x000fe20000010000 */
[C---:B------:R-:W-:Y:S01]  /*0a70*/  FMUL.FTZ R137, R133.reuse, R70 ;  /* 0x0000004685897220 */ /* 0x040fe20000410000 */
        /* <DEDUP_REMOVED lines=12> */
[----:B0-----:R-:W-:-:S07]  /*0b40*/  FFMA.FTZ R74, R140, R139, R68 ;  /* 0x0000008b8c4a7223 */ /* 0x001fce0000010044 */
.L_x_1809:
[----:B--23--:R-:W-:Y:S05]  /*0b50*/  BSYNC.RECONVERGENT B0 ;  /* 0x0000000000007941 */ /* 0x00cfea0003800200 */
.L_x_1808:
[----:B------:R-:W-:Y:S04]  /*0b60*/  BSSY.RECONVERGENT B0, `(.L_x_1810) ;  /* 0x0000036000007945 */ /* 0x000fe80003800200 */
[----:B------:R-:W-:Y:S05]  /*0b70*/  @!P1 BRA `(.L_x_1811) ;  /* 0x0000000000d09947 */ /* 0x000fea0003800000 */
[----:B------:R-:W0:Y:S01]  /*0b80*/  LDC.64 R76, c[0x0][0x428] ;  /* 0x00010a00ff4c7b82 */ /* 0x000e220000000a00 */
[----:B------:R-:W-:-:S07]  /*0b90*/  ISETP.NE.U32.AND P0, PT, RZ, UR14, PT ;  /* 0x0000000eff007c0c */ /* 0x000fce000bf05070 */
[----:B------:R-:W1:Y:S01]  /*0ba0*/  LDC.64 R68, c[0x0][0x3a8] ;  /* 0x0000ea00ff447b82 */ /* 0x000e620000000a00 */
[----:B------:R-:W-:-:S13]  /*0bb0*/  ISETP.NE.AND.EX P0, PT, RZ, UR15, PT, P0 ;  /* 0x0000000fff007c0c */ /* 0x000fda000bf05300 */
[----:B------:R-:W2:Y:S01]  /*0bc0*/  @P0 LDC.64 R78, c[0x0][0x438] ;  /* 0x00010e00ff4e0b82 */ /* 0x000ea20000000a00 */
[----:B0-----:R-:W-:-:S06]  /*0bd0*/  IMAD.WIDE.U32 R76, R73, 0x8, R76 ;  /* 0x00000008494c7825 */ /* 0x001fcc00078e004c */
[----:B------:R-:W3:Y:S01]  /*0be0*/  LDG.E.64 R76, desc[UR12][R76.64] ;  /* 0x0000000c4c4c7981 */ /* 0x000ee2000c1e1b00 */
[----:B-1----:R-:W-:-:S06]  /*0bf0*/  IMAD.WIDE.U32 R68, R73, 0x10, R68 ;  /* 0x0000001049447825 */ /* 0x002fcc00078e0044 */
[----:B------:R-:W4:Y:S01]  /*0c00*/  LDG.E.128 R68, desc[UR12][R68.64] ;  /* 0x0000000c44447981 */ /* 0x000f22000c1e1d00 */
[----:B--2---:R-:W-:-:S05]  /*0c10*/  @P0 IMAD.WIDE.U32 R78, R73, 0x10, R78 ;  /* 0x00000010494e0825 */ /* 0x004fca00078e004e */
[----:B------:R0:W5:Y:S01]  /*0c20*/  @P0 LDG.E.128 R12, desc[UR12][R78.64] ;  /* 0x0000000c4e0c0981 */ /* 0x000162000c1e1d00 */
[----:B------:R-:W-:Y:S02]  /*0c30*/  SHF.L.U32 R142, R91, 0x10, RZ ;  /* 0x000000105b8e7819 */ /* 0x000fe400000006ff */
[----:B------:R-:W-:Y:S02]  /*0c40*/  SHF.L.U32 R143, R92, 0x10, RZ ;  /* 0x000000105c8f7819 */ /* 0x000fe400000006ff */
[----:B------:R-:W-:Y:S02]  /*0c50*/  SHF.L.U32 R146, R93, 0x10, RZ ;  /* 0x000000105d927819 */ /* 0x000fe400000006ff */
[----:B------:R-:W-:Y:S02]  /*0c60*/  SHF.L.U32 R147, R94, 0x10, RZ ;  /* 0x000000105e937819 */ /* 0x000fe400000006ff */
[----:B------:R-:W-:Y:S02]  /*0c70*/  IADD3 R73, PT, PT, R73, 0x100, RZ ;  /* 0x0000010049497810 */ /* 0x000fe40007ffe0ff */
[----:B---3--:R-:W-:-:S02]  /*0c80*/  MOV R80, R76 ;  /* 0x0000004c00507202 */ /* 0x008fc40000000f00 */
[----:B------:R-:W-:Y:S01]  /*0c90*/  SHF.R.U64 R83, R76, 0x10, R77 ;  /* 0x000000104c537819 */ /* 0x000fe2000000124d */
[----:B----4-:R-:W-:Y:S01]  /*0ca0*/  FADD.FTZ R144, -R72, R69 ;  /* 0x0000004548907221 */ /* 0x010fe20000010100 */
        /* <DEDUP_REMOVED lines=14> */
[----:B------:R-:W-:Y:S01]  /*0d90*/  FADD.FTZ R68, R75, R142 ;  /* 0x0000008e4b447221 */ /* 0x000fe20000010000 */
[C---:B------:R-:W-:Y:S01]  /*0da0*/  FADD.FTZ R70, -R72.reuse, R70 ;  /* 0x0000004648467221 */ /* 0x040fe20000010100 */
[----:B------:R-:W-:Y:S01]  /*0db0*/  FFMA.FTZ R69, R141, R142, R74 ;  /* 0x0000008e8d457223 */ /* 0x000fe2000001004a */
        /* <DEDUP_REMOVED lines=15> */
[----:B0-----:R-:W-:-:S07]  /*0eb0*/  FFMA.FTZ R74, R148, R147, R68 ;  /* 0x00000093944a7223 */ /* 0x001fce0000010044 */
.L_x_1811:
[----:B------:R-:W-:Y:S05]  /*0ec0*/  BSYNC.RECONVERGENT B0 ;  /* 0x0000000000007941 */ /* 0x000fea0003800200 */
.L_x_1810:
        /* <DEDUP_REMOVED lines=20> */
[C---:B----4-:R-:W-:Y:S01]  /*1010*/  FADD.FTZ R68, -R72.reuse, R68 ;  /* 0x0000004448447221 */ /* 0x050fe20000010100 */
[----:B------:R-:W-:Y:S01]  /*1020*/  FADD.FTZ R110, -R72, R69 ;  /* 0x00000045486e7221 */ /* 0x000fe20000010100 */
[----:B------:R-:W-:Y:S02]  /*1030*/  SHF.L.U32 R69, R80, 0x10, RZ ;  /* 0x0000001050457819 */ /* 0x000fe400000006ff */
[----:B-----5:R-:W-:Y:S01]  /*1040*/  FMUL.FTZ R109, R133, R68 ;  /* 0x00000044856d7220 */ /* 0x020fe20000410000 */
[----:B------:R-:W-:Y:S01]  /*1050*/  SHF.L.U32 R68, R83, 0x10, RZ ;  /* 0x0000001053447819 */ /* 0x000fe200000006ff */
[----:B------:R-:W-:Y:S01]  /*1060*/  FMUL.FTZ R110, R133, R110 ;  /* 0x0000006e856e7220 */ /* 0x000fe20000410000 */
[----:B------:R-:W-:Y:S01]  /*1070*/  MOV R81, R77 ;  /* 0x0000004d00517202 */ /* 0x000fe20000000f00 */
[-C--:B------:R-:W-:Y:S01]  /*1080*/  FMUL.FTZ R108, R108, R69.reuse ;  /* 0x000000456c6c7220 */ /* 0x080fe20000410000 */
[----:B------:R-:W-:Y:S01]  /*1090*/  SHF.R.U32.HI R82, RZ, 0x10, R77 ;  /* 0x00000010ff527819 */ /* 0x000fe2000001164d */
[-C--:B------:R-:W-:Y:S01]  /*10a0*/  FMUL.FTZ R111, R111, R68.reuse ;  /* 0x000000446f6f7220 */ /* 0x080fe20000410000 */
[----:B------:R-:W-:Y:S01]  /*10b0*/  FADD.FTZ R29, R29, R68 ;  /* 0x000000441d1d7221 */ /* 0x000fe20000010000 */
[----:B------:R-:W-:Y:S01]  /*10c0*/  FFMA.FTZ R49, R110, R68, R49 ;  /* 0x000000446e317223 */ /* 0x000fe20000010031 */
        /* <DEDUP_REMOVED lines=22> */
.L_x_1813:
[----:B------:R-:W-:Y:S05]  /*1230*/  BSYNC.RECONVERGENT B0 ;  /* 0x0000000000007941 */ /* 0x000fea0003800200 */
.L_x_1812:
        /* <DEDUP_REMOVED lines=54> */
.L_x_1815:
[----:B------:R-:W-:Y:S05]  /*15a0*/  BSYNC.RECONVERGENT B0 ;  /* 0x0000000000007941 */ /* 0x000fea0003800200 */
.L_x_1814:
        /* <DEDUP_REMOVED lines=17> */
[----:B---3--:R-:W-:Y:S02]  /*16c0*/  MOV R73, R76 ;  /* 0x0000004c00497202 */ /* 0x008fe40000000f00 */
[----:B------:R-:W-:-:S02]  /*16d0*/  SHF.R.U64 R82, R76, 0x10, R77 ;  /* 0x000000104c527819 */ /* 0x000fc4000000124d */
[----:B------:R-:W-:Y:S01]  /*16e0*/  SHF.L.U32 R73, R73, 0x10, RZ ;  /* 0x0000001049497819 */ /* 0x000fe200000006ff */
[C---:B----4-:R-:W-:Y:S01]  /*16f0*/  FADD.FTZ R128, -R72.reuse, R69 ;  /* 0x0000004548807221 */ /* 0x050fe20000010100 */
[C---:B------:R-:W-:Y:S01]  /*1700*/  FADD.FTZ R76, -R72.reuse, R68 ;  /* 0x00000044484c7221 */ /* 0x040fe20000010100 */
[----:B------:R-:W-:Y:S01]  /*1710*/  MOV R80, R77 ;  /* 0x0000004d00507202 */ /* 0x000fe20000000f00 */
[----:B------:R-:W-:Y:S01]  /*1720*/  FADD.FTZ R70, -R72, R70 ;  /* 0x0000004648467221 */ /* 0x000fe20000010100 */
[----:B------:R-:W-:Y:S01]  /*1730*/  SHF.L.U32 R68, R82, 0x10, RZ ;  /* 0x0000001052447819 */ /* 0x000fe200000006ff */
[C---:B-----5:R-:W-:Y:S01]  /*1740*/  FMUL.FTZ R128, R133.reuse, R128 ;  /* 0x0000008085807220 */ /* 0x060fe20000410000 */
[----:B------:R-:W-:Y:S01]  /*1750*/  FMUL.FTZ R126, R126, R73 ;  /* 0x000000497e7e7220 */ /* 0x000fe20000410000 */
[----:B------:R-:W-:Y:S01]  /*1760*/  FADD.FTZ R132, -R72, R71 ;  /* 0x0000004748847221 */ /* 0x000fe20000010100 */
[----:B------:R-:W-:Y:S01]  /*1770*/  FMUL.FTZ R125, R133, R76 ;  /* 0x0000004c857d7220 */ /* 0x000fe20000410000 */
[----:B------:R-:W-:Y:S01]  /*1780*/  SHF.L.U32 R71, R80, 0x10, RZ ;  /* 0x0000001050477819 */ /* 0x000fe200000006ff */
[-C--:B------:R-:W-:Y:S01]  /*1790*/  FMUL.FTZ R127, R127, R68.reuse ;  /* 0x000000447f7f7220 */ /* 0x080fe20000410000 */
[----:B------:R-:W-:Y:S01]  /*17a0*/  FADD.FTZ R21, R21, R68 ;  /* 0x0000004415157221 */ /* 0x000fe20000010000 */
[----:B------:R-:W-:Y:S01]  /*17b0*/  FFMA.FTZ R41, R128, R68, R41 ;  /* 0x0000004480297223 */ /* 0x000fe20000010029 */
[----:B------:R-:W-:Y:S01]  /*17c0*/  FMUL.FTZ R129, R133, R70 ;  /* 0x0000004685817220 */ /* 0x000fe20000410000 */
[----:B------:R-:W-:Y:S01]  /*17d0*/  SHF.R.U32.HI R81, RZ, 0x10, R77 ;  /* 0x00000010ff517819 */ /* 0x000fe2000001164d */
[----:B------:R-:W-:Y:S01]  /*17e0*/  FADD.FTZ R68, R75, R126 ;  /* 0x0000007e4b447221 */ /* 0x000fe20000010000 */
[----:B------:R-:W-:Y:S01]  /*17f0*/  FFMA.FTZ R69, R125, R126, R74 ;  /* 0x0000007e7d457223 */ /* 0x000fe2000001004a */
[-C--:B------:R-:W-:Y:S01]  /*1800*/  FMUL.FTZ R130, R130, R71.reuse ;  /* 0x0000004782827220 */ /* 0x080fe20000410000 */
[----:B------:R-:W-:Y:S01]  /*1810*/  FADD.FTZ R22, R22, R71 ;  /* 0x0000004716167221 */ /* 0x000fe20000010000 */
[----:B------:R-:W-:Y:S01]  /*1820*/  FFMA.FTZ R42, R129, R71, R42 ;  /* 0x00000047812a7223 */ /* 0x000fe2000001002a */
[----:B------:R-:W-:Y:S01]  /*1830*/  SHF.L.U32 R72, R81, 0x10, RZ ;  /* 0x0000001051487819 */ /* 0x000fe200000006ff */
[----:B------:R-:W-:Y:S01]  /*1840*/  FADD.FTZ R71, R68, R127 ;  /* 0x0000007f44477221 */ /* 0x000fe20000010000 */
[----:B------:R-:W-:Y:S01]  /*1850*/  FFMA.FTZ R68, R128, R127, R69 ;  /* 0x0000007f80447223 */ /* 0x000fe20000010045 */
[----:B------:R-:W-:-:S02]  /*1860*/  FMUL.FTZ R132, R133, R132 ;  /* 0x0000008485847220 */ /* 0x000fc40000410000 */
        /* <DEDUP_REMOVED lines=8> */
[----:B0-----:R-:W-:-:S07]  /*18f0*/  FFMA.FTZ R74, R132, R131, R68 ;  /* 0x00000083844a7223 */ /* 0x001fce0000010044 */
.L_x_1817:
[----:B------:R-:W-:Y:S05]  /*1900*/  BSYNC.RECONVERGENT B0 ;  /* 0x0000000000007941 */ /* 0x000fea0003800200 */
.L_x_1816:
        /* <DEDUP_REMOVED lines=32> */
.L_x_1819:
[----:B------:R-:W-:Y:S05]  /*1b10*/  BSYNC.RECONVERGENT B0 ;  /* 0x0000000000007941 */ /* 0x000fea0003800200 */
.L_x_1818:
        /* <DEDUP_REMOVED lines=38> */
[----:B------:R-:W-:Y:S01]  /*1d80*/  P2R R69, PR, RZ, 0x40 ;  /* 0x00000040ff457803 */ /* 0x000fe20000000000 */
[----:B------:R-:W-:Y:S01]  /*1d90*/  FADD.FTZ R68, R83, R68 ;  /* 0x0000004453447221 */ /* 0x000fe20000010000 */
[----:B------:R-:W-:Y:S01]  /*1da0*/  P2R R78, PR, RZ, 0x20 ;  /* 0x00000020ff4e7803 */ /* 0x000fe20000000000 */
[----:B------:R-:W-:Y:S02]  /*1db0*/  FMUL.FTZ R69, R82, UR11 ;  /* 0x0000000b52457c20 */ /* 0x000fe40008410000 */
        /* <DEDUP_REMOVED lines=32> */
.L_x_1824:
        /* <DEDUP_REMOVED lines=22> */
.L_x_1823:
        /* <DEDUP_REMOVED lines=20> */
.L_x_1826:
        /* <DEDUP_REMOVED lines=21> */
.L_x_1822:
        /* <DEDUP_REMOVED lines=27> */
.L_x_1828:
        /* <DEDUP_REMOVED lines=23> */
.L_x_1827:
        /* <DEDUP_REMOVED lines=20> */
.L_x_1829:
        /* <DEDUP_REMOVED lines=20> */
.L_x_1825:
[----:B------:R-:W-:Y:S01]  /*2950*/  ISETP.NE.U32.AND P5, PT, RZ, UR4, PT ;  /* 0x00000004ff007c0c */ /* 0x000fe2000bfa5070 */
[----:B------:R-:W0:Y:S01]  /*2960*/  LDC.64 R76, c[0x0][0x468] ;  /* 0x00011a00ff4c7b82 */ /* 0x000e220000000a00 */
[----:B------:R-:W-:Y:S01]  /*2970*/  LOP3.LUT R72, R72, 0xffff, RZ, 0xc0, !PT ;  /* 0x0000ffff48487812 */ /* 0x000fe200078ec0ff */
[----:B------:R-:W-:Y:S01]  /*2980*/  UISETP.NE.U32.AND UP0, UPT, UR6, URZ, UPT ;  /* 0x000000ff0600728c */ /* 0x000fe2000bf05070 */
[----:B------:R-:W-:Y:S02]  /*2990*/  ISETP.NE.AND.EX P5, PT, RZ, UR5, PT, P5 ;  /* 0x00000005ff007c0c */ /* 0x000fe4000bfa5350 */
[----:B------:R-:W-:Y:S01]  /*29a0*/  PRMT R75, R74, 0x5410, R75 ;  /* 0x000054104a4b7816 */ /* 0x000fe2000000004b */
[----:B------:R-:W-:Y:S01]  /*29b0*/  IMAD.WIDE.U32 R72, R72, 0x10000, RZ ;  /* 0x0001000048487825 */ /* 0x000fe200078e00ff */
[----:B------:R-:W-:-:S04]  /*29c0*/  UISETP.NE.AND.EX UP0, UPT, UR7, URZ, UPT, UP0 ;  /* 0x000000ff0700728c */ /* 0x000fc8000bf05300 */
[----:B------:R-:W-:Y:S02]  /*29d0*/  LOP3.LUT R75, R75, R73, RZ, 0xfc, !PT ;  /* 0x000000494b4b7212 */ /* 0x000fe400078efcff */
[----:B------:R-:W-:-:S03]  /*29e0*/  LOP3.LUT R74, R72, 0xffff, R79, 0xf8, !PT ;  /* 0x0000ffff484a7812 */ /* 0x000fc600078ef84f */
        /* <DEDUP_REMOVED lines=14> */
.L_x_1830:
[----:B------:R-:W-:-:S07]  /*2ad0*/  IADD3 R124, PT, PT, R124, 0x100, RZ ;  /* 0x000001007c7c7810 */ /* 0x000fce0007ffe0ff */
.L_x_1821:
[----:B------:R-:W-:Y:S05]  /*2ae0*/  BSYNC.RECONVERGENT B0 ;  /* 0x0000000000007941 */ /* 0x000fea0003800200 */
.L_x_1820:
        /* <DEDUP_REMOVED lines=12> */
[-CC-:B0-----:R-:W-:Y:S01]  /*2bb0*/  FFMA.FTZ R67, R145, R68.reuse, R69.reuse ;  /* 0x0000004491437223 */ /* 0x181fe20000010045 */
[-CC-:B------:R-:W-:Y:S01]  /*2bc0*/  FFMA.FTZ R65, R141, R68.reuse, R69.reuse ;  /* 0x000000448d417223 */ /* 0x180fe20000010045 */
[-CC-:B------:R-:W-:Y:S01]  /*2bd0*/  FFMA.FTZ R66, R148, R68.reuse, R69.reuse ;  /* 0x0000004494427223 */ /* 0x180fe20000010045 */
[----:B------:R-:W-:Y:S01]  /*2be0*/  FFMA.FTZ R64, R144, R68, R69 ;  /* 0x0000004490407223 */ /* 0x000fe20000010045 */
[----:B------:R-:W-:Y:S01]  /*2bf0*/  FADD.FTZ R67, R146, -R67 ;  /* 0x8000004392437221 */ /* 0x000fe20000010000 */
[----:B------:R-:W-:Y:S01]  /*2c00*/  FADD.FTZ R65, R142, -R65 ;  /* 0x800000418e417221 */ /* 0x000fe20000010000 */
[----:B-1----:R-:W-:Y:S01]  /*2c10*/  FADD.FTZ R72, R147, -R66 ;  /* 0x8000004293487221 */ /* 0x002fe20000010000 */
        /* <DEDUP_REMOVED lines=14> */
.L_x_1835:
[-CC-:B0-----:R-:W-:Y:S01]  /*2d00*/  FFMA.FTZ R65, R141, R68.reuse, R69.reuse ;  /* 0x000000448d417223 */ /* 0x181fe20000010045 */
[-CC-:B------:R-:W-:Y:S01]  /*2d10*/  FFMA.FTZ R64, R144, R68.reuse, R69.reuse ;  /* 0x0000004490407223 */ /* 0x180fe20000010045 */
[-CC-:B------:R-:W-:Y:S01]  /*2d20*/  FFMA.FTZ R67, R145, R68.reuse, R69.reuse ;  /* 0x0000004491437223 */ /* 0x180fe20000010045 */
[----:B-1----:R-:W-:Y:S01]  /*2d30*/  FFMA.FTZ R70, R148, R68, R69 ;  /* 0x0000004494467223 */ /* 0x002fe20000010045 */
        /* <DEDUP_REMOVED lines=13> */
.L_x_1834:
        /* <DEDUP_REMOVED lines=26> */
.L_x_1837:
        /* <DEDUP_REMOVED lines=19> */
.L_x_1833:
        /* <DEDUP_REMOVED lines=28> */
.L_x_1839:
        /* <DEDUP_REMOVED lines=17> */
.L_x_1838:
        /* <DEDUP_REMOVED lines=26> */
.L_x_1840:
        /* <DEDUP_REMOVED lines=18> */
.L_x_1836:
[----:B------:R-:W0:Y:S01]  /*3670*/  @P5 LDC.64 R70, c[0x0][0x478] ;  /* 0x00011e00ff465b82 */ /* 0x000e220000000a00 */
[----:B------:R-:W-:-:S07]  /*3680*/  PRMT R79, R79, 0x5410, R80 ;  /* 0x000054104f4f7816 */ /* 0x000fce0000000050 */
[----:B------:R-:W1:Y:S01]  /*3690*/  LDC.64 R74, c[0x0][0x468] ;  /* 0x00011a00ff4a7b82 */ /* 0x000e620000000a00 */
[----:B0-----:R-:W-:Y:S01]  /*36a0*/  @P5 IMAD.WIDE.U32 R72, R124, 0x10, R70 ;  /* 0x000000107c485825 */ /* 0x001fe200078e0046 */
[----:B------:R-:W-:-:S04]  /*36b0*/  LOP3.LUT R70, R76, 0xffff, RZ, 0xc0, !PT ;  /* 0x0000ffff4c467812 */ /* 0x000fc800078ec0ff */
[----:B------:R0:W-:Y:S01]  /*36c0*/  @P5 STG.E.128 desc[UR12][R72.64], R64 ;  /* 0x0000004048005986 */ /* 0x0001e2000c101d0c */
[----:B------:R-:W-:-:S04]  /*36d0*/  IMAD.WIDE.U32 R70, R70, 0x10000, RZ ;  /* 0x0001000046467825 */ /* 0x000fc800078e00ff */
[----:B-1----:R-:W-:Y:S01]  /*36e0*/  IMAD.WIDE.U32 R74, R124, 0x8, R74 ;  /* 0x000000087c4a7825 */ /* 0x002fe200078e004a */
[----:B------:R-:W-:Y:S02]  /*36f0*/  LOP3.LUT R71, R79, R71, RZ, 0xfc, !PT ;  /* 0x000000474f477212 */ /* 0x000fe400078efcff */
[----:B------:R-:W-:-:S05]  /*3700*/  LOP3.LUT R70, R70, 0xffff, R77, 0xf8, !PT ;  /* 0x0000ffff46467812 */ /* 0x000fca00078ef84d */
        /* <DEDUP_REMOVED lines=10> */
.L_x_1841:
[----:B------:R-:W-:-:S07]  /*37b0*/  IADD3 R124, PT, PT, R124, 0x100, RZ ;  /* 0x000001007c7c7810 */ /* 0x000fce0007ffe0ff */
.L_x_1832:
[----:B------:R-:W-:Y:S05]  /*37c0*/  BSYNC.RECONVERGENT B0 ;  /* 0x0000000000007941 */ /* 0x000fea0003800200 */
.L_x_1831:
        /* <DEDUP_REMOVED lines=33> */
.L_x_1846:
        /* <DEDUP_REMOVED lines=17> */
.L_x_1845:
        /* <DEDUP_REMOVED lines=26> */
.L_x_1848:
        /* <DEDUP_REMOVED lines=19> */
.L_x_1844:
        /* <DEDUP_REMOVED lines=28> */
.L_x_1850:
        /* <DEDUP_REMOVED lines=17> */
.L_x_1849:
        /* <DEDUP_REMOVED lines=26> */
.L_x_1851:
        /* <DEDUP_REMOVED lines=18> */
.L_x_1847:
        /* <DEDUP_REMOVED lines=20> */
.L_x_1852:
[----:B------:R-:W-:-:S07]  /*4490*/  IADD3 R124, PT, PT, R124, 0x100, RZ ;  /* 0x000001007c7c7810 */ /* 0x000fce0007ffe0ff */
.L_x_1843:
[----:B------:R-:W-:Y:S05]  /*44a0*/  BSYNC.RECONVERGENT B0 ;  /* 0x0000000000007941 */ /* 0x000fea0003800200 */
.L_x_1842:
        /* <DEDUP_REMOVED lines=33> */
.L_x_1857:
        /* <DEDUP_REMOVED lines=17> */
.L_x_1856:
        /* <DEDUP_REMOVED lines=26> */
.L_x_1859:
        /* <DEDUP_REMOVED lines=19> */
.L_x_1855:
        /* <DEDUP_REMOVED lines=28> */
.L_x_1861:
        /* <DEDUP_REMOVED lines=17> */
.L_x_1860:
        /* <DEDUP_REMOVED lines=26> */
.L_x_1862:
        /* <DEDUP_REMOVED lines=18> */
.L_x_1858:
        /* <DEDUP_REMOVED lines=20> */
.L_x_1863:
[----:B------:R-:W-:-:S07]  /*5170*/  IADD3 R124, PT, PT, R124, 0x100, RZ ;  /* 0x000001007c7c7810 */ /* 0x000fce0007ffe0ff */
.L_x_1854:
[----:B------:R-:W-:Y:S05]  /*5180*/  BSYNC.RECONVERGENT B0 ;  /* 0x0000000000007941 */ /* 0x000fea0003800200 */
.L_x_1853:
        /* <DEDUP_REMOVED lines=33> */
.L_x_1868:
[-CC-:B0-----:R-:W-:Y:S01]  /*53a0*/  FFMA.FTZ R65, R125, R68.reuse, R69.reuse ;  /* 0x000000447d417223 */ /* 0x181fe20000010045 */
[-CC-:B------:R-:W-:Y:S01]  /*53b0*/  FFMA.FTZ R64, R128, R68.reuse, R69.reuse ;  /* 0x0000004480407223 */ /* 0x180fe20000010045 */
[-CC-:B-1----:R-:W-:Y:S01]  /*53c0*/  FFMA.FTZ R70, R132, R68.reuse, R69.reuse ;  /* 0x0000004484467223 */ /* 0x182fe20000010045 */
        /* <DEDUP_REMOVED lines=14> */
.L_x_1867:
        /* <DEDUP_REMOVED lines=26> */
.L_x_1870:
        /* <DEDUP_REMOVED lines=18> */
.L_x_1866:
        /* <DEDUP_REMOVED lines=28> */
.L_x_1872:
        /* <DEDUP_REMOVED lines=17> */
.L_x_1871:
        /* <DEDUP_REMOVED lines=25> */
.L_x_1873:
        /* <DEDUP_REMOVED lines=17> */
.L_x_1869:
        /* <DEDUP_REMOVED lines=20> */
.L_x_1865:
[----:B------:R-:W-:Y:S05]  /*5e20*/  BSYNC.RECONVERGENT B0 ;  /* 0x0000000000007941 */ /* 0x000fea0003800200 */
.L_x_1864:
[----:B------:R-:W-:Y:S01]  /*5e30*/  UPLOP3.LUT UP1, UPT, UPT, UPT, UP1, 0x40, 0x4 ;  /* 0x000000000004789c */ /* 0x000fe20003f2e810 */
[----:B------:R-:W-:Y:S10]  /*5e40*/  @!P6 BRA `(.L_x_1874) ;  /* 0xffffffa8001ce947 */ /* 0x000ff4000383ffff */
.L_x_1807:
[----:B------:R-:W4:Y:S08]  /*5e50*/  S2UR UR4, SR_CTAID.X ;  /* 0x00000000000479c3 */ /* 0x000f300000002500 */
[----:B------:R-:W0:Y:S08]  /*5e60*/  LDC.64 R4, c[0x0][0x440] ;  /* 0x00011000ff047b82 */ /* 0x000e300000000a00 */
[----:B-----5:R-:W1:Y:S08]  /*5e70*/  LDC.64 R6, c[0x0][0x448] ;  /* 0x00011200ff067b82 */ /* 0x020e700000000a00 */
[----:B------:R-:W2:Y:S01]  /*5e80*/  LDC.64 R8, c[0x0][0x440] ;  /* 0x00011000ff087b82 */ /* 0x000ea20000000a00 */
[----:B----4-:R-:W-:-:S05]  /*5e90*/  IMAD R2, R2, UR4, RZ ;  /* 0x0000000402027c24 */ /* 0x010fca000f8e02ff */
[----:B------:R-:W-:Y:S02]  /*5ea0*/  LEA.HI R149, R2, R149, RZ, 0x1e ;  /* 0x0000009502957211 */ /* 0x000fe400078ff0ff */
[----:B------:R-:W4:Y:S03]  /*5eb0*/  LDC.64 R10, c[0x0][0x448] ;  /* 0x00011200ff0a7b82 */ /* 0x000f260000000a00 */
[----:B0-----:R-:W-:-:S05]  /*5ec0*/  @P0 IMAD.WIDE.U32 R2, R149, 0x10, R4 ;  /* 0x0000001095020825 */ /* 0x001fca00078e0004 */
[----:B------:R-:W0:Y:S01]  /*5ed0*/  LDC.64 R12, c[0x0][0x440] ;  /* 0x00011000ff0c7b82 */ /* 0x000e220000000a00 */
[C---:B-1----:R-:W-:Y:S01]  /*5ee0*/  @P0 IMAD.WIDE.U32 R4, R149.reuse, 0x10, R6 ;  /* 0x0000001095040825 */ /* 0x042fe200078e0006 */
[----:B------:R-:W-:Y:S01]  /*5ef0*/  @P0 IADD3 R149, PT, PT, R149, 0x100, RZ ;  /* 0x0000010095950810 */ /* 0x000fe20007ffe0ff */
[----:B------:R1:W-:Y:S04]  /*5f00*/  @P0 STG.E.128 desc[UR12][R2.64], R36 ;  /* 0x0000002402000986 */ /* 0x0003e8000c101d0c */
[----:B------:R1:W-:Y:S01]  /*5f10*/  @P0 STG.E.128 desc[UR12][R4.64], R56 ;  /* 0x0000003804000986 */ /* 0x0003e2000c101d0c */
[----:B------:R-:W3:Y:S01]  /*5f20*/  LDC.64 R14, c[0x0][0x448] ;  /* 0x00011200ff0e7b82 */ /* 0x000ee20000000a00 */
[----:B--2---:R-:W-:-:S05]  /*5f30*/  @P1 IMAD.WIDE.U32 R8, R149, 0x10, R8 ;  /* 0x0000001095081825 */ /* 0x004fca00078e0008 */
[----:B------:R1:W-:Y:S02]  /*5f40*/  @P1 STG.E.128 desc[UR12][R8.64], R32 ;  /* 0x0000002008001986 */ /* 0x0003e4000c101d0c */
[----:B------:R-:W2:Y:S01]  /*5f50*/  LDC.64 R16, c[0x0][0x440] ;  /* 0x00011000ff107b82 */ /* 0x000ea20000000a00 */
[C---:B----4-:R-:W-:Y:S01]  /*5f60*/  @P1 IMAD.WIDE.U32 R10, R149.reuse, 0x10, R10 ;  /* 0x00000010950a1825 */ /* 0x050fe200078e000a */
[----:B------:R-:W-:-:S04]  /*5f70*/  @P1 IADD3 R149, PT, PT, R149, 0x100, RZ ;  /* 0x0000010095951810 */ /* 0x000fc80007ffe0ff */
[----:B------:R1:W-:Y:S02]  /*5f80*/  @P1 STG.E.128 desc[UR12][R10.64], R52 ;  /* 0x000000340a001986 */ /* 0x0003e4000c101d0c */
[----:B------:R-:W4:Y:S01]  /*5f90*/  LDC.64 R18, c[0x0][0x448] ;  /* 0x00011200ff127b82 */ /* 0x000f220000000a00 */
[----:B0-----:R-:W-:-:S05]  /*5fa0*/  @P2 IMAD.WIDE.U32 R12, R149, 0x10, R12 ;  /* 0x00000010950c2825 */ /* 0x001fca00078e000c */
[----:B------:R1:W-:Y:S01]  /*5fb0*/  @P2 STG.E.128 desc[UR12][R12.64], R28 ;  /* 0x0000001c0c002986 */ /* 0x0003e2000c101d0c */
[C---:B---3--:R-:W-:Y:S01]  /*5fc0*/  @P2 IMAD.WIDE.U32 R14, R149.reuse, 0x10, R14 ;  /* 0x00000010950e2825 */ /* 0x048fe200078e000e */
[----:B------:R-:W-:-:S04]  /*5fd0*/  @P2 IADD3 R149, PT, PT, R149, 0x100, RZ ;  /* 0x0000010095952810 */ /* 0x000fc80007ffe0ff */
[----:B------:R1:W-:Y:S01]  /*5fe0*/  @P2 STG.E.128 desc[UR12][R14.64], R48 ;  /* 0x000000300e002986 */ /* 0x0003e2000c101d0c */
[----:B--2---:R-:W-:-:S05]  /*5ff0*/  @P3 IMAD.WIDE.U32 R16, R149, 0x10, R16 ;  /* 0x0000001095103825 */ /* 0x004fca00078e0010 */
[----:B------:R1:W-:Y:S01]  /*6000*/  @P3 STG.E.128 desc[UR12][R16.64], R24 ;  /* 0x0000001810003986 */ /* 0x0003e2000c101d0c */
[----:B----4-:R-:W-:-:S05]  /*6010*/  @P3 IMAD.WIDE.U32 R18, R149, 0x10, R18 ;  /* 0x0000001095123825 */ /* 0x010fca00078e0012 */
[----:B------:R1:W-:Y:S01]  /*6020*/  @P3 STG.E.128 desc[UR12][R18.64], R44 ;  /* 0x0000002c12003986 */ /* 0x0003e2000c101d0c */
[----:B------:R-:W-:Y:S05]  /*6030*/  @!P4 EXIT ;  /* 0x000000000000c94d */ /* 0x000fea0003800000 */
[----:B-1----:R-:W0:Y:S01]  /*6040*/  LDC.64 R2, c[0x0][0x440] ;  /* 0x00011000ff027b82 */ /* 0x002e220000000a00 */
[----:B------:R-:W-:-:S07]  /*6050*/  @P3 IADD3 R149, PT, PT, R149, 0x100, RZ ;  /* 0x0000010095953810 */ /* 0x000fce0007ffe0ff */
[----:B------:R-:W1:Y:S01]  /*6060*/  LDC.64 R4, c[0x0][0x448] ;  /* 0x00011200ff047b82 */ /* 0x000e620000000a00 */
[----:B0-----:R-:W-:-:S05]  /*6070*/  IMAD.WIDE.U32 R2, R149, 0x10, R2 ;  /* 0x0000001095027825 */ /* 0x001fca00078e0002 */
[----:B------:R-:W-:Y:S01]  /*6080*/  STG.E.128 desc[UR12][R2.64], R20 ;  /* 0x0000001402007986 */ /* 0x000fe2000c101d0c */
[----:B-1----:R-:W-:-:S05]  /*6090*/  IMAD.WIDE.U32 R4, R149, 0x10, R4 ;  /* 0x0000001095047825 */ /* 0x002fca00078e0004 */
[----:B------:R-:W-:Y:S01]  /*60a0*/  STG.E.128 desc[UR12][R4.64], R40 ;  /* 0x0000002804007986 */ /* 0x000fe2000c101d0c */
[----:B------:R-:W-:Y:S05]  /*60b0*/  EXIT ;  /* 0x000000000000794d */ /* 0x000fea0003800000 */
.L_x_1875:
        /* <DEDUP_REMOVED lines=12> */
.L_x_5410:


//--------------------- .text._ZN10layer_norm31ln_parallel_residual_bwd_kernelINS_13Kernel_traitsI13__nv_bfloat16S2_fS2_fjLj5120ELj1ELj1ELj8ELj8ENS_18Kernel_traits_baseILj5120ES2_S2_fS2_fjLj256EEEEELb0ELb1ELb1EEEvNS_9BwdParamsE --------------------------
	.section	.text._ZN10layer_norm31ln_parallel_residual_bwd_kernelINS_13Kernel_traitsI13__nv_bfloat16S2_fS2_fjLj5120ELj1ELj1ELj8ELj8ENS_18Kernel_traits_baseILj5120ES2_S2_fS2_fjLj256EEEEELb0ELb1ELb1EEEvNS_9BwdParamsE,"ax",@progbits
	.align	128
        .global         _ZN10layer_norm31ln_parallel_residual_bwd_kernelINS_13Kernel_traitsI13__nv_bfloat16S2_fS2_fjLj5120ELj1ELj1ELj8ELj8ENS_18Kernel_traits_baseILj5120ES2_S2_fS2_fjLj256EEEEELb0ELb1ELb1EEEvNS_9BwdParamsE
        .type           _ZN10layer_norm31ln_parallel_residual_bwd_kernelINS_13Kernel_traitsI13__nv_bfloat16S2_fS2_fjLj5120ELj1ELj1ELj8ELj8ENS_18Kernel_traits_baseILj5120ES2_S2_fS2_fjLj256EEEEELb0ELb1ELb1EEEvNS_9BwdParamsE,@function
        .size           _ZN10layer_norm31ln_parallel_residual_bwd_kernelINS_13Kernel_traitsI13__nv_bfloat16S2_fS2_fjLj5120ELj1ELj1ELj8ELj8ENS_18Kernel_traits_baseILj5120ES2_S2_fS2_fjLj256EEEEELb0ELb1ELb1EEEvNS_9BwdParamsE,(.L_x_5411 - _ZN10layer_norm31ln_parallel_residual_bwd_kernelINS_13Kernel_traitsI13__nv_bfloat16S2_fS2_fjLj5120ELj1ELj1ELj8ELj8ENS_18Kernel_traits_baseILj5120ES2_S2_fS2_fjLj256EEEEELb0ELb1ELb1EEEvNS_9BwdParamsE)
        .other          _ZN10layer_norm31ln_parallel_residual_bwd_kernelINS_13Kernel_traitsI13__nv_bfloat16S2_fS2_fjLj5120ELj1ELj1ELj8ELj8ENS_18Kernel_traits_baseILj5120ES2_S2_fS2_fjLj256EEEEELb0ELb1ELb1EEEvNS_9BwdParamsE,@"STO_CUDA_ENTRY STV_DEFAULT"
_ZN10layer_norm31ln_parallel_residual_bwd_kernelINS_13Kernel_traitsI13__nv_bfloat16S2_fS2_fjLj5120ELj1ELj1ELj8ELj8ENS_18Kernel_traits_baseILj5120ES2_S2_fS2_fjLj256EEEEELb0ELb1ELb1EEEvNS_9BwdParamsE:
.text._ZN10layer_norm31ln_parallel_residual_bwd_kernelINS_13Kernel_traitsI13__nv_bfloat16S2_fS2_fjLj5120ELj1ELj1ELj8ELj8ENS_18Kernel_traits_baseILj5120ES2_S2_fS2_fjLj256EEEEELb0ELb1ELb1EEEvNS_9BwdParamsE:
        /* <DEDUP_REMOVED lines=30> */
[----:B------:R-:W-:Y:S01]  /*01e0*/  HFMA2 R59, -RZ, RZ, 0, 0 ;  /* 0x00000000ff3b7431 */ /* 0x000fe200000001ff */
        /* <DEDUP_REMOVED lines=17> */
[----:B0-----:R-:W-:Y:S01]  /*0300*/  IMAD.WIDE.U32 R2, R44, 0x8, R2 ;  /* 0x000000082c027825 */ /* 0x001fe200078e0002 */
[----:B------:R-:W-:Y:S02]  /*0310*/  CS2R R92, SRZ ;  /* 0x00000000005c7805 */ /* 0x000fe4000001ff00 */
[----:B------:R-:W-:Y:S02]  /*0320*/  CS2R R94, SRZ ;  /* 0x00000000005e7805 */ /* 0x000fe4000001ff00 */
[----:B------:R-:W-:Y:S01]  /*0330*/  CS2R R96, SRZ ;  /* 0x0000000000607805 */ /* 0x000fe2000001ff00 */
[----:B------:R-:W-:Y:S01]  /*0340*/  UPLOP3.LUT UP1, UPT, UPT, UPT, UPT, 0x40, 0x4 ;  /* 0x000000000004789c */ /* 0x000fe20003f2e870 */
[----:B--2---:R-:W2:Y:S01]  /*0350*/  LDG.E.64 R98, desc[UR12][R2.64+0x2000] ;  /* 0x0020000c02627981 */ /* 0x004ea2000c1e1b00 */
[----:B------:R-:W0:Y:S03]  /*0360*/  LDCU UR11, c[0x0][0x388] ;  /* 0x00007100ff0b77ac */ /* 0x000e260008000800 */
[----:B------:R-:W4:Y:S01]  /*0370*/  LDG.E.64 R4, desc[UR12][R2.64+0x1800] ;  /* 0x0018000c02047981 */ /* 0x000f22000c1e1b00 */
[----:B------:R-:W0:Y:S03]  /*0380*/  LDCU UR14, c[0x0][0x400] ;  /* 0x00008000ff0e77ac */ /* 0x000e260008000800 */
[----:B------:R-:W5:Y:S01]  /*0390*/  LDG.E.64 R6, desc[UR12][R2.64+0x1000] ;  /* 0x0010000c02067981 */ /* 0x000f62000c1e1b00 */
[----:B------:R-:W0:Y:S03]  /*03a0*/  LDCU.64 UR8, c[0x0][0x478] ;  /* 0x00008f00ff0877ac */ /* 0x000e260008000a00 */
[----:B------:R-:W5:Y:S04]  /*03b0*/  LDG.E.64 R8, desc[UR12][R2.64+0x800] ;  /* 0x0008000c02087981 */ /* 0x000f68000c1e1b00 */
[----:B------:R-:W5:Y:S01]  /*03c0*/  LDG.E.64 R10, desc[UR12][R2.64] ;  /* 0x0000000c020a7981 */ /* 0x000f62000c1e1b00 */
[----:B-1----:R-:W-:-:S02]  /*03d0*/  UISETP.NE.U32.AND UP0, UPT, UR6, URZ, UPT ;  /* 0x000000ff0600728c */ /* 0x002fc4000bf05070 */
[----:B---3--:R-:W-:Y:S02]  /*03e0*/  UISETP.NE.AND UP2, UPT, UR5, URZ, UPT ;  /* 0x000000ff0500728c */ /* 0x008fe4000bf45270 */
[----:B------:R-:W-:Y:S01]  /*03f0*/  UISETP.NE.AND.EX UP0, UPT, UR7, URZ, UPT, UP0 ;  /* 0x000000ff0700728c */ /* 0x000fe2000bf05300 */
[----:B------:R-:W1:Y:S03]  /*0400*/  LDCU.64 UR6, c[0x0][0x470] ;  /* 0x00008e00ff0677ac */ /* 0x000e660008000a00 */
[----:B------:R-:W-:Y:S02]  /*0410*/  PLOP3.LUT P3, PT, PT, PT, UP2, 0x80, 0x8 ;  /* 0x000000000008781c */ /* 0x000fe40003f6f028 */
[----:B------:R-:W-:Y:S02]  /*0420*/  PLOP3.LUT P0, PT, PT, PT, UP0, 0x80, 0x8 ;  /* 0x000000000008781c */ /* 0x000fe40003f0f008 */
[----:B--2---:R-:W-:-:S02]  /*0430*/  SHF.L.U32 R48, R98, 0x10, RZ ;  /* 0x0000001062307819 */ /* 0x004fc400000006ff */
[--C-:B------:R-:W-:Y:S02]  /*0440*/  SHF.R.U64 R98, R98, 0x10, R99.reuse ;  /* 0x0000001062627819 */ /* 0x100fe40000001263 */
[----:B------:R-:W-:Y:S02]  /*0450*/  SHF.R.U32.HI R100, RZ, 0x10, R99 ;  /* 0x00000010ff647819 */ /* 0x000fe40000011663 */
[--C-:B----4-:R-:W-:Y:S02]  /*0460*/  SHF.R.U64 R101, R4, 0x10, R5.reuse ;  /* 0x0000001004657819 */ /* 0x110fe40000001205 */
[----:B------:R-:W-:Y:S02]  /*0470*/  SHF.R.U32.HI R102, RZ, 0x10, R5 ;  /* 0x00000010ff667819 */ /* 0x000fe40000011605 */
[--C-:B-----5:R-:W-:Y:S02]  /*0480*/  SHF.R.U64 R103, R6, 0x10, R7.reuse ;  /* 0x0000001006677819 */ /* 0x120fe40000001207 */
[----:B------:R-:W-:-:S02]  /*0490*/  SHF.R.U32.HI R104, RZ, 0x10, R7 ;  /* 0x00000010ff687819 */ /* 0x000fc40000011607 */
[--C-:B------:R-:W-:Y:S02]  /*04a0*/  SHF.R.U64 R105, R8, 0x10, R9.reuse ;  /* 0x0000001008697819 */ /* 0x100fe40000001209 */
[----:B------:R-:W-:Y:S02]  /*04b0*/  SHF.R.U32.HI R106, RZ, 0x10, R9 ;  /* 0x00000010ff6a7819 */ /* 0x000fe40000011609 */
[--C-:B------:R-:W-:Y:S02]  /*04c0*/  SHF.R.U64 R107, R10, 0x10, R11.reuse ;  /* 0x000000100a6b7819 */ /* 0x100fe4000000120b */
[----:B------:R-:W-:Y:S02]  /*04d0*/  SHF.R.U32.HI R108, RZ, 0x10, R11 ;  /* 0x00000010ff6c7819 */ /* 0x000fe4000001160b */
        /* <DEDUP_REMOVED lines=9> */
[----:B------:R-:W-:Y:S02]  /*0570*/  MOV R99, RZ ;  /* 0x000000ff00637202 */ /* 0x000fe40000000f00 */
        /* <DEDUP_REMOVED lines=9> */
[----:B01----:R-:W-:-:S07]  /*0610*/  SHF.L.U32 R108, R108, 0x10, RZ ;  /* 0x000000106c6c7819 */ /* 0x003fce00000006ff */
.L_x_1924:
[----:B01----:R-:W0:Y:S01]  /*0620*/  LDC.64 R2, c[0x0][0x3c0] ;  /* 0x0000f000ff027b82 */ /* 0x003e220000000a00 */
[----:B------:R-:W-:-:S05]  /*0630*/  IMAD R0, R58, UR11, RZ ;  /* 0x0000000b3a007c24 */ /* 0x000fca000f8e02ff */
[----:B------:R-:W-:Y:S02]  /*0640*/  SHF.R.S32.HI R29, RZ, 0x1f, R0 ;  /* 0x0000001fff1d7819 */ /* 0x000fe40000011400 */
[----:B------:R-:W1:Y:S02]  /*0650*/  LDC.64 R42, c[0x0][0x3a8] ;  /* 0x0000ea00ff2a7b82 */ /* 0x000e640000000a00 */
[----:B------:R-:W-:-:S04]  /*0660*/  LEA.HI R29, R29, R0, RZ, 0x2 ;  /* 0x000000001d1d7211 */ /* 0x000fc800078f10ff */
[----:B------:R-:W-:Y:S02]  /*0670*/  LEA.HI.SX32 R123, R29, R44, 0x1e ;  /* 0x0000002c1d7b7211 */ /* 0x000fe400078ff2ff */
[----:B------:R-:W2:Y:S01]  /*0680*/  LDC.64 R128, c[0x0][0x428] ;  /* 0x00010a00ff807b82 */ /* 0x000ea20000000a00 */
[----:B0-----:R-:W-:-:S07]  /*0690*/  IMAD.WIDE R2, R58, 0x4, R2 ;  /* 0x000000043a027825 */ /* 0x001fce00078e0202 */
[----:B------:R-:W0:Y:S01]  /*06a0*/  LDC.64 R120, c[0x0][0x3c8] ;  /* 0x0000f200ff787b82 */ /* 0x000e220000000a00 */
[----:B------:R3:W4:Y:S01]  /*06b0*/  LDG.E R0, desc[UR12][R2.64] ;  /* 0x0000000c02007981 */ /* 0x000722000c1e1900 */
[C---:B------:R-:W-:Y:S01]  /*06c0*/  IADD3 R119, PT, PT, R123.reuse, 0x100, RZ ;  /* 0x000001007b777810 */ /* 0x040fe20007ffe0ff */
[----:B-1----:R-:W-:-:S05]  /*06d0*/  IMAD.WIDE.U32 R28, R123, 0x10, R42 ;  /* 0x000000107b1c7825 */ /* 0x002fca00078e002a */
[----:B------:R-:W1:Y:S01]  /*06e0*/  @P0 LDC.64 R132, c[0x0][0x438] ;  /* 0x00010e00ff840b82 */ /* 0x000e620000000a00 */
[----:B------:R-:W4:Y:S01]  /*06f0*/  LDG.E.128 R28, desc[UR12][R28.64] ;  /* 0x0000000c1c1c7981 */ /* 0x000f22000c1e1d00 */
[----:B------:R-:W-:Y:S01]  /*0700*/  IMAD.WIDE.U32 R32, R119, 0x10, R42 ;  /* 0x0000001077207825 */ /* 0x000fe200078e002a */
[----:B------:R-:W-:-:S05]  /*0710*/  IADD3 R113, PT, PT, R123, 0x200, RZ ;  /* 0x000002007b717810 */ /* 0x000fca0007ffe0ff */
[----:B---3--:R-:W3:Y:S01]  /*0720*/  LDC.64 R2, c[0x0][0x438] ;  /* 0x00010e00ff027b82 */ /* 0x008ee20000000a00 */
[----:B--2---:R-:W-:Y:S01]  /*0730*/  IMAD.WIDE.U32 R40, R123, 0x8, R128 ;  /* 0x000000087b287825 */ /* 0x004fe200078e0080 */
[----:B------:R-:W2:Y:S03]  /*0740*/  LDG.E.128 R32, desc[UR12][R32.64] ;  /* 0x0000000c20207981 */ /* 0x000ea6000c1e1d00 */
[----:B------:R-:W-:Y:S01]  /*0750*/  IMAD.WIDE.U32 R36, R113, 0x10, R42 ;  /* 0x0000001071247825 */ /* 0x000fe200078e002a */
[----:B------:R0:W2:Y:S02]  /*0760*/  LDG.E.64 R134, desc[UR12][R40.64] ;  /* 0x0000000c28867981 */ /* 0x0000a4000c1e1b00 */
[----:B------:R-:W3:Y:S01]  /*0770*/  LDC.64 R136, c[0x0][0x380] ;  /* 0x0000e000ff887b82 */ /* 0x000ee20000000a00 */
[--C-:B------:R-:W-:Y:S02]  /*0780*/  IMAD.WIDE.U32 R130, R119, 0x8, R128.reuse ;  /* 0x0000000877827825 */ /* 0x100fe400078e0080 */
[----:B------:R-:W2:Y:S04]  /*0790*/  LDG.E.128 R36, desc[UR12][R36.64] ;  /* 0x0000000c24247981 */ /* 0x000ea8000c1e1d00 */
[----:B------:R-:W2:Y:S01]  /*07a0*/  LDG.E.64 R130, desc[UR12][R130.64] ;  /* 0x0000000c82827981 */ /* 0x000ea2000c1e1b00 */
[----:B------:R-:W-:Y:S01]  /*07b0*/  IADD3 R115, PT, PT, R123, 0x300, RZ ;  /* 0x000003007b737810 */ /* 0x000fe20007ffe0ff */
[----:B------:R-:W-:Y:S01]  /*07c0*/  IMAD.WIDE.U32 R124, R113, 0x8, R128 ;  /* 0x00000008717c7825 */ /* 0x000fe200078e0080 */
[----:B------:R-:W-:-:S03]  /*07d0*/  IADD3 R117, PT, PT, R123, 0x400, RZ ;  /* 0x000004007b757810 */ /* 0x000fc60007ffe0ff */
[C---:B------:R-:W-:Y:S02]  /*07e0*/  IMAD.WIDE.U32 R126, R115.reuse, 0x8, R128 ;  /* 0x00000008737e7825 */ /* 0x040fe400078e0080 */
[----:B------:R-:W2:Y:S02]  /*07f0*/  LDG.E.64 R124, desc[UR12][R124.64] ;  /* 0x0000000c7c7c7981 */ /* 0x000ea4000c1e1b00 */
[----:B0-----:R-:W-:Y:S02]  /*0800*/  IMAD.WIDE.U32 R40, R115, 0x10, R42 ;  /* 0x0000001073287825 */ /* 0x001fe400078e002a */
[----:B------:R-:W2:Y:S02]  /*0810*/  LDG.E.64 R126, desc[UR12][R126.64] ;  /* 0x0000000c7e7e7981 */ /* 0x000ea4000c1e1b00 */
[----:B------:R-:W-:-:S04]  /*0820*/  IMAD.WIDE R120, R58, 0x4, R120 ;  /* 0x000000043a787825 */ /* 0x000fc800078e0278 */
[C---:B------:R-:W-:Y:S02]  /*0830*/  IMAD.WIDE.U32 R44, R117.reuse, 0x10, R42 ;  /* 0x00000010752c7825 */ /* 0x040fe400078e002a */
[----:B------:R-:W2:Y:S04]  /*0840*/  LDG.E.128 R40, desc[UR12][R40.64] ;  /* 0x0000000c28287981 */ /* 0x000ea8000c1e1d00 */
[----:B------:R0:W2:Y:S04]  /*0850*/  LDG.E R121, desc[UR12][R120.64] ;  /* 0x0000000c78797981 */ /* 0x0000a8000c1e1900 */
[----:B------:R-:W2:Y:S01]  /*0860*/  LDG.E.128 R44, desc[UR12][R44.64] ;  /* 0x0000000c2c2c7981 */ /* 0x000ea2000c1e1d00 */
[----:B------:R-:W-:-:S06]  /*0870*/  IMAD.WIDE.U32 R128, R117, 0x8, R128 ;  /* 0x0000000875807825 */ /* 0x000fcc00078e0080 */
[----:B------:R-:W2:Y:S01]  /*0880*/  LDG.E.64 R128, desc[UR12][R128.64] ;  /* 0x0000000c80807981 */ /* 0x000ea2000c1e1b00 */
[----:B-1----:R-:W-:Y:S01]  /*0890*/  @P0 IMAD.WIDE.U32 R132, R123, 0x10, R132 ;  /* 0x000000107b840825 */ /* 0x002fe200078e0084 */
[----:B---3--:R-:W-:-:S04]  /*08a0*/  ISETP.NE.U32.AND P1, PT, R2, RZ, PT ;  /* 0x000000ff0200720c */ /* 0x008fc80003f25070 */
[----:B-----5:R-:W5:Y:S01]  /*08b0*/  @P0 LDG.E.128 R4, desc[UR12][R132.64] ;  /* 0x0000000c84040981 */ /* 0x020f62000c1e1d00 */
[----:B------:R-:W-:Y:S02]  /*08c0*/  ISETP.NE.AND.EX P0, PT, R3, RZ, PT, P1 ;  /* 0x000000ff0300720c */ /* 0x000fe40003f05310 */
[----:B------:R-:W-:-:S04]  /*08d0*/  IADD3 R58, PT, PT, R58, R136, RZ ;  /* 0x000000883a3a7210 */ /* 0x000fc80007ffe0ff */
[----:B------:R-:W-:Y:S02]  /*08e0*/  ISETP.GE.AND P2, PT, R58, R137, PT ;  /* 0x000000893a00720c */ /* 0x000fe40003f46270 */
[----:B----4-:R-:W-:-:S05]  /*08f0*/  FSEL R166, R0, RZ, !P3 ;  /* 0x000000ff00a67208 */ /* 0x010fca0005800000 */
[C---:B------:R-:W-:Y:S01]  /*0900*/  FADD.FTZ R0, -R166.reuse, R28 ;  /* 0x0000001ca6007221 */ /* 0x040fe20000010100 */
[C---:B------:R-:W-:Y:S02]  /*0910*/  FADD.FTZ R144, -R166.reuse, R29 ;  /* 0x0000001da6907221 */ /* 0x040fe40000010100 */
[----:B------:R-:W1:Y:S01]  /*0920*/  @P0 LDC.64 R28, c[0x0][0x438] ;  /* 0x00010e00ff1c0b82 */ /* 0x000e620000000a00 */
[C---:B------:R-:W-:Y:S01]  /*0930*/  FADD.FTZ R114, -R166.reuse, R30 ;  /* 0x0000001ea6727221 */ /* 0x040fe20000010100 */
[----:B------:R-:W-:-:S06]  /*0940*/  FADD.FTZ R148, -R166, R31 ;  /* 0x0000001fa6947221 */ /* 0x000fcc0000010100 */
[----:B------:R-:W3:Y:S01]  /*0950*/  @P0 LDC.64 R30, c[0x0][0x438] ;  /* 0x00010e00ff1e0b82 */ /* 0x000ee20000000a00 */
[C---:B--2---:R-:W-:Y:S01]  /*0960*/  FADD.FTZ R118, -R166.reuse, R32 ;  /* 0x00000020a6767221 */ /* 0x044fe20000010100 */
[----:B------:R-:W-:Y:S01]  /*0970*/  FADD.FTZ R122, -R166, R33 ;  /* 0x00000021a67a7221 */ /* 0x000fe20000010100 */
[----:B------:R-:W-:-:S05]  /*0980*/  MOV R112, R134 ;  /* 0x0000008600707202 */ /* 0x000fca0000000f00 */
[----:B------:R-:W2:Y:S01]  /*0990*/  @P0 LDC.64 R32, c[0x0][0x438] ;  /* 0x00010e00ff200b82 */ /* 0x000ea20000000a00 */
[----:B------:R-:W-:Y:S01]  /*09a0*/  FADD.FTZ R146, -R166, R39 ;  /* 0x00000027a6927221 */ /* 0x000fe20000010100 */
[----:B------:R-:W-:Y:S01]  /*09b0*/  SHF.R.U64 R147, R134, 0x10, R135 ;  /* 0x0000001086937819 */ /* 0x000fe20000001287 */
[----:B------:R-:W-:Y:S01]  /*09c0*/  FADD.FTZ R134, -R166, R34 ;  /* 0x00000022a6867221 */ /* 0x000fe20000010100 */
[----:B------:R-:W-:Y:S01]  /*09d0*/  SHF.L.U32 R39, R112, 0x10, RZ ;  /* 0x0000001070277819 */ /* 0x000fe200000006ff */
[----:B------:R-:W-:Y:S01]  /*09e0*/  FADD.FTZ R136, -R166, R35 ;  /* 0x00000023a6887221 */ /* 0x000fe20000010100 */
[----:B0-----:R-:W-:Y:S02]  /*09f0*/  MOV R120, R130 ;  /* 0x0000008200787202 */ /* 0x001fe40000000f00 */
[----:B------:R-:W-:Y:S01]  /*0a00*/  SHF.R.U64 R138, R130, 0x10, R131 ;  /* 0x00000010828a7819 */ /* 0x000fe20000001283 */
[----:B------:R-:W0:Y:S01]  /*0a10*/  @P0 LDC.64 R34, c[0x0][0x438] ;  /* 0x00010e00ff220b82 */ /* 0x000e220000000a00 */
[----:B------:R-:W-:Y:S01]  /*0a20*/  FADD.FTZ R130, -R166, R36 ;  /* 0x00000024a6827221 */ /* 0x000fe20000010100 */
[----:B-1----:R-:W-:Y:S01]  /*0a30*/  @P0 IMAD.WIDE.U32 R28, R117, 0x10, R28 ;  /* 0x00000010751c0825 */ /* 0x002fe200078e001c */
[----:B------:R-:W-:-:S03]  /*0a40*/  MOV R116, R135 ;  /* 0x0000008700747202 */ /* 0x000fc60000000f00 */
[----:B------:R-:W-:Y:S01]  /*0a50*/  FMUL.FTZ R151, R56, R39 ;  /* 0x0000002738977220 */ /* 0x000fe20000410000 */
[----:B------:R-:W-:Y:S01]  /*0a60*/  SHF.L.U32 R36, R147, 0x10, RZ ;  /* 0x0000001093247819 */ /* 0x000fe200000006ff */
[----:B------:R-:W-:Y:S01]  /*0a70*/  FADD.FTZ R140, -R166, R37 ;  /* 0x00000025a68c7221 */ /* 0x000fe20000010100 */
[----:B------:R-:W-:Y:S01]  /*0a80*/  SHF.R.U32.HI R137, RZ, 0x10, R135 ;  /* 0x00000010ff897819 */ /* 0x000fe20000011687 */
[----:B------:R1:W5:Y:S01]  /*0a90*/  @P0 LDG.E.128 R20, desc[UR12][R28.64] ;  /* 0x0000000c1c140981 */ /* 0x000362000c1e1d00 */
[----:B------:R-:W-:Y:S01]  /*0aa0*/  SHF.L.U32 R37, R116, 0x10, RZ ;  /* 0x0000001074257819 */ /* 0x000fe200000006ff */
[----:B------:R-:W-:Y:S01]  /*0ab0*/  FMUL.FTZ R153, R107, R36 ;  /* 0x000000246b997220 */ /* 0x000fe20000410000 */
[----:B---3--:R-:W-:-:S04]  /*0ac0*/  @P0 IMAD.WIDE.U32 R30, R115, 0x10, R30 ;  /* 0x00000010731e0825 */ /* 0x008fc800078e001e */
[----:B------:R-:W-:Y:S01]  /*0ad0*/  FADD.FTZ R142, -R166, R38 ;  /* 0x00000026a68e7221 */ /* 0x000fe20000010100 */
[----:B------:R-:W-:Y:S01]  /*0ae0*/  SHF.L.U32 R38, R137, 0x10, RZ ;  /* 0x0000001089267819 */ /* 0x000fe200000006ff */
[----:B------:R-:W-:Y:S01]  /*0af0*/  FMUL.FTZ R150, R57, R37 ;  /* 0x0000002539967220 */ /* 0x000fe20000410000 */
[----:B------:R3:W5:Y:S01]  /*0b00*/  @P0 LDG.E.128 R16, desc[UR12][R30.64] ;  /* 0x0000000c1e100981 */ /* 0x000762000c1e1d00 */
[----:B-1----:R-:W-:-:S04]  /*0b10*/  FADD.FTZ R28, RZ, R151 ;  /* 0x00000097ff1c7221 */ /* 0x002fc80000010000 */
[----:B------:R-:W-:Y:S01]  /*0b20*/  FADD.FTZ R29, R153, R28 ;  /* 0x0000001c991d7221 */ /* 0x000fe20000010000 */
[----:B------:R-:W-:Y:S01]  /*0b30*/  FMUL.FTZ R155, R108, R38 ;  /* 0x000000266c9b7220 */ /* 0x000fe20000410000 */
[----:B--2---:R-:W-:Y:S01]  /*0b40*/  @P0 IMAD.WIDE.U32 R32, R113, 0x10, R32 ;  /* 0x0000001071200825 */ /* 0x004fe200078e0020 */
[----:B---3--:R-:W-:-:S03]  /*0b50*/  SHF.L.U32 R31, R120, 0x10, RZ ;  /* 0x00000010781f7819 */ /* 0x008fc600000006ff */
[----:B------:R-:W-:Y:S01]  /*0b60*/  FADD.FTZ R28, R150, R29 ;  /* 0x0000001d961c7221 */ /* 0x000fe20000010000 */
[----:B------:R-:W-:Y:S01]  /*0b70*/  MOV R132, R131 ;  /* 0x0000008300847202 */ /* 0x000fe20000000f00 */
[----:B------:R1:W5:Y:S01]  /*0b80*/  @P0 LDG.E.128 R12, desc[UR12][R32.64] ;  /* 0x0000000c200c0981 */ /* 0x000362000c1e1d00 */
[----:B------:R-:W-:Y:S01]  /*0b90*/  SHF.R.U32.HI R143, RZ, 0x10, R131 ;  /* 0x00000010ff8f7819 */ /* 0x000fe20000011683 */
[----:B------:R-:W-:Y:S01]  /*0ba0*/  FADD.FTZ R29, R155, R28 ;  /* 0x0000001c9b1d7221 */ /* 0x000fe20000010000 */
[----:B------:R-:W-:Y:S01]  /*0bb0*/  SHF.L.U32 R30, R138, 0x10, RZ ;  /* 0x000000108a1e7819 */ /* 0x000fe200000006ff */
[----:B------:R-:W-:Y:S01]  /*0bc0*/  FMUL.FTZ R138, R54, R31 ;  /* 0x0000001f368a7220 */ /* 0x000fe20000410000 */
[----:B0-----:R-:W-:Y:S01]  /*0bd0*/  @P0 IMAD.WIDE.U32 R34, R119, 0x10, R34 ;  /* 0x0000001077220825 */ /* 0x001fe200078e0022 */
[----:B------:R-:W-:-:S03]  /*0be0*/  SHF.R.U64 R156, R126, 0x10, R127 ;  /* 0x000000107e9c7819 */ /* 0x000fc6000000127f */
[----:B------:R-:W-:Y:S01]  /*0bf0*/  FADD.FTZ R28, R138, R29 ;  /* 0x0000001d8a1c7221 */ /* 0x000fe20000010000 */
[----:B-1----:R-:W-:Y:S01]  /*0c00*/  SHF.L.U32 R32, R132, 0x10, RZ ;  /* 0x0000001084207819 */ /* 0x002fe200000006ff */
[----:B------:R-:W-:Y:S01]  /*0c10*/  FADD.FTZ R154, -R166, R41 ;  /* 0x00000029a69a7221 */ /* 0x000fe20000010100 */
[----:B------:R-:W-:Y:S01]  /*0c20*/  SHF.L.U32 R33, R143, 0x10, RZ ;  /* 0x000000108f217819 */ /* 0x000fe200000006ff */
[----:B------:R-:W-:Y:S01]  /*0c30*/  FMUL.FTZ R143, R105, R30 ;  /* 0x0000001e698f7220 */ /* 0x000fe20000410000 */
[----:B------:R-:W-:Y:S01]  /*0c40*/  MOV R145, R127 ;  /* 0x0000007f00917202 */ /* 0x000fe20000000f00 */
[----:B------:R0:W5:Y:S01]  /*0c50*/  @P0 LDG.E.128 R8, desc[UR12][R34.64] ;  /* 0x0000000c22080981 */ /* 0x000162000c1e1d00 */
[----:B------:R-:W-:Y:S01]  /*0c60*/  SHF.R.U32.HI R159, RZ, 0x10, R127 ;  /* 0x00000010ff9f7819 */ /* 0x000fe2000001167f */
[----:B------:R-:W-:Y:S01]  /*0c70*/  FMUL.FTZ R127, R121, R142 ;  /* 0x0000008e797f7220 */ /* 0x000fe20000410000 */
[----:B------:R-:W-:Y:S01]  /*0c80*/  MOV R131, R124 ;  /* 0x0000007c00837202 */ /* 0x000fe20000000f00 */
[----:B------:R-:W-:Y:S01]  /*0c90*/  FMUL.FTZ R142, R55, R32 ;  /* 0x00000020378e7220 */ /* 0x000fe20000410000 */
[----:B------:R-:W-:Y:S01]  /*0ca0*/  FADD.FTZ R41, R143, R28 ;  /* 0x0000001c8f297221 */ /* 0x000fe20000010000 */
[----:B------:R-:W-:Y:S01]  /*0cb0*/  SHF.R.U64 R157, R124, 0x10, R125 ;  /* 0x000000107c9d7819 */ /* 0x000fe2000000127d */
[----:B------:R-:W-:Y:S01]  /*0cc0*/  FADD.FTZ R124, -R166, R40 ;  /* 0x00000028a67c7221 */ /* 0x000fe20000010100 */
[----:B------:R-:W-:Y:S01]  /*0cd0*/  FMUL.FTZ R0, R121, R0 ;  /* 0x0000000079007220 */ /* 0x000fe20000410000 */
[----:B------:R-:W-:Y:S01]  /*0ce0*/  FMUL.FTZ R147, R106, R33 ;  /* 0x000000216a937220 */ /* 0x000fe20000410000 */
[----:B0-----:R-:W-:Y:S01]  /*0cf0*/  SHF.L.U32 R35, R131, 0x10, RZ ;  /* 0x0000001083237819 */ /* 0x001fe200000006ff */
[----:B------:R-:W-:Y:S01]  /*0d00*/  FADD.FTZ R40, R142, R41 ;  /* 0x000000298e287221 */ /* 0x000fe20000010000 */
[----:B------:R-:W-:Y:S01]  /*0d10*/  MOV R135, R125 ;  /* 0x0000007d00877202 */ /* 0x000fe20000000f00 */
[----:B------:R-:W-:Y:S01]  /*0d20*/  FMUL.FTZ R144, R121, R144 ;  /* 0x0000009079907220 */ /* 0x000fe20000410000 */
[----:B------:R-:W-:Y:S01]  /*0d30*/  FFMA.FTZ R29, R0, R151, RZ ;  /* 0x00000097001d7223 */ /* 0x000fe200000100ff */
[----:B------:R-:W-:Y:S01]  /*0d40*/  SHF.L.U32 R34, R157, 0x10, RZ ;  /* 0x000000109d227819 */ /* 0x000fe200000006ff */
[----:B------:R-:W-:Y:S01]  /*0d50*/  FMUL.FTZ R120, R52, R35 ;  /* 0x0000002334787220 */ /* 0x000fe20000410000 */
[----:B------:R-:W-:Y:S01]  /*0d60*/  FADD.FTZ R41, R147, R40 ;  /* 0x0000002893297221 */ /* 0x000fe20000010000 */
[----:B------:R-:W-:Y:S01]  /*0d70*/  SHF.R.U32.HI R141, RZ, 0x10, R125 ;  /* 0x00000010ff8d7819 */ /* 0x000fe2000001167d */
[----:B------:R-:W-:Y:S01]  /*0d80*/  FADD.FTZ R164, -R166, R46 ;  /* 0x0000002ea6a47221 */ /* 0x000fe20000010100 */
[----:B------:R-:W-:Y:S01]  /*0d90*/  FMUL.FTZ R149, R121, R114 ;  /* 0x0000007279957220 */ /* 0x000fe20000410000 */
[----:B------:R-:W-:Y:S01]  /*0da0*/  FFMA.FTZ R28, R144, R153, R29 ;  /* 0x00000099901c7223 */ /* 0x000fe2000001001d */
[----:B------:R-:W-:Y:S01]  /*0db0*/  SHF.L.U32 R40, R135, 0x10, RZ ;  /* 0x0000001087287819 */ /* 0x000fe200000006ff */
[----:B------:R-:W-:Y:S01]  /*0dc0*/  FMUL.FTZ R131, R103, R34 ;  /* 0x0000002267837220 */ /* 0x000fe20000410000 */
[----:B------:R-:W-:Y:S01]  /*0dd0*/  FADD.FTZ R46, R120, R41 ;  /* 0x00000029782e7221 */ /* 0x000fe20000010000 */
[----:B------:R-:W-:Y:S01]  /*0de0*/  MOV R139, R126 ;  /* 0x0000007e008b7202 */ /* 0x000fe20000000f00 */
[----:B------:R-:W-:Y:S01]  /*0df0*/  FADD.FTZ R160, -R166, R43 ;  /* 0x0000002ba6a07221 */ /* 0x000fe20000010100 */
[C---:B------:R-:W-:Y:S01]  /*0e00*/  FMUL.FTZ R148, R121.reuse, R148 ;  /* 0x0000009479947220 */ /* 0x040fe20000410000 */
[----:B------:R-:W-:Y:S01]  /*0e10*/  FMUL.FTZ R137, R121, R134 ;  /* 0x0000008679897220 */ /* 0x000fe20000410000 */
[----:B------:R-:W-:Y:S01]  /*0e20*/  FFMA.FTZ R29, R149, R150, R28 ;  /* 0x00000096951d7223 */ /* 0x000fe2000001001c */
[----:B------:R-:W-:Y:S01]  /*0e30*/  SHF.L.U32 R41, R141, 0x10, RZ ;  /* 0x000000108d297819 */ /* 0x000fe200000006ff */
[----:B------:R-:W-:Y:S01]  /*0e40*/  FADD.FTZ R43, R131, R46 ;  /* 0x0000002e832b7221 */ /* 0x000fe20000010000 */
[----:B------:R-:W-:Y:S01]  /*0e50*/  FMUL.FTZ R134, R53, R40 ;  /* 0x0000002835867220 */ /* 0x000fe20000410000 */
[----:B------:R-:W-:Y:S01]  /*0e60*/  FMUL.FTZ R133, R121, R118 ;  /* 0x0000007679857220 */ /* 0x000fe20000410000 */
[----:B------:R-:W-:Y:S01]  /*0e70*/  FFMA.FTZ R28, R148, R155, R29 ;  /* 0x0000009b941c7223 */ /* 0x000fe2000001001d */
[----:B------:R-:W-:Y:S01]  /*0e80*/  SHF.L.U32 R157, R139, 0x10, RZ ;  /* 0x000000108b9d7819 */ /* 0x000fe200000006ff */
[----:B------:R-:W-:Y:S01]  /*0e90*/  FADD.FTZ R46, R134, R43 ;  /* 0x0000002b862e7221 */ /* 0x000fe20000010000 */
[----:B------:R-:W-:Y:S01]  /*0ea0*/  FMUL.FTZ R141, R104, R41 ;  /* 0x00000029688d7220 */ /* 0x000fe20000410000 */
[----:B------:R-:W-:Y:S01]  /*0eb0*/  MOV R126, R128 ;  /* 0x00000080007e7202 */ /* 0x000fe20000000f00 */
[----:B------:R-:W-:Y:S01]  /*0ec0*/  FFMA.FTZ R29, R133, R138, R28 ;  /* 0x0000008a851d7223 */ /* 0x000fe2000001001c */
[----:B------:R-:W-:Y:S01]  /*0ed0*/  SHF.R.U64 R163, R128, 0x10, R129 ;  /* 0x0000001080a37819 */ /* 0x000fe20000001281 */
[----:B------:R-:W-:Y:S01]  /*0ee0*/  FMUL.FTZ R128, R121, R122 ;  /* 0x0000007a79807220 */ /* 0x000fe20000410000 */
[----:B------:R-:W-:Y:S01]  /*0ef0*/  SHF.L.U32 R156, R156, 0x10, RZ ;  /* 0x000000109c9c7819 */ /* 0x000fe200000006ff */
[----:B------:R-:W-:Y:S01]  /*0f00*/  FADD.FTZ R43, R141, R46 ;  /* 0x0000002e8d2b7221 */ /* 0x000fe20000010000 */
[----:B------:R-:W-:Y:S01]  /*0f10*/  FMUL.FTZ R116, R50, R157 ;  /* 0x0000009d32747220 */ /* 0x000fe20000410000 */
[----:B------:R-:W-:Y:S01]  /*0f20*/  SHF.L.U32 R158, R145, 0x10, RZ ;  /* 0x00000010919e7819 */ /* 0x000fe200000006ff */
[----:B------:R-:W-:Y:S01]  /*0f30*/  FFMA.FTZ R28, R128, R143, R29 ;  /* 0x0000008f801c7223 */ /* 0x000fe2000001001d */
[----:B------:R-:W-:Y:S01]  /*0f40*/  FMUL.FTZ R118, R101, R156 ;  /* 0x0000009c65767220 */ /* 0x000fe20000410000 */
[----:B------:R-:W-:Y:S01]  /*0f50*/  FADD.FTZ R43, R116, R43 ;  /* 0x0000002b742b7221 */ /* 0x000fe20000010000 */
[----:B------:R-:W-:Y:S01]  /*0f60*/  FMUL.FTZ R136, R121, R136 ;  /* 0x0000008879887220 */ /* 0x000fe20000410000 */
[----:B------:R-:W-:Y:S01]  /*0f70*/  SHF.L.U32 R159, R159, 0x10, RZ ;  /* 0x000000109f9f7819 */ /* 0x000fe200000006ff */
[----:B------:R-:W-:Y:S01]  /*0f80*/  FFMA.FTZ R29, R137, R142, R28 ;  /* 0x0000008e891d7223 */ /* 0x000fe2000001001c */
[----:B------:R-:W-:Y:S01]  /*0f90*/  FADD.FTZ R43, R118, R43 ;  /* 0x0000002b762b7221 */ /* 0x000fe20000010000 */
[----:B------:R-:W-:Y:S01]  /*0fa0*/  FMUL.FTZ R122, R51, R158 ;  /* 0x0000009e337a7220 */ /* 0x000fe20000410000 */
[C---:B------:R-:W-:Y:S01]  /*0fb0*/  FMUL.FTZ R125, R121.reuse, R130 ;  /* 0x00000082797d7220 */ /* 0x040fe20000410000 */
[----:B------:R-:W-:Y:S01]  /*0fc0*/  SHF.L.U32 R161, R126, 0x10, RZ ;  /* 0x000000107ea17819 */ /* 0x000fe200000006ff */
[----:B------:R-:W-:Y:S01]  /*0fd0*/  FFMA.FTZ R28, R136, R147, R29 ;  /* 0x00000093881c7223 */ /* 0x000fe2000001001d */
[----:B------:R-:W-:Y:S01]  /*0fe0*/  FADD.FTZ R43, R122, R43 ;  /* 0x0000002b7a2b7221 */ /* 0x000fe20000010000 */
[----:B------:R-:W-:Y:S01]  /*0ff0*/  FMUL.FTZ R126, R102, R159 ;  /* 0x0000009f667e7220 */ /* 0x000fe20000410000 */
[----:B------:R-:W-:Y:S01]  /*1000*/  FADD.FTZ R162, -R166, R45 ;  /* 0x0000002da6a27221 */ /* 0x000fe20000010100 */
[----:B------:R-:W-:Y:S01]  /*1010*/  FMUL.FTZ R114, R121, R140 ;  /* 0x0000008c79727220 */ /* 0x000fe20000410000 */
[----:B------:R-:W-:Y:S01]  /*1020*/  FFMA.FTZ R29, R125, R120, R28 ;  /* 0x000000787d1d7223 */ /* 0x000fe2000001001c */
[----:B------:R-:W-:Y:S01]  /*1030*/  MOV R165, R129 ;  /* 0x0000008100a57202 */ /* 0x000fe20000000f00 */
[----:B------:R-:W-:Y:S01]  /*1040*/  FADD.FTZ R46, R126, R43 ;  /* 0x0000002b7e2e7221 */ /* 0x000fe20000010000 */
[----:B------:R-:W-:Y:S01]  /*1050*/  SHF.L.U32 R163, R163, 0x10, RZ ;  /* 0x00000010a3a37819 */ /* 0x000fe200000006ff */
[----:B------:R-:W-:Y:S01]  /*1060*/  FMUL.FTZ R45, R48, R161 ;  /* 0x000000a1302d7220 */ /* 0x000fe20000410000 */
[----:B------:R-:W-:Y:S01]  /*1070*/  FFMA.FTZ R28, R114, R131, R29 ;  /* 0x00000083721c7223 */ /* 0x000fe2000001001d */
[----:B------:R-:W-:-:S02]  /*1080*/  SHF.L.U32 R165, R165, 0x10, RZ ;  /* 0x00000010a5a57819 */ /* 0x000fc400000006ff */
[----:B------:R-:W-:Y:S01]  /*1090*/  FADD.FTZ R43, R45, R46 ;  /* 0x0000002e2d2b7221 */ /* 0x000fe20000010000 */
[----:B------:R-:W-:Y:S01]  /*10a0*/  SHF.R.U32.HI R167, RZ, 0x10, R129 ;  /* 0x00000010ffa77819 */ /* 0x000fe20000011681 */
[----:B------:R-:W-:Y:S01]  /*10b0*/  FMUL.FTZ R46, R98, R163 ;  /* 0x000000a3622e7220 */ /* 0x000fe20000410000 */
[C---:B------:R-:W-:Y:S01]  /*10c0*/  FADD.FTZ R42, -R166.reuse, R42 ;  /* 0x0000002aa62a7221 */ /* 0x040fe20000010100 */
[C---:B------:R-:W-:Y:S01]  /*10d0*/  FADD.FTZ R44, -R166.reuse, R44 ;  /* 0x0000002ca62c7221 */ /* 0x040fe20000010100 */
[----:B------:R-:W-:Y:S01]  /*10e0*/  FMUL.FTZ R130, R121, R146 ;  /* 0x0000009279827220 */ /* 0x000fe20000410000 */
[----:B------:R-:W-:Y:S01]  /*10f0*/  FFMA.FTZ R29, R127, R134, R28 ;  /* 0x000000867f1d7223 */ /* 0x000fe2000001001c */
[----:B------:R-:W-:Y:S01]  /*1100*/  FADD.FTZ R166, -R166, R47 ;  /* 0x0000002fa6a67221 */ /* 0x000fe20000010100 */
[----:B------:R-:W-:Y:S01]  /*1110*/  SHF.L.U32 R167, R167, 0x10, RZ ;  /* 0x00000010a7a77819 */ /* 0x000fe200000006ff */
[----:B------:R-:W-:Y:S01]  /*1120*/  FADD.FTZ R112, R43, R46 ;  /* 0x0000002e2b707221 */ /* 0x000fe20000010000 */
[----:B------:R-:W-:Y:S01]  /*1130*/  FMUL.FTZ R47, R49, R165 ;  /* 0x000000a5312f7220 */ /* 0x000fe20000410000 */
[----:B------:R-:W-:Y:S01]  /*1140*/  FMUL.FTZ R139, R121, R124 ;  /* 0x0000007c798b7220 */ /* 0x000fe20000410000 */
[----:B------:R-:W-:-:S02]  /*1150*/  FFMA.FTZ R28, R130, R141, R29 ;  /* 0x0000008d821c7223 */ /* 0x000fc4000001001d */
[----:B------:R-:W-:Y:S01]  /*1160*/  FADD.FTZ R43, R112, R47 ;  /* 0x0000002f702b7221 */ /* 0x000fe20000010000 */
[----:B------:R-:W-:Y:S01]  /*1170*/  FMUL.FTZ R112, R100, R167 ;  /* 0x000000a764707220 */ /* 0x000fe20000410000 */
[----:B------:R-:W-:Y:S01]  /*1180*/  FMUL.FTZ R140, R121, R154 ;  /* 0x0000009a798c7220 */ /* 0x000fe20000410000 */
[----:B------:R-:W-:Y:S01]  /*1190*/  FFMA.FTZ R29, R139, R116, R28 ;  /* 0x000000748b1d7223 */ /* 0x000fe2000001001c */
[----:B------:R-:W-:Y:S01]  /*11a0*/  FMUL.FTZ R145, R121, R42 ;  /* 0x0000002a79917220 */ /* 0x000fe20000410000 */
[----:B------:R-:W-:Y:S02]  /*11b0*/  FADD.FTZ R43, R43, R112 ;  /* 0x000000702b2b7221 */ /* 0x000fe40000010000 */
        /* <DEDUP_REMOVED lines=18> */
[----:B------:R-:W0:Y:S04]  /*12e0*/  SHFL.DOWN PT, R43, R28, 0x8, 0x1f ;  /* 0x09001f001c2b7f89 */ /* 0x000e2800000e0000 */
[----:B------:R-:W1:Y:S01]  /*12f0*/  SHFL.DOWN PT, R169, R44, 0x4, 0x1f ;  /* 0x08801f002ca97f89 */ /* 0x000e6200000e0000 */
[----:B0-----:R-:W-:-:S05]  /*1300*/  FADD.FTZ R43, R28, R43 ;  /* 0x0000002b1c2b7221 */ /* 0x001fca0000010000 */
[----:B------:R-:W0:Y:S01]  /*1310*/  SHFL.DOWN PT, R154, R43, 0x4, 0x1f ;  /* 0x08801f002b9a7f89 */ /* 0x000e2200000e0000 */
[----:B-1----:R-:W-:-:S05]  /*1320*/  FADD.FTZ R169, R44, R169 ;  /* 0x000000a92ca97221 */ /* 0x002fca0000010000 */
[----:B------:R-:W1:Y:S01]  /*1330*/  SHFL.DOWN PT, R160, R169, 0x2, 0x1f ;  /* 0x08401f00a9a07f89 */ /* 0x000e6200000e0000 */
[----:B------:R-:W2:Y:S01]  /*1340*/  S2R R44, SR_TID.X ;  /* 0x00000000002c7919 */ /* 0x000ea20000002100 */
[----:B0-----:R-:W-:-:S05]  /*1350*/  FADD.FTZ R154, R43, R154 ;  /* 0x0000009a2b9a7221 */ /* 0x001fca0000010000 */
[----:B------:R-:W0:Y:S01]  /*1360*/  SHFL.DOWN PT, R29, R154, 0x2, 0x1f ;  /* 0x08401f009a1d7f89 */ /* 0x000e2200000e0000 */
[----:B------:R-:W-:Y:S01]  /*1370*/  FFMA.FTZ R99, R0, R39, R99 ;  /* 0x0000002700637223 */ /* 0x000fe20000010063 */
[----:B------:R-:W-:Y:S01]  /*1380*/  FADD.FTZ R78, R39, R78 ;  /* 0x0000004e274e7221 */ /* 0x000fe20000010000 */
[----:B-1----:R-:W-:-:S05]  /*1390*/  FADD.FTZ R160, R169, R160 ;  /* 0x000000a0a9a07221 */ /* 0x002fca0000010000 */
[----:B------:R-:W1:Y:S01]  /*13a0*/  SHFL.DOWN PT, R171, R160, 0x1, 0x1f ;  /* 0x08201f00a0ab7f89 */ /* 0x000e6200000e0000 */
[----:B0-----:R-:W-:-:S05]  /*13b0*/  FADD.FTZ R39, R154, R29 ;  /* 0x0000001d9a277221 */ /* 0x001fca0000010000 */
[----:B------:R-:W0:Y:S01]  /*13c0*/  SHFL.DOWN PT, R42, R39, 0x1, 0x1f ;  /* 0x08201f00272a7f89 */ /* 0x000e2200000e0000 */
[----:B--2---:R-:W-:Y:S01]  /*13d0*/  LOP3.LUT P1, RZ, R44, 0x1f, RZ, 0xc0, !PT ;  /* 0x0000001f2cff7812 */ /* 0x004fe2000782c0ff */
[----:B------:R-:W-:Y:S01]  /*13e0*/  BSSY.RECONVERGENT B0, `(.L_x_1877) ;  /* 0x000000c000007945 */ /* 0x000fe20003800200 */
[----:B-1----:R-:W-:Y:S01]  /*13f0*/  FADD.FTZ R28, R160, R171 ;  /* 0x000000aba01c7221 */ /* 0x002fe20000010000 */
[----:B0-----:R-:W-:-:S10]  /*1400*/  FADD.FTZ R29, R39, R42 ;  /* 0x0000002a271d7221 */ /* 0x001fd40000010000 */
        /* <DEDUP_REMOVED lines=9> */
.L_x_1878:
[----:B------:R-:W-:Y:S05]  /*14a0*/  BSYNC.RECONVERGENT B0 ;  /* 0x0000000000007941 */ /* 0x000fea0003800200 */
.L_x_1877:
        /* <DEDUP_REMOVED lines=26> */
[----:B------:R-:W-:Y:S01]  /*1650*/  ISETP.NE.U32.AND P1, PT, R2, RZ, PT ;  /* 0x000000ff0200720c */ /* 0x000fe20003f25070 */
[----:B------:R-:W-:Y:S01]  /*1660*/  FADD.FTZ R66, R157, R66 ;  /* 0x000000429d427221 */ /* 0x000fe20000010000 */
[----:B------:R-:W-:Y:S01]  /*1670*/  UIADD3 UR5, UPT, UPT, UR4, 0x5040, URZ ;  /* 0x0000504004057890 */ /* 0x000fe2000fffe0ff */
[----:B------:R-:W-:Y:S01]  /*1680*/  FFMA.FTZ R86, R139, R157, R86 ;  /* 0x0000009d8b567223 */ /* 0x000fe20000010056 */
[----:B------:R-:W-:Y:S01]  /*1690*/  @!UP1 UIADD3 UR5, UPT, UPT, UR4, 0x5000, URZ ;  /* 0x0000500004059890 */ /* 0x000fe2000fffe0ff */
[----:B------:R-:W-:Y:S01]  /*16a0*/  ISETP.NE.AND.EX P1, PT, R3, RZ, PT, P1 ;  /* 0x000000ff0300720c */ /* 0x000fe20003f25310 */
        /* <DEDUP_REMOVED lines=17> */
[----:B------:R-:W-:Y:S01]  /*17c0*/  FFMA.FTZ R81, R124, R163, R81 ;  /* 0x000000a37c517223 */ /* 0x000fe20000010051 */
[----:B------:R-:W-:Y:S01]  /*17d0*/  FADD.FTZ R60, R165, R60 ;  /* 0x0000003ca53c7221 */ /* 0x000fe20000010000 */
[----:B------:R-:W2:Y:S01]  /*17e0*/  LDS.128 R36, [UR5] ;  /* 0x00000005ff247984 */ /* 0x000ea20008000c00 */
[----:B------:R-:W-:Y:S01]  /*17f0*/  FFMA.FTZ R80, R135, R165, R80 ;  /* 0x000000a587507223 */ /* 0x000fe20000010050 */
[----:B------:R-:W-:Y:S01]  /*1800*/  FADD.FTZ R59, R167, R59 ;  /* 0x0000003ba73b7221 */ /* 0x000fe20000010000 */
[----:B------:R-:W-:Y:S01]  /*1810*/  FFMA.FTZ R79, R132, R167, R79 ;  /* 0x000000a7844f7223 */ /* 0x000fe2000001004f */
[----:B------:R-:W3:Y:S01]  /*1820*/  LDS.128 R40, [UR10] ;  /* 0x0000000aff287984 */ /* 0x000ee20008000c00 */
[----:B0-----:R-:W-:Y:S01]  /*1830*/  FADD.FTZ R3, RZ, R28 ;  /* 0x0000001cff037221 */ /* 0x001fe20000010000 */
[----:B------:R-:W-:Y:S01]  /*1840*/  FADD.FTZ R2, RZ, R29 ;  /* 0x0000001dff027221 */ /* 0x000fe20000010000 */
[----:B------:R-:W0:Y:S02]  /*1850*/  LDC.U8 R28, c[0x0][0x410] ;  /* 0x00010400ff1c7b82 */ /* 0x000e240000000000 */
        /* <DEDUP_REMOVED lines=18> */
[----:B------:R-:W-:Y:S06]  /*1980*/  @P1 BRA `(.L_x_1879) ;  /* 0x00000004006c1947 */ /* 0x000fec0003800000 */
        /* <DEDUP_REMOVED lines=27> */
.L_x_1881:
        /* <DEDUP_REMOVED lines=23> */
.L_x_1880:
        /* <DEDUP_REMOVED lines=20> */
.L_x_1883:
        /* <DEDUP_REMOVED lines=21> */
.L_x_1879:
        /* <DEDUP_REMOVED lines=27> */
.L_x_1885:
        /* <DEDUP_REMOVED lines=23> */
.L_x_1884:
        /* <DEDUP_REMOVED lines=20> */
.L_x_1886:
        /* <DEDUP_REMOVED lines=20> */
.L_x_1882:
        /* <DEDUP_REMOVED lines=24> */
.L_x_1887:
        /* <DEDUP_REMOVED lines=24> */
.L_x_1890:
        /* <DEDUP_REMOVED lines=17> */
.L_x_1889:
        /* <DEDUP_REMOVED lines=24> */
.L_x_1892:
        /* <DEDUP_REMOVED lines=16> */
[C---:B0-----:R-:W-:Y:S02]  /*2b70*/  PRMT R35, R136.reuse, 0x7632, R35 ;  /* 0x0000763288237816 */ /* 0x041fe40000000023 */
[----:B------:R-:W-:Y:S01]  /*2b80*/  PRMT R34, R136, 0x7610, R34 ;  /* 0x0000761088227816 */ /* 0x000fe20000000022 */
[----:B------:R-:W-:Y:S06]  /*2b90*/  BRA `(.L_x_1891) ;  /* 0x0000000400487947 */ /* 0x000fec0003800000 */
.L_x_1888:
        /* <DEDUP_REMOVED lines=23> */
.L_x_1894:
        /* <DEDUP_REMOVED lines=17> */
.L_x_1893:
        /* <DEDUP_REMOVED lines=24> */
.L_x_1895:
        /* <DEDUP_REMOVED lines=18> */
.L_x_1891:
[----:B-1----:R-:W0:Y:S01]  /*30c0*/  @P1 LDC.64 R28, c[0x0][0x478] ;  /* 0x00011e00ff1c1b82 */ /* 0x002e220000000a00 */
[----:B------:R-:W-:Y:S02]  /*30d0*/  LOP3.LUT R32, R0, 0xffff, RZ, 0xc0, !PT ;  /* 0x0000ffff00207812 */ /* 0x000fe400078ec0ff */
[----:B------:R-:W-:-:S03]  /*30e0*/  PRMT R35, R34, 0x5410, R35 ;  /* 0x0000541022237816 */ /* 0x000fc60000000023 */
[----:B------:R-:W-:-:S05]  /*30f0*/  IMAD.WIDE.U32 R32, R32, 0x10000, RZ ;  /* 0x0001000020207825 */ /* 0x000fca00078e00ff */
[----:B------:R-:W-:Y:S02]  /*3100*/  LOP3.LUT R35, R35, R33, RZ, 0xfc, !PT ;  /* 0x0000002123237212 */ /* 0x000fe400078efcff */
[----:B------:R-:W-:Y:S01]  /*3110*/  LOP3.LUT R34, R32, 0xffff, R37, 0xf8, !PT ;  /* 0x0000ffff20227812 */ /* 0x000fe200078ef825 */
[----:B------:R-:W-:-:S04]  /*3120*/  IMAD.WIDE.U32 R32, R119, 0x8, R2 ;  /* 0x0000000877207825 */ /* 0x000fc800078e0002 */
        /* <DEDUP_REMOVED lines=12> */
.L_x_1896:
        /* <DEDUP_REMOVED lines=24> */
.L_x_1899:
        /* <DEDUP_REMOVED lines=13> */
[----:B-1----:R-:W-:Y:S02]  /*3440*/  F2FP.BF16.F32.PACK_AB R34, R27, R26 ;  /* 0x0000001a1b22723e */ /* 0x002fe400000010ff */
[----:B------:R-:W-:Y:S02]  /*3450*/  PRMT R0, R37, 0x7632, R0 ;  /* 0x0000763225007816 */ /* 0x000fe40000000000 */
[----:B------:R-:W-:Y:S01]  /*3460*/  PRMT R35, R34, 0x7632, R35 ;  /* 0x0000763222237816 */ /* 0x000fe20000000023 */
[----:B------:R-:W-:Y:S06]  /*3470*/  BRA `(.L_x_1900) ;  /* 0x0000000400f47947 */ /* 0x000fec0003800000 */
.L_x_1898:
        /* <DEDUP_REMOVED lines=15> */
[C---:B01----:R-:W-:Y:S02]  /*3570*/  PRMT R35, R127.reuse, 0x7632, R35 ;  /* 0x000076327f237816 */ /* 0x043fe40000000023 */
        /* <DEDUP_REMOVED lines=8> */
.L_x_1901:
        /* <DEDUP_REMOVED lines=16> */
[C---:B01----:R-:W-:Y:S02]  /*3700*/  PRMT R35, R127.reuse, 0x7632, R35 ;  /* 0x000076327f237816 */ /* 0x043fe40000000023 */
[----:B------:R-:W-:Y:S01]  /*3710*/  PRMT R34, R127, 0x7610, R34 ;  /* 0x000076107f227816 */ /* 0x000fe20000000022 */
[----:B------:R-:W-:Y:S06]  /*3720*/  BRA `(.L_x_1900) ;  /* 0x0000000400487947 */ /* 0x000fec0003800000 */
.L_x_1897:
        /* <DEDUP_REMOVED lines=23> */
.L_x_1903:
        /* <DEDUP_REMOVED lines=13> */
[----:B-1----:R-:W-:Y:S02]  /*3970*/  F2FP.BF16.F32.PACK_AB R34, R27, R26 ;  /* 0x0000001a1b22723e */ /* 0x002fe400000010ff */
[----:B------:R-:W-:Y:S02]  /*3980*/  PRMT R0, R37, 0x7632, R0 ;  /* 0x0000763225007816 */ /* 0x000fe40000000000 */
[----:B------:R-:W-:Y:S01]  /*3990*/  PRMT R35, R34, 0x7632, R35 ;  /* 0x0000763222237816 */ /* 0x000fe20000000023 */
[----:B------:R-:W-:Y:S06]  /*39a0*/  BRA `(.L_x_1900) ;  /* 0x0000000000a87947 */ /* 0x000fec0003800000 */
.L_x_1902:
        /* <DEDUP_REMOVED lines=10> */
[C---:B0-----:R-:W-:Y:S01]  /*3a50*/  FMUL.FTZ R33, R121.reuse, R130 ;  /* 0x0000008279217220 */ /* 0x041fe20000410000 */
        /* <DEDUP_REMOVED lines=13> */
.L_x_1904:
        /* <DEDUP_REMOVED lines=18> */
.L_x_1900:
[----:B------:R-:W0:Y:S01]  /*3c50*/  @P1 LDC.64 R28, c[0x0][0x478] ;  /* 0x00011e00ff1c1b82 */ /* 0x000e220000000a00 */
        /* <DEDUP_REMOVED lines=18> */
.L_x_1905:
[----:B------:R-:W-:Y:S05]  /*3d80*/  @!P0 BRA `(.L_x_1906) ;  /* 0x00000004004c8947 */ /* 0x000fea0003800000 */
[----:B------:R-:W-:Y:S05]  /*3d90*/  @!P1 BRA `(.L_x_1907) ;  /* 0x00000000009c9947 */ /* 0x000fea0003800000 */
[----:B------:R-:W-:Y:S05]  /*3da0*/  BRA.U !UP0, `(.L_x_1908) ;  /* 0x0000000108547547 */ /* 0x000fea000b800000 */
[-CC-:B------:R-:W-:Y:S01]  /*3db0*/  FFMA.FTZ R145, R145, R31.reuse, R30.reuse ;  /* 0x0000001f91917223 */ /* 0x180fe2000001001e */
        /* <DEDUP_REMOVED lines=20> */
.L_x_1908:
        /* <DEDUP_REMOVED lines=17> */
.L_x_1907:
[----:B------:R-:W-:Y:S05]  /*4010*/  BRA.U !UP0, `(.L_x_1910) ;  /* 0x00000001085c7547 */ /* 0x000fea000b800000 */
[-CC-:B------:R-:W-:Y:S01]  /*4020*/  FFMA.FTZ R145, R145, R31.reuse, R30.reuse ;  /* 0x0000001f91917223 */ /* 0x180fe2000001001e */
[-CC-:B0-----:R-:W-:Y:S01]  /*4030*/  FFMA.FTZ R33, R146, R31.reuse, R30.reuse ;  /* 0x0000001f92217223 */ /* 0x181fe2000001001e */
        /* <DEDUP_REMOVED lines=21> */
.L_x_1910:
[-CC-:B------:R-:W-:Y:S01]  /*4190*/  FFMA.FTZ R139, R139, R31.reuse, R30.reuse ;  /* 0x0000001f8b8b7223 */ /* 0x180fe2000001001e */
[-CC-:B01----:R-:W-:Y:S01]  /*41a0*/  FFMA.FTZ R29, R140, R31.reuse, R30.reuse ;  /* 0x0000001f8c1d7223 */ /* 0x183fe2000001001e */
        /* <DEDUP_REMOVED lines=17> */
.L_x_1906:
        /* <DEDUP_REMOVED lines=23> */
.L_x_1912:
        /* <DEDUP_REMOVED lines=17> */
.L_x_1911:
        /* <DEDUP_REMOVED lines=24> */
.L_x_1913:
        /* <DEDUP_REMOVED lines=18> */
.L_x_1909:
        /* <DEDUP_REMOVED lines=19> */
.L_x_1914:
[----:B------:R-:W-:Y:S05]  /*4910*/  @!P0 BRA `(.L_x_1915) ;  /* 0x00000004004c8947 */ /* 0x000fea0003800000 */
[----:B------:R-:W-:Y:S05]  /*4920*/  @!P1 BRA `(.L_x_1916) ;  /* 0x00000000009c9947 */ /* 0x000fea0003800000 */
        /* <DEDUP_REMOVED lines=15> */
[C---:B-1----:R-:W-:Y:S02]  /*4a20*/  PRMT R35, R32.reuse, 0x7632, R35 ;  /* 0x0000763220237816 */ /* 0x042fe40000000023 */
[----:B------:R-:W-:Y:S02]  /*4a30*/  PRMT R0, R33, 0x7632, R0 ;  /* 0x0000763221007816 */ /* 0x000fe40000000000 */
[----:B------:R-:W-:Y:S02]  /*4a40*/  PRMT R109, R35, 0x7610, R109 ;  /* 0x00007610236d7816 */ /* 0x000fe4000000006d */
[----:B------:R-:W-:-:S02]  /*4a50*/  PRMT R110, R32, 0x7610, R110 ;  /* 0x00007610206e7816 */ /* 0x000fc4000000006e */
[----:B------:R-:W-:Y:S02]  /*4a60*/  PRMT R152, R0, 0x7610, R152 ;  /* 0x0000761000987816 */ /* 0x000fe40000000098 */
[----:B------:R-:W-:Y:S01]  /*4a70*/  PRMT R111, R33, 0x7610, R111 ;  /* 0x00007610216f7816 */ /* 0x000fe2000000006f */
[----:B------:R-:W-:Y:S06]  /*4a80*/  BRA `(.L_x_1918) ;  /* 0x0000000800387947 */ /* 0x000fec0003800000 */
.L_x_1917:
        /* <DEDUP_REMOVED lines=15> */
[----:B-1----:R-:W-:Y:S01]  /*4b80*/  PRMT R35, R32, 0x7632, R35 ;  /* 0x0000763220237816 */ /* 0x002fe20000000023 */
[----:B------:R-:W-:Y:S06]  /*4b90*/  BRA `(.L_x_1918) ;  /* 0x0000000400f47947 */ /* 0x000fec0003800000 */
.L_x_1916:
        /* <DEDUP_REMOVED lines=24> */
.L_x_1919:
        /* <DEDUP_REMOVED lines=19> */
.L_x_1915:
        /* <DEDUP_REMOVED lines=23> */
.L_x_1921:
        /* <DEDUP_REMOVED lines=15> */
[----:B-1----:R-:W-:Y:S01]  /*50b0*/  PRMT R35, R32, 0x7632, R35 ;  /* 0x0000763220237816 */ /* 0x002fe20000000023 */
[----:B------:R-:W-:Y:S06]  /*50c0*/  BRA `(.L_x_1918) ;  /* 0x0000000000a87947 */ /* 0x000fec0003800000 */
.L_x_1920:
        /* <DEDUP_REMOVED lines=24> */
.L_x_1922:
        /* <DEDUP_REMOVED lines=18> */
.L_x_1918:
[----:B------:R-:W0:Y:S01]  /*5370*/  @P1 LDC.64 R28, c[0x0][0x478] ;  /* 0x00011e00ff1c1b82 */ /* 0x000e220000000a00 */
        /* <DEDUP_REMOVED lines=18> */
.L_x_1923:
[----:B------:R-:W-:Y:S01]  /*54a0*/  UPLOP3.LUT UP1, UPT, UPT, UPT, UP1, 0x40, 0x4 ;  /* 0x000000000004789c */ /* 0x000fe20003f2e810 */
[----:B------:R-:W-:Y:S10]  /*54b0*/  @!P2 BRA `(.L_x_1924) ;  /* 0xffffffb00058a947 */ /* 0x000ff4000383ffff */
[----:B-----5:R-:W-:Y:S02]  /*54c0*/  MOV R20, R78 ;  /* 0x0000004e00147202 */ /* 0x020fe40000000f00 */
        /* <DEDUP_REMOVED lines=15> */
[----:B0-----:R-:W-:Y:S02]  /*55c0*/  MOV R28, R90 ;  /* 0x0000005a001c7202 */ /* 0x001fe40000000f00 */
[----:B------:R-:W-:-:S02]  /*55d0*/  MOV R12, R70 ;  /* 0x00000046000c7202 */ /* 0x000fc40000000f00 */
[----:B------:R-:W-:Y:S02]  /*55e0*/  MOV R29, R89 ;  /* 0x00000059001d7202 */ /* 0x000fe40000000f00 */
[----:B------:R-:W-:Y:S02]  /*55f0*/  MOV R13, R69 ;  /* 0x00000045000d7202 */ /* 0x000fe40000000f00 */
        /* <DEDUP_REMOVED lines=18> */
.L_x_1876:
        /* <DEDUP_REMOVED lines=19> */
.L_x_1925:
        /* <DEDUP_REMOVED lines=11> */
.L_x_5411:


//--------------------- .text._ZN10layer_norm31ln_parallel_residual_bwd_kernelINS_13Kernel_traitsI13__nv_bfloat16S2_fS2_fjLj5120ELj1ELj1ELj8ELj8ENS_18Kernel_traits_baseILj5120ES2_S2_fS2_fjLj256EEEEELb1ELb0ELb0EEEvNS_9BwdParamsE --------------------------
	.section	.text._ZN10layer_norm31ln_parallel_residual_bwd_kernelINS_13Kernel_traitsI13__nv_bfloat16S2_fS2_fjLj5120ELj1ELj1ELj8ELj8ENS_18Kernel_traits_baseILj5120ES2_S2_fS2_fjLj256EEEEELb1ELb0ELb0EEEvNS_9BwdParamsE,"ax",@progbits
	.align	128
        .global         _ZN10layer_norm31ln_parallel_residual_bwd_kernelINS_13Kernel_traitsI13__nv_bfloat16S2_fS2_fjLj5120ELj1ELj1ELj8ELj8ENS_18Kernel_traits_baseILj5120ES2_S2_fS2_fjLj256EEEEELb1ELb0ELb0EEEvNS_9BwdParamsE
        .type           _ZN10layer_norm31ln_parallel_residual_bwd_kernelINS_13Kernel_traitsI13__nv_bfloat16S2_fS2_fjLj5120ELj1ELj1ELj8ELj8ENS_18Kernel_traits_baseILj5120ES2_S2_fS2_fjLj256EEEEELb1ELb0ELb0EEEvNS_9BwdParamsE,@function
        .size           _ZN10layer_norm31ln_parallel_residual_bwd_kernelINS_13Kernel_traitsI13__nv_bfloat16S2_fS2_fjLj5120ELj1ELj1ELj8ELj8ENS_18Kernel_traits_baseILj5120ES2_S2_fS2_fjLj256EEEEELb1ELb0ELb0EEEvNS_9BwdParamsE,(.L_x_5412 - _ZN10layer_norm31ln_parallel_residual_bwd_kernelINS_13Kernel_traitsI13__nv_bfloat16S2_fS2_fjLj5120ELj1ELj1ELj8ELj8ENS_18Kernel_traits_baseILj5120ES2_S2_fS2_fjLj256EEEEELb1ELb0ELb0EEEvNS_9BwdParamsE)
        .other          _ZN10layer_norm31ln_parallel_residual_bwd_kernelINS_13Kernel_traitsI13__nv_bfloat16S2_fS2_fjLj5120ELj1ELj1ELj8ELj8ENS_18Kernel_traits_baseILj5120ES2_S2_fS2_fjLj256EEEEELb1ELb0ELb0EEEvNS_9BwdParamsE,@"STO_CUDA_ENTRY STV_DEFAULT"
_ZN10layer_norm31ln_parallel_residual_bwd_kernelINS_13Kernel_traitsI13__nv_bfloat16S2_fS2_fjLj5120ELj1ELj1ELj8ELj8ENS_18Kernel_traits_baseILj5120ES2_S2_fS2_fjLj256EEEEELb1ELb0ELb0EEEvNS_9BwdParamsE:
.text._ZN10layer_norm31ln_parallel_residual_bwd_kernelINS_13Kernel_traitsI13__nv_bfloat16S2_fS2_fjLj5120ELj1ELj1ELj8ELj8ENS_18Kernel_traits_baseILj5120ES2_S2_fS2_fjLj256EEEEELb1ELb0ELb0EEEvNS_9BwdParamsE:
        /* <DEDUP_REMOVED lines=36> */
[----:B0-----:R-:W-:-:S04]  /*0240*/  @P2 IMAD.WIDE.U32 R34, R47, 0x8, R34 ;  /* 0x000000082f222825 */ /* 0x001fc800078e0022 */
[C---:B------:R-:W-:Y:S01]  /*0250*/  @P2 IMAD.WIDE.U32 R36, R47.reuse, 0x8, R36 ;  /* 0x000000082f242825 */ /* 0x040fe200078e0024 */
[----:B------:R-:W5:Y:S03]  /*0260*/  @P2 LDG.E.64 R14, desc[UR10][R34.64] ;  /* 0x0000000a220e2981 */ /* 0x000f66000c1e1b00 */
[----:B------:R-:W-:Y:S01]  /*0270*/  @P2 VIADD R47, R47, 0x100 ;  /* 0x000001002f2f2836 */ /* 0x000fe20000000000 */
[----:B------:R-:W0:Y:S01]  /*0280*/  S2UR UR4, SR_CTAID.X ;  /* 0x00000000000479c3 */ /* 0x000e220000002500 */
[----:B------:R-:W5:Y:S02]  /*0290*/  @P2 LDG.E.64 R16, desc[UR10][R36.64] ;  /* 0x0000000a24102981 */ /* 0x000f64000c1e1b00 */
[----:B------:R-:W-:-:S04]  /*02a0*/  @P3 IMAD.WIDE.U32 R38, R47, 0x8, R38 ;  /* 0x000000082f263825 */ /* 0x000fc800078e0026 */
[C---:B--2---:R-:W-:Y:S01]  /*02b0*/  @P3 IMAD.WIDE.U32 R40, R47.reuse, 0x8, R40 ;  /* 0x000000082f283825 */ /* 0x044fe200078e0028 */
[----:B------:R-:W5:Y:S03]  /*02c0*/  @P3 LDG.E.64 R18, desc[UR10][R38.64] ;  /* 0x0000000a26123981 */ /* 0x000f66000c1e1b00 */
[----:B------:R-:W-:Y:S01]  /*02d0*/  @P3 VIADD R47, R47, 0x100 ;  /* 0x000001002f2f3836 */ /* 0x000fe20000000000 */
[----:B------:R2:W5:Y:S03]  /*02e0*/  @P3 LDG.E.64 R20, desc[UR10][R40.64] ;  /* 0x0000000a28143981 */ /* 0x000566000c1e1b00 */
[----:B---3--:R-:W-:-:S04]  /*02f0*/  @P4 IMAD.WIDE.U32 R22, R47, 0x8, R42 ;  /* 0x000000082f164825 */ /* 0x008fc800078e002a */
        /* <DEDUP_REMOVED lines=47> */
[--C-:B-----5:R-:W-:Y:S01]  /*05f0*/  IMAD.MOV.U32 R0, RZ, RZ, R21.reuse ;  /* 0x000000ffff007224 */ /* 0x120fe200078e0015 */
[--C-:B------:R-:W-:Y:S01]  /*0600*/  SHF.R.U32.HI R2, RZ, 0x10, R21.reuse ;  /* 0x00000010ff027819 */ /* 0x100fe20000011615 */
[----:B------:R-:W-:Y:S01]  /*0610*/  IMAD.MOV.U32 R31, RZ, RZ, R20 ;  /* 0x000000ffff1f7224 */ /* 0x000fe200078e0014 */
[----:B------:R-:W-:Y:S01]  /*0620*/  MOV R3, R25 ;  /* 0x0000001900037202 */ /* 0x000fe20000000f00 */
[----:B------:R-:W-:Y:S01]  /*0630*/  IMAD.MOV.U32 R27, RZ, RZ, R24 ;  /* 0x000000ffff1b7224 */ /* 0x000fe200078e0018 */
[----:B------:R-:W-:Y:S01]  /*0640*/  SHF.R.U64 R30, R20, 0x10, R21 ;  /* 0x00000010141e7819 */ /* 0x000fe20000001215 */
        /* <DEDUP_REMOVED lines=14> */
[--C-:B------:R-:W-:Y:S01]  /*0730*/  SHF.R.U64 R174, R8, 0x10, R9.reuse ;  /* 0x0000001008ae7819 */ /* 0x100fe20000001209 */
[----:B------:R-:W-:Y:S01]  /*0740*/  IMAD.MOV.U32 R167, RZ, RZ, R12 ;  /* 0x000000ffffa77224 */ /* 0x000fe200078e000c */
[----:B------:R-:W-:Y:S01]  /*0750*/  SHF.R.U32.HI R172, RZ, 0x10, R9 ;  /* 0x00000010ffac7819 */ /* 0x000fe20000011609 */
[----:B------:R-:W-:Y:S01]  /*0760*/  IMAD.MOV.U32 R165, RZ, RZ, R13 ;  /* 0x000000ffffa57224 */ /* 0x000fe200078e000d */
[----:B------:R-:W-:Y:S01]  /*0770*/  PLOP3.LUT P1, PT, PT, PT, UP0, 0x80, 0x8 ;  /* 0x000000000008781c */ /* 0x000fe20003f2f008 */
[----:B------:R-:W-:Y:S01]  /*0780*/  IMAD.MOV.U32 R163, RZ, RZ, R14 ;  /* 0x000000ffffa37224 */ /* 0x000fe200078e000e */
[----:B------:R-:W-:Y:S01]  /*0790*/  SHF.R.U64 R170, R10, 0x10, R11 ;  /* 0x000000100aaa7819 */ /* 0x000fe2000000120b */
[----:B------:R-:W-:Y:S01]  /*07a0*/  IMAD.MOV.U32 R161, RZ, RZ, R15 ;  /* 0x000000ffffa17224 */ /* 0x000fe200078e000f */
[----:B------:R-:W-:Y:S01]  /*07b0*/  MOV R169, R11 ;  /* 0x0000000b00a97202 */ /* 0x000fe20000000f00 */
[----:B------:R-:W-:Y:S01]  /*07c0*/  IMAD.MOV.U32 R159, RZ, RZ, R16 ;  /* 0x000000ffff9f7224 */ /* 0x000fe200078e0010 */
[----:B------:R-:W-:Y:S01]  /*07d0*/  SHF.R.U32.HI R168, RZ, 0x10, R11 ;  /* 0x00000010ffa87819 */ /* 0x000fe2000001160b */
[----:B------:R-:W-:Y:S01]  /*07e0*/  IMAD.MOV.U32 R35, RZ, RZ, R18 ;  /* 0x000000ffff237224 */ /* 0x000fe200078e0012 */
[----:B------:R-:W-:Y:S01]  /*07f0*/  SHF.R.U64 R166, R12, 0x10, R13 ;  /* 0x000000100ca67819 */ /* 0x000fe2000000120d */
        /* <DEDUP_REMOVED lines=49> */
[----:B------:R-:W-:Y:S01]  /*0b10*/  PRMT R29, R0, 0x7610, R29 ;  /* 0x00007610001d7816 */ /* 0x000fe2000000001d */
[----:B------:R-:W-:Y:S01]  /*0b20*/  UPLOP3.LUT UP1, UPT, UPT, UPT, UPT, 0x40, 0x4 ;  /* 0x000000000004789c */ /* 0x000fe20003f2e870 */
[----:B------:R-:W-:Y:S01]  /*0b30*/  PRMT R28, R2, 0x7610, R28 ;  /* 0x00007610021c7816 */ /* 0x000fe2000000001c */
[----:B------:R-:W0:Y:S01]  /*0b40*/  LDCU UR14, c[0x0][0x408] ;  /* 0x00008100ff0e77ac */ /* 0x000e220008000800 */
[----:B------:R-:W-:-:S02]  /*0b50*/  PRMT R25, R3, 0x7610, R25 ;  /* 0x0000761003197816 */ /* 0x000fc40000000019 */
[----:B------:R-:W-:Y:S01]  /*0b60*/  P2R R144, PR, RZ, 0x2 ;  /* 0x00000002ff907803 */ /* 0x000fe20000000000 */
[----:B------:R-:W1:Y:S01]  /*0b70*/  LDCU UR9, c[0x0][0x400] ;  /* 0x00008000ff0977ac */ /* 0x000e620008000800 */
[----:B------:R-:W2:Y:S01]  /*0b80*/  LDCU.64 UR6, c[0x0][0x478] ;  /* 0x00008f00ff0677ac */ /* 0x000ea20008000a00 */
[----:B------:R-:W3:Y:S01]  /*0b90*/  LDCU.64 UR16, c[0x0][0x438] ;  /* 0x00008700ff1077ac */ /* 0x000ee20008000a00 */
[----:B------:R-:W4:Y:S03]  /*0ba0*/  LDCU.64 UR12, c[0x0][0x470] ;  /* 0x00008e00ff0c77ac */ /* 0x000f260008000a00 */
.L_x_1993:
[----:B0----5:R-:W0:Y:S01]  /*0bb0*/  LDC.64 R18, c[0x0][0x3c0] ;  /* 0x0000f000ff127b82 */ /* 0x021e220000000a00 */
[----:B------:R-:W-:-:S07]  /*0bc0*/  ISETP.NE.AND P5, PT, R144, RZ, PT ;  /* 0x000000ff9000720c */ /* 0x000fce0003fa5270 */
[----:B-123--:R-:W1:Y:S08]  /*0bd0*/  LDC.64 R140, c[0x0][0x3c8] ;  /* 0x0000f200ff8c7b82 */ /* 0x00ee700000000a00 */
[----:B------:R-:W2:Y:S01]  /*0be0*/  LDC R183, c[0x0][0x388] ;  /* 0x0000e200ffb77b82 */ /* 0x000ea20000000800 */
[----:B0-----:R-:W-:-:S05]  /*0bf0*/  IMAD.WIDE R18, R180, 0x4, R18 ;  /* 0x00000004b4127825 */ /* 0x001fca00078e0212 */
[----:B------:R0:W3:Y:S01]  /*0c00*/  LDG.E R154, desc[UR10][R18.64] ;  /* 0x0000000a129a7981 */ /* 0x0000e2000c1e1900 */
[C---:B------:R-:W-:Y:S01]  /*0c10*/  ISETP.GE.U32.AND P1, PT, R181.reuse, 0x200, PT ;  /* 0x00000200b500780c */ /* 0x040fe20003f26070 */
[C---:B-1----:R-:W-:Y:S01]  /*0c20*/  IMAD.WIDE R140, R180.reuse, 0x4, R140 ;  /* 0x00000004b48c7825 */ /* 0x042fe200078e028c */
[C---:B------:R-:W-:Y:S02]  /*0c30*/  ISETP.GE.U32.AND P2, PT, R181.reuse, 0x300, PT ;  /* 0x00000300b500780c */ /* 0x040fe40003f46070 */
[C---:B------:R-:W-:Y:S02]  /*0c40*/  ISETP.GE.U32.AND P3, PT, R181.reuse, 0x400, PT ;  /* 0x00000400b500780c */ /* 0x040fe40003f66070 */
[----:B------:R-:W-:Y:S01]  /*0c50*/  ISETP.GE.U32.AND P4, PT, R181, 0x500, PT ;  /* 0x00000500b500780c */ /* 0x000fe20003f86070 */
[----:B------:R1:W5:Y:S01]  /*0c60*/  LDG.E R18, desc[UR10][R140.64] ;  /* 0x0000000a8c127981 */ /* 0x000362000c1e1900 */
[----:B--2---:R-:W-:-:S05]  /*0c70*/  IMAD R142, R180, R183, RZ ;  /* 0x000000b7b48e7224 */ /* 0x004fca00078e02ff */
[----:B------:R-:W-:-:S04]  /*0c80*/  SHF.R.S32.HI R143, RZ, 0x1f, R142 ;  /* 0x0000001fff8f7819 */ /* 0x000fc8000001148e */
[----:B------:R-:W-:Y:S01]  /*0c90*/  LEA.HI R143, R143, R142, RZ, 0x2 ;  /* 0x0000008e8f8f7211 */ /* 0x000fe200078f10ff */
[----:B------:R-:W-:Y:S03]  /*0ca0*/  BSSY.RECONVERGENT B0, `(.L_x_1927) ;  /* 0x000005e000007945 */ /* 0x000fe60003800200 */
[----:B0-----:R-:W-:Y:S01]  /*0cb0*/  LEA.HI.SX32 R19, R143, R222, 0x1e ;  /* 0x000000de8f137211 */ /* 0x001fe200078ff2ff */
[----:B------:R-:W-:Y:S02]  /*0cc0*/  IMAD.MOV.U32 R222, RZ, RZ, RZ ;  /* 0x000000ffffde7224 */ /* 0x000fe400078e00ff */
[----:B------:R-:W-:Y:S02]  /*0cd0*/  IMAD.MOV.U32 R186, RZ, RZ, RZ ;  /* 0x000000ffffba7224 */ /* 0x000fe400078e00ff */
[----:B------:R-:W-:Y:S01]  /*0ce0*/  IMAD.MOV.U32 R155, RZ, RZ, R19 ;  /* 0x000000ffff9b7224 */ /* 0x000fe200078e0013 */
[----:B---3--:R-:W-:Y:S01]  /*0cf0*/  FSEL R154, R154, RZ, !P5 ;  /* 0x000000ff9a9a7208 */ /* 0x008fe20006800000 */
[----:B-1----:R-:W-:Y:S06]  /*0d00*/  @!P0 BRA `(.L_x_1928) ;  /* 0x00000004005c8947 */ /* 0x002fec0003800000 */
[----:B------:R-:W0:Y:S08]  /*0d10*/  LDC.64 R144, c[0x0][0x430] ;  /* 0x00010c00ff907b82 */ /* 0x000e300000000a00 */
[----:B------:R-:W1:Y:S08]  /*0d20*/  LDC.64 R146, c[0x0][0x428] ;  /* 0x00010a00ff927b82 */ /* 0x000e700000000a00 */
[----:B------:R-:W2:Y:S01]  /*0d30*/  LDC.64 R14, c[0x0][0x3a8] ;  /* 0x0000ea00ff0e7b82 */ /* 0x000ea20000000a00 */
[----:B0-----:R-:W-:-:S06]  /*0d40*/  IMAD.WIDE.U32 R144, R19, 0x8, R144 ;  /* 0x0000000813907825 */ /* 0x001fcc00078e0090 */
[----:B------:R-:W3:Y:S01]  /*0d50*/  LDG.E.64 R144, desc[UR10][R144.64] ;  /* 0x0000000a90907981 */ /* 0x000ee2000c1e1b00 */
[----:B-1----:R-:W-:-:S06]  /*0d60*/  IMAD.WIDE.U32 R146, R19, 0x8, R146 ;  /* 0x0000000813927825 */ /* 0x002fcc00078e0092 */
[----:B------:R-:W3:Y:S01]  /*0d70*/  LDG.E.64 R146, desc[UR10][R146.64] ;  /* 0x0000000a92927981 */ /* 0x000ee2000c1e1b00 */
[----:B--2---:R-:W-:Y:S01]  /*0d80*/  IMAD.WIDE.U32 R140, R19, 0x10, R14 ;  /* 0x00000010138c7825 */ /* 0x004fe200078e000e */
[----:B------:R-:W-:Y:S01]  /*0d90*/  ISETP.NE.U32.AND P0, PT, RZ, UR16, PT ;  /* 0x00000010ff007c0c */ /* 0x000fe2000bf05070 */
[----:B------:R-:W0:Y:S04]  /*0da0*/  LDC.64 R14, c[0x0][0x3b0] ;  /* 0x0000ec00ff0e7b82 */ /* 0x000e280000000a00 */
[----:B------:R-:W2:Y:S01]  /*0db0*/  LDG.E.128 R140, desc[UR10][R140.64] ;  /* 0x0000000a8c8c7981 */ /* 0x000ea2000c1e1d00 */
[----:B----4-:R-:W-:Y:S02]  /*0dc0*/  ISETP.NE.U32.AND P5, PT, RZ, UR12, PT ;  /* 0x0000000cff007c0c */ /* 0x010fe4000bfa5070 */
[----:B------:R-:W-:-:S02]  /*0dd0*/  ISETP.NE.AND.EX P0, PT, RZ, UR17, PT, P0 ;  /* 0x00000011ff007c0c */ /* 0x000fc4000bf05300 */
[----:B------:R-:W-:-:S11]  /*0de0*/  ISETP.NE.AND.EX P5, PT, RZ, UR13, PT, P5 ;  /* 0x0000000dff007c0c */ /* 0x000fd6000bfa5350 */
[----:B------:R-:W1:Y:S08]  /*0df0*/  @P0 LDC.64 R148, c[0x0][0x438] ;  /* 0x00010e00ff940b82 */ /* 0x000e700000000a00 */
[----:B------:R-:W4:Y:S01]  /*0e00*/  @P5 LDC.64 R150, c[0x0][0x3b8] ;  /* 0x0000ee00ff965b82 */ /* 0x000f220000000a00 */
[----:B------:R-:W-:Y:S02]  /*0e10*/  IMAD.U32 R152, R175, 0x10000, RZ ;  /* 0x00010000af987824 */ /* 0x000fe400078e00ff */
[----:B0-----:R-:W-:-:S06]  /*0e20*/  IMAD.WIDE.U32 R14, R19, 0x4, R14 ;  /* 0x00000004130e7825 */ /* 0x001fcc00078e000e */
[----:B------:R0:W5:Y:S01]  /*0e30*/  LDG.E R15, desc[UR10][R14.64] ;  /* 0x0000000a0e0f7981 */ /* 0x000162000c1e1900 */
[----:B-1----:R-:W-:-:S05]  /*0e40*/  @P0 IMAD.WIDE.U32 R148, R19, 0x10, R148 ;  /* 0x0000001013940825 */ /* 0x002fca00078e0094 */
[----:B------:R-:W5:Y:S01]  /*0e50*/  @P0 LDG.E.128 R116, desc[UR10][R148.64] ;  /* 0x0000000a94740981 */ /* 0x000f62000c1e1d00 */
[----:B----4-:R-:W-:-:S04]  /*0e60*/  @P5 IMAD.WIDE.U32 R150, R19, 0x4, R150 ;  /* 0x0000000413965825 */ /* 0x010fc800078e0096 */
[----:B0-----:R-:W-:Y:S01]  /*0e70*/  IMAD.U32 R14, R178, 0x10000, RZ ;  /* 0x00010000b20e7824 */ /* 0x001fe200078e00ff */
[----:B------:R0:W5:Y:S01]  /*0e80*/  @P5 LDG.E R17, desc[UR10][R150.64] ;  /* 0x0000000a96115981 */ /* 0x000162000c1e1900 */
[----:B------:R-:W-:Y:S02]  /*0e90*/  IMAD.U32 R198, R177, 0x10000, RZ ;  /* 0x00010000b1c67824 */ /* 0x000fe400078e00ff */
[----:B------:R-:W-:Y:S01]  /*0ea0*/  IMAD.U32 R197, R176, 0x10000, RZ ;  /* 0x00010000b0c57824 */ /* 0x000fe200078e00ff */
[----:B0-----:R-:W-:Y:S02]  /*0eb0*/  SHF.L.U32 R150, R172, 0x10, RZ ;  /* 0x00000010ac967819 */ /* 0x001fe400000006ff */
[----:B---3--:R-:W-:-:S05]  /*0ec0*/  MOV R16, R144 ;  /* 0x0000009000107202 */ /* 0x008fca0000000f00 */
[----:B------:R-:W-:Y:S02]  /*0ed0*/  IMAD.U32 R153, R16, 0x10000, RZ ;  /* 0x0001000010997824 */ /* 0x000fe400078e00ff */
[----:B------:R-:W-:Y:S01]  /*0ee0*/  IMAD.MOV.U32 R3, RZ, RZ, R146 ;  /* 0x000000ffff037224 */ /* 0x000fe200078e0092 */
[--C-:B------:R-:W-:Y:S01]  /*0ef0*/  SHF.R.U64 R187, R146, 0x10, R147.reuse ;  /* 0x0000001092bb7819 */ /* 0x100fe20000001293 */
[--C-:B------:R-:W-:Y:S01]  /*0f00*/  IMAD.MOV.U32 R155, RZ, RZ, R147.reuse ;  /* 0x000000ffff9b7224 */ /* 0x100fe200078e0093 */
[----:B------:R-:W-:Y:S01]  /*0f10*/  SHF.R.U32.HI R186, RZ, 0x10, R147 ;  /* 0x00000010ffba7819 */ /* 0x000fe20000011693 */
[----:B------:R-:W-:Y:S01]  /*0f20*/  IMAD.U32 R16, R179, 0x10000, RZ ;  /* 0x00010000b3107824 */ /* 0x000fe200078e00ff */
[----:B------:R-:W-:Y:S01]  /*0f30*/  SHF.L.U32 R147, R3, 0x10, RZ ;  /* 0x0000001003937819 */ /* 0x000fe200000006ff */
[----:B------:R-:W-:Y:S01]  /*0f40*/  FMUL.FTZ R3, R152, R153 ;  /* 0x0000009998037220 */ /* 0x000fe20000410000 */
[----:B------:R-:W-:-:S03]  /*0f50*/  SHF.R.U64 R146, R144, 0x10, R145 ;  /* 0x0000001090927819 */ /* 0x000fc60000001291 */
[----:B------:R-:W-:Y:S01]  /*0f60*/  FFMA.FTZ R16, R16, R147, R3 ;  /* 0x0000009310107223 */ /* 0x000fe20000010003 */
[----:B------:R-:W-:Y:S02]  /*0f70*/  IMAD.U32 R3, R174, 0x10000, RZ ;  /* 0x00010000ae037824 */ /* 0x000fe400078e00ff */
[----:B------:R-:W-:Y:S02]  /*0f80*/  IMAD.U32 R146, R146, 0x10000, RZ ;  /* 0x0001000092927824 */ /* 0x000fe400078e00ff */
[--C-:B------:R-:W-:Y:S02]  /*0f90*/  IMAD.MOV.U32 R148, RZ, RZ, R145.reuse ;  /* 0x000000ffff947224 */ /* 0x100fe400078e0091 */
[----:B------:R-:W-:Y:S02]  /*0fa0*/  IMAD.U32 R144, R187, 0x10000, RZ ;  /* 0x00010000bb907824 */ /* 0x000fe400078e00ff */
[----:B------:R-:W-:Y:S01]  /*0fb0*/  FMUL.FTZ R3, R3, R146 ;  /* 0x0000009203037220 */ /* 0x000fe20000410000 */
[----:B------:R-:W-:Y:S01]  /*0fc0*/  SHF.R.U32.HI R151, RZ, 0x10, R145 ;  /* 0x00000010ff977819 */ /* 0x000fe20000011691 */
[----:B------:R-:W-:-:S02]  /*0fd0*/  IMAD.U32 R145, R173, 0x10000, RZ ;  /* 0x00010000ad917824 */ /* 0x000fc400078e00ff */
[----:B------:R-:W-:Y:S02]  /*0fe0*/  IMAD.U32 R149, R148, 0x10000, RZ ;  /* 0x0001000094957824 */ /* 0x000fe400078e00ff */
[----:B------:R-:W-:Y:S01]  /*0ff0*/  FFMA.FTZ R14, R14, R144, R3 ;  /* 0x000000900e0e7223 */ /* 0x000fe20000010003 */
[C---:B--2---:R-:W-:Y:S01]  /*1000*/  FADD.FTZ R3, -R154.reuse, R140 ;  /* 0x0000008c9a037221 */ /* 0x044fe20000010100 */
[----:B------:R-:W-:Y:S01]  /*1010*/  SHF.L.U32 R155, R155, 0x10, RZ ;  /* 0x000000109b9b7819 */ /* 0x000fe200000006ff */
[----:B------:R-:W-:Y:S01]  /*1020*/  FMUL.FTZ R145, R145, R149 ;  /* 0x0000009591917220 */ /* 0x000fe20000410000 */
[----:B------:R-:W-:Y:S01]  /*1030*/  FADD.FTZ R141, -R154, R141 ;  /* 0x0000008d9a8d7221 */ /* 0x000fe20000010100 */
[----:B-----5:R-:W-:Y:S02]  /*1040*/  FMUL.FTZ R3, R18, R3 ;  /* 0x0000000312037220 */ /* 0x020fe40000410000 */
[----:B------:R-:W-:Y:S01]  /*1050*/  FFMA.FTZ R198, R198, R155, R145 ;  /* 0x0000009bc6c67223 */ /* 0x000fe20000010091 */
[----:B------:R-:W-:Y:S01]  /*1060*/  FADD.FTZ R145, -R154, R143 ;  /* 0x0000008f9a917221 */ /* 0x000fe20000010100 */
[----:B------:R-:W-:Y:S01]  /*1070*/  FMUL.FTZ R218, R18, R141 ;  /* 0x0000008d12da7220 */ /* 0x000fe20000410000 */
[----:B------:R-:W-:-:S02]  /*1080*/  IMAD.U32 R151, R151, 0x10000, RZ ;  /* 0x0001000097977824 */ /* 0x000fc400078e00ff */
[----:B------:R-:W-:Y:S01]  /*1090*/  FADD.FTZ R215, -R154, R142 ;  /* 0x0000008e9ad77221 */ /* 0x000fe20000010100 */
[----:B------:R-:W-:Y:S01]  /*10a0*/  FADD.FTZ R141, RZ, R16 ;  /* 0x00000010ff8d7221 */ /* 0x000fe20000010000 */
[----:B------:R-:W-:Y:S01]  /*10b0*/  FFMA.FTZ R143, R3, R16, RZ ;  /* 0x00000010038f7223 */ /* 0x000fe200000100ff */
[----:B------:R-:W-:Y:S02]  /*10c0*/  IMAD.U32 R148, R186, 0x10000, RZ ;  /* 0x00010000ba947824 */ /* 0x000fe400078e00ff */
[----:B------:R-:W-:Y:S01]  /*10d0*/  FMUL.FTZ R150, R150, R151 ;  /* 0x0000009796967220 */ /* 0x000fe20000410000 */
[----:B------:R-:W-:Y:S01]  /*10e0*/  FMUL.FTZ R215, R18, R215 ;  /* 0x000000d712d77220 */ /* 0x000fe20000410000 */
[----:B------:R-:W-:Y:S01]  /*10f0*/  FADD.FTZ R141, R141, R14 ;  /* 0x0000000e8d8d7221 */ /* 0x000fe20000010000 */
[----:B------:R-:W-:Y:S01]  /*1100*/  FFMA.FTZ R140, R218, R14, R143 ;  /* 0x0000000eda8c7223 */ /* 0x000fe2000001008f */
[----:B------:R-:W-:Y:S01]  /*1110*/  FFMA.FTZ R197, R197, R148, R150 ;  /* 0x00000094c5c57223 */ /* 0x000fe20000010096 */
        /* <DEDUP_REMOVED lines=22> */
.L_x_1928:
[----:B----4-:R-:W-:Y:S05]  /*1280*/  BSYNC.RECONVERGENT B0 ;  /* 0x0000000000007941 */ /* 0x010fea0003800200 */
.L_x_1927:
        /* <DEDUP_REMOVED lines=12> */
[----:B------:R-:W2:Y:S01]  /*1350*/  LDG.E.128 R140, desc[UR10][R140.64] ;  /* 0x0000000a8c8c7981 */ /* 0x000ea2000c1e1d00 */
[----:B------:R-:W-:Y:S02]  /*1360*/  ISETP.NE.U32.AND P0, PT, RZ, UR16, PT ;  /* 0x00000010ff007c0c */ /* 0x000fe4000bf05070 */
[----:B------:R-:W-:Y:S02]  /*1370*/  ISETP.NE.AND.EX P5, PT, RZ, UR13, PT, P5 ;  /* 0x0000000dff007c0c */ /* 0x000fe4000bfa5350 */
[----:B------:R-:W-:-:S11]  /*1380*/  ISETP.NE.AND.EX P0, PT, RZ, UR17, PT, P0 ;  /* 0x00000011ff007c0c */ /* 0x000fd6000bf05300 */
[----:B------:R-:W1:Y:S08]  /*1390*/  @P5 LDC.64 R148, c[0x0][0x3b8] ;  /* 0x0000ee00ff945b82 */ /* 0x000e700000000a00 */
[----:B------:R-:W1:Y:S01]  /*13a0*/  @P0 LDC.64 R146, c[0x0][0x438] ;  /* 0x00010e00ff920b82 */ /* 0x000e620000000a00 */
[----:B------:R-:W-:Y:S02]  /*13b0*/  IMAD.U32 R153, R167, 0x10000, RZ ;  /* 0x00010000a7997824 */ /* 0x000fe400078e00ff */
[----:B0-----:R-:W-:-:S04]  /*13c0*/  IMAD.WIDE.U32 R150, R155, 0x4, R150 ;  /* 0x000000049b967825 */ /* 0x001fc800078e0096 */
[----:B------:R-:W-:Y:S01]  /*13d0*/  IMAD.U32 R205, R164, 0x10000, RZ ;  /* 0x00010000a4cd7824 */ /* 0x000fe200078e00ff */
[----:B------:R0:W5:Y:S01]  /*13e0*/  LDG.E R12, desc[UR10][R150.64] ;  /* 0x0000000a960c7981 */ /* 0x000162000c1e1900 */
[----:B-1----:R-:W-:-:S05]  /*13f0*/  @P5 IMAD.WIDE.U32 R148, R155, 0x4, R148 ;  /* 0x000000049b945825 */ /* 0x002fca00078e0094 */
[----:B------:R-:W5:Y:S01]  /*1400*/  @P5 LDG.E R13, desc[UR10][R148.64] ;  /* 0x0000000a940d5981 */ /* 0x000f62000c1e1900 */
[----:B------:R-:W-:-:S05]  /*1410*/  @P0 IMAD.WIDE.U32 R146, R155, 0x10, R146 ;  /* 0x000000109b920825 */ /* 0x000fca00078e0092 */
[----:B------:R1:W5:Y:S01]  /*1420*/  @P0 LDG.E.128 R120, desc[UR10][R146.64] ;  /* 0x0000000a92780981 */ /* 0x000362000c1e1d00 */
[----:B0-----:R-:W-:Y:S02]  /*1430*/  IMAD.U32 R150, R165, 0x10000, RZ ;  /* 0x00010000a5967824 */ /* 0x001fe400078e00ff */
[----:B-1----:R-:W-:Y:S02]  /*1440*/  IMAD.U32 R146, R166, 0x10000, RZ ;  /* 0x00010000a6927824 */ /* 0x002fe400078e00ff */
[----:B------:R-:W-:Y:S02]  /*1450*/  IMAD.U32 R196, R169, 0x10000, RZ ;  /* 0x00010000a9c47824 */ /* 0x000fe400078e00ff */
[----:B------:R-:W-:Y:S02]  /*1460*/  VIADD R155, R155, 0x100 ;  /* 0x000001009b9b7836 */ /* 0x000fe40000000000 */
[----:B---3--:R-:W-:Y:S01]  /*1470*/  IMAD.MOV.U32 R187, RZ, RZ, R10 ;  /* 0x000000ffffbb7224 */ /* 0x008fe200078e000a */
[----:B------:R-:W-:-:S02]  /*1480*/  SHF.R.U32.HI R224, RZ, 0x10, R11 ;  /* 0x00000010ffe07819 */ /* 0x000fc4000001160b */
[----:B------:R-:W-:Y:S02]  /*1490*/  SHF.R.U64 R148, R10, 0x10, R11 ;  /* 0x000000100a947819 */ /* 0x000fe4000000120b */
[----:B------:R-:W-:Y:S01]  /*14a0*/  SHF.L.U32 R187, R187, 0x10, RZ ;  /* 0x00000010bbbb7819 */ /* 0x000fe200000006ff */
[----:B----4-:R-:W-:Y:S01]  /*14b0*/  IMAD.MOV.U32 R152, RZ, RZ, R144 ;  /* 0x000000ffff987224 */ /* 0x010fe200078e0090 */
[--C-:B------:R-:W-:Y:S01]  /*14c0*/  SHF.R.U64 R213, R144, 0x10, R145.reuse ;  /* 0x0000001090d57819 */ /* 0x100fe20000001291 */
[--C-:B------:R-:W-:Y:S01]  /*14d0*/  IMAD.MOV.U32 R195, RZ, RZ, R145.reuse ;  /* 0x000000ffffc37224 */ /* 0x100fe200078e0091 */
[----:B------:R-:W-:Y:S01]  /*14e0*/  SHF.R.U32.HI R212, RZ, 0x10, R145 ;  /* 0x00000010ffd47819 */ /* 0x000fe20000011691 */
[----:B------:R-:W-:Y:S02]  /*14f0*/  IMAD.U32 R224, R224, 0x10000, RZ ;  /* 0x00010000e0e07824 */ /* 0x000fe400078e00ff */
[----:B------:R-:W-:Y:S01]  /*1500*/  FMUL.FTZ R153, R153, R187 ;  /* 0x000000bb99997220 */ /* 0x000fe20000410000 */
[----:B------:R-:W-:-:S02]  /*1510*/  IMAD.U32 R144, R171, 0x10000, RZ ;  /* 0x00010000ab907824 */ /* 0x000fc400078e00ff */
[----:B------:R-:W-:Y:S02]  /*1520*/  IMAD.U32 R145, R152, 0x10000, RZ ;  /* 0x0001000098917824 */ /* 0x000fe400078e00ff */
[----:B------:R-:W-:Y:S02]  /*1530*/  IMAD.MOV.U32 R147, RZ, RZ, R11 ;  /* 0x000000ffff937224 */ /* 0x000fe400078e000b */
[----:B------:R-:W-:Y:S02]  /*1540*/  IMAD.U32 R148, R148, 0x10000, RZ ;  /* 0x0001000094947824 */ /* 0x000fe400078e00ff */
[----:B------:R-:W-:Y:S02]  /*1550*/  IMAD.U32 R149, R195, 0x10000, RZ ;  /* 0x00010000c3957824 */ /* 0x000fe400078e00ff */
[----:B------:R-:W-:Y:S01]  /*1560*/  FMUL.FTZ R195, R205, R224 ;  /* 0x000000e0cdc37220 */ /* 0x000fe20000410000 */
[----:B------:R-:W-:Y:S01]  /*1570*/  FFMA.FTZ R11, R144, R145, R153 ;  /* 0x00000091900b7223 */ /* 0x000fe20000010099 */
[----:B--2---:R-:W-:Y:S01]  /*1580*/  FADD.FTZ R205, -R154, R140 ;  /* 0x0000008c9acd7221 */ /* 0x004fe20000010100 */
[----:B------:R-:W-:Y:S01]  /*1590*/  SHF.L.U32 R10, R170, 0x10, RZ ;  /* 0x00000010aa0a7819 */ /* 0x000fe200000006ff */
[----:B------:R-:W-:Y:S01]  /*15a0*/  IMAD.U32 R151, R147, 0x10000, RZ ;  /* 0x0001000093977824 */ /* 0x000fe200078e00ff */
[----:B------:R-:W-:Y:S01]  /*15b0*/  SHF.L.U32 R144, R213, 0x10, RZ ;  /* 0x00000010d5907819 */ /* 0x000fe200000006ff */
[----:B------:R-:W-:Y:S01]  /*15c0*/  FMUL.FTZ R147, R146, R148 ;  /* 0x0000009492937220 */ /* 0x000fe20000410000 */
[----:B------:R-:W-:Y:S01]  /*15d0*/  FADD.FTZ R141, -R154, R141 ;  /* 0x0000008d9a8d7221 */ /* 0x000fe20000010100 */
[----:B-----5:R-:W-:-:S02]  /*15e0*/  FMUL.FTZ R205, R18, R205 ;  /* 0x000000cd12cd7220 */ /* 0x020fc40000410000 */
[----:B------:R-:W-:Y:S01]  /*15f0*/  FFMA.FTZ R10, R10, R144, R147 ;  /* 0x000000900a0a7223 */ /* 0x000fe20000010093 */
[----:B------:R-:W-:Y:S01]  /*1600*/  FADD.FTZ R147, -R154, R143 ;  /* 0x0000008f9a937221 */ /* 0x000fe20000010100 */
[----:B------:R-:W-:Y:S01]  /*1610*/  FMUL.FTZ R214, R18, R141 ;  /* 0x0000008d12d67220 */ /* 0x000fe20000410000 */
[----:B------:R-:W-:Y:S01]  /*1620*/  FMUL.FTZ R153, R150, R151 ;  /* 0x0000009796997220 */ /* 0x000fe20000410000 */
[----:B------:R-:W-:Y:S01]  /*1630*/  FADD.FTZ R213, -R154, R142 ;  /* 0x0000008e9ad57221 */ /* 0x000fe20000010100 */
[----:B------:R-:W-:Y:S01]  /*1640*/  FADD.FTZ R141, R222, R11 ;  /* 0x0000000bde8d7221 */ /* 0x000fe20000010000 */
[----:B------:R-:W-:Y:S01]  /*1650*/  FFMA.FTZ R143, R205, R11, R186 ;  /* 0x0000000bcd8f7223 */ /* 0x000fe200000100ba */
[----:B------:R-:W-:Y:S02]  /*1660*/  IMAD.U32 R152, R168, 0x10000, RZ ;  /* 0x00010000a8987824 */ /* 0x000fe400078e00ff */
[----:B------:R-:W-:Y:S01]  /*1670*/  FFMA.FTZ R196, R196, R149, R153 ;  /* 0x00000095c4c47223 */ /* 0x000fe20000010099 */
[----:B------:R-:W-:-:S02]  /*1680*/  IMAD.U32 R146, R212, 0x10000, RZ ;  /* 0x00010000d4927824 */ /* 0x000fc400078e00ff */
        /* <DEDUP_REMOVED lines=25> */
.L_x_1930:
[----:B------:R-:W-:Y:S05]  /*1820*/  BSYNC.RECONVERGENT B0 ;  /* 0x0000000000007941 */ /* 0x000fea0003800200 */
.L_x_1929:
        /* <DEDUP_REMOVED lines=19> */
[----:B0-----:R-:W-:Y:S01]  /*1960*/  IMAD.WIDE.U32 R150, R155, 0x4, R150 ;  /* 0x000000049b967825 */ /* 0x001fe200078e0096 */
[----:B------:R-:W-:-:S04]  /*1970*/  SHF.L.U32 R200, R156, 0x10, RZ ;  /* 0x000000109cc87819 */ /* 0x000fc800000006ff */
[----:B------:R-:W5:Y:S01]  /*1980*/  LDG.E R8, desc[UR10][R150.64] ;  /* 0x0000000a96087981 */ /* 0x000f62000c1e1900 */
[----:B-1----:R-:W-:-:S05]  /*1990*/  @P5 IMAD.WIDE.U32 R148, R155, 0x4, R148 ;  /* 0x000000049b945825 */ /* 0x002fca00078e0094 */
[----:B------:R0:W5:Y:S01]  /*19a0*/  @P5 LDG.E R9, desc[UR10][R148.64] ;  /* 0x0000000a94095981 */ /* 0x000162000c1e1900 */
[----:B------:R-:W-:-:S05]  /*19b0*/  @P0 IMAD.WIDE.U32 R6, R155, 0x10, R6 ;  /* 0x000000109b060825 */ /* 0x000fca00078e0006 */
[----:B------:R1:W5:Y:S01]  /*19c0*/  @P0 LDG.E.128 R124, desc[UR10][R6.64] ;  /* 0x0000000a067c0981 */ /* 0x000362000c1e1d00 */
[----:B0-----:R-:W-:Y:S02]  /*19d0*/  IMAD.U32 R148, R157, 0x10000, RZ ;  /* 0x000100009d947824 */ /* 0x001fe400078e00ff */
[----:B------:R-:W-:Y:S02]  /*19e0*/  IMAD.U32 R194, R161, 0x10000, RZ ;  /* 0x00010000a1c27824 */ /* 0x000fe400078e00ff */
[----:B-1----:R-:W-:Y:S02]  /*19f0*/  IMAD.U32 R6, R162, 0x10000, RZ ;  /* 0x00010000a2067824 */ /* 0x002fe400078e00ff */
[----:B------:R-:W-:Y:S02]  /*1a00*/  IMAD.U32 R150, R160, 0x10000, RZ ;  /* 0x00010000a0967824 */ /* 0x000fe400078e00ff */
[----:B------:R-:W-:Y:S01]  /*1a10*/  VIADD R155, R155, 0x100 ;  /* 0x000001009b9b7836 */ /* 0x000fe20000000000 */
[----:B---3--:R-:W-:-:S05]  /*1a20*/  MOV R187, R144 ;  /* 0x0000009000bb7202 */ /* 0x008fca0000000f00 */
[----:B------:R-:W-:Y:S02]  /*1a30*/  IMAD.U32 R187, R187, 0x10000, RZ ;  /* 0x00010000bbbb7824 */ /* 0x000fe400078e00ff */
[----:B----4-:R-:W-:Y:S01]  /*1a40*/  IMAD.MOV.U32 R152, RZ, RZ, R146 ;  /* 0x000000ffff987224 */ /* 0x010fe200078e0092 */
[--C-:B------:R-:W-:Y:S01]  /*1a50*/  SHF.R.U64 R207, R146, 0x10, R147.reuse ;  /* 0x0000001092cf7819 */ /* 0x100fe20000001293 */
[--C-:B------:R-:W-:Y:S01]  /*1a60*/  IMAD.MOV.U32 R193, RZ, RZ, R147.reuse ;  /* 0x000000ffffc17224 */ /* 0x100fe200078e0093 */
[----:B------:R-:W-:Y:S01]  /*1a70*/  SHF.R.U32.HI R203, RZ, 0x10, R147 ;  /* 0x00000010ffcb7819 */ /* 0x000fe20000011693 */
[----:B------:R-:W-:Y:S01]  /*1a80*/  IMAD.U32 R146, R163, 0x10000, RZ ;  /* 0x00010000a3927824 */ /* 0x000fe200078e00ff */
[----:B------:R-:W-:Y:S01]  /*1a90*/  SHF.L.U32 R147, R152, 0x10, RZ ;  /* 0x0000001098937819 */ /* 0x000fe200000006ff */
[----:B------:R-:W-:Y:S01]  /*1aa0*/  FMUL.FTZ R153, R153, R187 ;  /* 0x000000bb99997220 */ /* 0x000fe20000410000 */
[--C-:B------:R-:W-:Y:S01]  /*1ab0*/  SHF.R.U64 R144, R144, 0x10, R145.reuse ;  /* 0x0000001090907819 */ /* 0x100fe20000001291 */
[--C-:B------:R-:W-:Y:S01]  /*1ac0*/  IMAD.MOV.U32 R149, RZ, RZ, R145.reuse ;  /* 0x000000ffff957224 */ /* 0x100fe200078e0091 */
[----:B------:R-:W-:Y:S01]  /*1ad0*/  SHF.R.U32.HI R223, RZ, 0x10, R145 ;  /* 0x00000010ffdf7819 */ /* 0x000fe20000011691 */
[----:B------:R-:W-:Y:S01]  /*1ae0*/  FFMA.FTZ R7, R146, R147, R153 ;  /* 0x0000009392077223 */ /* 0x000fe20000010099 */
[----:B------:R-:W-:-:S02]  /*1af0*/  IMAD.U32 R145, R158, 0x10000, RZ ;  /* 0x000100009e917824 */ /* 0x000fc400078e00ff */
[----:B------:R-:W-:Y:S02]  /*1b00*/  IMAD.U32 R146, R144, 0x10000, RZ ;  /* 0x0001000090927824 */ /* 0x000fe400078e00ff */
[----:B------:R-:W-:Y:S02]  /*1b10*/  IMAD.U32 R152, R203, 0x10000, RZ ;  /* 0x00010000cb987824 */ /* 0x000fe400078e00ff */
[C---:B--2---:R-:W-:Y:S01]  /*1b20*/  FADD.FTZ R203, -R154.reuse, R140 ;  /* 0x0000008c9acb7221 */ /* 0x044fe20000010100 */
[----:B------:R-:W-:Y:S02]  /*1b30*/  IMAD.U32 R144, R207, 0x10000, RZ ;  /* 0x00010000cf907824 */ /* 0x000fe400078e00ff */
[----:B------:R-:W-:Y:S01]  /*1b40*/  FMUL.FTZ R145, R145, R146 ;  /* 0x0000009291917220 */ /* 0x000fe20000410000 */
[----:B------:R-:W-:Y:S01]  /*1b50*/  FADD.FTZ R141, -R154, R141 ;  /* 0x0000008d9a8d7221 */ /* 0x000fe20000010100 */
[----:B------:R-:W-:Y:S02]  /*1b60*/  IMAD.U32 R151, R149, 0x10000, RZ ;  /* 0x0001000095977824 */ /* 0x000fe400078e00ff */
[----:B-----5:R-:W-:Y:S01]  /*1b70*/  FMUL.FTZ R203, R18, R203 ;  /* 0x000000cb12cb7220 */ /* 0x020fe20000410000 */
[----:B------:R-:W-:Y:S01]  /*1b80*/  FFMA.FTZ R6, R6, R144, R145 ;  /* 0x0000009006067223 */ /* 0x000fe20000010091 */
[----:B------:R-:W-:Y:S01]  /*1b90*/  SHF.L.U32 R223, R223, 0x10, RZ ;  /* 0x00000010dfdf7819 */ /* 0x000fe200000006ff */
[----:B------:R-:W-:Y:S01]  /*1ba0*/  FADD.FTZ R145, -R154, R143 ;  /* 0x0000008f9a917221 */ /* 0x000fe20000010100 */
[----:B------:R-:W-:Y:S01]  /*1bb0*/  FMUL.FTZ R210, R18, R141 ;  /* 0x0000008d12d27220 */ /* 0x000fe20000410000 */
[----:B------:R-:W-:-:S02]  /*1bc0*/  IMAD.U32 R149, R193, 0x10000, RZ ;  /* 0x00010000c1957824 */ /* 0x000fc400078e00ff */
[----:B------:R-:W-:Y:S01]  /*1bd0*/  FMUL.FTZ R153, R148, R151 ;  /* 0x0000009794997220 */ /* 0x000fe20000410000 */
[----:B------:R-:W-:Y:S01]  /*1be0*/  FADD.FTZ R207, -R154, R142 ;  /* 0x0000008e9acf7221 */ /* 0x000fe20000010100 */
[----:B------:R-:W-:Y:S01]  /*1bf0*/  FADD.FTZ R141, R222, R7 ;  /* 0x00000007de8d7221 */ /* 0x000fe20000010000 */
[----:B------:R-:W-:Y:S01]  /*1c00*/  FFMA.FTZ R143, R203, R7, R186 ;  /* 0x00000007cb8f7223 */ /* 0x000fe200000100ba */
        /* <DEDUP_REMOVED lines=27> */
.L_x_1932:
[----:B------:R-:W-:Y:S05]  /*1dc0*/  BSYNC.RECONVERGENT B0 ;  /* 0x0000000000007941 */ /* 0x000fea0003800200 */
.L_x_1931:
        /* <DEDUP_REMOVED lines=13> */
[----:B------:R-:W-:Y:S02]  /*1ea0*/  ISETP.NE.AND.EX P5, PT, RZ, UR13, PT, P5 ;  /* 0x0000000dff007c0c */ /* 0x000fe4000bfa5350 */
[----:B------:R-:W-:-:S04]  /*1eb0*/  ISETP.NE.U32.AND P0, PT, RZ, UR16, PT ;  /* 0x00000010ff007c0c */ /* 0x000fc8000bf05070 */
[----:B------:R-:W-:-:S07]  /*1ec0*/  ISETP.NE.AND.EX P0, PT, RZ, UR17, PT, P0 ;  /* 0x00000011ff007c0c */ /* 0x000fce000bf05300 */
[----:B------:R-:W1:Y:S08]  /*1ed0*/  @P5 LDC.64 R150, c[0x0][0x3b8] ;  /* 0x0000ee00ff965b82 */ /* 0x000e700000000a00 */
[----:B------:R-:W1:Y:S01]  /*1ee0*/  @P0 LDC.64 R144, c[0x0][0x438] ;  /* 0x00010e00ff900b82 */ /* 0x000e620000000a00 */
[----:B------:R-:W-:Y:S01]  /*1ef0*/  SHF.L.U32 R187, R31, 0x10, RZ ;  /* 0x000000101fbb7819 */ /* 0x000fe200000006ff */
[----:B0-----:R-:W-:Y:S01]  /*1f00*/  IMAD.WIDE.U32 R152, R155, 0x4, R152 ;  /* 0x000000049b987825 */ /* 0x001fe200078e0098 */
[----:B------:R-:W-:-:S04]  /*1f10*/  SHF.L.U32 R192, R33, 0x10, RZ ;  /* 0x0000001021c07819 */ /* 0x000fc800000006ff */
[----:B------:R-:W5:Y:S01]  /*1f20*/  LDG.E R4, desc[UR10][R152.64] ;  /* 0x0000000a98047981 */ /* 0x000f62000c1e1900 */
[----:B-1----:R-:W-:-:S05]  /*1f30*/  @P5 IMAD.WIDE.U32 R150, R155, 0x4, R150 ;  /* 0x000000049b965825 */ /* 0x002fca00078e0096 */
[----:B------:R-:W5:Y:S01]  /*1f40*/  @P5 LDG.E R5, desc[UR10][R150.64] ;  /* 0x0000000a96055981 */ /* 0x000f62000c1e1900 */
[----:B------:R-:W-:-:S05]  /*1f50*/  @P0 IMAD.WIDE.U32 R144, R155, 0x10, R144 ;  /* 0x000000109b900825 */ /* 0x000fca00078e0090 */
[----:B------:R0:W5:Y:S02]  /*1f60*/  @P0 LDG.E.128 R128, desc[UR10][R144.64] ;  /* 0x0000000a90800981 */ /* 0x000164000c1e1d00 */
[----:B0-----:R-:W-:Y:S02]  /*1f70*/  IMAD.U32 R145, R30, 0x10000, RZ ;  /* 0x000100001e917824 */ /* 0x001fe400078e00ff */
[----:B------:R-:W-:Y:S02]  /*1f80*/  IMAD.U32 R152, R32, 0x10000, RZ ;  /* 0x0001000020987824 */ /* 0x000fe400078e00ff */
[----:B------:R-:W-:Y:S02]  /*1f90*/  VIADD R155, R155, 0x100 ;  /* 0x000001009b9b7836 */ /* 0x000fe40000000000 */
[----:B---3--:R-:W-:Y:S02]  /*1fa0*/  IMAD.MOV.U32 R2, RZ, RZ, R146 ;  /* 0x000000ffff027224 */ /* 0x008fe400078e0092 */
[--C-:B------:R-:W-:Y:S01]  /*1fb0*/  IMAD.MOV.U32 R150, RZ, RZ, R147.reuse ;  /* 0x000000ffff967224 */ /* 0x100fe200078e0093 */
[----:B------:R-:W-:Y:S01]  /*1fc0*/  SHF.R.U64 R146, R146, 0x10, R147 ;  /* 0x0000001092927819 */ /* 0x000fe20000001293 */
[----:B------:R-:W-:-:S02]  /*1fd0*/  IMAD.U32 R209, R2, 0x10000, RZ ;  /* 0x0001000002d17824 */ /* 0x000fc400078e00ff */
[----:B----4-:R-:W-:Y:S01]  /*1fe0*/  IMAD.MOV.U32 R0, RZ, RZ, R148 ;  /* 0x000000ffff007224 */ /* 0x010fe200078e0094 */
[--C-:B------:R-:W-:Y:S01]  /*1ff0*/  SHF.R.U32.HI R201, RZ, 0x10, R149.reuse ;  /* 0x00000010ffc97819 */ /* 0x100fe20000011695 */
[--C-:B------:R-:W-:Y:S01]  /*2000*/  IMAD.MOV.U32 R191, RZ, RZ, R149.reuse ;  /* 0x000000ffffbf7224 */ /* 0x100fe200078e0095 */
[----:B------:R-:W-:Y:S01]  /*2010*/  SHF.R.U64 R202, R148, 0x10, R149 ;  /* 0x0000001094ca7819 */ /* 0x000fe20000001295 */
[----:B------:R-:W-:Y:S01]  /*2020*/  IMAD.U32 R148, R29, 0x10000, RZ ;  /* 0x000100001d947824 */ /* 0x000fe200078e00ff */
[----:B------:R-:W-:Y:S01]  /*2030*/  SHF.L.U32 R151, R150, 0x10, RZ ;  /* 0x0000001096977819 */ /* 0x000fe200000006ff */
[----:B------:R-:W-:Y:S01]  /*2040*/  IMAD.U32 R146, R146, 0x10000, RZ ;  /* 0x0001000092927824 */ /* 0x000fe200078e00ff */
[----:B------:R-:W-:Y:S01]  /*2050*/  SHF.L.U32 R149, R0, 0x10, RZ ;  /* 0x0000001000957819 */ /* 0x000fe200000006ff */
[----:B------:R-:W-:Y:S02]  /*2060*/  IMAD.U32 R150, R201, 0x10000, RZ ;  /* 0x00010000c9967824 */ /* 0x000fe400078e00ff */
[----:B------:R-:W-:Y:S01]  /*2070*/  FMUL.FTZ R187, R187, R209 ;  /* 0x000000d1bbbb7220 */ /* 0x000fe20000410000 */
[----:B------:R-:W-:-:S02]  /*2080*/  IMAD.U32 R2, R35, 0x10000, RZ ;  /* 0x0001000023027824 */ /* 0x000fc400078e00ff */
[----:B--2---:R-:W-:Y:S01]  /*2090*/  FADD.FTZ R201, -R154, R140 ;  /* 0x0000008c9ac97221 */ /* 0x004fe20000010100 */
[----:B------:R-:W-:Y:S01]  /*20a0*/  SHF.R.U32.HI R224, RZ, 0x10, R147 ;  /* 0x00000010ffe07819 */ /* 0x000fe20000011693 */
[----:B------:R-:W-:Y:S02]  /*20b0*/  IMAD.U32 R147, R191, 0x10000, RZ ;  /* 0x00010000bf937824 */ /* 0x000fe400078e00ff */
[----:B------:R-:W-:Y:S01]  /*20c0*/  FMUL.FTZ R153, R148, R151 ;  /* 0x0000009794997220 */ /* 0x000fe20000410000 */
[----:B------:R-:W-:Y:S02]  /*20d0*/  IMAD.U32 R0, R34, 0x10000, RZ ;  /* 0x0001000022007824 */ /* 0x000fe400078e00ff */
[----:B------:R-:W-:Y:S01]  /*20e0*/  FMUL.FTZ R145, R145, R146 ;  /* 0x0000009291917220 */ /* 0x000fe20000410000 */
[----:B------:R-:W-:Y:S02]  /*20f0*/  IMAD.U32 R144, R202, 0x10000, RZ ;  /* 0x00010000ca907824 */ /* 0x000fe400078e00ff */
[----:B------:R-:W-:Y:S01]  /*2100*/  FADD.FTZ R141, -R154, R141 ;  /* 0x0000008d9a8d7221 */ /* 0x000fe20000010100 */
[----:B------:R-:W-:Y:S01]  /*2110*/  FFMA.FTZ R2, R2, R149, R187 ;  /* 0x0000009502027223 */ /* 0x000fe200000100bb */
[----:B-----5:R-:W-:Y:S01]  /*2120*/  FMUL.FTZ R201, R18, R201 ;  /* 0x000000c912c97220 */ /* 0x020fe20000410000 */
[----:B------:R-:W-:Y:S01]  /*2130*/  FFMA.FTZ R192, R192, R147, R153 ;  /* 0x00000093c0c07223 */ /* 0x000fe20000010099 */
[----:B------:R-:W-:Y:S01]  /*2140*/  FFMA.FTZ R0, R0, R144, R145 ;  /* 0x0000009000007223 */ /* 0x000fe20000010091 */
[----:B------:R-:W-:Y:S01]  /*2150*/  FADD.FTZ R153, -R154, R143 ;  /* 0x0000008f9a997221 */ /* 0x000fe20000010100 */
[----:B------:R-:W-:Y:S01]  /*2160*/  FMUL.FTZ R202, R18, R141 ;  /* 0x0000008d12ca7220 */ /* 0x000fe20000410000 */
[----:B------:R-:W-:-:S02]  /*2170*/  IMAD.U32 R187, R28, 0x10000, RZ ;  /* 0x000100001cbb7824 */ /* 0x000fc400078e00ff */
[----:B------:R-:W-:Y:S01]  /*2180*/  FADD.FTZ R145, -R154, R142 ;  /* 0x0000008e9a917221 */ /* 0x000fe20000010100 */
[----:B------:R-:W-:Y:S02]  /*2190*/  IMAD.U32 R224, R224, 0x10000, RZ ;  /* 0x00010000e0e07824 */ /* 0x000fe400078e00ff */
        /* <DEDUP_REMOVED lines=28> */
.L_x_1934:
[----:B------:R-:W-:Y:S05]  /*2360*/  BSYNC.RECONVERGENT B0 ;  /* 0x0000000000007941 */ /* 0x000fea0003800200 */
.L_x_1933:
        /* <DEDUP_REMOVED lines=23> */
[----:B------:R-:W-:-:S04]  /*24e0*/  @P0 IMAD.WIDE.U32 R150, R155, 0x10, R150 ;  /* 0x000000109b960825 */ /* 0x000fc800078e0096 */
[----:B------:R-:W-:Y:S01]  /*24f0*/  IMAD.U32 R190, R25, 0x10000, RZ ;  /* 0x0001000019be7824 */ /* 0x000fe200078e00ff */
[----:B------:R1:W5:Y:S01]  /*2500*/  @P0 LDG.E.128 R132, desc[UR10][R150.64] ;  /* 0x0000000a96840981 */ /* 0x000362000c1e1d00 */
[----:B0-----:R-:W-:Y:S01]  /*2510*/  SHF.L.U32 R148, R21, 0x10, RZ ;  /* 0x0000001015947819 */ /* 0x001fe200000006ff */
[----:B------:R-:W-:Y:S02]  /*2520*/  IMAD.U32 R188, R26, 0x10000, RZ ;  /* 0x000100001abc7824 */ /* 0x000fe400078e00ff */
[----:B------:R-:W-:Y:S02]  /*2530*/  IMAD.U32 R153, R20, 0x10000, RZ ;  /* 0x0001000014997824 */ /* 0x000fe400078e00ff */
[----:B-1----:R-:W-:Y:S01]  /*2540*/  IMAD.U32 R150, R24, 0x10000, RZ ;  /* 0x0001000018967824 */ /* 0x002fe200078e00ff */
        /* <DEDUP_REMOVED lines=16> */
[----:B------:R-:W-:Y:S02]  /*2650*/  IMAD.U32 R152, R199, 0x10000, RZ ;  /* 0x00010000c7987824 */ /* 0x000fe400078e00ff */
[----:B--2---:R-:W-:Y:S01]  /*2660*/  FADD.FTZ R199, -R154, R140 ;  /* 0x0000008c9ac77221 */ /* 0x004fe20000010100 */
[----:B------:R-:W-:Y:S01]  /*2670*/  SHF.L.U32 R144, R206, 0x10, RZ ;  /* 0x00000010ce907819 */ /* 0x000fe200000006ff */
[----:B------:R-:W-:Y:S02]  /*2680*/  IMAD.U32 R147, R189, 0x10000, RZ ;  /* 0x00010000bd937824 */ /* 0x000fe400078e00ff */
[----:B------:R-:W-:Y:S01]  /*2690*/  FMUL.FTZ R151, R148, R149 ;  /* 0x0000009594977220 */ /* 0x000fe20000410000 */
[----:B------:R-:W-:Y:S01]  /*26a0*/  FMUL.FTZ R145, R145, R146 ;  /* 0x0000009291917220 */ /* 0x000fe20000410000 */
[----:B------:R-:W-:Y:S01]  /*26b0*/  FADD.FTZ R141, -R154, R141 ;  /* 0x0000008d9a8d7221 */ /* 0x000fe20000010100 */
[----:B-----5:R-:W-:Y:S01]  /*26c0*/  FMUL.FTZ R199, R18, R199 ;  /* 0x000000c712c77220 */ /* 0x020fe20000410000 */
[----:B------:R-:W-:Y:S01]  /*26d0*/  FFMA.FTZ R190, R190, R147, R151 ;  /* 0x00000093bebe7223 */ /* 0x000fe20000010097 */
[----:B------:R-:W-:Y:S01]  /*26e0*/  FFMA.FTZ R188, R188, R144, R145 ;  /* 0x00000090bcbc7223 */ /* 0x000fe20000010091 */
[----:B------:R-:W-:Y:S01]  /*26f0*/  FADD.FTZ R151, -R154, R143 ;  /* 0x0000008f9a977221 */ /* 0x000fe20000010100 */
[----:B------:R-:W-:Y:S01]  /*2700*/  FMUL.FTZ R206, R18, R141 ;  /* 0x0000008d12ce7220 */ /* 0x000fe20000410000 */
[----:B------:R-:W-:-:S02]  /*2710*/  IMAD.U32 R224, R224, 0x10000, RZ ;  /* 0x00010000e0e07824 */ /* 0x000fc400078e00ff */
[----:B------:R-:W-:Y:S01]  /*2720*/  FADD.FTZ R145, -R154, R142 ;  /* 0x0000008e9a917221 */ /* 0x000fe20000010100 */
        /* <DEDUP_REMOVED lines=28> */
.L_x_1936:
[----:B------:R-:W-:Y:S05]  /*28f0*/  BSYNC.RECONVERGENT B0 ;  /* 0x0000000000007941 */ /* 0x000fea0003800200 */
.L_x_1935:
[----:B------:R-:W0:Y:S01]  /*2900*/  SHFL.DOWN PT, R141, R222, 0x10, 0x1f ;  /* 0x0a001f00de8d7f89 */ /* 0x000e2200000e0000 */
[----:B------:R-:W-:Y:S03]  /*2910*/  BSSY.RECONVERGENT B0, `(.L_x_1937) ;  /* 0x000001f000007945 */ /* 0x000fe60003800200 */
        /* <DEDUP_REMOVED lines=30> */
.L_x_1938:
[----:B------:R-:W-:Y:S05]  /*2b00*/  BSYNC.RECONVERGENT B0 ;  /* 0x0000000000007941 */ /* 0x000fea0003800200 */
.L_x_1937:
        /* <DEDUP_REMOVED lines=28> */
[----:B------:R-:W-:Y:S01]  /*2cd0*/  FADD.FTZ R140, R147, R140 ;  /* 0x0000008c938c7221 */ /* 0x000fe20000010000 */
[----:B------:R-:W-:Y:S02]  /*2ce0*/  P2R R147, PR, RZ, 0x1 ;  /* 0x00000001ff937803 */ /* 0x000fe40000000000 */
[----:B--2---:R-:W-:Y:S01]  /*2cf0*/  FADD.FTZ R223, R223, R148 ;  /* 0x00000094dfdf7221 */ /* 0x004fe20000010000 */
[----:B------:R-:W-:Y:S01]  /*2d00*/  FADD.FTZ R140, R140, R149 ;  /* 0x000000958c8c7221 */ /* 0x000fe20000010000 */
[----:B------:R-:W-:Y:S02]  /*2d10*/  ISETP.GE.U32.AND P0, PT, R181, 0x100, PT ;  /* 0x00000100b500780c */ /* 0x000fe40003f06070 */
        /* <DEDUP_REMOVED lines=9> */
[----:B------:R-:W-:-:S04]  /*2db0*/  FMUL.FTZ R145, R140, UR9 ;  /* 0x000000098c917c20 */ /* 0x000fc80008410000 */
        /* <DEDUP_REMOVED lines=44> */
.L_x_1943:
[-CC-:B------:R-:W-:Y:S01]  /*3080*/  FFMA.FTZ R137, R3, R145.reuse, R146.reuse ;  /* 0x0000009103897223 */ /* 0x180fe20000010092 */
[----:B------:R-:W-:Y:S01]  /*3090*/  LOP3.LUT P5, RZ, R15, 0xff, RZ, 0xc0, !PT ;  /* 0x000000ff0fff7812 */ /* 0x000fe200078ac0ff */
[-CC-:B------:R-:W-:Y:S01]  /*30a0*/  FFMA.FTZ R139, R215, R145.reuse, R146.reuse ;  /* 0x00000091d78b7223 */ /* 0x180fe20000010092 */
[----:B------:R-:W-:Y:S01]  /*30b0*/  FFMA.FTZ R148, R216, R145, R146 ;  /* 0x00000091d8947223 */ /* 0x000fe20000010092 */
[----:B------:R-:W-:Y:S02]  /*30c0*/  FADD.FTZ R137, R16, -R137 ;  /* 0x8000008910897221 */ /* 0x000fe40000010000 */
[----:B------:R-:W-:Y:S02]  /*30d0*/  FADD.FTZ R139, R198, -R139 ;  /* 0x8000008bc68b7221 */ /* 0x000fe40000010000 */
[----:B-----5:R-:W-:-:S04]  /*30e0*/  FMUL.FTZ R136, R18, R137 ;  /* 0x0000008912887220 */ /* 0x020fc80000410000 */
[----:B------:R-:W-:-:S05]  /*30f0*/  FMUL.FTZ R137, R136, UR14 ;  /* 0x0000000e88897c20 */ /* 0x000fca0008410000 */
[----:B------:R-:W-:Y:S01]  /*3100*/  FSEL R140, R137, RZ, P5 ;  /* 0x000000ff898c7208 */ /* 0x000fe20002800000 */
[----:B------:R-:W-:Y:S01]  /*3110*/  FFMA.FTZ R137, R218, R145, R146 ;  /* 0x00000091da897223 */ /* 0x000fe20000010092 */
[----:B------:R-:W-:-:S03]  /*3120*/  LOP3.LUT P5, RZ, R15, 0xff00, RZ, 0xc0, !PT ;  /* 0x0000ff000fff7812 */ /* 0x000fc600078ac0ff */
[----:B------:R-:W-:-:S04]  /*3130*/  FADD.FTZ R137, R14, -R137 ;  /* 0x800000890e897221 */ /* 0x000fc80000010000 */
[----:B------:R-:W-:-:S04]  /*3140*/  FMUL.FTZ R137, R18, R137 ;  /* 0x0000008912897220 */ /* 0x000fc80000410000 */
[----:B------:R-:W-:-:S05]  /*3150*/  FMUL.FTZ R138, R137, UR14 ;  /* 0x0000000e898a7c20 */ /* 0x000fca0008410000 */
[----:B------:R-:W-:Y:S01]  /*3160*/  FSEL R141, R138, RZ, P5 ;  /* 0x000000ff8a8d7208 */ /* 0x000fe20002800000 */
[----:B------:R-:W-:Y:S01]  /*3170*/  FMUL.FTZ R138, R18, R139 ;  /* 0x0000008b128a7220 */ /* 0x000fe20000410000 */
[----:B------:R-:W-:Y:S02]  /*3180*/  LOP3.LUT P5, RZ, R15, 0xff0000, RZ, 0xc0, !PT ;  /* 0x00ff00000fff7812 */ /* 0x000fe400078ac0ff */
[----:B------:R-:W-:Y:S01]  /*3190*/  F2FP.BF16.F32.PACK_AB R140, R141, R140 ;  /* 0x0000008c8d8c723e */ /* 0x000fe200000010ff */
[----:B------:R-:W-:-:S03]  /*31a0*/  FMUL.FTZ R139, R138, UR14 ;  /* 0x0000000e8a8b7c20 */ /* 0x000fc60008410000 */
[----:B------:R-:W-:Y:S02]  /*31b0*/  PRMT R151, R140, 0x7610, R151 ;  /* 0x000076108c977816 */ /* 0x000fe40000000097 */
[----:B------:R-:W-:Y:S01]  /*31c0*/  FSEL R142, R139, RZ, P5 ;  /* 0x000000ff8b8e7208 */ /* 0x000fe20002800000 */
[----:B------:R-:W-:Y:S01]  /*31d0*/  FADD.FTZ R139, R197, -R148 ;  /* 0x80000094c58b7221 */ /* 0x000fe20000010000 */
[----:B------:R-:W-:-:S03]  /*31e0*/  ISETP.GE.U32.AND P5, PT, R15, 0x1000000, PT ;  /* 0x010000000f00780c */ /* 0x000fc60003fa6070 */
[----:B------:R-:W-:-:S04]  /*31f0*/  FMUL.FTZ R139, R18, R139 ;  /* 0x0000008b128b7220 */ /* 0x000fc80000410000 */
[----:B------:R-:W-:-:S05]  /*3200*/  FMUL.FTZ R143, R139, UR14 ;  /* 0x0000000e8b8f7c20 */ /* 0x000fca0008410000 */
[----:B------:R-:W-:-:S04]  /*3210*/  FSEL R143, R143, RZ, P5 ;  /* 0x000000ff8f8f7208 */ /* 0x000fc80002800000 */
[----:B------:R-:W-:Y:S02]  /*3220*/  F2FP.BF16.F32.PACK_AB R143, R143, R142 ;  /* 0x0000008e8f8f723e */ /* 0x000fe400000010ff */
[----:B------:R-:W-:Y:S02]  /*3230*/  PRMT R142, R140, 0x7632, R142 ;  /* 0x000076328c8e7816 */ /* 0x000fe4000000008e */
[C---:B------:R-:W-:Y:S02]  /*3240*/  PRMT R153, R143.reuse, 0x7632, R153 ;  /* 0x000076328f997816 */ /* 0x040fe40000000099 */
[----:B------:R-:W-:Y:S01]  /*3250*/  PRMT R150, R143, 0x7610, R150 ;  /* 0x000076108f967816 */ /* 0x000fe20000000096 */
[----:B------:R-:W-:Y:S06]  /*3260*/  BRA `(.L_x_1944) ;  /* 0x0000000c00fc7947 */ /* 0x000fec0003800000 */
.L_x_1942:
        /* <DEDUP_REMOVED lines=11> */
[----:B-----5:R-:W-:Y:S01]  /*3320*/  FFMA.FTZ R140, R18, R141, R116 ;  /* 0x0000008d128c7223 */ /* 0x020fe20000010074 */
[----:B------:R-:W-:Y:S01]  /*3330*/  FFMA.FTZ R141, R218, R145, R146 ;  /* 0x00000091da8d7223 */ /* 0x000fe20000010092 */
[----:B------:R-:W-:Y:S01]  /*3340*/  FFMA.FTZ R142, R18, R143, R118 ;  /* 0x0000008f128e7223 */ /* 0x000fe20000010076 */
[----:B------:R-:W-:Y:S01]  /*3350*/  FADD.FTZ R143, R197, -R148 ;  /* 0x80000094c58f7221 */ /* 0x000fe20000010000 */
[----:B------:R-:W-:Y:S01]  /*3360*/  FMUL.FTZ R140, R140, UR14 ;  /* 0x0000000e8c8c7c20 */ /* 0x000fe20008410000 */
[----:B------:R-:W-:Y:S01]  /*3370*/  FADD.FTZ R141, R14, -R141 ;  /* 0x8000008d0e8d7221 */ /* 0x000fe20000010000 */
[----:B------:R-:W-:Y:S01]  /*3380*/  FMUL.FTZ R142, R142, UR14 ;  /* 0x0000000e8e8e7c20 */ /* 0x000fe20008410000 */
[C---:B------:R-:W-:Y:S02]  /*3390*/  FFMA.FTZ R143, R18.reuse, R143, R119 ;  /* 0x0000008f128f7223 */ /* 0x040fe40000010077 */
[----:B------:R-:W-:Y:S01]  /*33a0*/  FFMA.FTZ R141, R18, R141, R117 ;  /* 0x0000008d128d7223 */ /* 0x000fe20000010075 */
[----:B------:R-:W-:Y:S01]  /*33b0*/  FSEL R140, R140, RZ, P5 ;  /* 0x000000ff8c8c7208 */ /* 0x000fe20002800000 */
[----:B------:R-:W-:Y:S01]  /*33c0*/  FMUL.FTZ R143, R143, UR14 ;  /* 0x0000000e8f8f7c20 */ /* 0x000fe20008410000 */
[----:B------:R-:W-:Y:S01]  /*33d0*/  LOP3.LUT P5, RZ, R15, 0xff00, RZ, 0xc0, !PT ;  /* 0x0000ff000fff7812 */ /* 0x000fe200078ac0ff */
[----:B------:R-:W-:-:S05]  /*33e0*/  FMUL.FTZ R141, R141, UR14 ;  /* 0x0000000e8d8d7c20 */ /* 0x000fca0008410000 */
[----:B------:R-:W-:Y:S02]  /*33f0*/  FSEL R141, R141, RZ, P5 ;  /* 0x000000ff8d8d7208 */ /* 0x000fe40002800000 */
[----:B------:R-:W-:Y:S02]  /*3400*/  LOP3.LUT P5, RZ, R15, 0xff0000, RZ, 0xc0, !PT ;  /* 0x00ff00000fff7812 */ /* 0x000fe400078ac0ff */
[----:B------:R-:W-:Y:S02]  /*3410*/  F2FP.BF16.F32.PACK_AB R140, R141, R140 ;  /* 0x0000008c8d8c723e */ /* 0x000fe400000010ff */
[----:B------:R-:W-:Y:S02]  /*3420*/  FSEL R142, R142, RZ, P5 ;  /* 0x000000ff8e8e7208 */ /* 0x000fe40002800000 */
[----:B------:R-:W-:Y:S02]  /*3430*/  ISETP.GE.U32.AND P5, PT, R15, 0x1000000, PT ;  /* 0x010000000f00780c */ /* 0x000fe40003fa6070 */
[----:B------:R-:W-:-:S02]  /*3440*/  PRMT R151, R140, 0x7610, R151 ;  /* 0x000076108c977816 */ /* 0x000fc40000000097 */
[----:B------:R-:W-:-:S04]  /*3450*/  FSEL R143, R143, RZ, P5 ;  /* 0x000000ff8f8f7208 */ /* 0x000fc80002800000 */
[----:B------:R-:W-:Y:S02]  /*3460*/  F2FP.BF16.F32.PACK_AB R143, R143, R142 ;  /* 0x0000008e8f8f723e */ /* 0x000fe400000010ff */
[----:B------:R-:W-:Y:S02]  /*3470*/  PRMT R142, R140, 0x7632, R142 ;  /* 0x000076328c8e7816 */ /* 0x000fe4000000008e */
[C---:B------:R-:W-:Y:S02]  /*3480*/  PRMT R153, R143.reuse, 0x7632, R153 ;  /* 0x000076328f997816 */ /* 0x040fe40000000099 */
[----:B------:R-:W-:Y:S01]  /*3490*/  PRMT R150, R143, 0x7610, R150 ;  /* 0x000076108f967816 */ /* 0x000fe20000000096 */
[----:B------:R-:W-:Y:S06]  /*34a0*/  BRA `(.L_x_1944) ;  /* 0x0000000c006c7947 */ /* 0x000fec0003800000 */
.L_x_1945:
[-CC-:B------:R-:W-:Y:S01]  /*34b0*/  FFMA.FTZ R137, R3, R145.reuse, R146.reuse ;  /* 0x0000009103897223 */ /* 0x180fe20000010092 */
[----:B------:R-:W-:Y:S01]  /*34c0*/  LOP3.LUT P5, RZ, R15, 0xff, RZ, 0xc0, !PT ;  /* 0x000000ff0fff7812 */ /* 0x000fe200078ac0ff */
[-CC-:B------:R-:W-:Y:S01]  /*34d0*/  FFMA.FTZ R139, R215, R145.reuse, R146.reuse ;  /* 0x00000091d78b7223 */ /* 0x180fe20000010092 */
[----:B------:R-:W-:Y:S01]  /*34e0*/  FFMA.FTZ R148, R216, R145, R146 ;  /* 0x00000091d8947223 */ /* 0x000fe20000010092 */
[----:B------:R-:W-:Y:S02]  /*34f0*/  FADD.FTZ R137, R16, -R137 ;  /* 0x8000008910897221 */ /* 0x000fe40000010000 */
[----:B------:R-:W-:Y:S01]  /*3500*/  FADD.FTZ R139, R198, -R139 ;  /* 0x8000008bc68b7221 */ /* 0x000fe20000010000 */
[----:B------:R-:W-:Y:S01]  /*3510*/  FADD.FTZ R148, R197, -R148 ;  /* 0x80000094c5947221 */ /* 0x000fe20000010000 */
[----:B-----5:R-:W-:-:S04]  /*3520*/  FFMA.FTZ R136, R18, R137, R116 ;  /* 0x0000008912887223 */ /* 0x020fc80000010074 */
[----:B------:R-:W-:-:S05]  /*3530*/  FMUL.FTZ R137, R136, UR14 ;  /* 0x0000000e88897c20 */ /* 0x000fca0008410000 */
[----:B------:R-:W-:Y:S01]  /*3540*/  FSEL R140, R137, RZ, P5 ;  /* 0x000000ff898c7208 */ /* 0x000fe20002800000 */
[----:B------:R-:W-:Y:S01]  /*3550*/  FFMA.FTZ R137, R218, R145, R146 ;  /* 0x00000091da897223 */ /* 0x000fe20000010092 */
[----:B------:R-:W-:-:S03]  /*3560*/  LOP3.LUT P5, RZ, R15, 0xff00, RZ, 0xc0, !PT ;  /* 0x0000ff000fff7812 */ /* 0x000fc600078ac0ff */
[----:B------:R-:W-:-:S04]  /*3570*/  FADD.FTZ R137, R14, -R137 ;  /* 0x800000890e897221 */ /* 0x000fc80000010000 */
[----:B------:R-:W-:-:S04]  /*3580*/  FFMA.FTZ R137, R18, R137, R117 ;  /* 0x0000008912897223 */ /* 0x000fc80000010075 */
[----:B------:R-:W-:-:S05]  /*3590*/  FMUL.FTZ R138, R137, UR14 ;  /* 0x0000000e898a7c20 */ /* 0x000fca0008410000 */
[----:B------:R-:W-:Y:S01]  /*35a0*/  FSEL R141, R138, RZ, P5 ;  /* 0x000000ff8a8d7208 */ /* 0x000fe20002800000 */
[----:B------:R-:W-:Y:S01]  /*35b0*/  FFMA.FTZ R138, R18, R139, R118 ;  /* 0x0000008b128a7223 */ /* 0x000fe20000010076 */
[----:B------:R-:W-:Y:S02]  /*35c0*/  LOP3.LUT P5, RZ, R15, 0xff0000, RZ, 0xc0, !PT ;  /* 0x00ff00000fff7812 */ /* 0x000fe400078ac0ff */
[----:B------:R-:W-:Y:S01]  /*35d0*/  F2FP.BF16.F32.PACK_AB R140, R141, R140 ;  /* 0x0000008c8d8c723e */ /* 0x000fe200000010ff */
[----:B------:R-:W-:-:S03]  /*35e0*/  FMUL.FTZ R139, R138, UR14 ;  /* 0x0000000e8a8b7c20 */ /* 0x000fc60008410000 */
[----:B------:R-:W-:Y:S02]  /*35f0*/  PRMT R151, R140, 0x7610, R151 ;  /* 0x000076108c977816 */ /* 0x000fe40000000097 */
[----:B------:R-:W-:Y:S01]  /*3600*/  FSEL R142, R139, RZ, P5 ;  /* 0x000000ff8b8e7208 */ /* 0x000fe20002800000 */
        /* <DEDUP_REMOVED lines=9> */
.L_x_1941:
        /* <DEDUP_REMOVED lines=24> */
[----:B------:R-:W-:Y:S02]  /*3820*/  LOP3.LUT P5, RZ, R17, 0xff0000, RZ, 0xc0, !PT ;  /* 0x00ff000011ff7812 */ /* 0x000fe400078ac0ff */
[----:B------:R-:W-:-:S02]  /*3830*/  PRMT R219, R141, 0x7632, R219 ;  /* 0x000076328ddb7816 */ /* 0x000fc400000000db */
        /* <DEDUP_REMOVED lines=27> */
.L_x_1947:
        /* <DEDUP_REMOVED lines=22> */
[----:B------:R-:W-:Y:S01]  /*3b50*/  FMUL.FTZ R138, R18, R139 ;  /* 0x0000008b128a7220 */ /* 0x000fe20000410000 */
[----:B------:R-:W-:Y:S02]  /*3b60*/  LOP3.LUT P5, RZ, R15, 0xff0000, RZ, 0xc0, !PT ;  /* 0x00ff00000fff7812 */ /* 0x000fe400078ac0ff */
[----:B------:R-:W-:Y:S01]  /*3b70*/  F2FP.BF16.F32.PACK_AB R142, R143, R142 ;  /* 0x0000008e8f8e723e */ /* 0x000fe200000010ff */
[----:B------:R-:W-:-:S03]  /*3b80*/  FMUL.FTZ R139, R138, UR14 ;  /* 0x0000000e8a8b7c20 */ /* 0x000fc60008410000 */
[----:B------:R-:W-:Y:S02]  /*3b90*/  PRMT R219, R142, 0x7632, R219 ;  /* 0x000076328edb7816 */ /* 0x000fe400000000db */
[----:B------:R-:W-:Y:S02]  /*3ba0*/  FSEL R148, R139, RZ, P5 ;  /* 0x000000ff8b947208 */ /* 0x000fe40002800000 */
[----:B------:R-:W-:-:S04]  /*3bb0*/  LOP3.LUT P5, RZ, R17, 0xff0000, RZ, 0xc0, !PT ;  /* 0x00ff000011ff7812 */ /* 0x000fc800078ac0ff */
[----:B------:R-:W-:Y:S01]  /*3bc0*/  FSEL R149, R139, RZ, P5 ;  /* 0x000000ff8b957208 */ /* 0x000fe20002800000 */
[----:B------:R-:W-:Y:S01]  /*3bd0*/  FADD.FTZ R139, R197, -R150 ;  /* 0x80000096c58b7221 */ /* 0x000fe20000010000 */
[----:B------:R-:W-:Y:S02]  /*3be0*/  ISETP.GE.U32.AND P5, PT, R15, 0x1000000, PT ;  /* 0x010000000f00780c */ /* 0x000fe40003fa6070 */
[----:B------:R-:W-:Y:S01]  /*3bf0*/  F2FP.BF16.F32.PACK_AB R148, R149, R148 ;  /* 0x000000949594723e */ /* 0x000fe200000010ff */
[----:B------:R-:W-:-:S03]  /*3c00*/  FMUL.FTZ R139, R18, R139 ;  /* 0x0000008b128b7220 */ /* 0x000fc60000410000 */
[----:B------:R-:W-:Y:S01]  /*3c10*/  PRMT R220, R148, 0x7632, R220 ;  /* 0x0000763294dc7816 */ /* 0x000fe200000000dc */
[----:B------:R-:W-:-:S05]  /*3c20*/  FMUL.FTZ R150, R139, UR14 ;  /* 0x0000000e8b967c20 */ /* 0x000fca0008410000 */
[----:B------:R-:W-:Y:S02]  /*3c30*/  FSEL R152, R150, RZ, P5 ;  /* 0x000000ff96987208 */ /* 0x000fe40002800000 */
[----:B------:R-:W-:-:S04]  /*3c40*/  ISETP.GE.U32.AND P5, PT, R17, 0x1000000, PT ;  /* 0x010000001100780c */ /* 0x000fc80003fa6070 */
[----:B------:R-:W-:Y:S02]  /*3c50*/  FSEL R153, R150, RZ, P5 ;  /* 0x000000ff96997208 */ /* 0x000fe40002800000 */
[----:B------:R-:W-:Y:S02]  /*3c60*/  PRMT R150, R148, 0x7610, R150 ;  /* 0x0000761094967816 */ /* 0x000fe40000000096 */
[----:B------:R-:W-:-:S04]  /*3c70*/  F2FP.BF16.F32.PACK_AB R153, R153, R152 ;  /* 0x000000989999723e */ /* 0x000fc800000010ff */
[----:B------:R-:W-:Y:S01]  /*3c80*/  PRMT R217, R153, 0x7632, R217 ;  /* 0x0000763299d97816 */ /* 0x000fe200000000d9 */
[----:B------:R-:W-:Y:S06]  /*3c90*/  BRA `(.L_x_1944) ;  /* 0x0000000400707947 */ /* 0x000fec0003800000 */
.L_x_1946:
        /* <DEDUP_REMOVED lines=12> */
[C---:B-----5:R-:W-:Y:S01]  /*3d60*/  FFMA.FTZ R141, R18.reuse, R141, R117 ;  /* 0x0000008d128d7223 */ /* 0x060fe20000010075 */
[C---:B------:R-:W-:Y:S02]  /*3d70*/  FFMA.FTZ R143, R18.reuse, R143, R118 ;  /* 0x0000008f128f7223 */ /* 0x040fe40000010076 */
[----:B------:R-:W-:Y:S01]  /*3d80*/  FFMA.FTZ R150, R18, R150, R119 ;  /* 0x0000009612967223 */ /* 0x000fe20000010077 */
[----:B------:R-:W-:Y:S01]  /*3d90*/  FMUL.FTZ R141, R141, UR14 ;  /* 0x0000000e8d8d7c20 */ /* 0x000fe20008410000 */
[----:B------:R-:W-:-:S02]  /*3da0*/  FMUL.FTZ R143, R143, UR14 ;  /* 0x0000000e8f8f7c20 */ /* 0x000fc40008410000 */
[----:B------:R-:W-:Y:S02]  /*3db0*/  FMUL.FTZ R150, R150, UR14 ;  /* 0x0000000e96967c20 */ /* 0x000fe40008410000 */
        /* <DEDUP_REMOVED lines=32> */
.L_x_1948:
        /* <DEDUP_REMOVED lines=17> */
[----:B------:R-:W-:Y:S01]  /*40d0*/  FFMA.FTZ R137, R18, R137, R117 ;  /* 0x0000008912897223 */ /* 0x000fe20000010075 */
[----:B------:R-:W-:-:S03]  /*40e0*/  PRMT R151, R140, 0x7610, R151 ;  /* 0x000076108c977816 */ /* 0x000fc60000000097 */
[----:B------:R-:W-:-:S05]  /*40f0*/  FMUL.FTZ R138, R137, UR14 ;  /* 0x0000000e898a7c20 */ /* 0x000fca0008410000 */
[----:B------:R-:W-:Y:S02]  /*4100*/  FSEL R142, R138, RZ, P5 ;  /* 0x000000ff8a8e7208 */ /* 0x000fe40002800000 */
[----:B------:R-:W-:-:S04]  /*4110*/  LOP3.LUT P5, RZ, R17, 0xff00, RZ, 0xc0, !PT ;  /* 0x0000ff0011ff7812 */ /* 0x000fc800078ac0ff */
[----:B------:R-:W-:Y:S01]  /*4120*/  FSEL R143, R138, RZ, P5 ;  /* 0x000000ff8a8f7208 */ /* 0x000fe20002800000 */
[----:B------:R-:W-:Y:S01]  /*4130*/  FFMA.FTZ R138, R18, R139, R118 ;  /* 0x0000008b128a7223 */ /* 0x000fe20000010076 */
[----:B------:R-:W-:Y:S02]  /*4140*/  LOP3.LUT P5, RZ, R15, 0xff0000, RZ, 0xc0, !PT ;  /* 0x00ff00000fff7812 */ /* 0x000fe400078ac0ff */
[----:B------:R-:W-:Y:S01]  /*4150*/  F2FP.BF16.F32.PACK_AB R142, R143, R142 ;  /* 0x0000008e8f8e723e */ /* 0x000fe200000010ff */
[----:B------:R-:W-:-:S03]  /*4160*/  FMUL.FTZ R139, R138, UR14 ;  /* 0x0000000e8a8b7c20 */ /* 0x000fc60008410000 */
[----:B------:R-:W-:Y:S02]  /*4170*/  PRMT R219, R142, 0x7632, R219 ;  /* 0x000076328edb7816 */ /* 0x000fe400000000db */
[----:B------:R-:W-:Y:S02]  /*4180*/  FSEL R148, R139, RZ, P5 ;  /* 0x000000ff8b947208 */ /* 0x000fe40002800000 */
[----:B------:R-:W-:-:S04]  /*4190*/  LOP3.LUT P5, RZ, R17, 0xff0000, RZ, 0xc0, !PT ;  /* 0x00ff000011ff7812 */ /* 0x000fc800078ac0ff */
[----:B------:R-:W-:Y:S01]  /*41a0*/  FSEL R149, R139, RZ, P5 ;  /* 0x000000ff8b957208 */ /* 0x000fe20002800000 */
[----:B------:R-:W-:Y:S01]  /*41b0*/  FFMA.FTZ R139, R18, R150, R119 ;  /* 0x00000096128b7223 */ /* 0x000fe20000010077 */
[----:B------:R-:W-:Y:S02]  /*41c0*/  ISETP.GE.U32.AND P5, PT, R15, 0x1000000, PT ;  /* 0x010000000f00780c */ /* 0x000fe40003fa6070 */
[----:B------:R-:W-:Y:S01]  /*41d0*/  F2FP.BF16.F32.PACK_AB R148, R149, R148 ;  /* 0x000000949594723e */ /* 0x000fe200000010ff */
[----:B------:R-:W-:-:S03]  /*41e0*/  FMUL.FTZ R150, R139, UR14 ;  /* 0x0000000e8b967c20 */ /* 0x000fc60008410000 */
[----:B------:R-:W-:Y:S02]  /*41f0*/  PRMT R220, R148, 0x7632, R220 ;  /* 0x0000763294dc7816 */ /* 0x000fe400000000dc */
[----:B------:R-:W-:Y:S02]  /*4200*/  FSEL R152, R150, RZ, P5 ;  /* 0x000000ff96987208 */ /* 0x000fe40002800000 */
[----:B------:R-:W-:-:S04]  /*4210*/  ISETP.GE.U32.AND P5, PT, R17, 0x1000000, PT ;  /* 0x010000001100780c */ /* 0x000fc80003fa6070 */
[----:B------:R-:W-:Y:S02]  /*4220*/  FSEL R153, R150, RZ, P5 ;  /* 0x000000ff96997208 */ /* 0x000fe40002800000 */
[----:B------:R-:W-:Y:S02]  /*4230*/  PRMT R150, R148, 0x7610, R150 ;  /* 0x0000761094967816 */ /* 0x000fe40000000096 */
[----:B------:R-:W-:-:S04]  /*4240*/  F2FP.BF16.F32.PACK_AB R153, R153, R152 ;  /* 0x000000989999723e */ /* 0x000fc800000010ff */
[----:B------:R-:W-:-:S07]  /*4250*/  PRMT R217, R153, 0x7632, R217 ;  /* 0x0000763299d97816 */ /* 0x000fce00000000d9 */
.L_x_1944:
        /* <DEDUP_REMOVED lines=24> */
.L_x_1949:
[----:B------:R-:W-:-:S07]  /*43e0*/  VIADD R19, R19, 0x100 ;  /* 0x0000010013137836 */ /* 0x000fce0000000000 */
.L_x_1940:
[----:B------:R-:W-:Y:S05]  /*43f0*/  BSYNC.RECONVERGENT B0 ;  /* 0x0000000000007941 */ /* 0x000fea0003800200 */
.L_x_1939:
        /* <DEDUP_REMOVED lines=9> */
[----:B------:R-:W-:-:S06]  /*4490*/  UISETP.NE.AND.EX UP2, UPT, UR7, URZ, UPT, UP2 ;  /* 0x000000ff0700728c */ /* 0x000fcc000bf45320 */
[----:B------:R-:W-:-:S13]  /*44a0*/  PLOP3.LUT P5, PT, PT, PT, UP2, 0x80, 0x8 ;  /* 0x000000000008781c */ /* 0x000fda0003faf028 */
[----:B------:R-:W-:Y:S05]  /*44b0*/  @!P5 BRA `(.L_x_1954) ;  /* 0x0000000000acd947 */ /* 0x000fea0003800000 */
[-CC-:B-1----:R-:W-:Y:S01]  /*44c0*/  FFMA.FTZ R136, R205, R145.reuse, R146.reuse ;  /* 0x00000091cd887223 */ /* 0x182fe20000010092 */
        /* <DEDUP_REMOVED lines=8> */
[----:B0-----:R-:W-:Y:S02]  /*4550*/  FSEL R140, R137, RZ, P6 ;  /* 0x000000ff898c7208 */ /* 0x001fe40003000000 */
        /* <DEDUP_REMOVED lines=31> */
[----:B------:R-:W-:Y:S01]  /*4750*/  PRMT R217, R153, 0x7632, R217 ;  /* 0x0000763299d97816 */ /* 0x000fe200000000d9 */
[----:B------:R-:W-:Y:S06]  /*4760*/  BRA `(.L_x_1955) ;  /* 0x00000010002c7947 */ /* 0x000fec0003800000 */
.L_x_1954:
[-CC-:B01----:R-:W-:Y:S01]  /*4770*/  FFMA.FTZ R141, R214, R145.reuse, R146.reuse ;  /* 0x00000091d68d7223 */ /* 0x183fe20000010092 */
[----:B------:R-:W-:Y:S01]  /*4780*/  LOP3.LUT P6, RZ, R12, 0xff00, RZ, 0xc0, !PT ;  /* 0x0000ff000cff7812 */ /* 0x000fe200078cc0ff */
[-CC-:B------:R-:W-:Y:S01]  /*4790*/  FFMA.FTZ R140, R205, R145.reuse, R146.reuse ;  /* 0x00000091cd8c7223 */ /* 0x180fe20000010092 */
[----:B------:R-:W-:Y:S01]  /*47a0*/  FFMA.FTZ R150, R212, R145, R146 ;  /* 0x00000091d4967223 */ /* 0x000fe20000010092 */
[----:B------:R-:W-:-:S03]  /*47b0*/  FADD.FTZ R141, R10, -R141 ;  /* 0x8000008d0a8d7221 */ /* 0x000fc60000010000 */
[----:B------:R-:W-:Y:S01]  /*47c0*/  FADD.FTZ R150, R195, -R150 ;  /* 0x80000096c3967221 */ /* 0x000fe20000010000 */
[----:B-----5:R-:W-:-:S03]  /*47d0*/  FFMA.FTZ R141, R18, R141, R121 ;  /* 0x0000008d128d7223 */ /* 0x020fc60000010079 */
[----:B------:R-:W-:Y:S01]  /*47e0*/  FFMA.FTZ R150, R18, R150, R123 ;  /* 0x0000009612967223 */ /* 0x000fe2000001007b */
        /* <DEDUP_REMOVED lines=15> */
[----:B------:R-:W-:Y:S01]  /*48e0*/  FADD.FTZ R141, R11, -R140 ;  /* 0x8000008c0b8d7221 */ /* 0x000fe20000010000 */
[----:B------:R-:W-:Y:S02]  /*48f0*/  LOP3.LUT P6, RZ, R12, 0xff, RZ, 0xc0, !PT ;  /* 0x000000ff0cff7812 */ /* 0x000fe400078cc0ff */
[----:B------:R-:W-:Y:S01]  /*4900*/  F2FP.BF16.F32.PACK_AB R148, R149, R148 ;  /* 0x000000949594723e */ /* 0x000fe200000010ff */
[----:B------:R-:W-:-:S03]  /*4910*/  FFMA.FTZ R141, R18, R141, R120 ;  /* 0x0000008d128d7223 */ /* 0x000fc60000010078 */
        /* <DEDUP_REMOVED lines=14> */
[----:B------:R-:W-:Y:S01]  /*4a00*/  PRMT R217, R153, 0x7632, R217 ;  /* 0x0000763299d97816 */ /* 0x000fe200000000d9 */
[----:B------:R-:W-:Y:S06]  /*4a10*/  BRA `(.L_x_1955) ;  /* 0x0000000c00807947 */ /* 0x000fec0003800000 */
.L_x_1953:
[----:B01----:R-:W0:Y:S02]  /*4a20*/  LDC.64 R140, c[0x0][0x478] ;  /* 0x00011e00ff8c7b82 */ /* 0x003e240000000a00 */
[----:B0-----:R-:W-:-:S04]  /*4a30*/  ISETP.NE.U32.AND P5, PT, R140, RZ, PT ;  /* 0x000000ff8c00720c */ /* 0x001fc80003fa5070 */
[----:B------:R-:W-:-:S13]  /*4a40*/  ISETP.NE.AND.EX P5, PT, R141, RZ, PT, P5 ;  /* 0x000000ff8d00720c */ /* 0x000fda0003fa5350 */
[----:B------:R-:W-:Y:S05]  /*4a50*/  @!P5 BRA `(.L_x_1956) ;  /* 0x0000000000acd947 */ /* 0x000fea0003800000 */
        /* <DEDUP_REMOVED lines=43> */
.L_x_1956:
        /* <DEDUP_REMOVED lines=43> */
.L_x_1952:
[----:B------:R-:W-:-:S04]  /*4fc0*/  UISETP.NE.U32.AND UP2, UPT, UR16, URZ, UPT ;  /* 0x000000ff1000728c */ /* 0x000fc8000bf45070 */
[----:B------:R-:W-:-:S09]  /*4fd0*/  UISETP.NE.AND.EX UP2, UPT, UR17, URZ, UPT, UP2 ;  /* 0x000000ff1100728c */ /* 0x000fd2000bf45320 */
[----:B------:R-:W-:Y:S05]  /*4fe0*/  BRA.U !UP2, `(.L_x_1957) ;  /* 0x000000050a087547 */ /* 0x000fea000b800000 */
        /* <DEDUP_REMOVED lines=35> */
.L_x_1958:
        /* <DEDUP_REMOVED lines=31> */
.L_x_1957:
        /* <DEDUP_REMOVED lines=35> */
.L_x_1959:
        /* <DEDUP_REMOVED lines=30> */
.L_x_1955:
        /* <DEDUP_REMOVED lines=20> */
.L_x_1960:
[----:B------:R-:W-:-:S07]  /*5960*/  VIADD R19, R19, 0x100 ;  /* 0x0000010013137836 */ /* 0x000fce0000000000 */
.L_x_1951:
[----:B------:R-:W-:Y:S05]  /*5970*/  BSYNC.RECONVERGENT B0 ;  /* 0x0000000000007941 */ /* 0x000fea0003800200 */
.L_x_1950:
        /* <DEDUP_REMOVED lines=12> */
[-CC-:B01----:R-:W-:Y:S01]  /*5a40*/  FFMA.FTZ R136, R203, R145.reuse, R146.reuse ;  /* 0x00000091cb887223 */ /* 0x183fe20000010092 */
        /* <DEDUP_REMOVED lines=42> */
.L_x_1965:
        /* <DEDUP_REMOVED lines=43> */
.L_x_1964:
        /* <DEDUP_REMOVED lines=47> */
.L_x_1967:
        /* <DEDUP_REMOVED lines=43> */
.L_x_1963:
        /* <DEDUP_REMOVED lines=38> */
.L_x_1969:
        /* <DEDUP_REMOVED lines=31> */
.L_x_1968:
        /* <DEDUP_REMOVED lines=35> */
.L_x_1970:
        /* <DEDUP_REMOVED lines=30> */
.L_x_1966:
        /* <DEDUP_REMOVED lines=20> */
.L_x_1971:
[----:B------:R-:W-:-:S07]  /*6ee0*/  VIADD R19, R19, 0x100 ;  /* 0x0000010013137836 */ /* 0x000fce0000000000 */
.L_x_1962:
[----:B------:R-:W-:Y:S05]  /*6ef0*/  BSYNC.RECONVERGENT B0 ;  /* 0x0000000000007941 */ /* 0x000fea0003800200 */
.L_x_1961:
        /* <DEDUP_REMOVED lines=55> */
.L_x_1976:
[-CC-:B01----:R-:W-:Y:S01]  /*7270*/  FFMA.FTZ R141, R202, R145.reuse, R146.reuse ;  /* 0x00000091ca8d7223 */ /* 0x183fe20000010092 */
[----:B------:R-:W-:Y:S01]  /*7280*/  LOP3.LUT P6, RZ, R4, 0xff00, RZ, 0xc0, !PT ;  /* 0x0000ff0004ff7812 */ /* 0x000fe200078cc0ff */
[----:B------:R-:W-:Y:S02]  /*7290*/  FFMA.FTZ R150, R204, R145, R146 ;  /* 0x00000091cc967223 */ /* 0x000fe40000010092 */
[----:B------:R-:W-:Y:S02]  /*72a0*/  FADD.FTZ R141, R0, -R141 ;  /* 0x8000008d008d7221 */ /* 0x000fe40000010000 */
[----:B------:R-:W-:Y:S02]  /*72b0*/  FADD.FTZ R150, R191, -R150 ;  /* 0x80000096bf967221 */ /* 0x000fe40000010000 */
[C---:B-----5:R-:W-:Y:S02]  /*72c0*/  FFMA.FTZ R141, R18.reuse, R141, R129 ;  /* 0x0000008d128d7223 */ /* 0x060fe40000010081 */
[----:B------:R-:W-:-:S02]  /*72d0*/  FFMA.FTZ R150, R18, R150, R131 ;  /* 0x0000009612967223 */ /* 0x000fc40000010083 */
[----:B------:R-:W-:Y:S02]  /*72e0*/  FMUL.FTZ R141, R141, UR14 ;  /* 0x0000000e8d8d7c20 */ /* 0x000fe40008410000 */
[----:B------:R-:W-:-:S03]  /*72f0*/  FMUL.FTZ R150, R150, UR14 ;  /* 0x0000000e96967c20 */ /* 0x000fc60008410000 */
        /* <DEDUP_REMOVED lines=34> */
.L_x_1975:
        /* <DEDUP_REMOVED lines=47> */
.L_x_1978:
        /* <DEDUP_REMOVED lines=43> */
.L_x_1974:
        /* <DEDUP_REMOVED lines=38> */
.L_x_1980:
        /* <DEDUP_REMOVED lines=31> */
.L_x_1979:
        /* <DEDUP_REMOVED lines=35> */
.L_x_1981:
        /* <DEDUP_REMOVED lines=30> */
.L_x_1977:
        /* <DEDUP_REMOVED lines=20> */
.L_x_1982:
[----:B------:R-:W-:-:S07]  /*8460*/  VIADD R19, R19, 0x100 ;  /* 0x0000010013137836 */ /* 0x000fce0000000000 */
.L_x_1973:
[----:B------:R-:W-:Y:S05]  /*8470*/  BSYNC.RECONVERGENT B0 ;  /* 0x0000000000007941 */ /* 0x000fea0003800200 */
.L_x_1972:
        /* <DEDUP_REMOVED lines=12> */
[----:B01----:R-:W-:Y:S01]  /*8540*/  FFMA.FTZ R136, R208, R145, R146 ;  /* 0x00000091d0887223 */ /* 0x003fe20000010092 */
[----:B------:R-:W-:-:S03]  /*8550*/  ISETP.GE.U32.AND P6, PT, R182, 0x1000000, PT ;  /* 0x01000000b600780c */ /* 0x000fc60003fc6070 */
[----:B------:R-:W-:-:S04]  /*8560*/  FADD.FTZ R136, R189, -R136 ;  /* 0x80000088bd887221 */ /* 0x000fc80000010000 */
[----:B-----5:R-:W-:-:S04]  /*8570*/  FFMA.FTZ R139, R18, R136, R135 ;  /* 0x00000088128b7223 */ /* 0x020fc80000010087 */
[----:B------:R-:W-:-:S05]  /*8580*/  FMUL.FTZ R136, R139, UR14 ;  /* 0x0000000e8b887c20 */ /* 0x000fca0008410000 */
        /* <DEDUP_REMOVED lines=28> */
[----:B------:R-:W-:Y:S01]  /*8750*/  FMUL.FTZ R18, R138, UR14 ;  /* 0x0000000e8a127c20 */ /* 0x000fe20008410000 */
[----:B------:R-:W-:Y:S02]  /*8760*/  PRMT R145, R140, 0x7610, R145 ;  /* 0x000076108c917816 */ /* 0x000fe40000000091 */
[----:B------:R-:W-:Y:S02]  /*8770*/  PRMT R219, R142, 0x7632, R219 ;  /* 0x000076328edb7816 */ /* 0x000fe400000000db */
[----:B------:R-:W-:-:S02]  /*8780*/  FSEL R146, R18, RZ, P6 ;  /* 0x000000ff12927208 */ /* 0x000fc40003000000 */
[----:B------:R-:W-:-:S04]  /*8790*/  LOP3.LUT P6, RZ, R184, 0xff0000, RZ, 0xc0, !PT ;  /* 0x00ff0000b8ff7812 */ /* 0x000fc800078cc0ff */
[----:B------:R-:W-:Y:S02]  /*87a0*/  FSEL R149, R18, RZ, P6 ;  /* 0x000000ff12957208 */ /* 0x000fe40003000000 */
[----:B------:R-:W-:Y:S02]  /*87b0*/  PRMT R18, R142, 0x7610, R18 ;  /* 0x000076108e127816 */ /* 0x000fe40000000012 */
[----:B------:R-:W-:-:S04]  /*87c0*/  F2FP.BF16.F32.PACK_AB R146, R149, R146 ;  /* 0x000000929592723e */ /* 0x000fc800000010ff */
[----:B------:R-:W-:Y:S01]  /*87d0*/  PRMT R220, R146, 0x7632, R220 ;  /* 0x0000763292dc7816 */ /* 0x000fe200000000dc */
[----:B------:R-:W-:Y:S06]  /*87e0*/  BRA `(.L_x_1988) ;  /* 0x0000001000347947 */ /* 0x000fec0003800000 */
.L_x_1987:
[-CC-:B01----:R-:W-:Y:S01]  /*87f0*/  FFMA.FTZ R141, R206, R145.reuse, R146.reuse ;  /* 0x00000091ce8d7223 */ /* 0x183fe20000010092 */
[----:B------:R-:W-:Y:S01]  /*8800*/  LOP3.LUT P6, RZ, R182, 0xff00, RZ, 0xc0, !PT ;  /* 0x0000ff00b6ff7812 */ /* 0x000fe200078cc0ff */
[----:B------:R-:W-:Y:S02]  /*8810*/  FFMA.FTZ R140, R199, R145, R146 ;  /* 0x00000091c78c7223 */ /* 0x000fe40000010092 */
[----:B------:R-:W-:-:S04]  /*8820*/  FADD.FTZ R141, R188, -R141 ;  /* 0x8000008dbc8d7221 */ /* 0x000fc80000010000 */
[----:B-----5:R-:W-:-:S04]  /*8830*/  FFMA.FTZ R141, R18, R141, R133 ;  /* 0x0000008d128d7223 */ /* 0x020fc80000010085 */
        /* <DEDUP_REMOVED lines=11> */
[C---:B------:R-:W-:Y:S02]  /*88f0*/  FFMA.FTZ R141, R18.reuse, R141, R134 ;  /* 0x0000008d128d7223 */ /* 0x040fe40000010086 */
[----:B------:R-:W-:-:S02]  /*8900*/  FFMA.FTZ R146, R18, R146, R135 ;  /* 0x0000009212927223 */ /* 0x000fc40000010087 */
        /* <DEDUP_REMOVED lines=24> */
[----:B------:R-:W-:Y:S01]  /*8a90*/  PRMT R217, R151, 0x7632, R217 ;  /* 0x0000763297d97816 */ /* 0x000fe200000000d9 */
[----:B------:R-:W-:Y:S06]  /*8aa0*/  BRA `(.L_x_1988) ;  /* 0x0000000c00847947 */ /* 0x000fec0003800000 */
.L_x_1986:
[----:B01----:R-:W0:Y:S02]  /*8ab0*/  LDC.64 R140, c[0x0][0x478] ;  /* 0x00011e00ff8c7b82 */ /* 0x003e240000000a00 */
[----:B0-----:R-:W-:-:S04]  /*8ac0*/  ISETP.NE.U32.AND P5, PT, R140, RZ, PT ;  /* 0x000000ff8c00720c */ /* 0x001fc80003fa5070 */
[----:B------:R-:W-:-:S13]  /*8ad0*/  ISETP.NE.AND.EX P5, PT, R141, RZ, PT, P5 ;  /* 0x000000ff8d00720c */ /* 0x000fda0003fa5350 */
[----:B------:R-:W-:Y:S05]  /*8ae0*/  @!P5 BRA `(.L_x_1989) ;  /* 0x0000000000acd947 */ /* 0x000fea0003800000 */
[----:B------:R-:W-:Y:S01]  /*8af0*/  FFMA.FTZ R136, R208, R145, R146 ;  /* 0x00000091d0887223 */ /* 0x000fe20000010092 */
[----:B------:R-:W-:-:S03]  /*8b00*/  ISETP.GE.U32.AND P6, PT, R182, 0x1000000, PT ;  /* 0x01000000b600780c */ /* 0x000fc60003fc6070 */
[----:B------:R-:W-:-:S04]  /*8b10*/  FADD.FTZ R139, R189, -R136 ;  /* 0x80000088bd8b7221 */ /* 0x000fc80000010000 */
[----:B-----5:R-:W-:-:S04]  /*8b20*/  FMUL.FTZ R139, R18, R139 ;  /* 0x0000008b128b7220 */ /* 0x020fc80000410000 */
        /* <DEDUP_REMOVED lines=21> */
[----:B------:R-:W-:-:S04]  /*8c80*/  FMUL.FTZ R137, R18, R137 ;  /* 0x0000008912897220 */ /* 0x000fc80000410000 */
[----:B------:R-:W-:-:S05]  /*8c90*/  FMUL.FTZ R138, R137, UR14 ;  /* 0x0000000e898a7c20 */ /* 0x000fca0008410000 */
[----:B------:R-:W-:Y:S02]  /*8ca0*/  FSEL R142, R138, RZ, P6 ;  /* 0x000000ff8a8e7208 */ /* 0x000fe40003000000 */
[----:B------:R-:W-:-:S04]  /*8cb0*/  LOP3.LUT P6, RZ, R184, 0xff00, RZ, 0xc0, !PT ;  /* 0x0000ff00b8ff7812 */ /* 0x000fc800078cc0ff */
[----:B------:R-:W-:Y:S01]  /*8cc0*/  FSEL R143, R138, RZ, P6 ;  /* 0x000000ff8a8f7208 */ /* 0x000fe20003000000 */
[----:B------:R-:W-:Y:S01]  /*8cd0*/  FMUL.FTZ R138, R18, R145 ;  /* 0x00000091128a7220 */ /* 0x000fe20000410000 */
        /* <DEDUP_REMOVED lines=12> */
.L_x_1989:
        /* <DEDUP_REMOVED lines=44> */
.L_x_1985:
        /* <DEDUP_REMOVED lines=9> */
[----:B------:R-:W-:Y:S02]  /*90f0*/  FFMA.FTZ R139, R211, R145, R146 ;  /* 0x00000091d38b7223 */ /* 0x000fe40000010092 */
[----:B------:R-:W-:Y:S02]  /*9100*/  FADD.FTZ R137, R185, -R136 ;  /* 0x80000088b9897221 */ /* 0x000fe40000010000 */
[----:B------:R-:W-:Y:S02]  /*9110*/  FADD.FTZ R139, R190, -R139 ;  /* 0x8000008bbe8b7221 */ /* 0x000fe40000010000 */
[----:B-----5:R-:W-:-:S04]  /*9120*/  FFMA.FTZ R136, R18, R137, R132 ;  /* 0x0000008912887223 */ /* 0x020fc80000010084 */
[----:B------:R-:W-:-:S05]  /*9130*/  FMUL.FTZ R137, R136, UR14 ;  /* 0x0000000e88897c20 */ /* 0x000fca0008410000 */
[----:B------:R-:W-:Y:S01]  /*9140*/  FSEL R140, R137, RZ, P6 ;  /* 0x000000ff898c7208 */ /* 0x000fe20003000000 */
[-CC-:B------:R-:W-:Y:S01]  /*9150*/  FFMA.FTZ R137, R206, R145.reuse, R146.reuse ;  /* 0x00000091ce897223 */ /* 0x180fe20000010092 */
[----:B------:R-:W-:Y:S01]  /*9160*/  LOP3.LUT P6, RZ, R182, 0xff00, RZ, 0xc0, !PT ;  /* 0x0000ff00b6ff7812 */ /* 0x000fe200078cc0ff */
[----:B------:R-:W-:Y:S02]  /*9170*/  FFMA.FTZ R146, R208, R145, R146 ;  /* 0x00000091d0927223 */ /* 0x000fe40000010092 */
[----:B------:R-:W-:Y:S02]  /*9180*/  FADD.FTZ R137, R188, -R137 ;  /* 0x80000089bc897221 */ /* 0x000fe40000010000 */
[----:B------:R-:W-:Y:S02]  /*9190*/  FADD.FTZ R146, R189, -R146 ;  /* 0x80000092bd927221 */ /* 0x000fe40000010000 */
        /* <DEDUP_REMOVED lines=12> */
[----:B------:R-:W-:Y:S02]  /*9260*/  FSEL R143, R18, RZ, P6 ;  /* 0x000000ff128f7208 */ /* 0x000fe40003000000 */
[----:B------:R-:W-:Y:S02]  /*9270*/  PRMT R18, R140, 0x7632, R18 ;  /* 0x000076328c127816 */ /* 0x000fe40000000012 */
[----:B------:R-:W-:-:S04]  /*9280*/  F2FP.BF16.F32.PACK_AB R142, R143, R142 ;  /* 0x0000008e8f8e723e */ /* 0x000fc800000010ff */
[C---:B------:R-:W-:Y:S02]  /*9290*/  PRMT R151, R142.reuse, 0x7632, R151 ;  /* 0x000076328e977816 */ /* 0x040fe40000000097 */
[----:B------:R-:W-:Y:S01]  /*92a0*/  PRMT R146, R142, 0x7610, R146 ;  /* 0x000076108e927816 */ /* 0x000fe20000000092 */
[----:B------:R-:W-:Y:S06]  /*92b0*/  BRA `(.L_x_1988) ;  /* 0x0000000400807947 */ /* 0x000fec0003800000 */
.L_x_1991:
[-CC-:B------:R-:W-:Y:S01]  /*92c0*/  FFMA.FTZ R140, R208, R145.reuse, R146.reuse ;  /* 0x00000091d08c7223 */ /* 0x180fe20000010092 */
[----:B------:R-:W-:Y:S01]  /*92d0*/  ISETP.GE.U32.AND P6, PT, R182, 0x1000000, PT ;  /* 0x01000000b600780c */ /* 0x000fe20003fc6070 */
[----:B------:R-:W-:Y:S02]  /*92e0*/  FFMA.FTZ R143, R206, R145, R146 ;  /* 0x00000091ce8f7223 */ /* 0x000fe40000010092 */
[----:B------:R-:W-:Y:S02]  /*92f0*/  FADD.FTZ R140, R189, -R140 ;  /* 0x8000008cbd8c7221 */ /* 0x000fe40000010000 */
[----:B------:R-:W-:Y:S02]  /*9300*/  FADD.FTZ R143, R188, -R143 ;  /* 0x8000008fbc8f7221 */ /* 0x000fe40000010000 */
[C---:B-----5:R-:W-:Y:S02]  /*9310*/  FFMA.FTZ R140, R18.reuse, R140, R135 ;  /* 0x0000008c128c7223 */ /* 0x060fe40000010087 */
[----:B------:R-:W-:-:S02]  /*9320*/  FFMA.FTZ R143, R18, R143, R133 ;  /* 0x0000008f128f7223 */ /* 0x000fc40000010085 */
[----:B------:R-:W-:Y:S02]  /*9330*/  FMUL.FTZ R140, R140, UR14 ;  /* 0x0000000e8c8c7c20 */ /* 0x000fe40008410000 */
[----:B------:R-:W-:-:S03]  /*9340*/  FMUL.FTZ R143, R143, UR14 ;  /* 0x0000000e8f8f7c20 */ /* 0x000fc60008410000 */
[----:B------:R-:W-:Y:S01]  /*9350*/  FSEL R142, R140, RZ, P6 ;  /* 0x000000ff8c8e7208 */ /* 0x000fe20003000000 */
[-CC-:B------:R-:W-:Y:S01]  /*9360*/  FFMA.FTZ R140, R199, R145.reuse, R146.reuse ;  /* 0x00000091c78c7223 */ /* 0x180fe20000010092 */
[----:B------:R-:W-:Y:S01]  /*9370*/  FFMA.FTZ R145, R211, R145, R146 ;  /* 0x00000091d3917223 */ /* 0x000fe20000010092 */
[----:B------:R-:W-:Y:S02]  /*9380*/  LOP3.LUT P6, RZ, R182, 0xff, RZ, 0xc0, !PT ;  /* 0x000000ffb6ff7812 */ /* 0x000fe400078cc0ff */
[----:B------:R-:W-:Y:S01]  /*9390*/  FADD.FTZ R141, R185, -R140 ;  /* 0x8000008cb98d7221 */ /* 0x000fe20000010000 */
[----:B------:R-:W-:-:S03]  /*93a0*/  FADD.FTZ R145, R190, -R145 ;  /* 0x80000091be917221 */ /* 0x000fc60000010000 */
[C---:B------:R-:W-:Y:S01]  /*93b0*/  FFMA.FTZ R141, R18.reuse, R141, R132 ;  /* 0x0000008d128d7223 */ /* 0x040fe20000010084 */
[----:B------:R-:W-:-:S03]  /*93c0*/  FFMA.FTZ R145, R18, R145, R134 ;  /* 0x0000009112917223 */ /* 0x000fc60000010086 */
        /* <DEDUP_REMOVED lines=12> */
[----:B------:R-:W-:Y:S01]  /*9490*/  PRMT R146, R142, 0x7610, R146 ;  /* 0x000076108e927816 */ /* 0x000fe20000000092 */
[----:B------:R-:W-:Y:S06]  /*94a0*/  BRA `(.L_x_1988) ;  /* 0x0000000400047947 */ /* 0x000fec0003800000 */
.L_x_1990:
        /* <DEDUP_REMOVED lines=9> */
[----:B-----5:R-:W-:-:S04]  /*9540*/  FMUL.FTZ R136, R18, R137 ;  /* 0x0000008912887220 */ /* 0x020fc80000410000 */
[----:B------:R-:W-:-:S05]  /*9550*/  FMUL.FTZ R137, R136, UR14 ;  /* 0x0000000e88897c20 */ /* 0x000fca0008410000 */
[----:B------:R-:W-:Y:S01]  /*9560*/  FSEL R140, R137, RZ, P6 ;  /* 0x000000ff898c7208 */ /* 0x000fe20003000000 */
[-CC-:B------:R-:W-:Y:S01]  /*9570*/  FFMA.FTZ R137, R206, R145.reuse, R146.reuse ;  /* 0x00000091ce897223 */ /* 0x180fe20000010092 */
[----:B------:R-:W-:Y:S01]  /*9580*/  LOP3.LUT P6, RZ, R182, 0xff00, RZ, 0xc0, !PT ;  /* 0x0000ff00b6ff7812 */ /* 0x000fe200078cc0ff */
[----:B------:R-:W-:Y:S02]  /*9590*/  FFMA.FTZ R146, R208, R145, R146 ;  /* 0x00000091d0927223 */ /* 0x000fe40000010092 */
        /* <DEDUP_REMOVED lines=14> */
[----:B------:R-:W-:Y:S02]  /*9680*/  FSEL R143, R18, RZ, P6 ;  /* 0x000000ff128f7208 */ /* 0x000fe40003000000 */
[----:B------:R-:W-:Y:S02]  /*9690*/  PRMT R18, R140, 0x7632, R18 ;  /* 0x000076328c127816 */ /* 0x000fe40000000012 */
[----:B------:R-:W-:-:S04]  /*96a0*/  F2FP.BF16.F32.PACK_AB R142, R143, R142 ;  /* 0x0000008e8f8e723e */ /* 0x000fc800000010ff */
[C---:B------:R-:W-:Y:S02]  /*96b0*/  PRMT R151, R142.reuse, 0x7632, R151 ;  /* 0x000076328e977816 */ /* 0x040fe40000000097 */
[----:B------:R-:W-:Y:S01]  /*96c0*/  PRMT R146, R142, 0x7610, R146 ;  /* 0x000076108e927816 */ /* 0x000fe20000000092 */
[----:B------:R-:W-:Y:S06]  /*96d0*/  BRA `(.L_x_1988) ;  /* 0x0000000000787947 */ /* 0x000fec0003800000 */
.L_x_1992:
[-CC-:B------:R-:W-:Y:S01]  /*96e0*/  FFMA.FTZ R140, R208, R145.reuse, R146.reuse ;  /* 0x00000091d08c7223 */ /* 0x180fe20000010092 */
        /* <DEDUP_REMOVED lines=11> */
[----:B------:R-:W-:Y:S02]  /*97a0*/  FMUL.FTZ R145, R18, R145 ;  /* 0x0000009112917220 */ /* 0x000fe40000410000 */
        /* <DEDUP_REMOVED lines=17> */
.L_x_1988:
        /* <DEDUP_REMOVED lines=20> */
.L_x_1984:
[----:B------:R-:W-:Y:S05]  /*9a00*/  BSYNC.RECONVERGENT B0 ;  /* 0x0000000000007941 */ /* 0x000fea0003800200 */
.L_x_1983:
[----:B------:R-:W-:Y:S01]  /*9a10*/  ISETP.NE.AND P5, PT, R147, RZ, PT ;  /* 0x000000ff9300720c */ /* 0x000fe20003fa5270 */
[----:B------:R-:W-:-:S12]  /*9a20*/  UPLOP3.LUT UP1, UPT, UPT, UPT, UP1, 0x40, 0x4 ;  /* 0x000000000004789c */ /* 0x000fd80003f2e810 */
[----:B------:R-:W-:Y:S05]  /*9a30*/  @!P5 BRA `(.L_x_1993) ;  /* 0xffffff70005cd947 */ /* 0x000fea000383ffff */
.L_x_1926:
        /* <DEDUP_REMOVED lines=18> */
.L_x_1995:
[----:B------:R-:W-:Y:S05]  /*9b60*/  BSYNC.RECONVERGENT B0 ;  /* 0x0000000000007941 */ /* 0x000fea0003800200 */
.L_x_1994:
        /* <DEDUP_REMOVED lines=12> */
[----:B--2---:R-:W-:-:S04]  /*9c30*/  IMAD.WIDE.U32 R8, R183, 0x10, R8 ;  /* 0x00000010b7087825 */ /* 0x004fc800078e0008 */
[----:B------:R-:W-:Y:S01]  /*9c40*/  VIADD R183, R183, 0x100 ;  /* 0x00000100b7b77836 */ /* 0x000fe20000000000 */
[----:B------:R4:W-:Y:S06]  /*9c50*/  STG.E.128 desc[UR10][R8.64], R68 ;  /* 0x0000004408007986 */ /* 0x0009ec000c101d0a */
.L_x_1997:
[----:B------:R-:W-:Y:S05]  /*9c60*/  BSYNC.RECONVERGENT B0 ;  /* 0x0000000000007941 */ /* 0x000fea0003800200 */
.L_x_1996:
        /* <DEDUP_REMOVED lines=15> */
.L_x_1999:
[----:B------:R-:W-:Y:S05]  /*9d60*/  BSYNC.RECONVERGENT B0 ;  /* 0x0000000000007941 */ /* 0x000fea0003800200 */
.L_x_1998:
        /* <DEDUP_REMOVED lines=15> */
.L_x_2001:
[----:B------:R-:W-:Y:S05]  /*9e60*/  BSYNC.RECONVERGENT B0 ;  /* 0x0000000000007941 */ /* 0x000fea0003800200 */
.L_x_2000:
        /* <DEDUP_REMOVED lines=14> */
.L_x_2002:
        /* <DEDUP_REMOVED lines=11> */
.L_x_5412:


//--------------------- .text._ZN10layer_norm31ln_parallel_residual_bwd_kernelINS_13Kernel_traitsI13__nv_bfloat16S2_fS2_fjLj5120ELj1ELj1ELj8ELj8ENS_18Kernel_traits_baseILj5120ES2_S2_fS2_fjLj256EEEEELb1ELb0ELb1EEEvNS_9BwdParamsE --------------------------
	.section	.text._ZN10layer_norm31ln_parallel_residual_bwd_kernelINS_13Kernel_traitsI13__nv_bfloat16S2_fS2_fjLj5120ELj1ELj1ELj8ELj8ENS_18Kernel_traits_baseILj5120ES2_S2_fS2_fjLj256EEEEELb1ELb0ELb1EEEvNS_9BwdParamsE,"ax",@progbits
	.align	128
        .global         _ZN10layer_norm31ln_parallel_residual_bwd_kernelINS_13Kernel_traitsI13__nv_bfloat16S2_fS2_fjLj5120ELj1ELj1ELj8ELj8ENS_18Kernel_traits_baseILj5120ES2_S2_fS2_fjLj256EEEEELb1ELb0ELb1EEEvNS_9BwdParamsE
        .type           _ZN10layer_norm31ln_parallel_residual_bwd_kernelINS_13Kernel_traitsI13__nv_bfloat16S2_fS2_fjLj5120ELj1ELj1ELj8ELj8ENS_18Kernel_traits_baseILj5120ES2_S2_fS2_fjLj256EEEEELb1ELb0ELb1EEEvNS_9BwdParamsE,@function
        .size           _ZN10layer_norm31ln_parallel_residual_bwd_kernelINS_13Kernel_traitsI13__nv_bfloat16S2_fS2_fjLj5120ELj1ELj1ELj8ELj8ENS_18Kernel_traits_baseILj5120ES2_S2_fS2_fjLj256EEEEELb1ELb0ELb1EEEvNS_9BwdParamsE,(.L_x_5413 - _ZN10layer_norm31ln_parallel_residual_bwd_kernelINS_13Kernel_traitsI13__nv_bfloat16S2_fS2_fjLj5120ELj1ELj1ELj8ELj8ENS_18Kernel_traits_baseILj5120ES2_S2_fS2_fjLj256EEEEELb1ELb0ELb1EEEvNS_9BwdParamsE)
        .other          _ZN10layer_norm31ln_parallel_residual_bwd_kernelINS_13Kernel_traitsI13__nv_bfloat16S2_fS2_fjLj5120ELj1ELj1ELj8ELj8ENS_18Kernel_traits_baseILj5120ES2_S2_fS2_fjLj256EEEEELb1ELb0ELb1EEEvNS_9BwdParamsE,@"STO_CUDA_ENTRY STV_DEFAULT"
_ZN10layer_norm31ln_parallel_residual_bwd_kernelINS_13Kernel_traitsI13__nv_bfloat16S2_fS2_fjLj5120ELj1ELj1ELj8ELj8ENS_18Kernel_traits_baseILj5120ES2_S2_fS2_fjLj256EEEEELb1ELb0ELb1EEEvNS_9BwdParamsE:
.text._ZN10layer_norm31ln_parallel_residual_bwd_kernelINS_13Kernel_traitsI13__nv_bfloat16S2_fS2_fjLj5120ELj1ELj1ELj8ELj8ENS_18Kernel_traits_baseILj5120ES2_S2_fS2_fjLj256EEEEELb1ELb0ELb1EEEvNS_9BwdParamsE:
        /* <DEDUP_REMOVED lines=49> */
[----:B------:R-:W-:Y:S02]  /*0310*/  MOV R157, UR4 ;  /* 0x00000004009d7c02 */ /* 0x000fe40008000f00 */
        /* <DEDUP_REMOVED lines=32> */
[----:B------:R-:W-:Y:S01]  /*0520*/  CS2R R120, SRZ ;  /* 0x0000000000787805 */ /* 0x000fe2000001ff00 */
[----:B------:R-:W-:Y:S01]  /*0530*/  IMAD.MOV.U32 R124, RZ, RZ, RZ ;  /* 0x000000ffff7c7224 */ /* 0x000fe200078e00ff */
[----:B------:R-:W-:Y:S01]  /*0540*/  UPLOP3.LUT UP1, UPT, UPT, UPT, UPT, 0x40, 0x4 ;  /* 0x000000000004789c */ /* 0x000fe20003f2e870 */
[----:B------:R0:W5:Y:S01]  /*0550*/  LDG.E.64 R22, desc[UR10][R4.64] ;  /* 0x0000000a04167981 */ /* 0x000162000c1e1b00 */
[----:B------:R-:W-:Y:S01]  /*0560*/  IMAD.MOV.U32 R156, RZ, RZ, RZ ;  /* 0x000000ffff9c7224 */ /* 0x000fe200078e00ff */
        /* <DEDUP_REMOVED lines=18> */
[--C-:B--2---:R-:W-:Y:S01]  /*0690*/  SHF.R.U64 R153, R10, 0x10, R11.reuse ;  /* 0x000000100a997819 */ /* 0x104fe2000000120b */
[----:B------:R-:W-:Y:S01]  /*06a0*/  IMAD.U32 R174, R11, 0x10000, RZ ;  /* 0x000100000bae7824 */ /* 0x000fe200078e00ff */
[----:B------:R-:W-:Y:S02]  /*06b0*/  SHF.R.U32.HI R152, RZ, 0x10, R11 ;  /* 0x00000010ff987819 */ /* 0x000fe4000001160b */
[----:B------:R-:W-:Y:S02]  /*06c0*/  CS2R R6, SRZ ;  /* 0x0000000000067805 */ /* 0x000fe4000001ff00 */
[C-C-:B----4-:R-:W-:Y:S01]  /*06d0*/  SHF.R.U64 R151, R14.reuse, 0x10, R15.reuse ;  /* 0x000000100e977819 */ /* 0x150fe2000000120f */
[----:B------:R-:W-:Y:S01]  /*06e0*/  IMAD.U32 R173, R14, 0x10000, RZ ;  /* 0x000100000ead7824 */ /* 0x000fe200078e00ff */
[----:B------:R-:W-:Y:S01]  /*06f0*/  SHF.R.U32.HI R150, RZ, 0x10, R15 ;  /* 0x00000010ff967819 */ /* 0x000fe2000001160f */
[----:B------:R-:W-:Y:S01]  /*0700*/  IMAD.U32 R154, R154, 0x10000, RZ ;  /* 0x000100009a9a7824 */ /* 0x000fe200078e00ff */
[--C-:B-----5:R-:W-:Y:S01]  /*0710*/  SHF.R.U32.HI R148, RZ, 0x10, R19.reuse ;  /* 0x00000010ff947819 */ /* 0x120fe20000011613 */
[C---:B------:R-:W-:Y:S01]  /*0720*/  IMAD.U32 R171, R18.reuse, 0x10000, RZ ;  /* 0x0001000012ab7824 */ /* 0x040fe200078e00ff */
[----:B------:R-:W-:Y:S01]  /*0730*/  SHF.R.U64 R149, R18, 0x10, R19 ;  /* 0x0000001012957819 */ /* 0x000fe20000001213 */
[----:B------:R-:W-:Y:S01]  /*0740*/  IMAD.U32 R170, R19, 0x10000, RZ ;  /* 0x0001000013aa7824 */ /* 0x000fe200078e00ff */
[--C-:B------:R-:W-:Y:S01]  /*0750*/  SHF.R.U64 R147, R22, 0x10, R23.reuse ;  /* 0x0000001016937819 */ /* 0x100fe20000001217 */
[----:B------:R-:W-:Y:S01]  /*0760*/  IMAD.U32 R168, R23, 0x10000, RZ ;  /* 0x0001000017a87824 */ /* 0x000fe200078e00ff */
[----:B------:R-:W-:-:S02]  /*0770*/  SHF.R.U32.HI R146, RZ, 0x10, R23 ;  /* 0x00000010ff927819 */ /* 0x000fc40000011617 */
[----:B------:R-:W-:Y:S02]  /*0780*/  CS2R R18, SRZ ;  /* 0x0000000000127805 */ /* 0x000fe4000001ff00 */
[C-C-:B------:R-:W-:Y:S01]  /*0790*/  SHF.R.U64 R145, R8.reuse, 0x10, R9.reuse ;  /* 0x0000001008917819 */ /* 0x140fe20000001209 */
[----:B------:R-:W-:Y:S01]  /*07a0*/  IMAD.U32 R167, R8, 0x10000, RZ ;  /* 0x0001000008a77824 */ /* 0x000fe200078e00ff */
[----:B------:R-:W-:Y:S01]  /*07b0*/  SHF.R.U32.HI R144, RZ, 0x10, R9 ;  /* 0x00000010ff907819 */ /* 0x000fe20000011609 */
[----:B------:R-:W-:Y:S01]  /*07c0*/  IMAD.U32 R153, R153, 0x10000, RZ ;  /* 0x0001000099997824 */ /* 0x000fe200078e00ff */
[--C-:B------:R-:W-:Y:S01]  /*07d0*/  SHF.R.U32.HI R142, RZ, 0x10, R13.reuse ;  /* 0x00000010ff8e7819 */ /* 0x100fe2000001160d */
        /* <DEDUP_REMOVED lines=15> */
[----:B------:R-:W-:-:S02]  /*08d0*/  SHF.L.U32 R175, R10, 0x10, RZ ;  /* 0x000000100aaf7819 */ /* 0x000fc400000006ff */
[----:B------:R-:W-:Y:S02]  /*08e0*/  CS2R R24, SRZ ;  /* 0x0000000000187805 */ /* 0x000fe4000001ff00 */
[----:B------:R-:W-:Y:S02]  /*08f0*/  SHF.L.U32 R172, R15, 0x10, RZ ;  /* 0x000000100fac7819 */ /* 0x000fe400000006ff */
[----:B------:R-:W-:Y:S02]  /*0900*/  CS2R R14, SRZ ;  /* 0x00000000000e7805 */ /* 0x000fe4000001ff00 */
[----:B------:R-:W-:Y:S02]  /*0910*/  SHF.L.U32 R169, R22, 0x10, RZ ;  /* 0x0000001016a97819 */ /* 0x000fe400000006ff */
[----:B------:R-:W-:Y:S02]  /*0920*/  CS2R R22, SRZ ;  /* 0x0000000000167805 */ /* 0x000fe4000001ff00 */
[----:B------:R-:W-:-:S02]  /*0930*/  SHF.L.U32 R166, R9, 0x10, RZ ;  /* 0x0000001009a67819 */ /* 0x000fc400000006ff */
[----:B------:R-:W-:Y:S02]  /*0940*/  CS2R R10, SRZ ;  /* 0x00000000000a7805 */ /* 0x000fe4000001ff00 */
[----:B------:R-:W-:Y:S02]  /*0950*/  SHF.L.U32 R163, R16, 0x10, RZ ;  /* 0x0000001010a37819 */ /* 0x000fe400000006ff */
[----:B------:R-:W-:Y:S02]  /*0960*/  CS2R R16, SRZ ;  /* 0x0000000000107805 */ /* 0x000fe4000001ff00 */
[----:B------:R-:W-:Y:S02]  /*0970*/  SHF.L.U32 R160, R21, 0x10, RZ ;  /* 0x0000001015a07819 */ /* 0x000fe400000006ff */
[----:B------:R-:W-:Y:S02]  /*0980*/  CS2R R20, SRZ ;  /* 0x0000000000147805 */ /* 0x000fe4000001ff00 */
[----:B------:R-:W-:-:S02]  /*0990*/  CS2R R8, SRZ ;  /* 0x0000000000087805 */ /* 0x000fc4000001ff00 */
[----:B------:R-:W-:Y:S01]  /*09a0*/  SHF.L.U32 R155, R155, 0x10, RZ ;  /* 0x000000109b9b7819 */ /* 0x000fe200000006ff */
[----:B------:R-:W-:Y:S01]  /*09b0*/  IMAD.U32 R150, R150, 0x10000, RZ ;  /* 0x0001000096967824 */ /* 0x000fe200078e00ff */
        /* <DEDUP_REMOVED lines=11> */
[----:B------:R-:W-:-:S02]  /*0a70*/  IMAD.U32 R141, R141, 0x10000, RZ ;  /* 0x000100008d8d7824 */ /* 0x000fc400078e00ff */
[----:B------:R-:W-:Y:S02]  /*0a80*/  IMAD.U32 R139, R139, 0x10000, RZ ;  /* 0x000100008b8b7824 */ /* 0x000fe400078e00ff */
[----:B------:R-:W-:Y:S02]  /*0a90*/  IMAD.U32 R138, R138, 0x10000, RZ ;  /* 0x000100008a8a7824 */ /* 0x000fe400078e00ff */
[----:B0-----:R-:W-:-:S07]  /*0aa0*/  IMAD.U32 R136, R136, 0x10000, RZ ;  /* 0x0001000088887824 */ /* 0x001fce00078e00ff */
.L_x_2051:
        /* <DEDUP_REMOVED lines=9> */
[----:B------:R1:W3:Y:S07]  /*0b40*/  LDG.E R231, desc[UR10][R80.64] ;  /* 0x0000000a50e77981 */ /* 0x0002ee000c1e1900 */
[----:B------:R-:W4:Y:S01]  /*0b50*/  LDC.64 R186, c[0x0][0x3c8] ;  /* 0x0000f200ffba7b82 */ /* 0x000f220000000a00 */
[----:B-1----:R-:W-:-:S06]  /*0b60*/  IMAD.WIDE.U32 R80, R135, 0x10, R98 ;  /* 0x0000001087507825 */ /* 0x002fcc00078e0062 */
[----:B------:R-:W3:Y:S01]  /*0b70*/  LDG.E.128 R80, desc[UR10][R80.64] ;  /* 0x0000000a50507981 */ /* 0x000ee2000c1e1d00 */
[C---:B------:R-:W-:Y:S02]  /*0b80*/  VIADD R132, R135.reuse, 0x300 ;  /* 0x0000030087847836 */ /* 0x040fe40000000000 */
[----:B--2---:R-:W-:-:S04]  /*0b90*/  IMAD.WIDE.U32 R200, R135, 0x8, R84 ;  /* 0x0000000887c87825 */ /* 0x004fc800078e0054 */
[C---:B------:R-:W-:Y:S02]  /*0ba0*/  IMAD.WIDE.U32 R190, R132.reuse, 0x8, R84 ;  /* 0x0000000884be7825 */ /* 0x040fe400078e0054 */
[----:B------:R-:W2:Y:S01]  /*0bb0*/  LDG.E.64 R200, desc[UR10][R200.64] ;  /* 0x0000000ac8c87981 */ /* 0x000ea2000c1e1b00 */
[C---:B------:R-:W-:Y:S01]  /*0bc0*/  IADD3 R133, PT, PT, R135.reuse, 0x200, RZ ;  /* 0x0000020087857810 */ /* 0x040fe20007ffe0ff */
[C---:B------:R-:W-:Y:S02]  /*0bd0*/  VIADD R134, R135.reuse, 0x100 ;  /* 0x0000010087867836 */ /* 0x040fe40000000000 */
[----:B------:R-:W2:Y:S01]  /*0be0*/  LDG.E.64 R190, desc[UR10][R190.64] ;  /* 0x0000000abebe7981 */ /* 0x000ea2000c1e1b00 */
[----:B------:R-:W-:Y:S02]  /*0bf0*/  VIADD R130, R135, 0x400 ;  /* 0x0000040087827836 */ /* 0x000fe40000000000 */
[----:B0-----:R-:W-:-:S04]  /*0c00*/  IMAD.WIDE.U32 R202, R132, 0x8, R86 ;  /* 0x0000000884ca7825 */ /* 0x001fc800078e0056 */
[--C-:B------:R-:W-:Y:S02]  /*0c10*/  IMAD.WIDE.U32 R192, R134, 0x8, R84.reuse ;  /* 0x0000000886c07825 */ /* 0x100fe400078e0054 */
[----:B------:R-:W2:Y:S02]  /*0c20*/  LDG.E.64 R202, desc[UR10][R202.64] ;  /* 0x0000000acaca7981 */ /* 0x000ea4000c1e1b00 */
[----:B------:R-:W-:Y:S02]  /*0c30*/  IMAD.WIDE.U32 R196, R133, 0x8, R84 ;  /* 0x0000000885c47825 */ /* 0x000fe400078e0054 */
[----:B------:R-:W2:Y:S02]  /*0c40*/  LDG.E.64 R192, desc[UR10][R192.64] ;  /* 0x0000000ac0c07981 */ /* 0x000ea4000c1e1b00 */
[C---:B------:R-:W-:Y:S02]  /*0c50*/  IMAD.WIDE.U32 R184, R130.reuse, 0x8, R86 ;  /* 0x0000000882b87825 */ /* 0x040fe400078e0056 */
[----:B------:R-:W2:Y:S02]  /*0c60*/  LDG.E.64 R196, desc[UR10][R196.64] ;  /* 0x0000000ac4c47981 */ /* 0x000ea4000c1e1b00 */
[----:B------:R-:W-:-:S02]  /*0c70*/  IMAD.WIDE.U32 R182, R130, 0x8, R84 ;  /* 0x0000000882b67825 */ /* 0x000fc400078e0054 */
[----:B------:R-:W2:Y:S02]  /*0c80*/  LDG.E.64 R184, desc[UR10][R184.64] ;  /* 0x0000000ab8b87981 */ /* 0x000ea4000c1e1b00 */
[----:B------:R-:W-:Y:S02]  /*0c90*/  IMAD.WIDE.U32 R84, R134, 0x10, R98 ;  /* 0x0000001086547825 */ /* 0x000fe400078e0062 */
[----:B------:R-:W2:Y:S02]  /*0ca0*/  LDG.E.64 R182, desc[UR10][R182.64] ;  /* 0x0000000ab6b67981 */ /* 0x000ea4000c1e1b00 */
[----:B------:R-:W-:-:S04]  /*0cb0*/  IMAD.WIDE.U32 R204, R135, 0x8, R86 ;  /* 0x0000000887cc7825 */ /* 0x000fc800078e0056 */
[--C-:B------:R-:W-:Y:S02]  /*0cc0*/  IMAD.WIDE.U32 R194, R134, 0x8, R86.reuse ;  /* 0x0000000886c27825 */ /* 0x100fe400078e0056 */
[----:B------:R-:W2:Y:S02]  /*0cd0*/  LDG.E.64 R204, desc[UR10][R204.64] ;  /* 0x0000000acccc7981 */ /* 0x000ea4000c1e1b00 */
[C---:B------:R-:W-:Y:S02]  /*0ce0*/  IMAD.WIDE.U32 R198, R133.reuse, 0x8, R86 ;  /* 0x0000000885c67825 */ /* 0x040fe400078e0056 */
[----:B------:R-:W2:Y:S02]  /*0cf0*/  LDG.E.128 R84, desc[UR10][R84.64] ;  /* 0x0000000a54547981 */ /* 0x000ea4000c1e1d00 */
[--C-:B------:R-:W-:Y:S02]  /*0d00*/  IMAD.WIDE.U32 R88, R133, 0x10, R98.reuse ;  /* 0x0000001085587825 */ /* 0x100fe400078e0062 */
[----:B------:R-:W2:Y:S02]  /*0d10*/  LDG.E.64 R198, desc[UR10][R198.64] ;  /* 0x0000000ac6c67981 */ /* 0x000ea4000c1e1b00 */
[----:B------:R-:W-:-:S02]  /*0d20*/  IMAD.WIDE.U32 R92, R132, 0x10, R98 ;  /* 0x00000010845c7825 */ /* 0x000fc400078e0062 */
[----:B------:R-:W2:Y:S02]  /*0d30*/  LDG.E.128 R88, desc[UR10][R88.64] ;  /* 0x0000000a58587981 */ /* 0x000ea4000c1e1d00 */
[----:B------:R-:W-:Y:S02]  /*0d40*/  IMAD.WIDE.U32 R98, R130, 0x10, R98 ;  /* 0x0000001082627825 */ /* 0x000fe400078e0062 */
[----:B------:R-:W2:Y:S04]  /*0d50*/  LDG.E.128 R92, desc[UR10][R92.64] ;  /* 0x0000000a5c5c7981 */ /* 0x000ea8000c1e1d00 */
[----:B------:R-:W2:Y:S01]  /*0d60*/  LDG.E.128 R96, desc[UR10][R98.64] ;  /* 0x0000000a62607981 */ /* 0x000ea2000c1e1d00 */
[----:B----4-:R-:W-:-:S03]  /*0d70*/  IMAD.WIDE R186, R157, 0x4, R186 ;  /* 0x000000049dba7825 */ /* 0x010fc600078e02ba */
[----:B------:R-:W4:Y:S04]  /*0d80*/  LDG.E.64 R194, desc[UR10][R194.64] ;  /* 0x0000000ac2c27981 */ /* 0x000f28000c1e1b00 */
[----:B------:R-:W4:Y:S01]  /*0d90*/  LDG.E R131, desc[UR10][R186.64] ;  /* 0x0000000aba837981 */ /* 0x000f22000c1e1900 */
[----:B------:R-:W-:-:S04]  /*0da0*/  ISETP.NE.U32.AND P0, PT, RZ, UR16, PT ;  /* 0x00000010ff007c0c */ /* 0x000fc8000bf05070 */
[----:B------:R-:W-:Y:S02]  /*0db0*/  ISETP.NE.AND.EX P0, PT, RZ, UR17, PT, P0 ;  /* 0x00000011ff007c0c */ /* 0x000fe4000bf05300 */
[----:B------:R-:W-:Y:S02]  /*0dc0*/  ISETP.NE.AND P4, PT, RZ, UR12, PT ;  /* 0x0000000cff007c0c */ /* 0x000fe4000bf85270 */
[----:B------:R-:W-:-:S04]  /*0dd0*/  ISETP.NE.U32.AND P1, PT, RZ, UR14, PT ;  /* 0x0000000eff007c0c */ /* 0x000fc8000bf25070 */
[----:B------:R-:W-:-:S05]  /*0de0*/  ISETP.NE.AND.EX P1, PT, RZ, UR15, PT, P1 ;  /* 0x0000000fff007c0c */ /* 0x000fca000bf25310 */
[----:B------:R-:W0:Y:S08]  /*0df0*/  @P0 LDC.64 R216, c[0x0][0x3b8] ;  /* 0x0000ee00ffd80b82 */ /* 0x000e300000000a00 */
[----:B------:R-:W1:Y:S08]  /*0e00*/  @P0 LDC.64 R220, c[0x0][0x3b8] ;  /* 0x0000ee00ffdc0b82 */ /* 0x000e700000000a00 */
[----:B------:R-:W0:Y:S01]  /*0e10*/  @P0 LDC.64 R224, c[0x0][0x3b8] ;  /* 0x0000ee00ffe00b82 */ /* 0x000e220000000a00 */
[----:B-1----:R-:W-:-:S05]  /*0e20*/  @P0 IMAD.WIDE.U32 R220, R133, 0x4, R220 ;  /* 0x0000000485dc0825 */ /* 0x002fca00078e00dc */
[----:B------:R1:W5:Y:S02]  /*0e30*/  @P0 LDG.E R127, desc[UR10][R220.64] ;  /* 0x0000000adc7f0981 */ /* 0x000364000c1e1900 */
[----:B-1----:R-:W1:Y:S01]  /*0e40*/  @P1 LDC.64 R220, c[0x0][0x438] ;  /* 0x00010e00ffdc1b82 */ /* 0x002e620000000a00 */
[----:B0-----:R-:W-:-:S05]  /*0e50*/  @P0 IMAD.WIDE.U32 R224, R134, 0x4, R224 ;  /* 0x0000000486e00825 */ /* 0x001fca00078e00e0 */
[----:B------:R-:W5:Y:S01]  /*0e60*/  @P0 LDG.E R128, desc[UR10][R224.64] ;  /* 0x0000000ae0800981 */ /* 0x000f62000c1e1900 */
[----:B-1----:R-:W-:-:S05]  /*0e70*/  @P1 IMAD.WIDE.U32 R220, R134, 0x10, R220 ;  /* 0x0000001086dc1825 */ /* 0x002fca00078e00dc */
[----:B------:R-:W5:Y:S01]  /*0e80*/  @P1 LDG.E.128 R64, desc[UR10][R220.64] ;  /* 0x0000000adc401981 */ /* 0x000f62000c1e1d00 */
[----:B---3--:R-:W-:-:S05]  /*0e90*/  FSEL R231, R231, RZ, !P4 ;  /* 0x000000ffe7e77208 */ /* 0x008fca0006000000 */
[C---:B------:R-:W-:Y:S01]  /*0ea0*/  FADD.FTZ R0, -R231.reuse, R80 ;  /* 0x00000050e7007221 */ /* 0x040fe20000010100 */
[C---:B------:R-:W-:Y:S02]  /*0eb0*/  FADD.FTZ R189, -R231.reuse, R81 ;  /* 0x00000051e7bd7221 */ /* 0x040fe40000010100 */
[----:B------:R-:W0:Y:S01]  /*0ec0*/  @P0 LDC.64 R80, c[0x0][0x3b8] ;  /* 0x0000ee00ff500b82 */ /* 0x000e220000000a00 */
[C---:B------:R-:W-:Y:S01]  /*0ed0*/  FADD.FTZ R188, -R231.reuse, R82 ;  /* 0x00000052e7bc7221 */ /* 0x040fe20000010100 */
[----:B------:R-:W-:-:S06]  /*0ee0*/  FADD.FTZ R187, -R231, R83 ;  /* 0x00000053e7bb7221 */ /* 0x000fcc0000010100 */
[----:B------:R-:W1:Y:S01]  /*0ef0*/  @P0 LDC.64 R82, c[0x0][0x3b8] ;  /* 0x0000ee00ff520b82 */ /* 0x000e620000000a00 */
[--C-:B--2---:R-:W-:Y:S02]  /*0f00*/  SHF.R.U64 R244, R200, 0x10, R201.reuse ;  /* 0x00000010c8f47819 */ /* 0x104fe400000012c9 */
[----:B------:R-:W-:Y:S02]  /*0f10*/  MOV R243, R201 ;  /* 0x000000c900f37202 */ /* 0x000fe40000000f00 */
[----:B------:R-:W-:Y:S01]  /*0f20*/  SHF.R.U32.HI R242, RZ, 0x10, R201 ;  /* 0x00000010fff27819 */ /* 0x000fe200000116c9 */
[----:B------:R-:W-:Y:S01]  /*0f30*/  IMAD.MOV.U32 R201, RZ, RZ, R190 ;  /* 0x000000ffffc97224 */ /* 0x000fe200078e00be */
[--C-:B------:R-:W-:Y:S02]  /*0f40*/  SHF.R.U64 R232, R190, 0x10, R191.reuse ;  /* 0x00000010bee87819 */ /* 0x100fe400000012bf */
[----:B------:R-:W-:Y:S02]  /*0f50*/  MOV R233, R191 ;  /* 0x000000bf00e97202 */ /* 0x000fe40000000f00 */
[----:B------:R-:W-:-:S02]  /*0f60*/  SHF.R.U32.HI R234, RZ, 0x10, R191 ;  /* 0x00000010ffea7819 */ /* 0x000fc400000116bf */
[----:B------:R-:W2:Y:S01]  /*0f70*/  @P1 LDC.64 R190, c[0x0][0x438] ;  /* 0x00010e00ffbe1b82 */ /* 0x000ea20000000a00 */
[----:B0-----:R-:W-:-:S05]  /*0f80*/  @P0 IMAD.WIDE.U32 R80, R135, 0x4, R80 ;  /* 0x0000000487500825 */ /* 0x001fca00078e0050 */
[----:B------:R0:W5:Y:S01]  /*0f90*/  @P0 LDG.E R129, desc[UR10][R80.64] ;  /* 0x0000000a50810981 */ /* 0x000162000c1e1900 */
[----:B------:R-:W-:Y:S01]  /*0fa0*/  MOV R208, R202 ;  /* 0x000000ca00d07202 */ /* 0x000fe20000000f00 */
[----:B------:R-:W-:Y:S01]  /*0fb0*/  IMAD.MOV.U32 R235, RZ, RZ, R184 ;  /* 0x000000ffffeb7224 */ /* 0x000fe200078e00b8 */
[----:B------:R-:W-:Y:S01]  /*0fc0*/  SHF.R.U64 R207, R202, 0x10, R203 ;  /* 0x00000010cacf7819 */ /* 0x000fe200000012cb */
[----:B0-----:R-:W0:Y:S01]  /*0fd0*/  LDC.64 R80, c[0x0][0x3b0] ;  /* 0x0000ec00ff507b82 */ /* 0x001e220000000a00 */
[----:B------:R-:W-:Y:S01]  /*0fe0*/  SHF.R.U64 R202, R184, 0x10, R185 ;  /* 0x00000010b8ca7819 */ /* 0x000fe200000012b9 */
[--C-:B------:R-:W-:Y:S01]  /*0ff0*/  IMAD.MOV.U32 R219, RZ, RZ, R183.reuse ;  /* 0x000000ffffdb7224 */ /* 0x100fe200078e00b7 */
[--C-:B------:R-:W-:Y:S02]  /*1000*/  SHF.R.U64 R215, R182, 0x10, R183.reuse ;  /* 0x00000010b6d77819 */ /* 0x100fe400000012b7 */
[----:B------:R-:W-:Y:S01]  /*1010*/  SHF.R.U32.HI R223, RZ, 0x10, R183 ;  /* 0x00000010ffdf7819 */ /* 0x000fe200000116b7 */
[C---:B------:R-:W-:Y:S01]  /*1020*/  FADD.FTZ R184, -R231.reuse, R86 ;  /* 0x00000056e7b87221 */ /* 0x040fe20000010100 */
[----:B------:R-:W-:-:S02]  /*1030*/  FADD.FTZ R183, -R231, R87 ;  /* 0x00000057e7b77221 */ /* 0x000fc40000010100 */
[----:B------:R-:W3:Y:S01]  /*1040*/  @P1 LDC.64 R86, c[0x0][0x438] ;  /* 0x00010e00ff561b82 */ /* 0x000ee20000000a00 */
[----:B-1----:R-:W-:Y:S01]  /*1050*/  @P0 IMAD.WIDE.U32 R82, R130, 0x4, R82 ;  /* 0x0000000482520825 */ /* 0x002fe200078e0052 */
[----:B------:R-:W-:Y:S02]  /*1060*/  MOV R248, R204 ;  /* 0x000000cc00f87202 */ /* 0x000fe40000000f00 */
[--C-:B------:R-:W-:Y:S01]  /*1070*/  SHF.R.U64 R247, R204, 0x10, R205.reuse ;  /* 0x00000010ccf77819 */ /* 0x100fe200000012cd */
[--C-:B------:R-:W-:Y:S01]  /*1080*/  IMAD.MOV.U32 R246, RZ, RZ, R205.reuse ;  /* 0x000000fffff67224 */ /* 0x100fe200078e00cd */
[----:B------:R-:W-:Y:S01]  /*1090*/  SHF.R.U32.HI R241, RZ, 0x10, R205 ;  /* 0x00000010fff17819 */ /* 0x000fe200000116cd */
[----:B------:R1:W5:Y:S01]  /*10a0*/  @P0 LDG.E R125, desc[UR10][R82.64] ;  /* 0x0000000a527d0981 */ /* 0x000362000c1e1900 */
[----:B--2---:R-:W-:Y:S01]  /*10b0*/  @P1 IMAD.WIDE.U32 R190, R135, 0x10, R190 ;  /* 0x0000001087be1825 */ /* 0x004fe200078e00be */
[----:B------:R-:W-:-:S03]  /*10c0*/  SHF.R.U32.HI R205, RZ, 0x10, R185 ;  /* 0x00000010ffcd7819 */ /* 0x000fc600000116b9 */
[C---:B------:R-:W-:Y:S01]  /*10d0*/  FADD.FTZ R186, -R231.reuse, R84 ;  /* 0x00000054e7ba7221 */ /* 0x040fe20000010100 */
[----:B------:R-:W-:Y:S02]  /*10e0*/  IMAD.MOV.U32 R204, RZ, RZ, R185 ;  /* 0x000000ffffcc7224 */ /* 0x000fe400078e00b9 */
[----:B------:R-:W-:Y:S01]  /*10f0*/  FADD.FTZ R185, -R231, R85 ;  /* 0x00000055e7b97221 */ /* 0x000fe20000010100 */
[----:B------:R-:W-:Y:S01]  /*1100*/  IMAD.MOV.U32 R245, RZ, RZ, R200 ;  /* 0x000000fffff57224 */ /* 0x000fe200078e00c8 */
[----:B------:R-:W-:Y:S01]  /*1110*/  SHF.R.U64 R212, R198, 0x10, R199 ;  /* 0x00000010c6d47819 */ /* 0x000fe200000012c7 */
[----:B-1----:R-:W1:Y:S01]  /*1120*/  @P1 LDC.64 R82, c[0x0][0x438] ;  /* 0x00010e00ff521b82 */ /* 0x002e620000000a00 */
[----:B------:R-:W-:Y:S01]  /*1130*/  MOV R210, R199 ;  /* 0x000000c700d27202 */ /* 0x000fe20000000f00 */
[----:B------:R-:W-:Y:S01]  /*1140*/  @P0 IMAD.WIDE.U32 R84, R132, 0x4, R216 ;  /* 0x0000000484540825 */ /* 0x000fe200078e00d8 */
[----:B------:R-:W-:-:S03]  /*1150*/  SHF.R.U32.HI R209, RZ, 0x10, R199 ;  /* 0x00000010ffd17819 */ /* 0x000fc600000116c7 */
[C---:B------:R-:W-:Y:S01]  /*1160*/  FADD.FTZ R88, -R231.reuse, R88 ;  /* 0x00000058e7587221 */ /* 0x040fe20000010100 */
[----:B------:R-:W-:Y:S01]  /*1170*/  SHF.R.U64 R199, R196, 0x10, R197 ;  /* 0x00000010c4c77819 */ /* 0x000fe200000012c5 */
[----:B------:R-:W-:Y:S02]  /*1180*/  IMAD.MOV.U32 R200, RZ, RZ, R196 ;  /* 0x000000ffffc87224 */ /* 0x000fe400078e00c4 */
        /* <DEDUP_REMOVED lines=10> */
[----:B------:R2:W5:Y:S01]  /*1230*/  @P1 LDG.E.128 R56, desc[UR10][R190.64] ;  /* 0x0000000abe381981 */ /* 0x000562000c1e1d00 */
[----:B------:R-:W-:Y:S01]  /*1240*/  FADD.FTZ R231, -R231, R99 ;  /* 0x00000063e7e77221 */ /* 0x000fe20000010100 */
[----:B0-----:R-:W-:-:S02]  /*1250*/  IMAD.WIDE.U32 R98, R134, 0x4, R80 ;  /* 0x0000000486627825 */ /* 0x001fc400078e0050 */
[----:B------:R0:W5:Y:S01]  /*1260*/  @P0 LDG.E R126, desc[UR10][R84.64] ;  /* 0x0000000a547e0981 */ /* 0x000162000c1e1900 */
[----:B------:R-:W-:Y:S01]  /*1270*/  MOV R211, R182 ;  /* 0x000000b600d37202 */ /* 0x000fe20000000f00 */
[----:B------:R-:W-:Y:S02]  /*1280*/  IMAD.U32 R245, R245, 0x10000, RZ ;  /* 0x00010000f5f57824 */ /* 0x000fe400078e00ff */
[----:B------:R3:W5:Y:S01]  /*1290*/  LDG.E R97, desc[UR10][R98.64] ;  /* 0x0000000a62617981 */ /* 0x000762000c1e1900 */
[----:B--2---:R-:W-:Y:S01]  /*12a0*/  IMAD.WIDE.U32 R190, R135, 0x4, R80 ;  /* 0x0000000487be7825 */ /* 0x004fe200078e0050 */
[----:B0-----:R-:W0:Y:S04]  /*12b0*/  @P1 LDC.64 R84, c[0x0][0x438] ;  /* 0x00010e00ff541b82 */ /* 0x001e280000000a00 */
[----:B------:R2:W5:Y:S01]  /*12c0*/  LDG.E R182, desc[UR10][R190.64] ;  /* 0x0000000abeb67981 */ /* 0x000562000c1e1900 */
[--C-:B----4-:R-:W-:Y:S01]  /*12d0*/  SHF.R.U64 R239, R194, 0x10, R195.reuse ;  /* 0x00000010c2ef7819 */ /* 0x110fe200000012c3 */
[--C-:B------:R-:W-:Y:S01]  /*12e0*/  IMAD.MOV.U32 R238, RZ, RZ, R195.reuse ;  /* 0x000000ffffee7224 */ /* 0x100fe200078e00c3 */
[----:B------:R-:W-:Y:S01]  /*12f0*/  SHF.R.U32.HI R237, RZ, 0x10, R195 ;  /* 0x00000010ffed7819 */ /* 0x000fe200000116c3 */
[----:B---3--:R-:W-:Y:S01]  /*1300*/  IMAD.WIDE.U32 R98, R132, 0x4, R80 ;  /* 0x0000000484627825 */ /* 0x008fe200078e0050 */
[----:B------:R-:W-:-:S03]  /*1310*/  SHF.R.U64 R195, R192, 0x10, R193 ;  /* 0x00000010c0c37819 */ /* 0x000fc600000012c1 */
[----:B------:R-:W-:Y:S01]  /*1320*/  FMUL.FTZ R217, R169, R245 ;  /* 0x000000f5a9d97220 */ /* 0x000fe20000410000 */
[----:B------:R-:W-:Y:S01]  /*1330*/  SHF.L.U32 R244, R244, 0x10, RZ ;  /* 0x00000010f4f47819 */ /* 0x000fe200000006ff */
[----:B------:R-:W-:Y:S02]  /*1340*/  IMAD.MOV.U32 R214, RZ, RZ, R198 ;  /* 0x000000ffffd67224 */ /* 0x000fe400078e00c6 */
[----:B--2---:R-:W-:Y:S01]  /*1350*/  IMAD.WIDE.U32 R190, R133, 0x4, R80 ;  /* 0x0000000485be7825 */ /* 0x004fe200078e0050 */
[----:B------:R-:W-:-:S03]  /*1360*/  MOV R236, R192 ;  /* 0x000000c000ec7202 */ /* 0x000fc60000000f00 */
[----:B------:R-:W-:Y:S01]  /*1370*/  IMAD.MOV.U32 R240, RZ, RZ, R194 ;  /* 0x000000fffff07224 */ /* 0x000fe200078e00c2 */
[----:B------:R-:W5:Y:S01]  /*1380*/  LDG.E R192, desc[UR10][R190.64] ;  /* 0x0000000abec07981 */ /* 0x000f62000c1e1900 */
[--C-:B------:R-:W-:Y:S01]  /*1390*/  IMAD.MOV.U32 R198, RZ, RZ, R197.reuse ;  /* 0x000000ffffc67224 */ /* 0x100fe200078e00c5 */
[----:B------:R-:W-:Y:S01]  /*13a0*/  SHF.R.U32.HI R197, RZ, 0x10, R197 ;  /* 0x00000010ffc57819 */ /* 0x000fe200000116c5 */
[--C-:B------:R-:W-:Y:S01]  /*13b0*/  IMAD.MOV.U32 R194, RZ, RZ, R193.reuse ;  /* 0x000000ffffc27224 */ /* 0x100fe200078e00c1 */
[----:B------:R-:W-:Y:S01]  /*13c0*/  SHF.R.U32.HI R193, RZ, 0x10, R193 ;  /* 0x00000010ffc17819 */ /* 0x000fe200000116c1 */
[----:B------:R-:W-:Y:S01]  /*13d0*/  @P1 IMAD.WIDE.U32 R86, R133, 0x10, R86 ;  /* 0x0000001085561825 */ /* 0x000fe200078e0056 */
[----:B------:R-:W-:-:S03]  /*13e0*/  SHF.L.U32 R247, R247, 0x10, RZ ;  /* 0x00000010f7f77819 */ /* 0x000fc600000006ff */
[----:B------:R-:W-:Y:S01]  /*13f0*/  IMAD.U32 R248, R248, 0x10000, RZ ;  /* 0x00010000f8f87824 */ /* 0x000fe200078e00ff */
[----:B------:R2:W5:Y:S01]  /*1400*/  LDG.E R191, desc[UR10][R98.64] ;  /* 0x0000000a62bf7981 */ /* 0x000562000c1e1900 */
[--C-:B------:R-:W-:Y:S01]  /*1410*/  IMAD.MOV.U32 R206, RZ, RZ, R203.reuse ;  /* 0x000000ffffce7224 */ /* 0x100fe200078e00cb */
[----:B------:R-:W-:Y:S01]  /*1420*/  SHF.R.U32.HI R203, RZ, 0x10, R203 ;  /* 0x00000010ffcb7819 */ /* 0x000fe200000116cb */
[----:B------:R-:W-:Y:S01]  /*1430*/  IMAD.WIDE.U32 R80, R130, 0x4, R80 ;  /* 0x0000000482507825 */ /* 0x000fe200078e0050 */
[----:B------:R-:W-:-:S03]  /*1440*/  SHF.L.U32 R95, R195, 0x10, RZ ;  /* 0x00000010c35f7819 */ /* 0x000fc600000006ff */
[----:B------:R-:W-:Y:S01]  /*1450*/  FMUL.FTZ R213, R147, R244 ;  /* 0x000000f493d57220 */ /* 0x000fe20000410000 */
[----:B------:R-:W-:Y:S01]  /*1460*/  FMUL.FTZ R195, R131, R90 ;  /* 0x0000005a83c37220 */ /* 0x000fe20000410000 */
[----:B------:R-:W-:Y:S01]  /*1470*/  IMAD.U32 R243, R243, 0x10000, RZ ;  /* 0x00010000f3f37824 */ /* 0x000fe200078e00ff */
[----:B------:R3:W5:Y:S01]  /*1480*/  @P1 LDG.E.128 R68, desc[UR10][R86.64] ;  /* 0x0000000a56441981 */ /* 0x000762000c1e1d00 */
[----:B--2---:R-:W-:Y:S01]  /*1490*/  SHF.L.U32 R99, R201, 0x10, RZ ;  /* 0x00000010c9637819 */ /* 0x004fe200000006ff */
[----:B------:R-:W-:Y:S01]  /*14a0*/  FFMA.FTZ R201, R159, R248, R217 ;  /* 0x000000f89fc97223 */ /* 0x000fe200000100d9 */
[----:B------:R-:W-:Y:S01]  /*14b0*/  IMAD.U32 R90, R197, 0x10000, RZ ;  /* 0x00010000c55a7824 */ /* 0x000fe200078e00ff */
[----:B------:R2:W5:Y:S01]  /*14c0*/  LDG.E R190, desc[UR10][R80.64] ;  /* 0x0000000a50be7981 */ /* 0x000562000c1e1900 */
[----:B------:R-:W-:Y:S01]  /*14d0*/  FMUL.FTZ R197, R131, R92 ;  /* 0x0000005c83c57220 */ /* 0x000fe20000410000 */
[----:B------:R-:W-:Y:S02]  /*14e0*/  IMAD.U32 R246, R246, 0x10000, RZ ;  /* 0x00010000f6f67824 */ /* 0x000fe400078e00ff */
[----:B------:R-:W-:-:S02]  /*14f0*/  IMAD.U32 R92, R208, 0x10000, RZ ;  /* 0x00010000d05c7824 */ /* 0x000fc400078e00ff */
[----:B---3--:R-:W-:Y:S02]  /*1500*/  IMAD.U32 R87, R193, 0x10000, RZ ;  /* 0x00010000c1577824 */ /* 0x008fe400078e00ff */
[----:B------:R-:W-:Y:S01]  /*1510*/  FMUL.FTZ R193, R131, R88 ;  /* 0x0000005883c17220 */ /* 0x000fe20000410000 */
[----:B------:R-:W-:Y:S02]  /*1520*/  IMAD.U32 R98, R203, 0x10000, RZ ;  /* 0x00010000cb627824 */ /* 0x000fe400078e00ff */
[----:B------:R-:W-:Y:S01]  /*1530*/  FFMA.FTZ R203, R137, R247, R213 ;  /* 0x000000f789cb7223 */ /* 0x000fe200000100d5 */
[----:B--2---:R-:W-:Y:S01]  /*1540*/  FMUL.FTZ R81, R168, R243 ;  /* 0x000000f3a8517220 */ /* 0x004fe20000410000 */
[----:B------:R-:W-:Y:S02]  /*1550*/  IMAD.U32 R242, R242, 0x10000, RZ ;  /* 0x00010000f2f27824 */ /* 0x000fe400078e00ff */
[----:B------:R-:W-:Y:S01]  /*1560*/  FADD.FTZ R208, RZ, R201 ;  /* 0x000000c9ffd07221 */ /* 0x000fe20000010000 */
[----:B------:R-:W-:-:S02]  /*1570*/  IMAD.U32 R88, R199, 0x10000, RZ ;  /* 0x00010000c7587824 */ /* 0x000fc400078e00ff */
[----:B------:R-:W-:Y:S01]  /*1580*/  FMUL.FTZ R199, R131, R94 ;  /* 0x0000005e83c77220 */ /* 0x000fe20000410000 */
[----:B-1----:R-:W-:Y:S01]  /*1590*/  @P1 IMAD.WIDE.U32 R82, R130, 0x10, R82 ;  /* 0x0000001082521825 */ /* 0x002fe200078e0052 */
[----:B------:R-:W-:-:S03]  /*15a0*/  SHF.L.U32 R241, R241, 0x10, RZ ;  /* 0x00000010f1f17819 */ /* 0x000fc600000006ff */
[----:B------:R-:W-:Y:S01]  /*15b0*/  FMUL.FTZ R80, R146, R242 ;  /* 0x000000f292507220 */ /* 0x000fe20000410000 */
[----:B------:R-:W-:Y:S02]  /*15c0*/  IMAD.U32 R94, R206, 0x10000, RZ ;  /* 0x00010000ce5e7824 */ /* 0x000fe400078e00ff */
[----:B------:R-:W-:Y:S01]  /*15d0*/  FFMA.FTZ R206, R158, R246, R81 ;  /* 0x000000f69ece7223 */ /* 0x000fe20000010051 */
[----:B------:R-:W-:Y:S02]  /*15e0*/  IMAD.U32 R91, R194, 0x10000, RZ ;  /* 0x00010000c25b7824 */ /* 0x000fe400078e00ff */
[----:B------:R-:W-:Y:S01]  /*15f0*/  FMUL.FTZ R194, R131, R89 ;  /* 0x0000005983c27220 */ /* 0x000fe20000410000 */
[----:B------:R-:W-:Y:S02]  /*1600*/  IMAD.U32 R236, R236, 0x10000, RZ ;  /* 0x00010000ecec7824 */ /* 0x000fe400078e00ff */
[----:B------:R-:W-:Y:S01]  /*1610*/  FADD.FTZ R81, R203, R208 ;  /* 0x000000d0cb517221 */ /* 0x000fe20000010000 */
[----:B------:R-:W-:Y:S01]  /*1620*/  SHF.L.U32 R89, R198, 0x10, RZ ;  /* 0x00000010c6597819 */ /* 0x000fe200000006ff */
[----:B------:R1:W5:Y:S01]  /*1630*/  @P1 LDG.E.128 R76, desc[UR10][R82.64] ;  /* 0x0000000a524c1981 */ /* 0x000362000c1e1d00 */
[C---:B------:R-:W-:Y:S01]  /*1640*/  FMUL.FTZ R0, R131.reuse, R0 ;  /* 0x0000000083007220 */ /* 0x040fe20000410000 */
[----:B------:R-:W-:Y:S01]  /*1650*/  FMUL.FTZ R198, R131, R93 ;  /* 0x0000005d83c67220 */ /* 0x000fe20000410000 */
[----:B------:R-:W-:Y:S01]  /*1660*/  SHF.L.U32 R93, R207, 0x10, RZ ;  /* 0x00000010cf5d7819 */ /* 0x000fe200000006ff */
[----:B------:R-:W-:-:S02]  /*1670*/  IMAD.U32 R240, R240, 0x10000, RZ ;  /* 0x00010000f0f07824 */ /* 0x000fc400078e00ff */
[----:B------:R-:W-:Y:S01]  /*1680*/  FFMA.FTZ R207, R136, R241, R80 ;  /* 0x000000f188cf7223 */ /* 0x000fe20000010050 */
[----:B------:R-:W-:Y:S01]  /*1690*/  FMUL.FTZ R208, R171, R236 ;  /* 0x000000ecabd07220 */ /* 0x000fe20000410000 */
[----:B0-----:R-:W-:-:S04]  /*16a0*/  @P1 IMAD.WIDE.U32 R84, R132, 0x10, R84 ;  /* 0x0000001084541825 */ /* 0x001fc800078e0054 */
[----:B------:R-:W-:Y:S01]  /*16b0*/  FMUL.FTZ R189, R131, R189 ;  /* 0x000000bd83bd7220 */ /* 0x000fe20000410000 */
[----:B-1----:R-:W-:Y:S02]  /*16c0*/  IMAD.U32 R83, R212, 0x10000, RZ ;  /* 0x00010000d4537824 */ /* 0x002fe400078e00ff */
[----:B------:R-:W-:Y:S01]  /*16d0*/  FADD.FTZ R212, R206, R81 ;  /* 0x00000051ced47221 */ /* 0x000fe20000010000 */
[----:B------:R-:W-:Y:S02]  /*16e0*/  IMAD.U32 R82, R210, 0x10000, RZ ;  /* 0x00010000d2527824 */ /* 0x000fe400078e00ff */
[----:B------:R-:W-:Y:S01]  /*16f0*/  FFMA.FTZ R210, R0, R201, RZ ;  /* 0x000000c900d27223 */ /* 0x000fe200000100ff */
[----:B------:R-:W-:Y:S01]  /*1700*/  SHF.L.U32 R238, R238, 0x10, RZ ;  /* 0x00000010eeee7819 */ /* 0x000fe200000006ff */
[----:B------:R-:W-:Y:S02]  /*1710*/  IMAD.U32 R239, R239, 0x10000, RZ ;  /* 0x00010000efef7824 */ /* 0x000fe400078e00ff */
[----:B------:R-:W-:Y:S01]  /*1720*/  FMUL.FTZ R80, R149, R95 ;  /* 0x0000005f95507220 */ /* 0x000fe20000410000 */
[----:B------:R-:W-:Y:S01]  /*1730*/  FFMA.FTZ R208, R161, R240, R208 ;  /* 0x000000f0a1d07223 */ /* 0x000fe200000100d0 */
[----:B------:R-:W-:Y:S01]  /*1740*/  FMUL.FTZ R81, R170, R91 ;  /* 0x0000005baa517220 */ /* 0x000fe20000410000 */
[----:B------:R-:W-:Y:S01]  /*1750*/  FADD.FTZ R217, R207, R212 ;  /* 0x000000d4cfd97221 */ /* 0x000fe20000010000 */
[----:B------:R0:W5:Y:S01]  /*1760*/  @P1 LDG.E.128 R72, desc[UR10][R84.64] ;  /* 0x0000000a54481981 */ /* 0x000162000c1e1d00 */
[----:B------:R-:W-:Y:S01]  /*1770*/  FMUL.FTZ R188, R131, R188 ;  /* 0x000000bc83bc7220 */ /* 0x000fe20000410000 */
[----:B------:R-:W-:Y:S01]  /*1780*/  FFMA.FTZ R213, R189, R203, R210 ;  /* 0x000000cbbdd57223 */ /* 0x000fe200000100d2 */
[----:B------:R-:W-:Y:S01]  /*1790*/  FFMA.FTZ R210, R160, R238, R81 ;  /* 0x000000eea0d27223 */ /* 0x000fe20000010051 */
[----:B------:R-:W-:Y:S01]  /*17a0*/  FADD.FTZ R212, R208, R217 ;  /* 0x000000d9d0d47221 */ /* 0x000fe20000010000 */
[----:B------:R-:W-:-:S02]  /*17b0*/  IMAD.U32 R237, R237, 0x10000, RZ ;  /* 0x00010000eded7824 */ /* 0x000fc400078e00ff */
[----:B------:R-:W-:Y:S01]  /*17c0*/  FMUL.FTZ R81, R148, R87 ;  /* 0x0000005794517220 */ /* 0x000fe20000410000 */
[----:B------:R-:W-:Y:S01]  /*17d0*/  FMUL.FTZ R187, R131, R187 ;  /* 0x000000bb83bb7220 */ /* 0x000fe20000410000 */
[----:B0-----:R-:W-:Y:S01]  /*17e0*/  SHF.L.U32 R84, R209, 0x10, RZ ;  /* 0x00000010d1547819 */ /* 0x001fe200000006ff */
[----:B------:R-:W-:Y:S01]  /*17f0*/  FFMA.FTZ R209, R139, R239, R80 ;  /* 0x000000ef8bd17223 */ /* 0x000fe20000010050 */
[----:B------:R-:W-:Y:S01]  /*1800*/  FFMA.FTZ R80, R188, R206, R213 ;  /* 0x000000cebc507223 */ /* 0x000fe200000100d5 */
[----:B------:R-:W-:Y:S02]  /*1810*/  IMAD.U32 R85, R200, 0x10000, RZ ;  /* 0x00010000c8557824 */ /* 0x000fe400078e00ff */
[----:B------:R-:W-:Y:S01]  /*1820*/  FADD.FTZ R213, R209, R212 ;  /* 0x000000d4d1d57221 */ /* 0x000fe20000010000 */
[----:B------:R-:W-:Y:S01]  /*1830*/  FFMA.FTZ R212, R138, R237, R81 ;  /* 0x000000ed8ad47223 */ /* 0x000fe20000010051 */
[----:B------:R-:W-:Y:S01]  /*1840*/  SHF.L.U32 R86, R214, 0x10, RZ ;  /* 0x00000010d6567819 */ /* 0x000fe200000006ff */
[----:B------:R-:W-:Y:S01]  /*1850*/  FFMA.FTZ R81, R187, R207, R80 ;  /* 0x000000cfbb517223 */ /* 0x000fe20000010050 */
[----:B------:R-:W-:Y:S01]  /*1860*/  FMUL.FTZ R186, R131, R186 ;  /* 0x000000ba83ba7220 */ /* 0x000fe20000410000 */
[----:B------:R-:W-:Y:S01]  /*1870*/  FMUL.FTZ R80, R173, R85 ;  /* 0x00000055ad507220 */ /* 0x000fe20000410000 */
[----:B------:R-:W-:Y:S01]  /*1880*/  FADD.FTZ R217, R210, R213 ;  /* 0x000000d5d2d97221 */ /* 0x000fe20000010000 */
[C---:B------:R-:W-:Y:S01]  /*1890*/  FMUL.FTZ R200, R131.reuse, R216 ;  /* 0x000000d883c87220 */ /* 0x040fe20000410000 */
[----:B------:R-:W-:Y:S01]  /*18a0*/  FMUL.FTZ R185, R131, R185 ;  /* 0x000000b983b97220 */ /* 0x000fe20000410000 */
[----:B------:R-:W-:Y:S01]  /*18b0*/  FFMA.FTZ R216, R186, R208, R81 ;  /* 0x000000d0bad87223 */ /* 0x000fe20000010051 */
        /* <DEDUP_REMOVED lines=12> */
[----:B------:R-:W-:Y:S01]  /*1980*/  FMUL.FTZ R218, R175, R99 ;  /* 0x00000063afda7220 */ /* 0x000fe20000410000 */
[----:B------:R-:W-:Y:S01]  /*1990*/  FFMA.FTZ R217, R140, R84, R217 ;  /* 0x000000548cd97223 */ /* 0x000fe200000100d9 */
[----:B------:R-:W-:-:S02]  /*19a0*/  IMAD.U32 R232, R232, 0x10000, RZ ;  /* 0x00010000e8e87824 */ /* 0x000fc400078e00ff */
[----:B------:R-:W-:Y:S01]  /*19b0*/  FADD.FTZ R222, R216, R221 ;  /* 0x000000ddd8de7221 */ /* 0x000fe20000010000 */
[----:B------:R-:W-:Y:S01]  /*19c0*/  FMUL.FTZ R183, R131, R183 ;  /* 0x000000b783b77220 */ /* 0x000fe20000410000 */
[----:B------:R-:W-:Y:S01]  /*19d0*/  FFMA.FTZ R218, R165, R92, R218 ;  /* 0x0000005ca5da7223 */ /* 0x000fe200000100da */
[----:B------:R-:W-:Y:S02]  /*19e0*/  IMAD.U32 R233, R233, 0x10000, RZ ;  /* 0x00010000e9e97824 */ /* 0x000fe400078e00ff */
[----:B------:R-:W-:Y:S01]  /*19f0*/  FADD.FTZ R221, R217, R222 ;  /* 0x000000ded9dd7221 */ /* 0x000fe20000010000 */
[----:B------:R-:W-:Y:S01]  /*1a00*/  FMUL.FTZ R220, R153, R232 ;  /* 0x000000e899dc7220 */ /* 0x000fe20000410000 */
[----:B------:R-:W-:Y:S01]  /*1a10*/  SHF.L.U32 R234, R234, 0x10, RZ ;  /* 0x00000010eaea7819 */ /* 0x000fe200000006ff */
[----:B------:R-:W-:Y:S01]  /*1a20*/  FFMA.FTZ R80, R183, R212, R80 ;  /* 0x000000d4b7507223 */ /* 0x000fe20000010050 */
[----:B------:R-:W-:Y:S01]  /*1a30*/  FADD.FTZ R227, R218, R221 ;  /* 0x000000dddae37221 */ /* 0x000fe20000010000 */
[----:B------:R-:W-:Y:S01]  /*1a40*/  FFMA.FTZ R220, R143, R93, R220 ;  /* 0x0000005d8fdc7223 */ /* 0x000fe200000100dc */
[----:B------:R-:W-:Y:S01]  /*1a50*/  FMUL.FTZ R221, R174, R233 ;  /* 0x000000e9aedd7220 */ /* 0x000fe20000410000 */
[----:B------:R-:W-:Y:S01]  /*1a60*/  FFMA.FTZ R81, R193, R213, R80 ;  /* 0x000000d5c1517223 */ /* 0x000fe20000010050 */
[----:B------:R-:W-:Y:S01]  /*1a70*/  FMUL.FTZ R225, R152, R234 ;  /* 0x000000ea98e17220 */ /* 0x000fe20000410000 */
[----:B------:R-:W-:-:S02]  /*1a80*/  IMAD.U32 R211, R211, 0x10000, RZ ;  /* 0x00010000d3d37824 */ /* 0x000fc400078e00ff */
[----:B------:R-:W-:Y:S01]  /*1a90*/  FFMA.FTZ R221, R164, R94, R221 ;  /* 0x0000005ea4dd7223 */ /* 0x000fe200000100dd */
[----:B------:R-:W-:Y:S01]  /*1aa0*/  FADD.FTZ R226, R220, R227 ;  /* 0x000000e3dce27221 */ /* 0x000fe20000010000 */
[----:B------:R-:W-:Y:S01]  /*1ab0*/  SHF.L.U32 R215, R215, 0x10, RZ ;  /* 0x00000010d7d77819 */ /* 0x000fe200000006ff */
[----:B------:R-:W-:Y:S01]  /*1ac0*/  FFMA.FTZ R80, R194, R214, R81 ;  /* 0x000000d6c2507223 */ /* 0x000fe20000010051 */
[----:B------:R-:W-:Y:S01]  /*1ad0*/  FFMA.FTZ R222, R142, R98, R225 ;  /* 0x000000628ede7223 */ /* 0x000fe200000100e1 */
[----:B------:R-:W-:Y:S02]  /*1ae0*/  IMAD.U32 R235, R235, 0x10000, RZ ;  /* 0x00010000ebeb7824 */ /* 0x000fe400078e00ff */
[----:B------:R-:W-:Y:S01]  /*1af0*/  FMUL.FTZ R224, R177, R211 ;  /* 0x000000d3b1e07220 */ /* 0x000fe20000410000 */
[----:B------:R-:W-:Y:S01]  /*1b00*/  FADD.FTZ R225, R221, R226 ;  /* 0x000000e2dde17221 */ /* 0x000fe20000010000 */
[----:B------:R-:W-:Y:S01]  /*1b10*/  FMUL.FTZ R196, R131, R196 ;  /* 0x000000c483c47220 */ /* 0x000fe20000410000 */
[----:B------:R-:W-:-:S02]  /*1b20*/  IMAD.U32 R219, R219, 0x10000, RZ ;  /* 0x00010000dbdb7824 */ /* 0x000fc400078e00ff */
[----:B------:R-:W-:Y:S01]  /*1b30*/  FFMA.FTZ R81, R195, R216, R80 ;  /* 0x000000d8c3517223 */ /* 0x000fe20000010050 */
[----:B------:R-:W-:Y:S02]  /*1b40*/  IMAD.U32 R202, R202, 0x10000, RZ ;  /* 0x00010000caca7824 */ /* 0x000fe400078e00ff */
[----:B------:R-:W-:Y:S01]  /*1b50*/  FFMA.FTZ R224, R167, R235, R224 ;  /* 0x000000eba7e07223 */ /* 0x000fe200000100e0 */
[----:B------:R-:W-:Y:S01]  /*1b60*/  FADD.FTZ R227, R222, R225 ;  /* 0x000000e1dee37221 */ /* 0x000fe20000010000 */
[----:B------:R-:W-:Y:S01]  /*1b70*/  FMUL.FTZ R226, R155, R215 ;  /* 0x000000d79be27220 */ /* 0x000fe20000410000 */
[----:B------:R-:W-:Y:S01]  /*1b80*/  SHF.L.U32 R204, R204, 0x10, RZ ;  /* 0x00000010cccc7819 */ /* 0x000fe200000006ff */
[----:B------:R-:W-:Y:S01]  /*1b90*/  FFMA.FTZ R80, R196, R217, R81 ;  /* 0x000000d9c4507223 */ /* 0x000fe20000010051 */
[----:B------:R-:W-:Y:S01]  /*1ba0*/  FMUL.FTZ R249, R176, R219 ;  /* 0x000000dbb0f97220 */ /* 0x000fe20000410000 */
[----:B------:R-:W-:Y:S02]  /*1bb0*/  IMAD.U32 R223, R223, 0x10000, RZ ;  /* 0x00010000dfdf7824 */ /* 0x000fe400078e00ff */
[----:B------:R-:W-:Y:S01]  /*1bc0*/  FFMA.FTZ R225, R145, R202, R226 ;  /* 0x000000ca91e17223 */ /* 0x000fe200000100e2 */
[----:B------:R-:W-:Y:S01]  /*1bd0*/  FADD.FTZ R228, R224, R227 ;  /* 0x000000e3e0e47221 */ /* 0x000fe20000010000 */
[----:B------:R-:W-:Y:S01]  /*1be0*/  FFMA.FTZ R81, R197, R218, R80 ;  /* 0x000000dac5517223 */ /* 0x000fe20000010050 */
[----:B------:R-:W-:Y:S01]  /*1bf0*/  FFMA.FTZ R226, R166, R204, R249 ;  /* 0x000000cca6e27223 */ /* 0x000fe200000100f9 */
[----:B------:R-:W-:-:S02]  /*1c00*/  IMAD.U32 R205, R205, 0x10000, RZ ;  /* 0x00010000cdcd7824 */ /* 0x000fc400078e00ff */
[----:B------:R-:W-:Y:S01]  /*1c10*/  FMUL.FTZ R251, R154, R223 ;  /* 0x000000df9afb7220 */ /* 0x000fe20000410000 */
[----:B------:R-:W-:Y:S01]  /*1c20*/  FADD.FTZ R249, R228, R225 ;  /* 0x000000e1e4f97221 */ /* 0x000fe20000010000 */
[----:B------:R-:W-:Y:S02]  /*1c30*/  FFMA.FTZ R80, R198, R220, R81 ;  /* 0x000000dcc6507223 */ /* 0x000fe40000010051 */
[----:B------:R-:W-:Y:S01]  /*1c40*/  FFMA.FTZ R228, R144, R205, R251 ;  /* 0x000000cd90e47223 */ /* 0x000fe200000100fb */
[----:B------:R-:W-:Y:S01]  /*1c50*/  FADD.FTZ R249, R249, R226 ;  /* 0x000000e2f9f97221 */ /* 0x000fe20000010000 */
[----:B------:R-:W-:-:S03]  /*1c60*/  FFMA.FTZ R81, R199, R221, R80 ;  /* 0x000000ddc7517223 */ /* 0x000fc60000010050 */
[----:B------:R-:W-:Y:S01]  /*1c70*/  FADD.FTZ R80, R249, R228 ;  /* 0x000000e4f9507221 */ /* 0x000fe20000010000 */
[----:B------:R-:W-:-:S04]  /*1c80*/  FMUL.FTZ R227, R131, R96 ;  /* 0x0000006083e37220 */ /* 0x000fc80000410000 */
[----:B------:R-:W0:Y:S01]  /*1c90*/  SHFL.DOWN PT, R249, R80, 0x10, 0x1f ;  /* 0x0a001f0050f97f89 */ /* 0x000e2200000e0000 */
[----:B------:R-:W-:Y:S01]  /*1ca0*/  FFMA.FTZ R96, R200, R222, R81 ;  /* 0x000000dec8607223 */ /* 0x000fe20000010051 */
[----:B------:R-:W-:-:S03]  /*1cb0*/  FMUL.FTZ R229, R131, R229 ;  /* 0x000000e583e57220 */ /* 0x000fc60000410000 */
[----:B------:R-:W-:Y:S01]  /*1cc0*/  FFMA.FTZ R96, R227, R224, R96 ;  /* 0x000000e0e3607223 */ /* 0x000fe20000010060 */
[----:B------:R-:W-:-:S03]  /*1cd0*/  FMUL.FTZ R230, R131, R230 ;  /* 0x000000e683e67220 */ /* 0x000fc60000410000 */
[----:B------:R-:W-:Y:S01]  /*1ce0*/  FFMA.FTZ R81, R229, R225, R96 ;  /* 0x000000e1e5517223 */ /* 0x000fe20000010060 */
[----:B------:R-:W-:-:S03]  /*1cf0*/  FMUL.FTZ R231, R131, R231 ;  /* 0x000000e783e77220 */ /* 0x000fc60000410000 */
[----:B------:R-:W-:-:S04]  /*1d00*/  FFMA.FTZ R96, R230, R226, R81 ;  /* 0x000000e2e6607223 */ /* 0x000fc80000010051 */
[----:B------:R-:W-:-:S05]  /*1d10*/  FFMA.FTZ R96, R231, R228, R96 ;  /* 0x000000e4e7607223 */ /* 0x000fca0000010060 */
[----:B------:R-:W1:Y:S01]  /*1d20*/  SHFL.DOWN PT, R81, R96, 0x10, 0x1f ;  /* 0x0a001f0060517f89 */ /* 0x000e6200000e0000 */
[----:B0-----:R-:W-:-:S05]  /*1d30*/  FADD.FTZ R249, R80, R249 ;  /* 0x000000f950f97221 */ /* 0x001fca0000010000 */
[----:B------:R-:W0:Y:S01]  /*1d40*/  SHFL.DOWN PT, R250, R249, 0x8, 0x1f ;  /* 0x09001f00f9fa7f89 */ /* 0x000e2200000e0000 */
[----:B-1----:R-:W-:-:S05]  /*1d50*/  FADD.FTZ R81, R96, R81 ;  /* 0x0000005160517221 */ /* 0x002fca0000010000 */
        /* <DEDUP_REMOVED lines=9> */
[----:B0-----:R-:W-:Y:S02]  /*1df0*/  FADD.FTZ R249, R251, R96 ;  /* 0x00000060fbf97221 */ /* 0x001fe40000010000 */
[----:B------:R-:W0:Y:S03]  /*1e00*/  S2R R96, SR_TID.X ;  /* 0x0000000000607919 */ /* 0x000e260000002100 */
[----:B------:R-:W2:Y:S01]  /*1e10*/  SHFL.DOWN PT, R250, R249, 0x1, 0x1f ;  /* 0x08201f00f9fa7f89 */ /* 0x000ea200000e0000 */
[----:B-1----:R-:W-:Y:S01]  /*1e20*/  FADD.FTZ R81, R80, R81 ;  /* 0x0000005150517221 */ /* 0x002fe20000010000 */
[----:B--2---:R-:W-:-:S04]  /*1e30*/  FADD.FTZ R80, R249, R250 ;  /* 0x000000faf9507221 */ /* 0x004fc80000010000 */
[----:B------:R-:W1:Y:S01]  /*1e40*/  SHFL.DOWN PT, R250, R81, 0x1, 0x1f ;  /* 0x08201f0051fa7f89 */ /* 0x000e6200000e0000 */
[----:B0-----:R-:W-:Y:S01]  /*1e50*/  LOP3.LUT P2, RZ, R96, 0x1f, RZ, 0xc0, !PT ;  /* 0x0000001f60ff7812 */ /* 0x001fe2000784c0ff */
[----:B------:R-:W-:Y:S01]  /*1e60*/  BSSY.RECONVERGENT B0, `(.L_x_2004) ;  /* 0x000000b000007945 */ /* 0x000fe20003800200 */
[----:B-1----:R-:W-:-:S11]  /*1e70*/  FADD.FTZ R81, R81, R250 ;  /* 0x000000fa51517221 */ /* 0x002fd60000010000 */
        /* <DEDUP_REMOVED lines=9> */
.L_x_2005:
[----:B------:R-:W-:Y:S05]  /*1f10*/  BSYNC.RECONVERGENT B0 ;  /* 0x0000000000007941 */ /* 0x000fea0003800200 */
.L_x_2004:
        /* <DEDUP_REMOVED lines=33> */
[C---:B------:R-:W-:Y:S01]  /*2130*/  FFMA.FTZ R8, R199.reuse, R94, R8 ;  /* 0x0000005ec7087223 */ /* 0x040fe20000010008 */
        /* <DEDUP_REMOVED lines=126> */
.L_x_2008:
        /* <DEDUP_REMOVED lines=31> */
.L_x_2007:
        /* <DEDUP_REMOVED lines=36> */
.L_x_2010:
        /* <DEDUP_REMOVED lines=31> */
.L_x_2006:
        /* <DEDUP_REMOVED lines=16> */
[----:B------:R-:W-:Y:S01]  /*3040*/  FMUL.FTZ R80, R131, R80 ;  /* 0x0000005083507220 */ /* 0x000fe20000410000 */
[----:B------:R-:W-:Y:S01]  /*3050*/  LOP3.LUT P5, RZ, R182, 0xff, RZ, 0xc0, !PT ;  /* 0x000000ffb6ff7812 */ /* 0x000fe200078ac0ff */
[----:B------:R-:W-:Y:S01]  /*3060*/  FADD.FTZ R82, R207, -R82 ;  /* 0x80000052cf527221 */ /* 0x000fe20000010000 */
[C---:B------:R-:W-:Y:S01]  /*3070*/  FMUL.FTZ R206, R131.reuse, R206 ;  /* 0x000000ce83ce7220 */ /* 0x040fe20000410000 */
[----:B------:R-:W-:Y:S01]  /*3080*/  FMUL.FTZ R81, R80, UR6 ;  /* 0x0000000650517c20 */ /* 0x000fe20008410000 */
[C---:B------:R-:W-:Y:S01]  /*3090*/  FMUL.FTZ R80, R131.reuse, R0 ;  /* 0x0000000083507220 */ /* 0x040fe20000410000 */
[----:B------:R-:W-:Y:S01]  /*30a0*/  FMUL.FTZ R82, R131, R82 ;  /* 0x0000005283527220 */ /* 0x000fe20000410000 */
[----:B------:R-:W-:Y:S01]  /*30b0*/  FMUL.FTZ R206, R206, UR6 ;  /* 0x00000006cece7c20 */ /* 0x000fe20008410000 */
[----:B------:R-:W-:Y:S01]  /*30c0*/  LOP3.LUT P2, RZ, R182, 0xff0000, RZ, 0xc0, !PT ;  /* 0x00ff0000b6ff7812 */ /* 0x000fe2000784c0ff */
[----:B------:R-:W-:Y:S01]  /*30d0*/  FMUL.FTZ R80, R80, UR6 ;  /* 0x0000000650507c20 */ /* 0x000fe20008410000 */
[----:B------:R-:W-:Y:S01]  /*30e0*/  FSEL R83, R81, RZ, P6 ;  /* 0x000000ff51537208 */ /* 0x000fe20003000000 */
[----:B------:R-:W-:Y:S01]  /*30f0*/  FMUL.FTZ R82, R82, UR6 ;  /* 0x0000000652527c20 */ /* 0x000fe20008410000 */
[----:B------:R-:W-:-:S02]  /*3100*/  LOP3.LUT P6, RZ, R129, 0xff00, RZ, 0xc0, !PT ;  /* 0x0000ff0081ff7812 */ /* 0x000fc400078cc0ff */
[----:B------:R-:W-:Y:S02]  /*3110*/  ISETP.GE.U32.AND P4, PT, R182, 0x1000000, PT ;  /* 0x01000000b600780c */ /* 0x000fe40003f86070 */
[----:B------:R-:W-:Y:S02]  /*3120*/  FSEL R0, R81, RZ, P6 ;  /* 0x000000ff51007208 */ /* 0x000fe40003000000 */
[----:B------:R-:W-:Y:S02]  /*3130*/  LOP3.LUT P6, RZ, R129, 0xff, RZ, 0xc0, !PT ;  /* 0x000000ff81ff7812 */ /* 0x000fe400078cc0ff */
[----:B------:R-:W-:Y:S02]  /*3140*/  F2FP.BF16.F32.PACK_AB R84, R0, R83 ;  /* 0x000000530054723e */ /* 0x000fe400000010ff */
[C---:B------:R-:W-:Y:S02]  /*3150*/  FSEL R81, R80.reuse, RZ, P5 ;  /* 0x000000ff50517208 */ /* 0x040fe40002800000 */
[----:B------:R-:W-:-:S02]  /*3160*/  FSEL R0, R80, RZ, P6 ;  /* 0x000000ff50007208 */ /* 0x000fc40003000000 */
[C---:B------:R-:W-:Y:S02]  /*3170*/  LOP3.LUT P5, RZ, R129.reuse, 0xff0000, RZ, 0xc0, !PT ;  /* 0x00ff000081ff7812 */ /* 0x040fe400078ac0ff */
[----:B------:R-:W-:Y:S02]  /*3180*/  ISETP.GE.U32.AND P6, PT, R129, 0x1000000, PT ;  /* 0x010000008100780c */ /* 0x000fe40003fc6070 */
[----:B------:R-:W-:Y:S02]  /*3190*/  F2FP.BF16.F32.PACK_AB R85, R0, R81 ;  /* 0x000000510055723e */ /* 0x000fe400000010ff */
[C---:B------:R-:W-:Y:S02]  /*31a0*/  FSEL R81, R206.reuse, RZ, P2 ;  /* 0x000000ffce517208 */ /* 0x040fe40001000000 */
        /* <DEDUP_REMOVED lines=13> */
.L_x_2012:
[-CC-:B------:R-:W-:Y:S01]  /*3280*/  FFMA.FTZ R60, R189, R88.reuse, R89.reuse ;  /* 0x00000058bd3c7223 */ /* 0x180fe20000010059 */
[----:B-----5:R-:W-:Y:S01]  /*3290*/  LOP3.LUT P6, RZ, R182, 0xff00, RZ, 0xc0, !PT ;  /* 0x0000ff00b6ff7812 */ /* 0x020fe200078cc0ff */
[-CC-:B------:R-:W-:Y:S01]  /*32a0*/  FFMA.FTZ R0, R0, R88.reuse, R89.reuse ;  /* 0x0000005800007223 */ /* 0x180fe20000010059 */
[-CC-:B------:R-:W-:Y:S01]  /*32b0*/  FFMA.FTZ R81, R188, R88.reuse, R89.reuse ;  /* 0x00000058bc517223 */ /* 0x180fe20000010059 */
[----:B------:R-:W-:Y:S01]  /*32c0*/  FADD.FTZ R60, R203, -R60 ;  /* 0x8000003ccb3c7221 */ /* 0x000fe20000010000 */
[----:B------:R-:W-:Y:S01]  /*32d0*/  FFMA.FTZ R80, R187, R88, R89 ;  /* 0x00000058bb507223 */ /* 0x000fe20000010059 */
[----:B------:R-:W-:Y:S01]  /*32e0*/  FADD.FTZ R0, R201, -R0 ;  /* 0x80000000c9007221 */ /* 0x000fe20000010000 */
[----:B------:R-:W-:Y:S01]  /*32f0*/  FADD.FTZ R206, R206, -R81 ;  /* 0x80000051cece7221 */ /* 0x000fe20000010000 */
[----:B------:R-:W-:Y:S01]  /*3300*/  FMUL.FTZ R61, R131, R60 ;  /* 0x0000003c833d7220 */ /* 0x000fe20000410000 */
[----:B------:R-:W-:Y:S01]  /*3310*/  FADD.FTZ R80, R207, -R80 ;  /* 0x80000050cf507221 */ /* 0x000fe20000010000 */
[----:B------:R-:W-:Y:S01]  /*3320*/  FMUL.FTZ R60, R131, R0 ;  /* 0x00000000833c7220 */ /* 0x000fe20000410000 */
[C---:B------:R-:W-:Y:S01]  /*3330*/  LOP3.LUT P4, RZ, R182.reuse, 0xff, RZ, 0xc0, !PT ;  /* 0x000000ffb6ff7812 */ /* 0x040fe2000788c0ff */
[----:B------:R-:W-:Y:S01]  /*3340*/  FMUL.FTZ R62, R61, UR6 ;  /* 0x000000063d3e7c20 */ /* 0x000fe20008410000 */
[----:B------:R-:W-:Y:S01]  /*3350*/  LOP3.LUT P2, RZ, R182, 0xff0000, RZ, 0xc0, !PT ;  /* 0x00ff0000b6ff7812 */ /* 0x000fe2000784c0ff */
[----:B------:R-:W-:Y:S01]  /*3360*/  FMUL.FTZ R0, R60, UR6 ;  /* 0x000000063c007c20 */ /* 0x000fe20008410000 */
[----:B------:R-:W-:-:S02]  /*3370*/  ISETP.GE.U32.AND P5, PT, R182, 0x1000000, PT ;  /* 0x01000000b600780c */ /* 0x000fc40003fa6070 */
[----:B------:R-:W-:Y:S02]  /*3380*/  FSEL R63, R62, RZ, P6 ;  /* 0x000000ff3e3f7208 */ /* 0x000fe40003000000 */
[----:B------:R-:W-:-:S04]  /*3390*/  LOP3.LUT P6, RZ, R129, 0xff00, RZ, 0xc0, !PT ;  /* 0x0000ff0081ff7812 */ /* 0x000fc800078cc0ff */
[----:B------:R-:W-:Y:S02]  /*33a0*/  FSEL R62, R62, RZ, P6 ;  /* 0x000000ff3e3e7208 */ /* 0x000fe40003000000 */
[----:B------:R-:W-:Y:S02]  /*33b0*/  LOP3.LUT P6, RZ, R129, 0xff, RZ, 0xc0, !PT ;  /* 0x000000ff81ff7812 */ /* 0x000fe400078cc0ff */
[----:B------:R-:W-:Y:S01]  /*33c0*/  F2FP.BF16.F32.PACK_AB R84, R62, R63 ;  /* 0x0000003f3e54723e */ /* 0x000fe200000010ff */
[C---:B------:R-:W-:Y:S01]  /*33d0*/  FMUL.FTZ R62, R131.reuse, R206 ;  /* 0x000000ce833e7220 */ /* 0x040fe20000410000 */
[----:B------:R-:W-:Y:S01]  /*33e0*/  FMUL.FTZ R63, R131, R80 ;  /* 0x00000050833f7220 */ /* 0x000fe20000410000 */
[C---:B------:R-:W-:Y:S02]  /*33f0*/  FSEL R80, R0.reuse, RZ, P4 ;  /* 0x000000ff00507208 */ /* 0x040fe40002000000 */
[----:B------:R-:W-:Y:S01]  /*3400*/  FSEL R81, R0, RZ, P6 ;  /* 0x000000ff00517208 */ /* 0x000fe20003000000 */
[----:B------:R-:W-:Y:S01]  /*3410*/  FMUL.FTZ R0, R62, UR6 ;  /* 0x000000063e007c20 */ /* 0x000fe20008410000 */
[----:B------:R-:W-:Y:S01]  /*3420*/  LOP3.LUT P4, RZ, R129, 0xff0000, RZ, 0xc0, !PT ;  /* 0x00ff000081ff7812 */ /* 0x000fe2000788c0ff */
[----:B------:R-:W-:Y:S01]  /*3430*/  FMUL.FTZ R82, R63, UR6 ;  /* 0x000000063f527c20 */ /* 0x000fe20008410000 */
        /* <DEDUP_REMOVED lines=14> */
[----:B------:R-:W-:Y:S01]  /*3520*/  PRMT R91, R83, 0x7610, R91 ;  /* 0x00007610535b7816 */ /* 0x000fe2000000005b */
[----:B------:R-:W-:Y:S06]  /*3530*/  BRA `(.L_x_2009) ;  /* 0x0000000400747947 */ /* 0x000fec0003800000 */
.L_x_2011:
        /* <DEDUP_REMOVED lines=13> */
[----:B------:R-:W-:Y:S01]  /*3610*/  FFMA.FTZ R80, R131, R80, R57 ;  /* 0x0000005083507223 */ /* 0x000fe20000010039 */
[----:B------:R-:W-:Y:S01]  /*3620*/  LOP3.LUT P4, RZ, R182, 0xff, RZ, 0xc0, !PT ;  /* 0x000000ffb6ff7812 */ /* 0x000fe2000788c0ff */
        /* <DEDUP_REMOVED lines=35> */
.L_x_2013:
        /* <DEDUP_REMOVED lines=8> */
[----:B------:R-:W-:Y:S01]  /*38e0*/  FFMA.FTZ R61, R131, R60, R57 ;  /* 0x0000003c833d7223 */ /* 0x000fe20000010039 */
[----:B------:R-:W-:Y:S01]  /*38f0*/  FADD.FTZ R80, R207, -R80 ;  /* 0x80000050cf507221 */ /* 0x000fe20000010000 */
[----:B------:R-:W-:Y:S01]  /*3900*/  FFMA.FTZ R60, R131, R0, R56 ;  /* 0x00000000833c7223 */ /* 0x000fe20000010038 */
        /* <DEDUP_REMOVED lines=10> */
[C---:B------:R-:W-:Y:S01]  /*39b0*/  FFMA.FTZ R62, R131.reuse, R81, R58 ;  /* 0x00000051833e7223 */ /* 0x040fe2000001003a */
[----:B------:R-:W-:Y:S01]  /*39c0*/  FFMA.FTZ R63, R131, R80, R59 ;  /* 0x00000050833f7223 */ /* 0x000fe2000001003b */
        /* <DEDUP_REMOVED lines=20> */
.L_x_2009:
[----:B------:R-:W-:Y:S01]  /*3b10*/  ISETP.NE.U32.AND P2, PT, RZ, UR4, PT ;  /* 0x00000004ff007c0c */ /* 0x000fe2000bf45070 */
[----:B------:R-:W0:Y:S01]  /*3b20*/  LDC.64 R80, c[0x0][0x468] ;  /* 0x00011a00ff507b82 */ /* 0x000e220000000a00 */
[----:B------:R-:W-:Y:S02]  /*3b30*/  LOP3.LUT R0, R0, 0xffff, RZ, 0xc0, !PT ;  /* 0x0000ffff00007812 */ /* 0x000fe400078ec0ff */
[----:B------:R-:W-:Y:S02]  /*3b40*/  ISETP.NE.AND.EX P2, PT, RZ, UR5, PT, P2 ;  /* 0x00000005ff007c0c */ /* 0x000fe4000bf45320 */
[----:B------:R-:W-:Y:S01]  /*3b50*/  PRMT R91, R84, 0x5410, R91 ;  /* 0x00005410545b7816 */ /* 0x000fe2000000005b */
[----:B------:R-:W-:-:S03]  /*3b60*/  IMAD.WIDE.U32 R82, R0, 0x10000, RZ ;  /* 0x0001000000527825 */ /* 0x000fc600078e00ff */
[----:B------:R-:W-:Y:S02]  /*3b70*/  LOP3.LUT R82, R82, 0xffff, R85, 0xf8, !PT ;  /* 0x0000ffff52527812 */ /* 0x000fe400078ef855 */
[----:B------:R-:W-:-:S05]  /*3b80*/  LOP3.LUT R83, R91, R83, RZ, 0xfc, !PT ;  /* 0x000000535b537212 */ /* 0x000fca00078efcff */
[----:B------:R-:W1:Y:S01]  /*3b90*/  @P2 LDC.64 R86, c[0x0][0x478] ;  /* 0x00011e00ff562b82 */ /* 0x000e620000000a00 */
[----:B0-----:R-:W-:-:S04]  /*3ba0*/  IMAD.WIDE.U32 R84, R135, 0x8, R80 ;  /* 0x0000000887547825 */ /* 0x001fc800078e0050 */
[----:B-1----:R-:W-:-:S05]  /*3bb0*/  @P2 IMAD.WIDE.U32 R86, R135, 0x10, R86 ;  /* 0x0000001087562825 */ /* 0x002fca00078e0056 */
[----:B------:R0:W-:Y:S04]  /*3bc0*/  @P2 STG.E.128 desc[UR10][R86.64], R60 ;  /* 0x0000003c56002986 */ /* 0x0001e8000c101d0a */
[----:B------:R0:W-:Y:S01]  /*3bd0*/  STG.E.64 desc[UR10][R84.64], R82 ;  /* 0x0000005254007986 */ /* 0x0001e2000c101b0a */
[----:B------:R-:W-:Y:S05]  /*3be0*/  @!P0 BRA `(.L_x_2014) ;  /* 0x0000000000208947 */ /* 0x000fea0003800000 */
        /* <DEDUP_REMOVED lines=8> */
.L_x_2014:
[----:B------:R-:W-:Y:S05]  /*3c70*/  @!P0 BRA `(.L_x_2015) ;  /* 0x0000000800c88947 */ /* 0x000fea0003800000 */
[----:B------:R-:W-:Y:S05]  /*3c80*/  @!P1 BRA `(.L_x_2016) ;  /* 0x0000000400649947 */ /* 0x000fea0003800000 */
[----:B------:R-:W-:Y:S05]  /*3c90*/  @!P2 BRA `(.L_x_2017) ;  /* 0x0000000000b0a947 */ /* 0x000fea0003800000 */
[-CC-:B------:R-:W-:Y:S01]  /*3ca0*/  FFMA.FTZ R0, R185, R88.reuse, R89.reuse ;  /* 0x00000058b9007223 */ /* 0x180fe20000010059 */
[-CC-:B0-----:R-:W-:Y:S01]  /*3cb0*/  FFMA.FTZ R61, R184, R88.reuse, R89.reuse ;  /* 0x00000058b83d7223 */ /* 0x181fe20000010059 */
[-CC-:B------:R-:W-:Y:S01]  /*3cc0*/  FFMA.FTZ R63, R186, R88.reuse, R89.reuse ;  /* 0x00000058ba3f7223 */ /* 0x180fe20000010059 */
[----:B------:R-:W-:Y:S01]  /*3cd0*/  FFMA.FTZ R183, R183, R88, R89 ;  /* 0x00000058b7b77223 */ /* 0x000fe20000010059 */
[----:B------:R-:W-:Y:S01]  /*3ce0*/  FADD.FTZ R0, R209, -R0 ;  /* 0x80000000d1007221 */ /* 0x000fe20000010000 */
[----:B-1----:R-:W-:Y:S01]  /*3cf0*/  FADD.FTZ R83, R210, -R61 ;  /* 0x8000003dd2537221 */ /* 0x002fe20000010000 */
[----:B------:R-:W-:Y:S01]  /*3d00*/  FADD.FTZ R63, R208, -R63 ;  /* 0x8000003fd03f7221 */ /* 0x000fe20000010000 */
[----:B------:R-:W-:Y:S01]  /*3d10*/  LOP3.LUT P5, RZ, R97, 0xff00, RZ, 0xc0, !PT ;  /* 0x0000ff0061ff7812 */ /* 0x000fe200078ac0ff */
[C---:B------:R-:W-:Y:S01]  /*3d20*/  FFMA.FTZ R61, R131.reuse, R0, R65 ;  /* 0x00000000833d7223 */ /* 0x040fe20000010041 */
[----:B------:R-:W-:Y:S01]  /*3d30*/  FFMA.FTZ R62, R131, R83, R66 ;  /* 0x00000053833e7223 */ /* 0x000fe20000010042 */
[----:B------:R-:W-:Y:S01]  /*3d40*/  LOP3.LUT P6, RZ, R97, 0xff0000, RZ, 0xc0, !PT ;  /* 0x00ff000061ff7812 */ /* 0x000fe200078cc0ff */
[----:B------:R-:W-:Y:S01]  /*3d50*/  FFMA.FTZ R60, R131, R63, R64 ;  /* 0x0000003f833c7223 */ /* 0x000fe20000010040 */
[----:B------:R-:W-:Y:S01]  /*3d60*/  FMUL.FTZ R82, R61, UR6 ;  /* 0x000000063d527c20 */ /* 0x000fe20008410000 */
[----:B------:R-:W-:Y:S01]  /*3d70*/  FMUL.FTZ R86, R62, UR6 ;  /* 0x000000063e567c20 */ /* 0x000fe20008410000 */
[----:B------:R-:W-:Y:S01]  /*3d80*/  FADD.FTZ R212, R212, -R183 ;  /* 0x800000b7d4d47221 */ /* 0x000fe20000010000 */
[----:B------:R-:W-:Y:S01]  /*3d90*/  LOP3.LUT P4, RZ, R128, 0xff00, RZ, 0xc0, !PT ;  /* 0x0000ff0080ff7812 */ /* 0x000fe2000788c0ff */
[----:B------:R-:W-:Y:S01]  /*3da0*/  FMUL.FTZ R0, R60, UR6 ;  /* 0x000000063c007c20 */ /* 0x000fe20008410000 */
[----:B------:R-:W-:Y:S01]  /*3db0*/  FSEL R84, R82, RZ, P5 ;  /* 0x000000ff52547208 */ /* 0x000fe20002800000 */
[----:B------:R-:W-:Y:S01]  /*3dc0*/  FFMA.FTZ R63, R131, R212, R67 ;  /* 0x000000d4833f7223 */ /* 0x000fe20000010043 */
[----:B------:R-:W-:-:S02]  /*3dd0*/  FSEL R87, R86, RZ, P6 ;  /* 0x000000ff56577208 */ /* 0x000fc40003000000 */
[----:B------:R-:W-:Y:S02]  /*3de0*/  LOP3.LUT P5, RZ, R97, 0xff, RZ, 0xc0, !PT ;  /* 0x000000ff61ff7812 */ /* 0x000fe400078ac0ff */
[----:B------:R-:W-:Y:S02]  /*3df0*/  LOP3.LUT P6, RZ, R128, 0xff, RZ, 0xc0, !PT ;  /* 0x000000ff80ff7812 */ /* 0x000fe400078cc0ff */
[----:B------:R-:W-:Y:S02]  /*3e00*/  FSEL R85, R82, RZ, P4 ;  /* 0x000000ff52557208 */ /* 0x000fe40002000000 */
[C---:B------:R-:W-:Y:S02]  /*3e10*/  FSEL R82, R0.reuse, RZ, P5 ;  /* 0x000000ff00527208 */ /* 0x040fe40002800000 */
[----:B------:R-:W-:Y:S01]  /*3e20*/  FSEL R83, R0, RZ, P6 ;  /* 0x000000ff00537208 */ /* 0x000fe20003000000 */
[----:B------:R-:W-:Y:S01]  /*3e30*/  FMUL.FTZ R0, R63, UR6 ;  /* 0x000000063f007c20 */ /* 0x000fe20008410000 */
        /* <DEDUP_REMOVED lines=18> */
.L_x_2017:
[-CC-:B------:R-:W-:Y:S01]  /*3f60*/  FFMA.FTZ R0, R185, R88.reuse, R89.reuse ;  /* 0x00000058b9007223 */ /* 0x180fe20000010059 */
[-CC-:B01----:R-:W-:Y:S01]  /*3f70*/  FFMA.FTZ R85, R184, R88.reuse, R89.reuse ;  /* 0x00000058b8557223 */ /* 0x183fe20000010059 */
[-CC-:B------:R-:W-:Y:S01]  /*3f80*/  FFMA.FTZ R83, R186, R88.reuse, R89.reuse ;  /* 0x00000058ba537223 */ /* 0x180fe20000010059 */
[----:B------:R-:W-:Y:S01]  /*3f90*/  FFMA.FTZ R183, R183, R88, R89 ;  /* 0x00000058b7b77223 */ /* 0x000fe20000010059 */
[----:B------:R-:W-:Y:S01]  /*3fa0*/  FADD.FTZ R0, R209, -R0 ;  /* 0x80000000d1007221 */ /* 0x000fe20000010000 */
[----:B------:R-:W-:Y:S01]  /*3fb0*/  FADD.FTZ R85, R210, -R85 ;  /* 0x80000055d2557221 */ /* 0x000fe20000010000 */
[----:B------:R-:W-:Y:S01]  /*3fc0*/  FADD.FTZ R83, R208, -R83 ;  /* 0x80000053d0537221 */ /* 0x000fe20000010000 */
[----:B------:R-:W-:Y:S01]  /*3fd0*/  LOP3.LUT P5, RZ, R97, 0xff00, RZ, 0xc0, !PT ;  /* 0x0000ff0061ff7812 */ /* 0x000fe200078ac0ff */
[C---:B------:R-:W-:Y:S01]  /*3fe0*/  FFMA.FTZ R0, R131.reuse, R0, R65 ;  /* 0x0000000083007223 */ /* 0x040fe20000010041 */
[C---:B------:R-:W-:Y:S01]  /*3ff0*/  FFMA.FTZ R85, R131.reuse, R85, R66 ;  /* 0x0000005583557223 */ /* 0x040fe20000010042 */
[----:B------:R-:W-:Y:S01]  /*4000*/  FFMA.FTZ R83, R131, R83, R64 ;  /* 0x0000005383537223 */ /* 0x000fe20000010040 */
[----:B------:R-:W-:Y:S01]  /*4010*/  LOP3.LUT P6, RZ, R97, 0xff0000, RZ, 0xc0, !PT ;  /* 0x00ff000061ff7812 */ /* 0x000fe200078cc0ff */
[----:B------:R-:W-:Y:S01]  /*4020*/  FMUL.FTZ R0, R0, UR6 ;  /* 0x0000000600007c20 */ /* 0x000fe20008410000 */
[----:B------:R-:W-:Y:S01]  /*4030*/  FMUL.FTZ R84, R85, UR6 ;  /* 0x0000000655547c20 */ /* 0x000fe20008410000 */
[----:B------:R-:W-:Y:S01]  /*4040*/  FADD.FTZ R212, R212, -R183 ;  /* 0x800000b7d4d47221 */ /* 0x000fe20000010000 */
        /* <DEDUP_REMOVED lines=29> */
.L_x_2016:
[----:B------:R-:W-:Y:S05]  /*4220*/  @!P2 BRA `(.L_x_2019) ;  /* 0x0000000000b0a947 */ /* 0x000fea0003800000 */
[-CC-:B------:R-:W-:Y:S01]  /*4230*/  FFMA.FTZ R0, R185, R88.reuse, R89.reuse ;  /* 0x00000058b9007223 */ /* 0x180fe20000010059 */
[-CC-:B0-----:R-:W-:Y:S01]  /*4240*/  FFMA.FTZ R61, R184, R88.reuse, R89.reuse ;  /* 0x00000058b83d7223 */ /* 0x181fe20000010059 */
[-CC-:B------:R-:W-:Y:S01]  /*4250*/  FFMA.FTZ R63, R186, R88.reuse, R89.reuse ;  /* 0x00000058ba3f7223 */ /* 0x180fe20000010059 */
[----:B------:R-:W-:Y:S01]  /*4260*/  FFMA.FTZ R183, R183, R88, R89 ;  /* 0x00000058b7b77223 */ /* 0x000fe20000010059 */
[----:B------:R-:W-:Y:S01]  /*4270*/  FADD.FTZ R0, R209, -R0 ;  /* 0x80000000d1007221 */ /* 0x000fe20000010000 */
[----:B------:R-:W-:Y:S01]  /*4280*/  FADD.FTZ R62, R210, -R61 ;  /* 0x8000003dd23e7221 */ /* 0x000fe20000010000 */
[----:B------:R-:W-:Y:S01]  /*4290*/  FADD.FTZ R60, R208, -R63 ;  /* 0x8000003fd03c7221 */ /* 0x000fe20000010000 */
[----:B------:R-:W-:Y:S01]  /*42a0*/  LOP3.LUT P5, RZ, R97, 0xff00, RZ, 0xc0, !PT ;  /* 0x0000ff0061ff7812 */ /* 0x000fe200078ac0ff */
[C---:B------:R-:W-:Y:S01]  /*42b0*/  FMUL.FTZ R61, R131.reuse, R0 ;  /* 0x00000000833d7220 */ /* 0x040fe20000410000 */
[----:B------:R-:W-:Y:S01]  /*42c0*/  FMUL.FTZ R62, R131, R62 ;  /* 0x0000003e833e7220 */ /* 0x000fe20000410000 */
[----:B------:R-:W-:Y:S01]  /*42d0*/  LOP3.LUT P6, RZ, R97, 0xff0000, RZ, 0xc0, !PT ;  /* 0x00ff000061ff7812 */ /* 0x000fe200078cc0ff */
[----:B------:R-:W-:Y:S01]  /*42e0*/  FMUL.FTZ R60, R131, R60 ;  /* 0x0000003c833c7220 */ /* 0x000fe20000410000 */
[----:B------:R-:W-:Y:S01]  /*42f0*/  FMUL.FTZ R63, R61, UR6 ;  /* 0x000000063d3f7c20 */ /* 0x000fe20008410000 */
[----:B------:R-:W-:Y:S01]  /*4300*/  FMUL.FTZ R86, R62, UR6 ;  /* 0x000000063e567c20 */ /* 0x000fe20008410000 */
[----:B------:R-:W-:Y:S01]  /*4310*/  LOP3.LUT P4, RZ, R128, 0xff00, RZ, 0xc0, !PT ;  /* 0x0000ff0080ff7812 */ /* 0x000fe2000788c0ff */
[----:B------:R-:W-:Y:S01]  /*4320*/  FADD.FTZ R212, R212, -R183 ;  /* 0x800000b7d4d47221 */ /* 0x000fe20000010000 */
[----:B------:R-:W-:Y:S01]  /*4330*/  FMUL.FTZ R0, R60, UR6 ;  /* 0x000000063c007c20 */ /* 0x000fe20008410000 */
[----:B-1----:R-:W-:-:S02]  /*4340*/  FSEL R84, R63, RZ, P5 ;  /* 0x000000ff3f547208 */ /* 0x002fc40002800000 */
[----:B------:R-:W-:Y:S02]  /*4350*/  FSEL R87, R86, RZ, P6 ;  /* 0x000000ff56577208 */ /* 0x000fe40003000000 */
[----:B------:R-:W-:Y:S02]  /*4360*/  LOP3.LUT P5, RZ, R97, 0xff, RZ, 0xc0, !PT ;  /* 0x000000ff61ff7812 */ /* 0x000fe400078ac0ff */
[----:B------:R-:W-:Y:S01]  /*4370*/  FSEL R85, R63, RZ, P4 ;  /* 0x000000ff3f557208 */ /* 0x000fe20002000000 */
[----:B------:R-:W-:Y:S01]  /*4380*/  FMUL.FTZ R63, R131, R212 ;  /* 0x000000d4833f7220 */ /* 0x000fe20000410000 */
[----:B------:R-:W-:Y:S02]  /*4390*/  LOP3.LUT P6, RZ, R128, 0xff, RZ, 0xc0, !PT ;  /* 0x000000ff80ff7812 */ /* 0x000fe400078cc0ff */
        /* <DEDUP_REMOVED lines=21> */
.L_x_2019:
        /* <DEDUP_REMOVED lines=11> */
[C---:B------:R-:W-:Y:S01]  /*45a0*/  FMUL.FTZ R208, R131.reuse, R208 ;  /* 0x000000d083d07220 */ /* 0x040fe20000410000 */
        /* <DEDUP_REMOVED lines=8> */
[C---:B------:R-:W-:Y:S01]  /*4630*/  LOP3.LUT P5, RZ, R97.reuse, 0xff, RZ, 0xc0, !PT ;  /* 0x000000ff61ff7812 */ /* 0x040fe200078ac0ff */
        /* <DEDUP_REMOVED lines=22> */
.L_x_2015:
[----:B------:R-:W-:Y:S05]  /*47a0*/  @!P1 BRA `(.L_x_2020) ;  /* 0x0000000000f89947 */ /* 0x000fea0003800000 */
[----:B------:R-:W-:Y:S05]  /*47b0*/  @!P2 BRA `(.L_x_2021) ;  /* 0x000000000078a947 */ /* 0x000fea0003800000 */
        /* <DEDUP_REMOVED lines=8> */
[C---:B------:R-:W-:Y:S01]  /*4840*/  FFMA.FTZ R60, R131.reuse, R61, R64 ;  /* 0x0000003d833c7223 */ /* 0x040fe20000010040 */
[C---:B------:R-:W-:Y:S01]  /*4850*/  FFMA.FTZ R61, R131.reuse, R0, R65 ;  /* 0x00000000833d7223 */ /* 0x040fe20000010041 */
[----:B------:R-:W-:Y:S01]  /*4860*/  FFMA.FTZ R62, R131, R63, R66 ;  /* 0x0000003f833e7223 */ /* 0x000fe20000010042 */
[----:B------:R-:W-:Y:S01]  /*4870*/  LOP3.LUT P6, RZ, R97, 0xff, RZ, 0xc0, !PT ;  /* 0x000000ff61ff7812 */ /* 0x000fe200078cc0ff */
[----:B------:R-:W-:Y:S01]  /*4880*/  FMUL.FTZ R0, R60, UR6 ;  /* 0x000000063c007c20 */ /* 0x000fe20008410000 */
[----:B------:R-:W-:Y:S01]  /*4890*/  FFMA.FTZ R63, R131, R212, R67 ;  /* 0x000000d4833f7223 */ /* 0x000fe20000010043 */
[----:B-1----:R-:W-:Y:S01]  /*48a0*/  FMUL.FTZ R82, R61, UR6 ;  /* 0x000000063d527c20 */ /* 0x002fe20008410000 */
        /* <DEDUP_REMOVED lines=15> */
.L_x_2021:
        /* <DEDUP_REMOVED lines=8> */
[----:B------:R-:W-:Y:S01]  /*4a20*/  FFMA.FTZ R83, R131, R83, R64 ;  /* 0x0000005383537223 */ /* 0x000fe20000010040 */
[----:B------:R-:W-:Y:S01]  /*4a30*/  LOP3.LUT P6, RZ, R97, 0xff, RZ, 0xc0, !PT ;  /* 0x000000ff61ff7812 */ /* 0x000fe200078cc0ff */
[C---:B------:R-:W-:Y:S01]  /*4a40*/  FFMA.FTZ R0, R131.reuse, R0, R65 ;  /* 0x0000000083007223 */ /* 0x040fe20000010041 */
[----:B------:R-:W-:Y:S01]  /*4a50*/  FFMA.FTZ R85, R131, R85, R66 ;  /* 0x0000005583557223 */ /* 0x000fe20000010042 */
[----:B------:R-:W-:Y:S01]  /*4a60*/  FMUL.FTZ R83, R83, UR6 ;  /* 0x0000000653537c20 */ /* 0x000fe20008410000 */
[----:B------:R-:W-:Y:S01]  /*4a70*/  FFMA.FTZ R212, R131, R212, R67 ;  /* 0x000000d483d47223 */ /* 0x000fe20000010043 */
        /* <DEDUP_REMOVED lines=17> */
.L_x_2020:
        /* <DEDUP_REMOVED lines=31> */
.L_x_2022:
        /* <DEDUP_REMOVED lines=29> */
[----:B------:R-:W-:-:S07]  /*4f50*/  PRMT R84, R210, 0x7610, R84 ;  /* 0x00007610d2547816 */ /* 0x000fce0000000054 */
.L_x_2018:
        /* <DEDUP_REMOVED lines=19> */
.L_x_2023:
[----:B------:R-:W-:Y:S05]  /*5090*/  @!P0 BRA `(.L_x_2024) ;  /* 0x0000000800d48947 */ /* 0x000fea0003800000 */
        /* <DEDUP_REMOVED lines=9> */
[C---:B------:R-:W-:Y:S01]  /*5130*/  LOP3.LUT P5, RZ, R192.reuse, 0xff00, RZ, 0xc0, !PT ;  /* 0x0000ff00c0ff7812 */ /* 0x040fe200078ac0ff */
        /* <DEDUP_REMOVED lines=13> */
[----:B------:R-:W-:Y:S01]  /*5210*/  FFMA.FTZ R63, R131, R196, R71 ;  /* 0x000000c4833f7223 */ /* 0x000fe20000010047 */
        /* <DEDUP_REMOVED lines=22> */
.L_x_2026:
[-CC-:B01----:R-:W-:Y:S01]  /*5380*/  FFMA.FTZ R83, R194, R88.reuse, R89.reuse ;  /* 0x00000058c2537223 */ /* 0x183fe20000010059 */
        /* <DEDUP_REMOVED lines=13> */
[----:B------:R-:W-:Y:S01]  /*5460*/  FADD.FTZ R196, R217, -R196 ;  /* 0x800000c4d9c47221 */ /* 0x000fe20000010000 */
        /* <DEDUP_REMOVED lines=16> */
[C---:B------:R-:W-:Y:S02]  /*5570*/  FSEL R0, R196.reuse, RZ, P4 ;  /* 0x000000ffc4007208 */ /* 0x040fe40002000000 */
[----:B------:R-:W-:Y:S02]  /*5580*/  FSEL R83, R196, RZ, P6 ;  /* 0x000000ffc4537208 */ /* 0x000fe40003000000 */
[----:B------:R-:W-:Y:S02]  /*5590*/  F2FP.BF16.F32.PACK_AB R84, R85, R84 ;  /* 0x000000545554723e */ /* 0x000fe400000010ff */
[----:B------:R-:W-:Y:S02]  /*55a0*/  F2FP.BF16.F32.PACK_AB R86, R195, R86 ;  /* 0x00000056c356723e */ /* 0x000fe400000010ff */
[----:B------:R-:W-:Y:S02]  /*55b0*/  F2FP.BF16.F32.PACK_AB R83, R83, R0 ;  /* 0x000000005353723e */ /* 0x000fe400000010ff */
        /* <DEDUP_REMOVED lines=9> */
.L_x_2025:
        /* <DEDUP_REMOVED lines=45> */
.L_x_2028:
        /* <DEDUP_REMOVED lines=45> */
.L_x_2024:
[----:B------:R-:W-:Y:S05]  /*5bf0*/  @!P1 BRA `(.L_x_2029) ;  /* 0x0000000000f89947 */ /* 0x000fea0003800000 */
        /* <DEDUP_REMOVED lines=9> */
[C---:B------:R-:W-:Y:S01]  /*5c90*/  FFMA.FTZ R60, R131.reuse, R0, R68 ;  /* 0x00000000833c7223 */ /* 0x040fe20000010044 */
[----:B------:R-:W-:Y:S01]  /*5ca0*/  LOP3.LUT P6, RZ, R192, 0xff, RZ, 0xc0, !PT ;  /* 0x000000ffc0ff7812 */ /* 0x000fe200078cc0ff */
[C---:B------:R-:W-:Y:S01]  /*5cb0*/  FFMA.FTZ R61, R131.reuse, R214, R69 ;  /* 0x000000d6833d7223 */ /* 0x040fe20000010045 */
[C---:B------:R-:W-:Y:S01]  /*5cc0*/  FFMA.FTZ R62, R131.reuse, R195, R70 ;  /* 0x000000c3833e7223 */ /* 0x040fe20000010046 */
        /* <DEDUP_REMOVED lines=18> */
.L_x_2030:
        /* <DEDUP_REMOVED lines=31> */
.L_x_2029:
        /* <DEDUP_REMOVED lines=31> */
.L_x_2031:
        /* <DEDUP_REMOVED lines=30> */
.L_x_2027:
        /* <DEDUP_REMOVED lines=19> */
.L_x_2032:
        /* <DEDUP_REMOVED lines=12> */
[----:B------:R-:W-:Y:S01]  /*65a0*/  FFMA.FTZ R62, R131, R221, R74 ;  /* 0x000000dd833e7223 */ /* 0x000fe2000001004a */
[----:B------:R-:W-:Y:S01]  /*65b0*/  LOP3.LUT P5, RZ, R191, 0xff00, RZ, 0xc0, !PT ;  /* 0x0000ff00bfff7812 */ /* 0x000fe200078ac0ff */
[----:B------:R-:W-:Y:S01]  /*65c0*/  FFMA.FTZ R60, R131, R197, R72 ;  /* 0x000000c5833c7223 */ /* 0x000fe20000010048 */
[----:B------:R-:W-:Y:S01]  /*65d0*/  FMUL.FTZ R63, R61, UR6 ;  /* 0x000000063d3f7c20 */ /* 0x000fe20008410000 */
[----:B------:R-:W-:Y:S01]  /*65e0*/  FMUL.FTZ R86, R62, UR6 ;  /* 0x000000063e567c20 */ /* 0x000fe20008410000 */
[----:B------:R-:W-:Y:S01]  /*65f0*/  LOP3.LUT P6, RZ, R191, 0xff0000, RZ, 0xc0, !PT ;  /* 0x00ff0000bfff7812 */ /* 0x000fe200078cc0ff */
[----:B------:R-:W-:Y:S01]  /*6600*/  FMUL.FTZ R0, R60, UR6 ;  /* 0x000000063c007c20 */ /* 0x000fe20008410000 */
[----:B------:R-:W-:-:S02]  /*6610*/  LOP3.LUT P4, RZ, R126, 0xff00, RZ, 0xc0, !PT ;  /* 0x0000ff007eff7812 */ /* 0x000fc4000788c0ff */
[----:B-1----:R-:W-:Y:S02]  /*6620*/  FSEL R84, R63, RZ, P5 ;  /* 0x000000ff3f547208 */ /* 0x002fe40002800000 */
[----:B------:R-:W-:Y:S02]  /*6630*/  FSEL R87, R86, RZ, P6 ;  /* 0x000000ff56577208 */ /* 0x000fe40003000000 */
[----:B------:R-:W-:Y:S02]  /*6640*/  LOP3.LUT P5, RZ, R191, 0xff, RZ, 0xc0, !PT ;  /* 0x000000ffbfff7812 */ /* 0x000fe400078ac0ff */
[----:B------:R-:W-:Y:S01]  /*6650*/  FSEL R85, R63, RZ, P4 ;  /* 0x000000ff3f557208 */ /* 0x000fe20002000000 */
[----:B------:R-:W-:Y:S01]  /*6660*/  FFMA.FTZ R63, R131, R222, R75 ;  /* 0x000000de833f7223 */ /* 0x000fe2000001004b */
[----:B------:R-:W-:Y:S02]  /*6670*/  LOP3.LUT P6, RZ, R126, 0xff, RZ, 0xc0, !PT ;  /* 0x000000ff7eff7812 */ /* 0x000fe400078cc0ff */
[----:B------:R-:W-:-:S02]  /*6680*/  FSEL R82, R0, RZ, P5 ;  /* 0x000000ff00527208 */ /* 0x000fc40002800000 */
[----:B------:R-:W-:Y:S01]  /*6690*/  FSEL R83, R0, RZ, P6 ;  /* 0x000000ff00537208 */ /* 0x000fe20003000000 */
[----:B------:R-:W-:Y:S01]  /*66a0*/  FMUL.FTZ R0, R63, UR6 ;  /* 0x000000063f007c20 */ /* 0x000fe20008410000 */
[----:B------:R-:W-:Y:S02]  /*66b0*/  ISETP.GE.U32.AND P4, PT, R191, 0x1000000, PT ;  /* 0x01000000bf00780c */ /* 0x000fe40003f86070 */
[C---:B------:R-:W-:Y:S02]  /*66c0*/  LOP3.LUT P5, RZ, R126.reuse, 0xff0000, RZ, 0xc0, !PT ;  /* 0x00ff00007eff7812 */ /* 0x040fe400078ac0ff */
        /* <DEDUP_REMOVED lines=16> */
.L_x_2035:
[-CC-:B01----:R-:W-:Y:S01]  /*67d0*/  FFMA.FTZ R83, R198, R88.reuse, R89.reuse ;  /* 0x00000058c6537223 */ /* 0x183fe20000010059 */
[-CC-:B------:R-:W-:Y:S01]  /*67e0*/  FFMA.FTZ R0, R199, R88.reuse, R89.reuse ;  /* 0x00000058c7007223 */ /* 0x180fe20000010059 */
        /* <DEDUP_REMOVED lines=13> */
[----:B------:R-:W-:Y:S01]  /*68c0*/  FMUL.FTZ R197, R197, UR6 ;  /* 0x00000006c5c57c20 */ /* 0x000fe20008410000 */
[----:B------:R-:W-:-:S02]  /*68d0*/  LOP3.LUT P4, RZ, R126, 0xff00, RZ, 0xc0, !PT ;  /* 0x0000ff007eff7812 */ /* 0x000fc4000788c0ff */
[----:B------:R-:W-:Y:S01]  /*68e0*/  FSEL R82, R220, RZ, P5 ;  /* 0x000000ffdc527208 */ /* 0x000fe20002800000 */
[----:B------:R-:W-:Y:S01]  /*68f0*/  FFMA.FTZ R222, R131, R222, R75 ;  /* 0x000000de83de7223 */ /* 0x000fe2000001004b */
        /* <DEDUP_REMOVED lines=25> */
.L_x_2034:
        /* <DEDUP_REMOVED lines=12> */
[----:B------:R-:W-:Y:S01]  /*6b50*/  FMUL.FTZ R60, R131, R60 ;  /* 0x0000003c833c7220 */ /* 0x000fe20000410000 */
        /* <DEDUP_REMOVED lines=9> */
[----:B------:R-:W-:Y:S01]  /*6bf0*/  FMUL.FTZ R63, R131, R222 ;  /* 0x000000de833f7220 */ /* 0x000fe20000410000 */
        /* <DEDUP_REMOVED lines=22> */
.L_x_2037:
        /* <DEDUP_REMOVED lines=44> */
.L_x_2033:
        /* <DEDUP_REMOVED lines=32> */
.L_x_2039:
        /* <DEDUP_REMOVED lines=31> */
.L_x_2038:
[----:B------:R-:W-:Y:S05]  /*7410*/  @!P2 BRA `(.L_x_2040) ;  /* 0x000000000078a947 */ /* 0x000fea0003800000 */
[-CC-:B------:R-:W-:Y:S01]  /*7420*/  FFMA.FTZ R197, R197, R88.reuse, R89.reuse ;  /* 0x00000058c5c57223 */ /* 0x180fe20000010059 */
[-CC-:B------:R-:W-:Y:S01]  /*7430*/  FFMA.FTZ R0, R199, R88.reuse, R89.reuse ;  /* 0x00000058c7007223 */ /* 0x180fe20000010059 */
[-CC-:B0-----:R-:W-:Y:S01]  /*7440*/  FFMA.FTZ R61, R198, R88.reuse, R89.reuse ;  /* 0x00000058c63d7223 */ /* 0x181fe20000010059 */
        /* <DEDUP_REMOVED lines=27> */
.L_x_2040:
        /* <DEDUP_REMOVED lines=28> */
[----:B------:R-:W-:-:S07]  /*77c0*/  PRMT R91, R84, 0x7632, R91 ;  /* 0x00007632545b7816 */ /* 0x000fce000000005b */
.L_x_2036:
        /* <DEDUP_REMOVED lines=19> */
.L_x_2041:
[----:B------:R-:W-:Y:S05]  /*7900*/  @!P0 BRA `(.L_x_2042) ;  /* 0x0000000800d08947 */ /* 0x000fea0003800000 */
[----:B------:R-:W-:Y:S05]  /*7910*/  @!P1 BRA `(.L_x_2043) ;  /* 0x0000000400689947 */ /* 0x000fea0003800000 */
[----:B------:R-:W-:Y:S05]  /*7920*/  @!P2 BRA `(.L_x_2044) ;  /* 0x0000000000b0a947 */ /* 0x000fea0003800000 */
[-CC-:B------:R-:W-:Y:S01]  /*7930*/  FFMA.FTZ R0, R229, R88.reuse, R89.reuse ;  /* 0x00000058e5007223 */ /* 0x180fe20000010059 */
[-CC-:B------:R-:W-:Y:S01]  /*7940*/  FFMA.FTZ R227, R227, R88.reuse, R89.reuse ;  /* 0x00000058e3e37223 */ /* 0x180fe20000010059 */
[----:B------:R-:W-:Y:S01]  /*7950*/  LOP3.LUT P4, RZ, R190, 0xff00, RZ, 0xc0, !PT ;  /* 0x0000ff00beff7812 */ /* 0x000fe2000788c0ff */
[-C--:B01----:R-:W-:Y:S01]  /*7960*/  FFMA.FTZ R83, R230, R88.reuse, R89 ;  /* 0x00000058e6537223 */ /* 0x083fe20000010059 */
[----:B------:R-:W-:Y:S01]  /*7970*/  FADD.FTZ R0, R225, -R0 ;  /* 0x80000000e1007221 */ /* 0x000fe20000010000 */
[----:B------:R-:W-:Y:S01]  /*7980*/  FADD.FTZ R227, R224, -R227 ;  /* 0x800000e3e0e37221 */ /* 0x000fe20000010000 */
[----:B------:R-:W-:Y:S01]  /*7990*/  LOP3.LUT P6, RZ, R125, 0xff00, RZ, 0xc0, !PT ;  /* 0x0000ff007dff7812 */ /* 0x000fe200078cc0ff */
[----:B------:R-:W-:Y:S01]  /*79a0*/  FFMA.FTZ R89, R231, R88, R89 ;  /* 0x00000058e7597223 */ /* 0x000fe20000010059 */
[C---:B------:R-:W-:Y:S01]  /*79b0*/  FFMA.FTZ R61, R131.reuse, R0, R77 ;  /* 0x00000000833d7223 */ /* 0x040fe2000001004d */
[----:B------:R-:W-:Y:S01]  /*79c0*/  FFMA.FTZ R60, R131, R227, R76 ;  /* 0x000000e3833c7223 */ /* 0x000fe2000001004c */
[----:B------:R-:W-:Y:S01]  /*79d0*/  FADD.FTZ R83, R226, -R83 ;  /* 0x80000053e2537221 */ /* 0x000fe20000010000 */
[----:B------:R-:W-:Y:S01]  /*79e0*/  FADD.FTZ R228, R228, -R89 ;  /* 0x80000059e4e47221 */ /* 0x000fe20000010000 */
[----:B------:R-:W-:Y:S01]  /*79f0*/  FMUL.FTZ R0, R61, UR6 ;  /* 0x000000063d007c20 */ /* 0x000fe20008410000 */
[----:B------:R-:W-:-:S02]  /*7a00*/  LOP3.LUT P5, RZ, R190, 0xff, RZ, 0xc0, !PT ;  /* 0x000000ffbeff7812 */ /* 0x000fc400078ac0ff */
[----:B------:R-:W-:Y:S02]  /*7a10*/  LOP3.LUT P1, RZ, R190, 0xff0000, RZ, 0xc0, !PT ;  /* 0x00ff0000beff7812 */ /* 0x000fe4000782c0ff */
[C---:B------:R-:W-:Y:S02]  /*7a20*/  FSEL R62, R0.reuse, RZ, P4 ;  /* 0x000000ff003e7208 */ /* 0x040fe40002000000 */
[----:B------:R-:W-:Y:S01]  /*7a30*/  FSEL R63, R0, RZ, P6 ;  /* 0x000000ff003f7208 */ /* 0x000fe20003000000 */
[----:B------:R-:W-:Y:S01]  /*7a40*/  FMUL.FTZ R0, R60, UR6 ;  /* 0x000000063c007c20 */ /* 0x000fe20008410000 */
[----:B------:R-:W-:Y:S02]  /*7a50*/  LOP3.LUT P6, RZ, R125, 0xff, RZ, 0xc0, !PT ;  /* 0x000000ff7dff7812 */ /* 0x000fe400078cc0ff */
[----:B------:R-:W-:Y:S01]  /*7a60*/  F2FP.BF16.F32.PACK_AB R86, R63, R62 ;  /* 0x0000003e3f56723e */ /* 0x000fe200000010ff */
[C---:B------:R-:W-:Y:S01]  /*7a70*/  FFMA.FTZ R62, R131.reuse, R83, R78 ;  /* 0x00000053833e7223 */ /* 0x040fe2000001004e */
[----:B------:R-:W-:Y:S01]  /*7a80*/  FFMA.FTZ R63, R131, R228, R79 ;  /* 0x000000e4833f7223 */ /* 0x000fe2000001004f */
[----:B------:R-:W-:-:S02]  /*7a90*/  FSEL R82, R0, RZ, P5 ;  /* 0x000000ff00527208 */ /* 0x000fc40002800000 */
[----:B------:R-:W-:Y:S01]  /*7aa0*/  FSEL R83, R0, RZ, P6 ;  /* 0x000000ff00537208 */ /* 0x000fe20003000000 */
[----:B------:R-:W-:Y:S01]  /*7ab0*/  FMUL.FTZ R0, R62, UR6 ;  /* 0x000000063e007c20 */ /* 0x000fe20008410000 */
[----:B------:R-:W-:Y:S01]  /*7ac0*/  LOP3.LUT P5, RZ, R125, 0xff0000, RZ, 0xc0, !PT ;  /* 0x00ff00007dff7812 */ /* 0x000fe200078ac0ff */
[----:B------:R-:W-:Y:S01]  /*7ad0*/  FMUL.FTZ R84, R63, UR6 ;  /* 0x000000063f547c20 */ /* 0x000fe20008410000 */
[----:B------:R-:W-:Y:S02]  /*7ae0*/  ISETP.GE.U32.AND P4, PT, R190, 0x1000000, PT ;  /* 0x01000000be00780c */ /* 0x000fe40003f86070 */
        /* <DEDUP_REMOVED lines=16> */
.L_x_2044:
[-CC-:B------:R-:W-:Y:S01]  /*7bf0*/  FFMA.FTZ R0, R229, R88.reuse, R89.reuse ;  /* 0x00000058e5007223 */ /* 0x180fe20000010059 */
[-CC-:B------:R-:W-:Y:S01]  /*7c00*/  FFMA.FTZ R227, R227, R88.reuse, R89.reuse ;  /* 0x00000058e3e37223 */ /* 0x180fe20000010059 */
[----:B------:R-:W-:Y:S01]  /*7c10*/  LOP3.LUT P6, RZ, R190, 0xff00, RZ, 0xc0, !PT ;  /* 0x0000ff00beff7812 */ /* 0x000fe200078cc0ff */
[-C--:B01----:R-:W-:Y:S01]  /*7c20*/  FFMA.FTZ R83, R230, R88.reuse, R89 ;  /* 0x00000058e6537223 */ /* 0x083fe20000010059 */
[----:B------:R-:W-:Y:S01]  /*7c30*/  FADD.FTZ R0, R225, -R0 ;  /* 0x80000000e1007221 */ /* 0x000fe20000010000 */
[----:B------:R-:W-:Y:S01]  /*7c40*/  FADD.FTZ R227, R224, -R227 ;  /* 0x800000e3e0e37221 */ /* 0x000fe20000010000 */
[----:B------:R-:W-:Y:S01]  /*7c50*/  FFMA.FTZ R89, R231, R88, R89 ;  /* 0x00000058e7597223 */ /* 0x000fe20000010059 */
[----:B------:R-:W-:Y:S01]  /*7c60*/  FADD.FTZ R226, R226, -R83 ;  /* 0x80000053e2e27221 */ /* 0x000fe20000010000 */
[C---:B------:R-:W-:Y:S01]  /*7c70*/  FFMA.FTZ R0, R131.reuse, R0, R77 ;  /* 0x0000000083007223 */ /* 0x040fe2000001004d */
[----:B------:R-:W-:Y:S01]  /*7c80*/  FFMA.FTZ R227, R131, R227, R76 ;  /* 0x000000e383e37223 */ /* 0x000fe2000001004c */
[----:B------:R-:W-:Y:S01]  /*7c90*/  FADD.FTZ R228, R228, -R89 ;  /* 0x80000059e4e47221 */ /* 0x000fe20000010000 */
[----:B------:R-:W-:Y:S01]  /*7ca0*/  LOP3.LUT P4, RZ, R190, 0xff, RZ, 0xc0, !PT ;  /* 0x000000ffbeff7812 */ /* 0x000fe2000788c0ff */
[----:B------:R-:W-:Y:S01]  /*7cb0*/  FMUL.FTZ R0, R0, UR6 ;  /* 0x0000000600007c20 */ /* 0x000fe20008410000 */
[----:B------:R-:W-:Y:S01]  /*7cc0*/  FMUL.FTZ R227, R227, UR6 ;  /* 0x00000006e3e37c20 */ /* 0x000fe20008410000 */
[C---:B------:R-:W-:Y:S01]  /*7cd0*/  FFMA.FTZ R226, R131.reuse, R226, R78 ;  /* 0x000000e283e27223 */ /* 0x040fe2000001004e */
[----:B------:R-:W-:Y:S01]  /*7ce0*/  FFMA.FTZ R228, R131, R228, R79 ;  /* 0x000000e483e47223 */ /* 0x000fe2000001004f */
[----:B------:R-:W-:-:S02]  /*7cf0*/  LOP3.LUT P1, RZ, R190, 0xff0000, RZ, 0xc0, !PT ;  /* 0x00ff0000beff7812 */ /* 0x000fc4000782c0ff */
[----:B------:R-:W-:Y:S01]  /*7d00*/  FSEL R82, R0, RZ, P6 ;  /* 0x000000ff00527208 */ /* 0x000fe20003000000 */
[----:B------:R-:W-:Y:S01]  /*7d10*/  FMUL.FTZ R226, R226, UR6 ;  /* 0x00000006e2e27c20 */ /* 0x000fe20008410000 */
[C---:B------:R-:W-:Y:S01]  /*7d20*/  LOP3.LUT P6, RZ, R125.reuse, 0xff00, RZ, 0xc0, !PT ;  /* 0x0000ff007dff7812 */ /* 0x040fe200078cc0ff */
[----:B------:R-:W-:Y:S01]  /*7d30*/  FMUL.FTZ R228, R228, UR6 ;  /* 0x00000006e4e47c20 */ /* 0x000fe20008410000 */
[----:B------:R-:W-:Y:S02]  /*7d40*/  ISETP.GE.U32.AND P5, PT, R190, 0x1000000, PT ;  /* 0x01000000be00780c */ /* 0x000fe40003fa6070 */
[----:B------:R-:W-:Y:S02]  /*7d50*/  FSEL R83, R0, RZ, P6 ;  /* 0x000000ff00537208 */ /* 0x000fe40003000000 */
[----:B------:R-:W-:Y:S02]  /*7d60*/  LOP3.LUT P6, RZ, R125, 0xff, RZ, 0xc0, !PT ;  /* 0x000000ff7dff7812 */ /* 0x000fe400078cc0ff */
[----:B------:R-:W-:-:S02]  /*7d70*/  FSEL R0, R227, RZ, P4 ;  /* 0x000000ffe3007208 */ /* 0x000fc40002000000 */
[----:B------:R-:W-:Y:S02]  /*7d80*/  FSEL R227, R227, RZ, P6 ;  /* 0x000000ffe3e37208 */ /* 0x000fe40003000000 */
[C---:B------:R-:W-:Y:S02]  /*7d90*/  LOP3.LUT P4, RZ, R125.reuse, 0xff0000, RZ, 0xc0, !PT ;  /* 0x00ff00007dff7812 */ /* 0x040fe4000788c0ff */
[----:B------:R-:W-:Y:S02]  /*7da0*/  ISETP.GE.U32.AND P6, PT, R125, 0x1000000, PT ;  /* 0x010000007d00780c */ /* 0x000fe40003fc6070 */
[----:B------:R-:W-:Y:S02]  /*7db0*/  F2FP.BF16.F32.PACK_AB R84, R83, R82 ;  /* 0x000000525354723e */ /* 0x000fe400000010ff */
        /* <DEDUP_REMOVED lines=16> */
.L_x_2043:
        /* <DEDUP_REMOVED lines=9> */
[C---:B------:R-:W-:Y:S01]  /*7f50*/  FMUL.FTZ R61, R131.reuse, R0 ;  /* 0x00000000833d7220 */ /* 0x040fe20000410000 */
[----:B------:R-:W-:Y:S01]  /*7f60*/  FMUL.FTZ R60, R131, R60 ;  /* 0x0000003c833c7220 */ /* 0x000fe20000410000 */
        /* <DEDUP_REMOVED lines=10> */
[C---:B------:R-:W-:Y:S01]  /*8010*/  FMUL.FTZ R62, R131.reuse, R226 ;  /* 0x000000e2833e7220 */ /* 0x040fe20000410000 */
[----:B------:R-:W-:Y:S01]  /*8020*/  FMUL.FTZ R63, R131, R228 ;  /* 0x000000e4833f7220 */ /* 0x000fe20000410000 */
        /* <DEDUP_REMOVED lines=22> */
.L_x_2046:
        /* <DEDUP_REMOVED lines=44> */
.L_x_2042:
[----:B------:R-:W-:Y:S05]  /*8450*/  @!P1 BRA `(.L_x_2047) ;  /* 0x0000000000fc9947 */ /* 0x000fea0003800000 */
        /* <DEDUP_REMOVED lines=9> */
[C---:B------:R-:W-:Y:S01]  /*84f0*/  FFMA.FTZ R60, R131.reuse, R227, R76 ;  /* 0x000000e3833c7223 */ /* 0x040fe2000001004c */
[C---:B------:R-:W-:Y:S01]  /*8500*/  FFMA.FTZ R61, R131.reuse, R0, R77 ;  /* 0x00000000833d7223 */ /* 0x040fe2000001004d */
[C---:B------:R-:W-:Y:S01]  /*8510*/  FFMA.FTZ R62, R131.reuse, R63, R78 ;  /* 0x0000003f833e7223 */ /* 0x040fe2000001004e */
[----:B------:R-:W-:Y:S01]  /*8520*/  FFMA.FTZ R63, R131, R228, R79 ;  /* 0x000000e4833f7223 */ /* 0x000fe2000001004f */
[----:B------:R-:W-:Y:S01]  /*8530*/  FMUL.FTZ R0, R60, UR6 ;  /* 0x000000063c007c20 */ /* 0x000fe20008410000 */
[----:B-1----:R-:W-:Y:S01]  /*8540*/  FMUL.FTZ R82, R61, UR6 ;  /* 0x000000063d527c20 */ /* 0x002fe20008410000 */
        /* <DEDUP_REMOVED lines=17> */
.L_x_2048:
[-CC-:B------:R-:W-:Y:S01]  /*8660*/  FFMA.FTZ R227, R227, R88.reuse, R89.reuse ;  /* 0x00000058e3e37223 */ /* 0x180fe20000010059 */
[-CC-:B------:R-:W-:Y:S01]  /*8670*/  FFMA.FTZ R0, R229, R88.reuse, R89.reuse ;  /* 0x00000058e5007223 */ /* 0x180fe20000010059 */
[-CC-:B01----:R-:W-:Y:S01]  /*8680*/  FFMA.FTZ R83, R230, R88.reuse, R89.reuse ;  /* 0x00000058e6537223 */ /* 0x183fe20000010059 */
        /* <DEDUP_REMOVED lines=28> */
.L_x_2047:
        /* <DEDUP_REMOVED lines=32> */
.L_x_2049:
        /* <DEDUP_REMOVED lines=29> */
[----:B------:R-:W-:-:S07]  /*8c20*/  PRMT R86, R85, 0x7610, R86 ;  /* 0x0000761055567816 */ /* 0x000fce0000000056 */
.L_x_2045:
        /* <DEDUP_REMOVED lines=19> */
.L_x_2050:
[----:B------:R-:W-:Y:S01]  /*8d60*/  UPLOP3.LUT UP1, UPT, UPT, UPT, UP1, 0x40, 0x4 ;  /* 0x000000000004789c */ /* 0x000fe20003f2e810 */
[----:B------:R-:W-:Y:S10]  /*8d70*/  @!P3 BRA `(.L_x_2051) ;  /* 0xffffff7c004cb947 */ /* 0x000ff4000383ffff */
[----:B------:R-:W-:Y:S01]  /*8d80*/  MOV R90, R16 ;  /* 0x00000010005a7202 */ /* 0x000fe20000000f00 */
[----:B------:R-:W-:Y:S01]  /*8d90*/  IMAD.MOV.U32 R91, RZ, RZ, R17 ;  /* 0x000000ffff5b7224 */ /* 0x000fe200078e0011 */
[----:B01----:R-:W-:Y:S01]  /*8da0*/  MOV R81, R102 ;  /* 0x0000006600517202 */ /* 0x003fe20000000f00 */
        /* <DEDUP_REMOVED lines=73> */
[----:B------:R-:W-:-:S07]  /*9240*/  IMAD.MOV.U32 R51, RZ, RZ, R45 ;  /* 0x000000ffff337224 */ /* 0x000fce00078e002d */
.L_x_2003:
        /* <DEDUP_REMOVED lines=33> */
.L_x_2052:
        /* <DEDUP_REMOVED lines=10> */
.L_x_5413:


//--------------------- .text._ZN10layer_norm22ln_bwd_finalize_kernelINS_22Kernel_traits_finalizeILj5120E13__nv_bfloat16S2_fS2_fjLb0ELj1024ELj4ENS_18Kernel_traits_baseILj5120ES2_S2_fS2_fjLj1024EEEEELb0ELb0EEEvNS_9BwdParamsE --------------------------
	.section	.text._ZN10layer_norm22ln_bwd_finalize_kernelINS_22Kernel_traits_finalizeILj5120E13__nv_bfloat16S2_fS2_fjLb0ELj1024ELj4ENS_18Kernel_traits_baseILj5120ES2_S2_fS2_fjLj1024EEEEELb0ELb0EEEvNS_9BwdParamsE,"ax",@progbits
	.align	128
        .global         _ZN10layer_norm22ln_bwd_finalize_kernelINS_22Kernel_traits_finalizeILj5120E13__nv_bfloat16S2_fS2_fjLb0ELj1024ELj4ENS_18Kernel_traits_baseILj5120ES2_S2_fS2_fjLj1024EEEEELb0ELb0EEEvNS_9BwdParamsE
        .type           _ZN10layer_norm22ln_bwd_finalize_kernelINS_22Kernel_traits_finalizeILj5120E13__nv_bfloat16S2_fS2_fjLb0ELj1024ELj4ENS_18Kernel_traits_baseILj5120ES2_S2_fS2_fjLj1024EEEEELb0ELb0EEEvNS_9BwdParamsE,@function
        .size           _ZN10layer_norm22ln_bwd_finalize_kernelINS_22Kernel_traits_finalizeILj5120E13__nv_bfloat16S2_fS2_fjLb0ELj1024ELj4ENS_18Kernel_traits_baseILj5120ES2_S2_fS2_fjLj1024EEEEELb0ELb0EEEvNS_9BwdParamsE,(.L_x_5414 - _ZN10layer_norm22ln_bwd_finalize_kernelINS_22Kernel_traits_finalizeILj5120E13__nv_bfloat16S2_fS2_fjLb0ELj1024ELj4ENS_18Kernel_traits_baseILj5120ES2_S2_fS2_fjLj1024EEEEELb0ELb0EEEvNS_9BwdParamsE)
        .other          _ZN10layer_norm22ln_bwd_finalize_kernelINS_22Kernel_traits_finalizeILj5120E13__nv_bfloat16S2_fS2_fjLb0ELj1024ELj4ENS_18Kernel_traits_baseILj5120ES2_S2_fS2_fjLj1024EEEEELb0ELb0EEEvNS_9BwdParamsE,@"STO_CUDA_ENTRY STV_DEFAULT"
_ZN10layer_norm22ln_bwd_finalize_kernelINS_22Kernel_traits_finalizeILj5120E13__nv_bfloat16S2_fS2_fjLb0ELj1024ELj4ENS_18Kernel_traits_baseILj5120ES2_S2_fS2_fjLj1024EEEEELb0ELb0EEEvNS_9BwdParamsE:
.text._ZN10layer_norm22ln_bwd_finalize_kernelINS_22Kernel_traits_finalizeILj5120E13__nv_bfloat16S2_fS2_fjLb0ELj1024ELj4ENS_18Kernel_traits_baseILj5120ES2_S2_fS2_fjLj1024EEEEELb0ELb0EEEvNS_9BwdParamsE:
        /* <DEDUP_REMOVED lines=82> */
.L_x_2057:
        /* <DEDUP_REMOVED lines=118> */
.L_x_2056:
[----:B------:R-:W-:Y:S05]  /*0c80*/  BSYNC.RECONVERGENT B1 ;  /* 0x0000000000017941 */ /* 0x000fea0003800200 */
.L_x_2055:
        /* <DEDUP_REMOVED lines=75> */
.L_x_2059:
[----:B------:R-:W-:Y:S05]  /*1140*/  BSYNC.RECONVERGENT B1 ;  /* 0x0000000000017941 */ /* 0x000fea0003800200 */
.L_x_2058:
        /* <DEDUP_REMOVED lines=37> */
.L_x_2061:
[----:B------:R-:W-:Y:S05]  /*13a0*/  BSYNC.RECONVERGENT B1 ;  /* 0x0000000000017941 */ /* 0x000fea0003800200 */
.L_x_2060:
[----:B------:R-:W-:Y:S05]  /*13b0*/  @!P1 BRA `(.L_x_2054) ;  /* 0x0000000000409947 */ /* 0x000fea0003800000 */
[----:B------:R-:W0:Y:S01]  /*13c0*/  LDC.64 R10, c[0x0][0x440] ;  /* 0x00011000ff0a7b82 */ /* 0x000e220000000a00 */
[----:B------:R-:W-:Y:S01]  /*13d0*/  IMAD R59, R0, R56, R59 ;  /* 0x00000038003b7224 */ /* 0x000fe200078e023b */
[----:B------:R-:W-:Y:S02]  /*13e0*/  LOP3.LUT R8, R8, 0x1f, RZ, 0xc0, !PT ;  /* 0x0000001f08087812 */ /* 0x000fe400078ec0ff */
[----:B------:R-:W-:Y:S02]  /*13f0*/  IADD3 R9, PT, PT, -R9, RZ, RZ ;  /* 0x000000ff09097210 */ /* 0x000fe40007ffe1ff */
[----:B------:R-:W-:Y:S02]  /*1400*/  IADD3 R59, PT, PT, R8, R59, RZ ;  /* 0x0000003b083b7210 */ /* 0x000fe40007ffe0ff */
[----:B------:R-:W1:Y:S05]  /*1410*/  LDC.64 R12, c[0x0][0x448] ;  /* 0x00011200ff0c7b82 */ /* 0x000e6a0000000a00 */
.L_x_2062:
        /* <DEDUP_REMOVED lines=10> */
.L_x_2054:
[----:B------:R-:W-:Y:S05]  /*14c0*/  BSYNC.RECONVERGENT B0 ;  /* 0x0000000000007941 */ /* 0x000fea0003800200 */
.L_x_2053:
        /* <DEDUP_REMOVED lines=59> */
.L_x_2063:
        /* <DEDUP_REMOVED lines=16> */
.L_x_5414:


//--------------------- .text._ZN10layer_norm40ln_parallel_residual_bwd_finalize_kernelINS_22Kernel_traits_finalizeILj5120E13__nv_bfloat16S2_fS2_fjLb0ELj1024ELj4ENS_18Kernel_traits_baseILj5120ES2_S2_fS2_fjLj1024EEEEELb0EEEvNS_9BwdParamsE --------------------------
	.section	.text._ZN10layer_norm40ln_parallel_residual_bwd_finalize_kernelINS_22Kernel_traits_finalizeILj5120E13__nv_bfloat16S2_fS2_fjLb0ELj1024ELj4ENS_18Kernel_traits_baseILj5120ES2_S2_fS2_fjLj1024EEEEELb0EEEvNS_9BwdParamsE,"ax",@progbits
	.align	128
        .global         _ZN10layer_norm40ln_parallel_residual_bwd_finalize_kernelINS_22Kernel_traits_finalizeILj5120E13__nv_bfloat16S2_fS2_fjLb0ELj1024ELj4ENS_18Kernel_traits_baseILj5120ES2_S2_fS2_fjLj1024EEEEELb0EEEvNS_9BwdParamsE
        .type           _ZN10layer_norm40ln_parallel_residual_bwd_finalize_kernelINS_22Kernel_traits_finalizeILj5120E13__nv_bfloat16S2_fS2_fjLb0ELj1024ELj4ENS_18Kernel_traits_baseILj5120ES2_S2_fS2_fjLj1024EEEEELb0EEEvNS_9BwdParamsE,@function
        .size           _ZN10layer_norm40ln_parallel_residual_bwd_finalize_kernelINS_22Kernel_traits_finalizeILj5120E13__nv_bfloat16S2_fS2_fjLb0ELj1024ELj4ENS_18Kernel_traits_baseILj5120ES2_S2_fS2_fjLj1024EEEEELb0EEEvNS_9BwdParamsE,(.L_x_5415 - _ZN10layer_norm40ln_parallel_residual_bwd_finalize_kernelINS_22Kernel_traits_finalizeILj5120E13__nv_bfloat16S2_fS2_fjLb0ELj1024ELj4ENS_18Kernel_traits_baseILj5120ES2_S2_fS2_fjLj1024EEEEELb0EEEvNS_9BwdParamsE)
        .other          _ZN10layer_norm40ln_parallel_residual_bwd_finalize_kernelINS_22Kernel_traits_finalizeILj5120E13__nv_bfloat16S2_fS2_fjLb0ELj1024ELj4ENS_18Kernel_traits_baseILj5120ES2_S2_fS2_fjLj1024EEEEELb0EEEvNS_9BwdParamsE,@"STO_CUDA_ENTRY STV_DEFAULT"
_ZN10layer_norm40ln_parallel_residual_bwd_finalize_kernelINS_22Kernel_traits_finalizeILj5120E13__nv_bfloat16S2_fS2_fjLb0ELj1024ELj4ENS_18Kernel_traits_baseILj5120ES2_S2_fS2_fjLj1024EEEEELb0EEEvNS_9BwdParamsE:
.text._ZN10layer_norm40ln_parallel_residual_bwd_finalize_kernelINS_22Kernel_traits_finalizeILj5120E13__nv_bfloat16S2_fS2_fjLb0ELj1024ELj4ENS_18Kernel_traits_baseILj5120ES2_S2_fS2_fjLj1024EEEEELb0EEEvNS_9BwdParamsE:
        /* <DEDUP_REMOVED lines=60> */
.L_x_2068:
        /* <DEDUP_REMOVED lines=112> */
.L_x_2067:
[----:B------:R-:W-:Y:S05]  /*0ac0*/  BSYNC.RECONVERGENT B1 ;  /* 0x0000000000017941 */ /* 0x000fea0003800200 */
.L_x_2066:
        /* <DEDUP_REMOVED lines=65> */
.L_x_2070:
[----:B------:R-:W-:Y:S05]  /*0ee0*/  BSYNC.RECONVERGENT B1 ;  /* 0x0000000000017941 */ /* 0x000fea0003800200 */
.L_x_2069:
        /* <DEDUP_REMOVED lines=36> */
.L_x_2072:
[----:B------:R-:W-:Y:S05]  /*1130*/  BSYNC.RECONVERGENT B1 ;  /* 0x0000000000017941 */ /* 0x000fea0003800200 */
.L_x_2071:
        /* <DEDUP_REMOVED lines=18> */
.L_x_2065:
[----:B------:R-:W-:Y:S05]  /*1260*/  BSYNC.RECONVERGENT B0 ;  /* 0x0000000000007941 */ /* 0x000fea0003800200 */
.L_x_2064:
        /* <DEDUP_REMOVED lines=94> */
.L_x_2073:
        /* <DEDUP_REMOVED lines=11> */
.L_x_5415:


//--------------------- .text._ZN10layer_norm31ln_parallel_residual_bwd_kernelINS_13Kernel_traitsI13__nv_bfloat16S2_fS2_fjLj5120ELj1ELj1ELj8ELj8ENS_18Kernel_traits_baseILj5120ES2_S2_fS2_fjLj256EEEEELb1ELb1ELb0EEEvNS_9BwdParamsE --------------------------
	.section	.text._ZN10layer_norm31ln_parallel_residual_bwd_kernelINS_13Kernel_traitsI13__nv_bfloat16S2_fS2_fjLj5120ELj1ELj1ELj8ELj8ENS_18Kernel_traits_baseILj5120ES2_S2_fS2_fjLj256EEEEELb1ELb1ELb0EEEvNS_9BwdParamsE,"ax",@progbits
	.align	128
        .global         _ZN10layer_norm31ln_parallel_residual_bwd_kernelINS_13Kernel_traitsI13__nv_bfloat16S2_fS2_fjLj5120ELj1ELj1ELj8ELj8ENS_18Kernel_traits_baseILj5120ES2_S2_fS2_fjLj256EEEEELb1ELb1ELb0EEEvNS_9BwdParamsE
        .type           _ZN10layer_norm31ln_parallel_residual_bwd_kernelINS_13Kernel_traitsI13__nv_bfloat16S2_fS2_fjLj5120ELj1ELj1ELj8ELj8ENS_18Kernel_traits_baseILj5120ES2_S2_fS2_fjLj256EEEEELb1ELb1ELb0EEEvNS_9BwdParamsE,@function
        .size           _ZN10layer_norm31ln_parallel_residual_bwd_kernelINS_13Kernel_traitsI13__nv_bfloat16S2_fS2_fjLj5120ELj1ELj1ELj8ELj8ENS_18Kernel_traits_baseILj5120ES2_S2_fS2_fjLj256EEEEELb1ELb1ELb0EEEvNS_9BwdParamsE,(.L_x_5416 - _ZN10layer_norm31ln_parallel_residual_bwd_kernelINS_13Kernel_traitsI13__nv_bfloat16S2_fS2_fjLj5120ELj1ELj1ELj8ELj8ENS_18Kernel_traits_baseILj5120ES2_S2_fS2_fjLj256EEEEELb1ELb1ELb0EEEvNS_9BwdParamsE)
        .other          _ZN10layer_norm31ln_parallel_residual_bwd_kernelINS_13Kernel_traitsI13__nv_bfloat16S2_fS2_fjLj5120ELj1ELj1ELj8ELj8ENS_18Kernel_traits_baseILj5120ES2_S2_fS2_fjLj256EEEEELb1ELb1ELb0EEEvNS_9BwdParamsE,@"STO_CUDA_ENTRY STV_DEFAULT"
_ZN10layer_norm31ln_parallel_residual_bwd_kernelINS_13Kernel_traitsI13__nv_bfloat16S2_fS2_fjLj5120ELj1ELj1ELj8ELj8ENS_18Kernel_traits_baseILj5120ES2_S2_fS2_fjLj256EEEEELb1ELb1ELb0EEEvNS_9BwdParamsE:
.text._ZN10layer_norm31ln_parallel_residual_bwd_kernelINS_13Kernel_traitsI13__nv_bfloat16S2_fS2_fjLj5120ELj1ELj1ELj8ELj8ENS_18Kernel_traits_baseILj5120ES2_S2_fS2_fjLj256EEEEELb1ELb1ELb0EEEvNS_9BwdParamsE:
[----:B------:R-:W-:Y:S01]  /*0000*/  LDC R1, c[0x0][0x37c] ;  /* 0x0000df00ff017b82 */ /* 0x000fe20000000800 */
[----:B------:R-:W0:Y:S01]  /*0010*/  S2R R155, SR_TID.X ;  /* 0x00000000009b7919 */ /* 0x000e220000002100 */
[----:B------:R-:W1:Y:S01]  /*0020*/  LDCU UR4, c[0x0][0x388] ;  /* 0x00007100ff0477ac */ /* 0x000e620008000800 */
[----:B------:R-:W2:Y:S01]  /*0030*/  LDCU.64 UR10, c[0x0][0x358] ;  /* 0x00006b00ff0a77ac */ /* 0x000ea20008000a00 */
[----:B------:R-:W3:Y:S01]  /*0040*/  LDCU UR5, c[0x0][0x384] ;  /* 0x00007080ff0577ac */ /* 0x000ee20008000800 */
[----:B-1----:R-:W-:-:S05]  /*0050*/  IMAD.U32 R2, RZ, RZ, UR4 ;  /* 0x00000004ff027e24 */ /* 0x002fca000f8e00ff */
[----:B------:R-:W-:-:S04]  /*0060*/  SHF.R.S32.HI R3, RZ, 0x1f, R2 ;  /* 0x0000001fff037819 */ /* 0x000fc80000011402 */
[----:B------:R-:W-:Y:S02]  /*0070*/  LEA.HI R0, R3, R2, RZ, 0x2 ;  /* 0x0000000203007211 */ /* 0x000fe400078f10ff */
[----:B0-----:R-:W-:Y:S01]  /*0080*/  LOP3.LUT R5, R155, 0xff, RZ, 0x3c, !PT ;  /* 0x000000ff9b057812 */ /* 0x001fe200078e3cff */
[----:B------:R-:W-:-:S03]  /*0090*/  IMAD.MOV.U32 R3, RZ, RZ, R155 ;  /* 0x000000ffff037224 */ /* 0x000fc600078e009b */
        /* <DEDUP_REMOVED lines=14> */
[----:B-1----:R-:W-:-:S04]  /*0180*/  @P1 IMAD.WIDE.U32 R16, R3, 0x8, R14 ;  /* 0x0000000803101825 */ /* 0x002fc800078e000e */
[----:B------:R-:W-:Y:S01]  /*0190*/  @P1 VIADD R3, R3, 0x100 ;  /* 0x0000010003031836 */ /* 0x000fe20000000000 */
[----:B------:R-:W5:Y:S03]  /*01a0*/  @P1 LDG.E.64 R8, desc[UR10][R16.64] ;  /* 0x0000000a10081981 */ /* 0x000f66000c1e1b00 */
[----:B----4-:R-:W-:-:S04]  /*01b0*/  @P2 IMAD.WIDE.U32 R18, R3, 0x8, R18 ;  /* 0x0000000803122825 */ /* 0x010fc800078e0012 */
[----:B------:R-:W-:Y:S01]  /*01c0*/  @P2 VIADD R3, R3, 0x100 ;  /* 0x0000010003032836 */ /* 0x000fe20000000000 */
[----:B------:R-:W1:Y:S01]  /*01d0*/  S2UR UR4, SR_CTAID.X ;  /* 0x00000000000479c3 */ /* 0x000e620000002500 */
[----:B------:R-:W5:Y:S02]  /*01e0*/  @P2 LDG.E.64 R10, desc[UR10][R18.64] ;  /* 0x0000000a120a2981 */ /* 0x000f64000c1e1b00 */
[----:B---3--:R-:W-:-:S04]  /*01f0*/  @P3 IMAD.WIDE.U32 R20, R3, 0x8, R20 ;  /* 0x0000000803143825 */ /* 0x008fc800078e0014 */
[----:B------:R-:W-:Y:S01]  /*0200*/  @P3 VIADD R3, R3, 0x100 ;  /* 0x0000010003033836 */ /* 0x000fe20000000000 */
[----:B------:R2:W5:Y:S03]  /*0210*/  @P3 LDG.E.64 R12, desc[UR10][R20.64] ;  /* 0x0000000a140c3981 */ /* 0x000566000c1e1b00 */
[----:B0-----:R-:W-:-:S05]  /*0220*/  @P4 IMAD.WIDE.U32 R14, R3, 0x8, R22 ;  /* 0x00000008030e4825 */ /* 0x001fca00078e0016 */
[----:B------:R0:W5:Y:S01]  /*0230*/  @P4 LDG.E.64 R56, desc[UR10][R14.64] ;  /* 0x0000000a0e384981 */ /* 0x000162000c1e1b00 */
[----:B-1----:R-:W-:-:S05]  /*0240*/  IMAD.U32 R81, RZ, RZ, UR4 ;  /* 0x00000004ff517e24 */ /* 0x002fca000f8e00ff */
        /* <DEDUP_REMOVED lines=17> */
[----:B--2---:R-:W-:-:S02]  /*0360*/  CS2R R20, SRZ ;  /* 0x0000000000147805 */ /* 0x004fc4000001ff00 */
[----:B------:R-:W-:Y:S02]  /*0370*/  CS2R R22, SRZ ;  /* 0x0000000000167805 */ /* 0x000fe4000001ff00 */
[----:B------:R-:W-:Y:S02]  /*0380*/  CS2R R16, SRZ ;  /* 0x0000000000107805 */ /* 0x000fe4000001ff00 */
[----:B------:R-:W-:Y:S01]  /*0390*/  CS2R R18, SRZ ;  /* 0x0000000000127805 */ /* 0x000fe2000001ff00 */
[----:B0-----:R-:W-:Y:S06]  /*03a0*/  @P5 BRA `(.L_x_2074) ;  /* 0x00000088008c5947 */ /* 0x001fec0003800000 */
        /* <DEDUP_REMOVED lines=24> */
[----:B------:R-:W-:Y:S02]  /*0530*/  PLOP3.LUT P1, PT, PT, PT, UP0, 0x80, 0x8 ;  /* 0x000000000008781c */ /* 0x000fe40003f2f008 */
        /* <DEDUP_REMOVED lines=18> */
[----:B------:R-:W-:Y:S01]  /*0660*/  P2R R78, PR, RZ, 0x2 ;  /* 0x00000002ff4e7803 */ /* 0x000fe20000000000 */
[----:B------:R-:W-:Y:S01]  /*0670*/  UPLOP3.LUT UP1, UPT, UPT, UPT, UPT, 0x40, 0x4 ;  /* 0x000000000004789c */ /* 0x000fe20003f2e870 */
[----:B------:R-:W0:Y:S01]  /*0680*/  LDCU UR14, c[0x0][0x408] ;  /* 0x00008100ff0e77ac */ /* 0x000e220008000800 */
[----:B------:R-:W1:Y:S01]  /*0690*/  LDCU UR9, c[0x0][0x400] ;  /* 0x00008000ff0977ac */ /* 0x000e620008000800 */
[----:B------:R-:W2:Y:S01]  /*06a0*/  LDCU.64 UR6, c[0x0][0x478] ;  /* 0x00008f00ff0677ac */ /* 0x000ea20008000a00 */
[----:B------:R-:W3:Y:S01]  /*06b0*/  LDCU.64 UR16, c[0x0][0x438] ;  /* 0x00008700ff1077ac */ /* 0x000ee20008000a00 */
[----:B------:R-:W4:Y:S06]  /*06c0*/  LDCU.64 UR12, c[0x0][0x470] ;  /* 0x00008e00ff0c77ac */ /* 0x000f2c0008000a00 */
.L_x_2141:
[----:B0-23--:R-:W0:Y:S01]  /*06d0*/  LDC.64 R68, c[0x0][0x3c0] ;  /* 0x0000f000ff447b82 */ /* 0x00de220000000a00 */
[----:B------:R-:W-:-:S07]  /*06e0*/  ISETP.NE.AND P5, PT, R78, RZ, PT ;  /* 0x000000ff4e00720c */ /* 0x000fce0003fa5270 */
[----:B-1----:R-:W1:Y:S08]  /*06f0*/  LDC.64 R70, c[0x0][0x3c8] ;  /* 0x0000f200ff467b82 */ /* 0x002e700000000a00 */
[----:B------:R-:W2:Y:S01]  /*0700*/  LDC R2, c[0x0][0x388] ;  /* 0x0000e200ff027b82 */ /* 0x000ea20000000800 */
[----:B0-----:R-:W-:-:S06]  /*0710*/  IMAD.WIDE R68, R81, 0x4, R68 ;  /* 0x0000000451447825 */ /* 0x001fcc00078e0244 */
[----:B------:R-:W3:Y:S01]  /*0720*/  LDG.E R68, desc[UR10][R68.64] ;  /* 0x0000000a44447981 */ /* 0x000ee2000c1e1900 */
        /* <DEDUP_REMOVED lines=10> */
[----:B------:R-:W-:Y:S01]  /*07d0*/  LEA.HI.SX32 R112, R72, R155, 0x1e ;  /* 0x0000009b48707211 */ /* 0x000fe200078ff2ff */
[----:B------:R-:W-:Y:S02]  /*07e0*/  IMAD.MOV.U32 R73, RZ, RZ, RZ ;  /* 0x000000ffff497224 */ /* 0x000fe400078e00ff */
[----:B------:R-:W-:Y:S02]  /*07f0*/  IMAD.MOV.U32 R74, RZ, RZ, RZ ;  /* 0x000000ffff4a7224 */ /* 0x000fe400078e00ff */
[----:B------:R-:W-:Y:S01]  /*0800*/  IMAD.MOV.U32 R75, RZ, RZ, R112 ;  /* 0x000000ffff4b7224 */ /* 0x000fe200078e0070 */
[----:B---3--:R-:W-:Y:S01]  /*0810*/  FSEL R72, R68, RZ, !P5 ;  /* 0x000000ff44487208 */ /* 0x008fe20006800000 */
[----:B0-----:R-:W-:Y:S06]  /*0820*/  @!P0 BRA `(.L_x_2076) ;  /* 0x0000000000f08947 */ /* 0x001fec0003800000 */
[----:B------:R-:W0:Y:S01]  /*0830*/  LDC.64 R74, c[0x0][0x428] ;  /* 0x00010a00ff4a7b82 */ /* 0x000e220000000a00 */
[----:B------:R-:W-:Y:S02]  /*0840*/  ISETP.NE.U32.AND P0, PT, RZ, UR16, PT ;  /* 0x00000010ff007c0c */ /* 0x000fe4000bf05070 */
[----:B----4-:R-:W-:-:S05]  /*0850*/  ISETP.NE.U32.AND P5, PT, RZ, UR12, PT ;  /* 0x0000000cff007c0c */ /* 0x010fca000bfa5070 */
[----:B------:R-:W1:Y:S01]  /*0860*/  LDC.64 R68, c[0x0][0x3a8] ;  /* 0x0000ea00ff447b82 */ /* 0x000e620000000a00 */
[----:B------:R-:W-:-:S07]  /*0870*/  ISETP.NE.AND.EX P0, PT, RZ, UR17, PT, P0 ;  /* 0x00000011ff007c0c */ /* 0x000fce000bf05300 */
[----:B------:R-:W2:Y:S01]  /*0880*/  LDC.64 R78, c[0x0][0x3b0] ;  /* 0x0000ec00ff4e7b82 */ /* 0x000ea20000000a00 */
[----:B0-----:R-:W-:-:S07]  /*0890*/  IMAD.WIDE.U32 R74, R112, 0x8, R74 ;  /* 0x00000008704a7825 */ /* 0x001fce00078e004a */
[----:B------:R-:W0:Y:S01]  /*08a0*/  @P0 LDC.64 R76, c[0x0][0x438] ;  /* 0x00010e00ff4c0b82 */ /* 0x000e220000000a00 */
[----:B------:R-:W3:Y:S01]  /*08b0*/  LDG.E.64 R74, desc[UR10][R74.64] ;  /* 0x0000000a4a4a7981 */ /* 0x000ee2000c1e1b00 */
[----:B-1----:R-:W-:-:S06]  /*08c0*/  IMAD.WIDE.U32 R68, R112, 0x10, R68 ;  /* 0x0000001070447825 */ /* 0x002fcc00078e0044 */
[----:B------:R-:W4:Y:S01]  /*08d0*/  LDG.E.128 R68, desc[UR10][R68.64] ;  /* 0x0000000a44447981 */ /* 0x000f22000c1e1d00 */
[----:B--2---:R-:W-:-:S05]  /*08e0*/  IMAD.WIDE.U32 R78, R112, 0x4, R78 ;  /* 0x00000004704e7825 */ /* 0x004fca00078e004e */
[----:B------:R-:W5:Y:S01]  /*08f0*/  LDG.E R130, desc[UR10][R78.64] ;  /* 0x0000000a4e827981 */ /* 0x000f62000c1e1900 */
[----:B0-----:R-:W-:-:S05]  /*0900*/  @P0 IMAD.WIDE.U32 R76, R112, 0x10, R76 ;  /* 0x00000010704c0825 */ /* 0x001fca00078e004c */
[----:B------:R-:W5:Y:S01]  /*0910*/  @P0 LDG.E.128 R12, desc[UR10][R76.64] ;  /* 0x0000000a4c0c0981 */ /* 0x000f62000c1e1d00 */
[----:B------:R-:W-:-:S13]  /*0920*/  ISETP.NE.AND.EX P5, PT, RZ, UR13, PT, P5 ;  /* 0x0000000dff007c0c */ /* 0x000fda000bfa5350 */
[----:B------:R-:W0:Y:S01]  /*0930*/  @P5 LDC.64 R150, c[0x0][0x3b8] ;  /* 0x0000ee00ff965b82 */ /* 0x000e220000000a00 */
[----:B------:R-:W-:Y:S02]  /*0940*/  IMAD.U32 R73, R80, 0x10000, RZ ;  /* 0x0001000050497824 */ /* 0x000fe400078e00ff */
[----:B------:R-:W-:Y:S02]  /*0950*/  IMAD.U32 R154, R83, 0x10000, RZ ;  /* 0x00010000539a7824 */ /* 0x000fe400078e00ff */
[----:B0-----:R-:W-:-:S05]  /*0960*/  @P5 IMAD.WIDE.U32 R150, R112, 0x4, R150 ;  /* 0x0000000470965825 */ /* 0x001fca00078e0096 */
[----:B------:R0:W5:Y:S01]  /*0970*/  @P5 LDG.E R101, desc[UR10][R150.64] ;  /* 0x0000000a96655981 */ /* 0x000162000c1e1900 */
[----:B---3--:R-:W-:Y:S01]  /*0980*/  IMAD.MOV.U32 R149, RZ, RZ, R74 ;  /* 0x000000ffff957224 */ /* 0x008fe200078e004a */
[--C-:B------:R-:W-:Y:S01]  /*0990*/  SHF.R.U64 R152, R74, 0x10, R75.reuse ;  /* 0x000000104a987819 */ /* 0x100fe2000000124b */
[--C-:B------:R-:W-:Y:S01]  /*09a0*/  IMAD.MOV.U32 R153, RZ, RZ, R75.reuse ;  /* 0x000000ffff997224 */ /* 0x100fe200078e004b */
[----:B------:R-:W-:Y:S01]  /*09b0*/  SHF.R.U32.HI R74, RZ, 0x10, R75 ;  /* 0x00000010ff4a7819 */ /* 0x000fe2000001164b */
[----:B------:R-:W-:Y:S02]  /*09c0*/  IMAD.U32 R149, R149, 0x10000, RZ ;  /* 0x0001000095957824 */ /* 0x000fe400078e00ff */
[C---:B----4-:R-:W-:Y:S01]  /*09d0*/  FADD.FTZ R3, -R72.reuse, R68 ;  /* 0x0000004448037221 */ /* 0x050fe20000010100 */
[C---:B------:R-:W-:Y:S01]  /*09e0*/  FADD.FTZ R75, -R72.reuse, R70 ;  /* 0x00000046484b7221 */ /* 0x040fe20000010100 */
[----:B------:R-:W-:Y:S01]  /*09f0*/  FADD.FTZ R69, -R72, R69 ;  /* 0x0000004548457221 */ /* 0x000fe20000010100 */
[----:B------:R-:W-:-:S02]  /*0a00*/  IMAD.U32 R68, R82, 0x10000, RZ ;  /* 0x0001000052447824 */ /* 0x000fc400078e00ff */
[----:B-----5:R-:W-:Y:S01]  /*0a10*/  FMUL.FTZ R3, R148, R3 ;  /* 0x0000000394037220 */ /* 0x020fe20000410000 */
[----:B------:R-:W-:Y:S02]  /*0a20*/  IMAD.U32 R70, R152, 0x10000, RZ ;  /* 0x0001000098467824 */ /* 0x000fe400078e00ff */
[-C--:B0-----:R-:W-:Y:S01]  /*0a30*/  FMUL.FTZ R150, R73, R149.reuse ;  /* 0x0000009549967220 */ /* 0x081fe20000410000 */
[----:B------:R-:W-:Y:S01]  /*0a40*/  FADD.FTZ R32, R32, R149 ;  /* 0x0000009520207221 */ /* 0x000fe20000010000 */
[----:B------:R-:W-:Y:S01]  /*0a50*/  FFMA.FTZ R52, R3, R149, R52 ;  /* 0x0000009503347223 */ /* 0x000fe20000010034 */
[----:B------:R-:W-:Y:S01]  /*0a60*/  FADD.FTZ R71, -R72, R71 ;  /* 0x0000004748477221 */ /* 0x000fe20000010100 */
[----:B------:R-:W-:Y:S01]  /*0a70*/  FMUL.FTZ R152, R148, R69 ;  /* 0x0000004594987220 */ /* 0x000fe20000410000 */
[----:B------:R-:W-:Y:S01]  /*0a80*/  FMUL.FTZ R149, R68, R70 ;  /* 0x0000004644957220 */ /* 0x000fe20000410000 */
[----:B------:R-:W-:Y:S01]  /*0a90*/  FADD.FTZ R68, RZ, R150 ;  /* 0x00000096ff447221 */ /* 0x000fe20000010000 */
[----:B------:R-:W-:-:S02]  /*0aa0*/  IMAD.U32 R153, R153, 0x10000, RZ ;  /* 0x0001000099997824 */ /* 0x000fc400078e00ff */
[----:B------:R-:W-:Y:S01]  /*0ab0*/  FFMA.FTZ R69, R3, R150, RZ ;  /* 0x0000009603457223 */ /* 0x000fe200000100ff */
[----:B------:R-:W-:Y:S01]  /*0ac0*/  FADD.FTZ R33, R33, R70 ;  /* 0x0000004621217221 */ /* 0x000fe20000010000 */
[----:B------:R-:W-:Y:S01]  /*0ad0*/  FFMA.FTZ R53, R152, R70, R53 ;  /* 0x0000004698357223 */ /* 0x000fe20000010035 */
[C---:B------:R-:W-:Y:S01]  /*0ae0*/  FMUL.FTZ R151, R148.reuse, R75 ;  /* 0x0000004b94977220 */ /* 0x040fe20000410000 */
[----:B------:R-:W-:Y:S01]  /*0af0*/  FMUL.FTZ R156, R148, R71 ;  /* 0x00000047949c7220 */ /* 0x000fe20000410000 */
[----:B------:R-:W-:Y:S02]  /*0b00*/  IMAD.U32 R70, R84, 0x10000, RZ ;  /* 0x0001000054467824 */ /* 0x000fe400078e00ff */
[----:B------:R-:W-:Y:S01]  /*0b10*/  FADD.FTZ R71, R68, R149 ;  /* 0x0000009544477221 */ /* 0x000fe20000010000 */
[----:B------:R-:W-:Y:S02]  /*0b20*/  IMAD.U32 R73, R74, 0x10000, RZ ;  /* 0x000100004a497824 */ /* 0x000fe400078e00ff */
[----:B------:R-:W-:Y:S01]  /*0b30*/  FMUL.FTZ R154, R154, R153 ;  /* 0x000000999a9a7220 */ /* 0x000fe20000410000 */
[----:B------:R-:W-:Y:S01]  /*0b40*/  FFMA.FTZ R68, R152, R149, R69 ;  /* 0x0000009598447223 */ /* 0x000fe20000010045 */
[----:B------:R-:W-:Y:S01]  /*0b50*/  FADD.FTZ R34, R34, R153 ;  /* 0x0000009922227221 */ /* 0x000fe20000010000 */
[----:B------:R-:W-:Y:S01]  /*0b60*/  FFMA.FTZ R54, R151, R153, R54 ;  /* 0x0000009997367223 */ /* 0x000fe20000010036 */
[-C--:B------:R-:W-:Y:S01]  /*0b70*/  FMUL.FTZ R153, R70, R73.reuse ;  /* 0x0000004946997220 */ /* 0x080fe20000410000 */
[----:B------:R-:W-:Y:S01]  /*0b80*/  FADD.FTZ R70, R71, R154 ;  /* 0x0000009a47467221 */ /* 0x000fe20000010000 */
[----:B------:R-:W-:Y:S01]  /*0b90*/  FFMA.FTZ R68, R151, R154, R68 ;  /* 0x0000009a97447223 */ /* 0x000fe20000010044 */
[----:B------:R-:W-:Y:S01]  /*0ba0*/  FADD.FTZ R35, R35, R73 ;  /* 0x0000004923237221 */ /* 0x000fe20000010000 */
[----:B------:R-:W-:Y:S01]  /*0bb0*/  FFMA.FTZ R55, R156, R73, R55 ;  /* 0x000000499c377223 */ /* 0x000fe20000010037 */
[----:B------:R-:W-:-:S02]  /*0bc0*/  VIADD R75, R112, 0x100 ;  /* 0x00000100704b7836 */ /* 0x000fc40000000000 */
[----:B------:R-:W-:Y:S01]  /*0bd0*/  FADD.FTZ R73, R70, R153 ;  /* 0x0000009946497221 */ /* 0x000fe20000010000 */
[----:B------:R-:W-:-:S07]  /*0be0*/  FFMA.FTZ R74, R156, R153, R68 ;  /* 0x000000999c4a7223 */ /* 0x000fce0000010044 */
.L_x_2076:
[----:B----4-:R-:W-:Y:S05]  /*0bf0*/  BSYNC.RECONVERGENT B0 ;  /* 0x0000000000007941 */ /* 0x010fea0003800200 */
.L_x_2075:
[----:B------:R-:W-:Y:S04]  /*0c00*/  BSSY.RECONVERGENT B0, `(.L_x_2077) ;  /* 0x000003e000007945 */ /* 0x000fe80003800200 */
[----:B------:R-:W-:Y:S05]  /*0c10*/  @!P1 BRA `(.L_x_2078) ;  /* 0x0000000000f09947 */ /* 0x000fea0003800000 */
[----:B------:R-:W0:Y:S01]  /*0c20*/  LDC.64 R76, c[0x0][0x428] ;  /* 0x00010a00ff4c7b82 */ /* 0x000e220000000a00 */
[----:B------:R-:W-:Y:S02]  /*0c30*/  ISETP.NE.U32.AND P0, PT, RZ, UR16, PT ;  /* 0x00000010ff007c0c */ /* 0x000fe4000bf05070 */
[----:B------:R-:W-:-:S05]  /*0c40*/  ISETP.NE.U32.AND P5, PT, RZ, UR12, PT ;  /* 0x0000000cff007c0c */ /* 0x000fca000bfa5070 */
        /* <DEDUP_REMOVED lines=8> */
[----:B0-----:R-:W-:-:S05]  /*0cd0*/  @P0 IMAD.WIDE.U32 R78, R75, 0x10, R78 ;  /* 0x000000104b4e0825 */ /* 0x001fca00078e004e */
[----:B------:R-:W5:Y:S01]  /*0ce0*/  @P0 LDG.E.128 R8, desc[UR10][R78.64] ;  /* 0x0000000a4e080981 */ /* 0x000f62000c1e1d00 */
[----:B------:R-:W-:-:S13]  /*0cf0*/  ISETP.NE.AND.EX P5, PT, RZ, UR13, PT, P5 ;  /* 0x0000000dff007c0c */ /* 0x000fda000bfa5350 */
[----:B------:R-:W0:Y:S01]  /*0d00*/  @P5 LDC.64 R138, c[0x0][0x3b8] ;  /* 0x0000ee00ff8a5b82 */ /* 0x000e220000000a00 */
[----:B--2---:R-:W-:-:S05]  /*0d10*/  IMAD.WIDE.U32 R136, R75, 0x4, R136 ;  /* 0x000000044b887825 */ /* 0x004fca00078e0088 */
[----:B------:R1:W5:Y:S02]  /*0d20*/  LDG.E R131, desc[UR10][R136.64] ;  /* 0x0000000a88837981 */ /* 0x000364000c1e1900 */
[----:B-1----:R-:W-:Y:S02]  /*0d30*/  IMAD.U32 R137, R86, 0x10000, RZ ;  /* 0x0001000056897824 */ /* 0x002fe400078e00ff */
[----:B0-----:R-:W-:-:S05]  /*0d40*/  @P5 IMAD.WIDE.U32 R138, R75, 0x4, R138 ;  /* 0x000000044b8a5825 */ /* 0x001fca00078e008a */
[----:B------:R0:W5:Y:S01]  /*0d50*/  @P5 LDG.E R102, desc[UR10][R138.64] ;  /* 0x0000000a8a665981 */ /* 0x000162000c1e1900 */
[----:B------:R-:W-:Y:S02]  /*0d60*/  VIADD R75, R75, 0x100 ;  /* 0x000001004b4b7836 */ /* 0x000fe40000000000 */
[----:B---3--:R-:W-:Y:S01]  /*0d70*/  IMAD.MOV.U32 R140, RZ, RZ, R76 ;  /* 0x000000ffff8c7224 */ /* 0x008fe200078e004c */
[--C-:B------:R-:W-:Y:S01]  /*0d80*/  SHF.R.U64 R158, R76, 0x10, R77.reuse ;  /* 0x000000104c9e7819 */ /* 0x100fe2000000124d */
[--C-:B------:R-:W-:Y:S01]  /*0d90*/  IMAD.MOV.U32 R142, RZ, RZ, R77.reuse ;  /* 0x000000ffff8e7224 */ /* 0x100fe200078e004d */
[----:B------:R-:W-:Y:S01]  /*0da0*/  SHF.R.U32.HI R157, RZ, 0x10, R77 ;  /* 0x00000010ff9d7819 */ /* 0x000fe2000001164d */
[----:B------:R-:W-:Y:S02]  /*0db0*/  IMAD.U32 R76, R85, 0x10000, RZ ;  /* 0x00010000554c7824 */ /* 0x000fe400078e00ff */
[C---:B----4-:R-:W-:Y:S01]  /*0dc0*/  FADD.FTZ R77, -R72.reuse, R69 ;  /* 0x00000045484d7221 */ /* 0x050fe20000010100 */
[----:B------:R-:W-:Y:S01]  /*0dd0*/  FADD.FTZ R135, -R72, R68 ;  /* 0x0000004448877221 */ /* 0x000fe20000010100 */
[----:B------:R-:W-:-:S02]  /*0de0*/  IMAD.U32 R69, R140, 0x10000, RZ ;  /* 0x000100008c457824 */ /* 0x000fc400078e00ff */
[----:B------:R-:W-:Y:S01]  /*0df0*/  FADD.FTZ R141, -R72, R70 ;  /* 0x00000046488d7221 */ /* 0x000fe20000010100 */
[----:B------:R-:W-:Y:S02]  /*0e00*/  IMAD.U32 R68, R158, 0x10000, RZ ;  /* 0x000100009e447824 */ /* 0x000fe400078e00ff */
[C---:B0----5:R-:W-:Y:S01]  /*0e10*/  FMUL.FTZ R138, R148.reuse, R77 ;  /* 0x0000004d948a7220 */ /* 0x061fe20000410000 */
[----:B------:R-:W-:Y:S01]  /*0e20*/  FMUL.FTZ R135, R148, R135 ;  /* 0x0000008794877220 */ /* 0x000fe20000410000 */
[----:B------:R-:W-:Y:S01]  /*0e30*/  FMUL.FTZ R136, R76, R69 ;  /* 0x000000454c887220 */ /* 0x000fe20000410000 */
[----:B------:R-:W-:Y:S01]  /*0e40*/  FADD.FTZ R155, -R72, R71 ;  /* 0x00000047489b7221 */ /* 0x000fe20000010100 */
[----:B------:R-:W-:Y:S02]  /*0e50*/  IMAD.U32 R140, R87, 0x10000, RZ ;  /* 0x00010000578c7824 */ /* 0x000fe400078e00ff */
[----:B------:R-:W-:Y:S01]  /*0e60*/  FMUL.FTZ R137, R137, R68 ;  /* 0x0000004489897220 */ /* 0x000fe20000410000 */
[----:B------:R-:W-:-:S02]  /*0e70*/  IMAD.U32 R71, R142, 0x10000, RZ ;  /* 0x000100008e477824 */ /* 0x000fc400078e00ff */
[----:B------:R-:W-:Y:S01]  /*0e80*/  FADD.FTZ R29, R29, R68 ;  /* 0x000000441d1d7221 */ /* 0x000fe20000010000 */
[----:B------:R-:W-:Y:S01]  /*0e90*/  FFMA.FTZ R49, R138, R68, R49 ;  /* 0x000000448a317223 */ /* 0x000fe20000010031 */
[----:B------:R-:W-:Y:S01]  /*0ea0*/  FMUL.FTZ R139, R148, R141 ;  /* 0x0000008d948b7220 */ /* 0x000fe20000410000 */
[----:B------:R-:W-:Y:S01]  /*0eb0*/  FADD.FTZ R28, R28, R69 ;  /* 0x000000451c1c7221 */ /* 0x000fe20000010000 */
[----:B------:R-:W-:Y:S01]  /*0ec0*/  FFMA.FTZ R48, R135, R69, R48 ;  /* 0x0000004587307223 */ /* 0x000fe20000010030 */
[----:B------:R-:W-:Y:S01]  /*0ed0*/  FADD.FTZ R68, R73, R136 ;  /* 0x0000008849447221 */ /* 0x000fe20000010000 */
[----:B------:R-:W-:Y:S01]  /*0ee0*/  FFMA.FTZ R69, R135, R136, R74 ;  /* 0x0000008887457223 */ /* 0x000fe2000001004a */
[-C--:B------:R-:W-:Y:S01]  /*0ef0*/  FMUL.FTZ R140, R140, R71.reuse ;  /* 0x000000478c8c7220 */ /* 0x080fe20000410000 */
[----:B------:R-:W-:Y:S01]  /*0f00*/  FADD.FTZ R30, R30, R71 ;  /* 0x000000471e1e7221 */ /* 0x000fe20000010000 */
[----:B------:R-:W-:Y:S01]  /*0f10*/  FFMA.FTZ R50, R139, R71, R50 ;  /* 0x000000478b327223 */ /* 0x000fe20000010032 */
[----:B------:R-:W-:-:S02]  /*0f20*/  IMAD.U32 R70, R88, 0x10000, RZ ;  /* 0x0001000058467824 */ /* 0x000fc400078e00ff */
[----:B------:R-:W-:Y:S01]  /*0f30*/  FADD.FTZ R71, R68, R137 ;  /* 0x0000008944477221 */ /* 0x000fe20000010000 */
[----:B------:R-:W-:Y:S02]  /*0f40*/  IMAD.U32 R76, R157, 0x10000, RZ ;  /* 0x000100009d4c7824 */ /* 0x000fe400078e00ff */
        /* <DEDUP_REMOVED lines=9> */
.L_x_2078:
[----:B------:R-:W-:Y:S05]  /*0fe0*/  BSYNC.RECONVERGENT B0 ;  /* 0x0000000000007941 */ /* 0x000fea0003800200 */
.L_x_2077:
        /* <DEDUP_REMOVED lines=62> */
.L_x_2080:
[----:B------:R-:W-:Y:S05]  /*13d0*/  BSYNC.RECONVERGENT B0 ;  /* 0x0000000000007941 */ /* 0x000fea0003800200 */
.L_x_2079:
        /* <DEDUP_REMOVED lines=62> */
.L_x_2082:
[----:B------:R-:W-:Y:S05]  /*17c0*/  BSYNC.RECONVERGENT B0 ;  /* 0x0000000000007941 */ /* 0x000fea0003800200 */
.L_x_2081:
        /* <DEDUP_REMOVED lines=18> */
[----:B------:R1:W5:Y:S01]  /*18f0*/  LDG.E R129, desc[UR10][R132.64] ;  /* 0x0000000a84817981 */ /* 0x000362000c1e1900 */
[----:B0-----:R-:W-:-:S04]  /*1900*/  @P5 IMAD.WIDE.U32 R144, R75, 0x4, R144 ;  /* 0x000000044b905825 */ /* 0x001fc800078e0090 */
[----:B------:R-:W-:Y:S01]  /*1910*/  IMAD.U32 R75, R97, 0x10000, RZ ;  /* 0x00010000614b7824 */ /* 0x000fe200078e00ff */
[----:B------:R0:W5:Y:S01]  /*1920*/  @P5 LDG.E R107, desc[UR10][R144.64] ;  /* 0x0000000a906b5981 */ /* 0x000162000c1e1900 */
[----:B-1----:R-:W-:Y:S02]  /*1930*/  IMAD.U32 R132, R99, 0x10000, RZ ;  /* 0x0001000063847824 */ /* 0x002fe400078e00ff */
[----:B0-----:R-:W-:Y:S02]  /*1940*/  IMAD.U32 R145, R98, 0x10000, RZ ;  /* 0x0001000062917824 */ /* 0x001fe400078e00ff */
[----:B------:R-:W-:Y:S02]  /*1950*/  IMAD.U32 R133, R100, 0x10000, RZ ;  /* 0x0001000064857824 */ /* 0x000fe400078e00ff */
[----:B---3--:R-:W-:Y:S01]  /*1960*/  IMAD.MOV.U32 R134, RZ, RZ, R76 ;  /* 0x000000ffff867224 */ /* 0x008fe200078e004c */
[----:B------:R-:W-:-:S03]  /*1970*/  SHF.R.U64 R146, R76, 0x10, R77 ;  /* 0x000000104c927819 */ /* 0x000fc6000000124d */
[----:B------:R-:W-:Y:S02]  /*1980*/  IMAD.U32 R134, R134, 0x10000, RZ ;  /* 0x0001000086867824 */ /* 0x000fe400078e00ff */
[C---:B----4-:R-:W-:Y:S01]  /*1990*/  FADD.FTZ R69, -R72.reuse, R69 ;  /* 0x0000004548457221 */ /* 0x050fe20000010100 */
[----:B------:R-:W-:Y:S01]  /*19a0*/  FADD.FTZ R143, -R72, R68 ;  /* 0x00000044488f7221 */ /* 0x000fe20000010100 */
[----:B------:R-:W-:Y:S02]  /*19b0*/  IMAD.U32 R68, R146, 0x10000, RZ ;  /* 0x0001000092447824 */ /* 0x000fe400078e00ff */
[----:B------:R-:W-:Y:S01]  /*19c0*/  FMUL.FTZ R144, R75, R134 ;  /* 0x000000864b907220 */ /* 0x000fe20000410000 */
[C---:B-----5:R-:W-:Y:S01]  /*19d0*/  FMUL.FTZ R146, R148.reuse, R69 ;  /* 0x0000004594927220 */ /* 0x060fe20000410000 */
[----:B------:R-:W-:Y:S02]  /*19e0*/  IMAD.MOV.U32 R155, RZ, RZ, R77 ;  /* 0x000000ffff9b7224 */ /* 0x000fe400078e004d */
[----:B------:R-:W-:Y:S01]  /*19f0*/  FMUL.FTZ R143, R148, R143 ;  /* 0x0000008f948f7220 */ /* 0x000fe20000410000 */
[-C--:B------:R-:W-:Y:S01]  /*1a00*/  FMUL.FTZ R145, R145, R68.reuse ;  /* 0x0000004491917220 */ /* 0x080fe20000410000 */
[----:B------:R-:W-:Y:S01]  /*1a10*/  FADD.FTZ R17, R17, R68 ;  /* 0x0000004411117221 */ /* 0x000fe20000010000 */
[----:B------:R-:W-:Y:S01]  /*1a20*/  FFMA.FTZ R37, R146, R68, R37 ;  /* 0x0000004492257223 */ /* 0x000fe20000010025 */
[----:B------:R-:W-:Y:S01]  /*1a30*/  SHF.R.U32.HI R76, RZ, 0x10, R77 ;  /* 0x00000010ff4c7819 */ /* 0x000fe2000001164d */
[----:B------:R-:W-:Y:S01]  /*1a40*/  FADD.FTZ R68, R73, R144 ;  /* 0x0000009049447221 */ /* 0x000fe20000010000 */
[----:B------:R-:W-:Y:S01]  /*1a50*/  FADD.FTZ R147, -R72, R70 ;  /* 0x0000004648937221 */ /* 0x000fe20000010100 */
[----:B------:R-:W-:-:S02]  /*1a60*/  IMAD.U32 R155, R155, 0x10000, RZ ;  /* 0x000100009b9b7824 */ /* 0x000fc400078e00ff */
[C---:B------:R-:W-:Y:S01]  /*1a70*/  FFMA.FTZ R69, R143.reuse, R144, R74 ;  /* 0x000000908f457223 */ /* 0x040fe2000001004a */
[----:B------:R-:W-:Y:S01]  /*1a80*/  FADD.FTZ R77, -R72, R71 ;  /* 0x00000047484d7221 */ /* 0x000fe20000010100 */
[----:B------:R-:W-:Y:S01]  /*1a90*/  FADD.FTZ R71, R68, R145 ;  /* 0x0000009144477221 */ /* 0x000fe20000010000 */
[----:B------:R-:W-:Y:S02]  /*1aa0*/  IMAD.U32 R72, R76, 0x10000, RZ ;  /* 0x000100004c487824 */ /* 0x000fe400078e00ff */
[----:B------:R-:W-:Y:S01]  /*1ab0*/  FMUL.FTZ R147, R148, R147 ;  /* 0x0000009394937220 */ /* 0x000fe20000410000 */
[----:B------:R-:W-:Y:S01]  /*1ac0*/  FMUL.FTZ R132, R132, R155 ;  /* 0x0000009b84847220 */ /* 0x000fe20000410000 */
[----:B------:R-:W-:Y:S01]  /*1ad0*/  FFMA.FTZ R68, R146, R145, R69 ;  /* 0x0000009192447223 */ /* 0x000fe20000010045 */
        /* <DEDUP_REMOVED lines=12> */
.L_x_2084:
[----:B------:R-:W-:Y:S05]  /*1ba0*/  BSYNC.RECONVERGENT B0 ;  /* 0x0000000000007941 */ /* 0x000fea0003800200 */
.L_x_2083:
        /* <DEDUP_REMOVED lines=32> */
.L_x_2086:
[----:B------:R-:W-:Y:S05]  /*1db0*/  BSYNC.RECONVERGENT B0 ;  /* 0x0000000000007941 */ /* 0x000fea0003800200 */
.L_x_2085:
[----:B------:R-:W1:Y:S08]  /*1dc0*/  S2UR UR5, SR_CgaCtaId ;  /* 0x00000000000579c3 */ /* 0x000e700000008800 */
[----:B------:R-:W-:Y:S06]  /*1dd0*/  BAR.SYNC.DEFER_BLOCKING 0x0 ;  /* 0x0000000000007b1d */ /* 0x000fec0000010000 */
[----:B------:R-:W-:-:S02]  /*1de0*/  UMOV UR4, 0x400 ;  /* 0x0000040000047882 */ /* 0x000fc40000000000 */
[----:B------:R-:W2:Y:S01]  /*1df0*/  LDC.U8 R159, c[0x0][0x410] ;  /* 0x00010400ff9f7b82 */ /* 0x000ea20000000000 */
[----:B------:R-:W-:Y:S01]  /*1e00*/  BSSY.RECONVERGENT B0, `(.L_x_2087) ;  /* 0x0000187000007945 */ /* 0x000fe20003800200 */
[----:B-1----:R-:W-:-:S04]  /*1e10*/  ULEA UR4, UR5, UR4, 0x18 ;  /* 0x0000000405047291 */ /* 0x002fc8000f8ec0ff */
[----:B------:R-:W-:Y:S02]  /*1e20*/  UIADD3 UR5, UPT, UPT, UR4, 0x5040, URZ ;  /* 0x0000504004057890 */ /* 0x000fe4000fffe0ff */
[----:B------:R-:W-:Y:S02]  /*1e30*/  @!UP1 UIADD3 UR5, UPT, UPT, UR4, 0x5000, URZ ;  /* 0x0000500004059890 */ /* 0x000fe4000fffe0ff */
[----:B------:R-:W-:Y:S01]  /*1e40*/  UIADD3 UR8, UPT, UPT, UR4, 0x5070, URZ ;  /* 0x0000507004087890 */ /* 0x000fe2000fffe0ff */
[----:B--2---:R-:W-:Y:S01]  /*1e50*/  ISETP.NE.AND P5, PT, R159, RZ, PT ;  /* 0x000000ff9f00720c */ /* 0x004fe20003fa5270 */
[----:B------:R-:W-:-:S05]  /*1e60*/  @!UP1 UIADD3 UR8, UPT, UPT, UR4, 0x5030, URZ ;  /* 0x0000503004089890 */ /* 0x000fca000fffe0ff */
[----:B------:R-:W1:Y:S01]  /*1e70*/  LDS.128 R72, [UR5] ;  /* 0x00000005ff487984 */ /* 0x000e620008000c00 */
[----:B------:R-:W-:Y:S02]  /*1e80*/  UIADD3 UR5, UPT, UPT, UR4, 0x5050, URZ ;  /* 0x0000505004057890 */ /* 0x000fe4000fffe0ff */
[----:B------:R-:W-:-:S09]  /*1e90*/  @!UP1 UIADD3 UR5, UPT, UPT, UR4, 0x5010, URZ ;  /* 0x0000501004059890 */ /* 0x000fd2000fffe0ff */
[----:B0-----:R-:W0:Y:S01]  /*1ea0*/  LDS.128 R68, [UR5] ;  /* 0x00000005ff447984 */ /* 0x001e220008000c00 */
[----:B------:R-:W-:Y:S02]  /*1eb0*/  UIADD3 UR5, UPT, UPT, UR4, 0x5060, URZ ;  /* 0x0000506004057890 */ /* 0x000fe4000fffe0ff */
[----:B------:R-:W-:Y:S01]  /*1ec0*/  @!UP1 UIADD3 UR5, UPT, UPT, UR4, 0x5020, URZ ;  /* 0x0000502004059890 */ /* 0x000fe2000fffe0ff */
[----:B-1----:R-:W-:Y:S01]  /*1ed0*/  FADD.FTZ R77, RZ, R72 ;  /* 0x00000048ff4d7221 */ /* 0x002fe20000010000 */
[----:B------:R-:W-:-:S03]  /*1ee0*/  FADD.FTZ R72, RZ, R73 ;  /* 0x00000049ff487221 */ /* 0x000fc60000010000 */
[----:B------:R-:W-:Y:S01]  /*1ef0*/  FADD.FTZ R157, R74, R77 ;  /* 0x0000004d4a9d7221 */ /* 0x000fe20000010000 */
[----:B------:R-:W-:Y:S01]  /*1f00*/  FADD.FTZ R158, R75, R72 ;  /* 0x000000484b9e7221 */ /* 0x000fe20000010000 */
[----:B------:R-:W-:Y:S04]  /*1f10*/  LDS.128 R76, [UR8] ;  /* 0x00000008ff4c7984 */ /* 0x000fe80008000c00 */
[----:B------:R-:W1:Y:S01]  /*1f20*/  LDS.128 R72, [UR5] ;  /* 0x00000005ff487984 */ /* 0x000e620008000c00 */
[----:B0-----:R-:W-:Y:S01]  /*1f30*/  FADD.FTZ R157, R157, R68 ;  /* 0x000000449d9d7221 */ /* 0x001fe20000010000 */
[----:B------:R-:W-:Y:S02]  /*1f40*/  FADD.FTZ R158, R158, R69 ;  /* 0x000000459e9e7221 */ /* 0x000fe40000010000 */
[----:B------:R-:W0:Y:S01]  /*1f50*/  LDC.64 R68, c[0x0][0x380] ;  /* 0x0000e000ff447b82 */ /* 0x000e220000000a00 */
[----:B------:R-:W-:Y:S01]  /*1f60*/  FADD.FTZ R157, R70, R157 ;  /* 0x0000009d469d7221 */ /* 0x000fe20000010000 */
[----:B------:R-:W-:Y:S01]  /*1f70*/  FADD.FTZ R158, R71, R158 ;  /* 0x0000009e479e7221 */ /* 0x000fe20000010000 */
[----:B0-----:R-:W-:-:S05]  /*1f80*/  IMAD.IADD R81, R81, 0x1, R68 ;  /* 0x0000000151517824 */ /* 0x001fca00078e0244 */
[----:B------:R-:W-:Y:S01]  /*1f90*/  ISETP.GE.AND P0, PT, R81, R69, PT ;  /* 0x000000455100720c */ /* 0x000fe20003f06270 */
[----:B-1----:R-:W-:Y:S01]  /*1fa0*/  FADD.FTZ R158, R158, R73 ;  /* 0x000000499e9e7221 */ /* 0x002fe20000010000 */
[----:B------:R-:W-:-:S03]  /*1fb0*/  FADD.FTZ R157, R157, R72 ;  /* 0x000000489d9d7221 */ /* 0x000fc60000010000 */
[----:B------:R-:W-:Y:S01]  /*1fc0*/  FADD.FTZ R158, R75, R158 ;  /* 0x0000009e4b9e7221 */ /* 0x000fe20000010000 */
[----:B------:R-:W-:-:S03]  /*1fd0*/  FADD.FTZ R157, R74, R157 ;  /* 0x0000009d4a9d7221 */ /* 0x000fc60000010000 */
[----:B------:R-:W-:Y:S01]  /*1fe0*/  FADD.FTZ R158, R158, R77 ;  /* 0x0000004d9e9e7221 */ /* 0x000fe20000010000 */
[----:B------:R-:W-:-:S03]  /*1ff0*/  FADD.FTZ R157, R157, R76 ;  /* 0x0000004c9d9d7221 */ /* 0x000fc60000010000 */
[----:B------:R-:W-:Y:S01]  /*2000*/  FADD.FTZ R68, R79, R158 ;  /* 0x0000009e4f447221 */ /* 0x000fe20000010000 */
[----:B------:R-:W-:Y:S01]  /*2010*/  P2R R79, PR, RZ, 0x1 ;  /* 0x00000001ff4f7803 */ /* 0x000fe20000000000 */
[----:B------:R-:W-:Y:S01]  /*2020*/  FADD.FTZ R78, R78, R157 ;  /* 0x0000009d4e4e7221 */ /* 0x000fe20000010000 */
[----:B------:R-:W-:Y:S01]  /*2030*/  ISETP.GE.U32.AND P0, PT, R0, 0x100, PT ;  /* 0x000001000000780c */ /* 0x000fe20003f06070 */
[----:B------:R-:W-:Y:S02]  /*2040*/  FMUL.FTZ R68, R68, UR9 ;  /* 0x0000000944447c20 */ /* 0x000fe40008410000 */
[----:B------:R-:W-:Y:S01]  /*2050*/  FMUL.FTZ R69, R78, UR9 ;  /* 0x000000094e457c20 */ /* 0x000fe20008410000 */
[----:B------:R-:W-:-:S04]  /*2060*/  P2R R78, PR, RZ, 0x20 ;  /* 0x00000020ff4e7803 */ /* 0x000fc80000000000 */
[----:B------:R-:W-:-:S05]  /*2070*/  FSEL R69, R69, RZ, !P5 ;  /* 0x000000ff45457208 */ /* 0x000fca0006800000 */
        /* <DEDUP_REMOVED lines=40> */
[----:B------:R-:W-:Y:S01]  /*2300*/  PRMT R74, R73, 0x7632, R74 ;  /* 0x00007632494a7816 */ /* 0x000fe2000000004a */
[----:B------:R-:W-:Y:S06]  /*2310*/  BRA `(.L_x_2092) ;  /* 0x0000001000707947 */ /* 0x000fec0003800000 */
.L_x_2091:
[-CC-:B------:R-:W-:Y:S01]  /*2320*/  FFMA.FTZ R65, R3, R68.reuse, R69.reuse ;  /* 0x0000004403417223 */ /* 0x180fe20000010045 */
[----:B------:R-:W-:Y:S01]  /*2330*/  LOP3.LUT P5, RZ, R130, 0xff, RZ, 0xc0, !PT ;  /* 0x000000ff82ff7812 */ /* 0x000fe200078ac0ff */
[-CC-:B------:R-:W-:Y:S01]  /*2340*/  FFMA.FTZ R66, R152, R68.reuse, R69.reuse ;  /* 0x0000004498427223 */ /* 0x180fe20000010045 */
[-C--:B------:R-:W-:Y:S01]  /*2350*/  FFMA.FTZ R67, R151, R68.reuse, R69 ;  /* 0x0000004497437223 */ /* 0x080fe20000010045 */
[----:B------:R-:W-:Y:S01]  /*2360*/  FADD.FTZ R65, R150, -R65 ;  /* 0x8000004196417221 */ /* 0x000fe20000010000 */
[----:B------:R-:W-:Y:S02]  /*2370*/  FFMA.FTZ R74, R156, R68, R69 ;  /* 0x000000449c4a7223 */ /* 0x000fe40000010045 */
[----:B------:R-:W-:Y:S01]  /*2380*/  FADD.FTZ R67, R154, -R67 ;  /* 0x800000439a437221 */ /* 0x000fe20000010000 */
[----:B-----5:R-:W-:-:S04]  /*2390*/  FMUL.FTZ R64, R148, R65 ;  /* 0x0000004194407220 */ /* 0x020fc80000410000 */
[----:B------:R-:W-:-:S05]  /*23a0*/  FMUL.FTZ R65, R64, UR14 ;  /* 0x0000000e40417c20 */ /* 0x000fca0008410000 */
[----:B------:R-:W-:Y:S01]  /*23b0*/  FSEL R70, R65, RZ, P5 ;  /* 0x000000ff41467208 */ /* 0x000fe20002800000 */
[----:B------:R-:W-:Y:S01]  /*23c0*/  FADD.FTZ R65, R149, -R66 ;  /* 0x8000004295417221 */ /* 0x000fe20000010000 */
[----:B------:R-:W-:-:S03]  /*23d0*/  LOP3.LUT P5, RZ, R130, 0xff00, RZ, 0xc0, !PT ;  /* 0x0000ff0082ff7812 */ /* 0x000fc600078ac0ff */
        /* <DEDUP_REMOVED lines=16> */
[----:B------:R-:W-:Y:S01]  /*24e0*/  PRMT R74, R73, 0x7632, R74 ;  /* 0x00007632494a7816 */ /* 0x000fe2000000004a */
[----:B------:R-:W-:Y:S06]  /*24f0*/  BRA `(.L_x_2092) ;  /* 0x0000000c00f87947 */ /* 0x000fec0003800000 */
.L_x_2090:
[----:B------:R-:W-:Y:S01]  /*2500*/  UMOV UR4, UR6 ;  /* 0x0000000600047c82 */ /* 0x000fe20008000000 */
[----:B------:R-:W-:Y:S01]  /*2510*/  UMOV UR5, UR7 ;  /* 0x0000000700057c82 */ /* 0x000fe20008000000 */
[----:B------:R-:W-:-:S04]  /*2520*/  UISETP.NE.U32.AND UP0, UPT, UR4, URZ, UPT ;  /* 0x000000ff0400728c */ /* 0x000fc8000bf05070 */
[----:B------:R-:W-:-:S09]  /*2530*/  UISETP.NE.AND.EX UP0, UPT, UR5, URZ, UPT, UP0 ;  /* 0x000000ff0500728c */ /* 0x000fd2000bf05300 */
[----:B------:R-:W-:Y:S05]  /*2540*/  BRA.U UP0, `(.L_x_2093) ;  /* 0x0000000100787547 */ /* 0x000fea000b800000 */
[-CC-:B------:R-:W-:Y:S01]  /*2550*/  FFMA.FTZ R71, R3, R68.reuse, R69.reuse ;  /* 0x0000004403477223 */ /* 0x180fe20000010045 */
[-CC-:B------:R-:W-:Y:S01]  /*2560*/  FFMA.FTZ R72, R152, R68.reuse, R69.reuse ;  /* 0x0000004498487223 */ /* 0x180fe20000010045 */
[-C--:B------:R-:W-:Y:S01]  /*2570*/  FFMA.FTZ R73, R151, R68.reuse, R69 ;  /* 0x0000004497497223 */ /* 0x080fe20000010045 */
[----:B------:R-:W-:Y:S01]  /*2580*/  LOP3.LUT P5, RZ, R130, 0xff, RZ, 0xc0, !PT ;  /* 0x000000ff82ff7812 */ /* 0x000fe200078ac0ff */
[----:B------:R-:W-:Y:S01]  /*2590*/  FADD.FTZ R71, R150, -R71 ;  /* 0x8000004796477221 */ /* 0x000fe20000010000 */
[----:B------:R-:W-:Y:S01]  /*25a0*/  FFMA.FTZ R74, R156, R68, R69 ;  /* 0x000000449c4a7223 */ /* 0x000fe20000010045 */
[----:B------:R-:W-:Y:S02]  /*25b0*/  FADD.FTZ R73, R154, -R73 ;  /* 0x800000499a497221 */ /* 0x000fe40000010000 */
[C---:B-----5:R-:W-:Y:S01]  /*25c0*/  FFMA.FTZ R70, R148.reuse, R71, R12 ;  /* 0x0000004794467223 */ /* 0x060fe2000001000c */
[----:B------:R-:W-:Y:S01]  /*25d0*/  FADD.FTZ R71, R149, -R72 ;  /* 0x8000004895477221 */ /* 0x000fe20000010000 */
[----:B------:R-:W-:Y:S01]  /*25e0*/  FFMA.FTZ R72, R148, R73, R14 ;  /* 0x0000004994487223 */ /* 0x000fe2000001000e */
[----:B------:R-:W-:Y:S01]  /*25f0*/  FADD.FTZ R73, R153, -R74 ;  /* 0x8000004a99497221 */ /* 0x000fe20000010000 */
[----:B------:R-:W-:Y:S01]  /*2600*/  FMUL.FTZ R70, R70, UR14 ;  /* 0x0000000e46467c20 */ /* 0x000fe20008410000 */
[----:B------:R-:W-:Y:S01]  /*2610*/  FFMA.FTZ R71, R148, R71, R13 ;  /* 0x0000004794477223 */ /* 0x000fe2000001000d */
[----:B------:R-:W-:Y:S01]  /*2620*/  FMUL.FTZ R72, R72, UR14 ;  /* 0x0000000e48487c20 */ /* 0x000fe20008410000 */
[----:B------:R-:W-:-:S02]  /*2630*/  FFMA.FTZ R73, R148, R73, R15 ;  /* 0x0000004994497223 */ /* 0x000fc4000001000f */
[----:B------:R-:W-:Y:S01]  /*2640*/  FSEL R70, R70, RZ, P5 ;  /* 0x000000ff46467208 */ /* 0x000fe20002800000 */
[----:B------:R-:W-:Y:S01]  /*2650*/  FMUL.FTZ R71, R71, UR14 ;  /* 0x0000000e47477c20 */ /* 0x000fe20008410000 */
[----:B------:R-:W-:Y:S01]  /*2660*/  LOP3.LUT P5, RZ, R130, 0xff00, RZ, 0xc0, !PT ;  /* 0x0000ff0082ff7812 */ /* 0x000fe200078ac0ff */
[----:B------:R-:W-:-:S03]  /*2670*/  FMUL.FTZ R73, R73, UR14 ;  /* 0x0000000e49497c20 */ /* 0x000fc60008410000 */
        /* <DEDUP_REMOVED lines=9> */
[----:B------:R-:W-:Y:S01]  /*2710*/  PRMT R74, R73, 0x7632, R74 ;  /* 0x00007632494a7816 */ /* 0x000fe2000000004a */
[----:B------:R-:W-:Y:S06]  /*2720*/  BRA `(.L_x_2092) ;  /* 0x0000000c006c7947 */ /* 0x000fec0003800000 */
.L_x_2093:
        /* <DEDUP_REMOVED lines=8> */
[----:B-----5:R-:W-:Y:S02]  /*27b0*/  FFMA.FTZ R64, R148, R65, R12 ;  /* 0x0000004194407223 */ /* 0x020fe4000001000c */
[----:B------:R-:W-:-:S02]  /*27c0*/  FADD.FTZ R74, R153, -R74 ;  /* 0x8000004a994a7221 */ /* 0x000fc40000010000 */
[----:B------:R-:W-:-:S05]  /*27d0*/  FMUL.FTZ R65, R64, UR14 ;  /* 0x0000000e40417c20 */ /* 0x000fca0008410000 */
[----:B------:R-:W-:Y:S01]  /*27e0*/  FSEL R70, R65, RZ, P5 ;  /* 0x000000ff41467208 */ /* 0x000fe20002800000 */
[----:B------:R-:W-:Y:S01]  /*27f0*/  FFMA.FTZ R65, R148, R66, R13 ;  /* 0x0000004294417223 */ /* 0x000fe2000001000d */
[----:B------:R-:W-:-:S03]  /*2800*/  LOP3.LUT P5, RZ, R130, 0xff00, RZ, 0xc0, !PT ;  /* 0x0000ff0082ff7812 */ /* 0x000fc600078ac0ff */
        /* <DEDUP_REMOVED lines=14> */
[----:B------:R-:W-:Y:S01]  /*28f0*/  PRMT R74, R73, 0x7632, R74 ;  /* 0x00007632494a7816 */ /* 0x000fe2000000004a */
[----:B------:R-:W-:Y:S06]  /*2900*/  BRA `(.L_x_2092) ;  /* 0x0000000800f47947 */ /* 0x000fec0003800000 */
.L_x_2089:
        /* <DEDUP_REMOVED lines=53> */
.L_x_2095:
        /* <DEDUP_REMOVED lines=44> */
.L_x_2094:
        /* <DEDUP_REMOVED lines=45> */
[C---:B------:R-:W-:Y:S02]  /*31f0*/  PRMT R110, R77.reuse, 0x7632, R110 ;  /* 0x000076324d6e7816 */ /* 0x040fe4000000006e */
[----:B------:R-:W-:Y:S02]  /*3200*/  PRMT R73, R77, 0x7610, R73 ;  /* 0x000076104d497816 */ /* 0x000fe40000000049 */
[----:B------:R-:W-:Y:S01]  /*3210*/  PRMT R111, R74, 0x7632, R111 ;  /* 0x000076324a6f7816 */ /* 0x000fe2000000006f */
[----:B------:R-:W-:Y:S06]  /*3220*/  BRA `(.L_x_2092) ;  /* 0x0000000000ac7947 */ /* 0x000fec0003800000 */
.L_x_2096:
        /* <DEDUP_REMOVED lines=8> */
[----:B-----5:R-:W-:Y:S01]  /*32b0*/  FFMA.FTZ R64, R148, R65, R12 ;  /* 0x0000004194407223 */ /* 0x020fe2000001000c */
[----:B------:R-:W-:-:S03]  /*32c0*/  FADD.FTZ R76, R153, -R76 ;  /* 0x8000004c994c7221 */ /* 0x000fc60000010000 */
        /* <DEDUP_REMOVED lines=10> */
[----:B------:R-:W-:Y:S02]  /*3370*/  LOP3.LUT P5, RZ, R101, 0xff00, RZ, 0xc0, !PT ;  /* 0x0000ff0065ff7812 */ /* 0x000fe400078ac0ff */
[----:B------:R-:W-:Y:S02]  /*3380*/  PRMT R157, R70, 0x7610, R157 ;  /* 0x00007610469d7816 */ /* 0x000fe4000000009d */
[----:B------:R-:W-:Y:S01]  /*3390*/  FSEL R73, R66, RZ, P5 ;  /* 0x000000ff42497208 */ /* 0x000fe20002800000 */
[----:B------:R-:W-:Y:S01]  /*33a0*/  FFMA.FTZ R66, R148, R67, R14 ;  /* 0x0000004394427223 */ /* 0x000fe2000001000e */
[----:B------:R-:W-:-:S02]  /*33b0*/  LOP3.LUT P5, RZ, R130, 0xff0000, RZ, 0xc0, !PT ;  /* 0x00ff000082ff7812 */ /* 0x000fc400078ac0ff */
        /* <DEDUP_REMOVED lines=12> */
[----:B------:R-:W-:Y:S02]  /*3480*/  ISETP.GE.U32.AND P5, PT, R101, 0x1000000, PT ;  /* 0x010000006500780c */ /* 0x000fe40003fa6070 */
[----:B------:R-:W-:Y:S02]  /*3490*/  PRMT R73, R74, 0x7610, R73 ;  /* 0x000076104a497816 */ /* 0x000fe40000000049 */
[----:B------:R-:W-:-:S04]  /*34a0*/  FSEL R76, R76, RZ, P5 ;  /* 0x000000ff4c4c7208 */ /* 0x000fc80002800000 */
[----:B------:R-:W-:-:S04]  /*34b0*/  F2FP.BF16.F32.PACK_AB R76, R76, R77 ;  /* 0x0000004d4c4c723e */ /* 0x000fc800000010ff */
[C---:B------:R-:W-:Y:S02]  /*34c0*/  PRMT R111, R76.reuse, 0x7632, R111 ;  /* 0x000076324c6f7816 */ /* 0x040fe4000000006f */
[----:B------:R-:W-:-:S07]  /*34d0*/  PRMT R74, R76, 0x7610, R74 ;  /* 0x000076104c4a7816 */ /* 0x000fce000000004a */
.L_x_2092:
        /* <DEDUP_REMOVED lines=24> */
.L_x_2097:
[----:B------:R-:W-:-:S07]  /*3660*/  VIADD R112, R112, 0x100 ;  /* 0x0000010070707836 */ /* 0x000fce0000000000 */
.L_x_2088:
[----:B------:R-:W-:Y:S05]  /*3670*/  BSYNC.RECONVERGENT B0 ;  /* 0x0000000000007941 */ /* 0x000fea0003800200 */
.L_x_2087:
        /* <DEDUP_REMOVED lines=12> */
[-CC-:B0-----:R-:W-:Y:S01]  /*3740*/  FFMA.FTZ R65, R135, R68.reuse, R69.reuse ;  /* 0x0000004487417223 */ /* 0x181fe20000010045 */
        /* <DEDUP_REMOVED lines=10> */
[----:B-1----:R-:W-:Y:S02]  /*37f0*/  FSEL R70, R65, RZ, P6 ;  /* 0x000000ff41467208 */ /* 0x002fe40003000000 */
        /* <DEDUP_REMOVED lines=26> */
[----:B------:R-:W-:-:S04]  /*39a0*/  FSEL R76, R76, RZ, P6 ;  /* 0x000000ff4c4c7208 */ /* 0x000fc80003000000 */
[----:B------:R-:W-:Y:S02]  /*39b0*/  F2FP.BF16.F32.PACK_AB R158, R76, R77 ;  /* 0x0000004d4c9e723e */ /* 0x000fe400000010ff */
[----:B------:R-:W-:Y:S02]  /*39c0*/  PRMT R76, R72, 0x7610, R76 ;  /* 0x00007610484c7816 */ /* 0x000fe4000000004c */
[----:B------:R-:W-:Y:S02]  /*39d0*/  PRMT R77, R74, 0x7610, R77 ;  /* 0x000076104a4d7816 */ /* 0x000fe4000000004d */
[----:B------:R-:W-:Y:S01]  /*39e0*/  PRMT R111, R158, 0x7632, R111 ;  /* 0x000076329e6f7816 */ /* 0x000fe2000000006f */
[----:B------:R-:W-:Y:S06]  /*39f0*/  BRA `(.L_x_2103) ;  /* 0x0000001000387947 */ /* 0x000fec0003800000 */
.L_x_2102:
[-CC-:B01----:R-:W-:Y:S01]  /*3a00*/  FFMA.FTZ R70, R138, R68.reuse, R69.reuse ;  /* 0x000000448a467223 */ /* 0x183fe20000010045 */
        /* <DEDUP_REMOVED lines=43> */
.L_x_2101:
[----:B01----:R-:W0:Y:S02]  /*3cc0*/  LDC.64 R70, c[0x0][0x478] ;  /* 0x00011e00ff467b82 */ /* 0x003e240000000a00 */
[----:B0-----:R-:W-:-:S04]  /*3cd0*/  ISETP.NE.U32.AND P5, PT, R70, RZ, PT ;  /* 0x000000ff4600720c */ /* 0x001fc80003fa5070 */
[----:B------:R-:W-:-:S13]  /*3ce0*/  ISETP.NE.AND.EX P5, PT, R71, RZ, PT, P5 ;  /* 0x000000ff4700720c */ /* 0x000fda0003fa5350 */
[----:B------:R-:W-:Y:S05]  /*3cf0*/  @!P5 BRA `(.L_x_2104) ;  /* 0x0000000000b0d947 */ /* 0x000fea0003800000 */
        /* <DEDUP_REMOVED lines=44> */
.L_x_2104:
        /* <DEDUP_REMOVED lines=44> */
.L_x_2100:
        /* <DEDUP_REMOVED lines=30> */
[----:B------:R-:W-:Y:S02]  /*4460*/  ISETP.GE.U32.AND P6, PT, R131, 0x1000000, PT ;  /* 0x010000008300780c */ /* 0x000fe40003fc6070 */
[----:B------:R-:W-:Y:S01]  /*4470*/  PRMT R157, R70, 0x7610, R157 ;  /* 0x00007610469d7816 */ /* 0x000fe2000000009d */
[----:B------:R-:W-:-:S05]  /*4480*/  FMUL.FTZ R73, R67, UR14 ;  /* 0x0000000e43497c20 */ /* 0x000fca0008410000 */
[----:B------:R-:W-:-:S04]  /*4490*/  FSEL R73, R73, RZ, P6 ;  /* 0x000000ff49497208 */ /* 0x000fc80003000000 */
[----:B------:R-:W-:-:S04]  /*44a0*/  F2FP.BF16.F32.PACK_AB R72, R73, R72 ;  /* 0x000000484948723e */ /* 0x000fc800000010ff */
[C---:B------:R-:W-:Y:S02]  /*44b0*/  PRMT R158, R72.reuse, 0x7632, R158 ;  /* 0x00007632489e7816 */ /* 0x040fe4000000009e */
[----:B------:R-:W-:Y:S01]  /*44c0*/  PRMT R77, R72, 0x7610, R77 ;  /* 0x00007610484d7816 */ /* 0x000fe2000000004d */
[----:B------:R-:W-:Y:S06]  /*44d0*/  BRA `(.L_x_2103) ;  /* 0x0000000400807947 */ /* 0x000fec0003800000 */
.L_x_2106:
        /* <DEDUP_REMOVED lines=8> */
[C---:B-----5:R-:W-:Y:S01]  /*4560*/  FFMA.FTZ R71, R148.reuse, R71, R8 ;  /* 0x0000004794477223 */ /* 0x060fe20000010008 */
[C---:B------:R-:W-:Y:S01]  /*4570*/  FFMA.FTZ R70, R148.reuse, R70, R9 ;  /* 0x0000004694467223 */ /* 0x040fe20000010009 */
[----:B------:R-:W-:Y:S01]  /*4580*/  FFMA.FTZ R73, R148, R73, R10 ;  /* 0x0000004994497223 */ /* 0x000fe2000001000a */
[----:B------:R-:W-:Y:S01]  /*4590*/  FADD.FTZ R72, R141, -R72 ;  /* 0x800000488d487221 */ /* 0x000fe20000010000 */
[----:B------:R-:W-:Y:S01]  /*45a0*/  FMUL.FTZ R71, R71, UR14 ;  /* 0x0000000e47477c20 */ /* 0x000fe20008410000 */
[----:B------:R-:W-:Y:S01]  /*45b0*/  FMUL.FTZ R70, R70, UR14 ;  /* 0x0000000e46467c20 */ /* 0x000fe20008410000 */
[----:B------:R-:W-:Y:S01]  /*45c0*/  FMUL.FTZ R73, R73, UR14 ;  /* 0x0000000e49497c20 */ /* 0x000fe20008410000 */
[----:B------:R-:W-:-:S02]  /*45d0*/  FFMA.FTZ R72, R148, R72, R11 ;  /* 0x0000004894487223 */ /* 0x000fc4000001000b */
[----:B------:R-:W-:Y:S02]  /*45e0*/  FSEL R71, R71, RZ, P6 ;  /* 0x000000ff47477208 */ /* 0x000fe40003000000 */
        /* <DEDUP_REMOVED lines=14> */
.L_x_2105:
        /* <DEDUP_REMOVED lines=23> */
[C---:B------:R-:W-:Y:S02]  /*4840*/  PRMT R76, R70.reuse, 0x7632, R76 ;  /* 0x00007632464c7816 */ /* 0x040fe4000000004c */
[----:B------:R-:W-:Y:S01]  /*4850*/  FSEL R72, R67, RZ, P6 ;  /* 0x000000ff43487208 */ /* 0x000fe20003000000 */
[----:B------:R-:W-:Y:S01]  /*4860*/  FADD.FTZ R67, R141, -R74 ;  /* 0x8000004a8d437221 */ /* 0x000fe20000010000 */
[----:B------:R-:W-:Y:S02]  /*4870*/  ISETP.GE.U32.AND P6, PT, R131, 0x1000000, PT ;  /* 0x010000008300780c */ /* 0x000fe40003fc6070 */
[----:B------:R-:W-:Y:S01]  /*4880*/  PRMT R157, R70, 0x7610, R157 ;  /* 0x00007610469d7816 */ /* 0x000fe2000000009d */
[----:B------:R-:W-:-:S04]  /*4890*/  FMUL.FTZ R67, R148, R67 ;  /* 0x0000004394437220 */ /* 0x000fc80000410000 */
[----:B------:R-:W-:-:S05]  /*48a0*/  FMUL.FTZ R73, R67, UR14 ;  /* 0x0000000e43497c20 */ /* 0x000fca0008410000 */
[----:B------:R-:W-:-:S04]  /*48b0*/  FSEL R73, R73, RZ, P6 ;  /* 0x000000ff49497208 */ /* 0x000fc80003000000 */
[----:B------:R-:W-:-:S04]  /*48c0*/  F2FP.BF16.F32.PACK_AB R72, R73, R72 ;  /* 0x000000484948723e */ /* 0x000fc800000010ff */
[C---:B------:R-:W-:Y:S02]  /*48d0*/  PRMT R158, R72.reuse, 0x7632, R158 ;  /* 0x00007632489e7816 */ /* 0x040fe4000000009e */
[----:B------:R-:W-:Y:S01]  /*48e0*/  PRMT R77, R72, 0x7610, R77 ;  /* 0x00007610484d7816 */ /* 0x000fe2000000004d */
[----:B------:R-:W-:Y:S06]  /*48f0*/  BRA `(.L_x_2103) ;  /* 0x0000000000787947 */ /* 0x000fec0003800000 */
.L_x_2107:
        /* <DEDUP_REMOVED lines=28> */
[C---:B------:R-:W-:Y:S02]  /*4ac0*/  PRMT R158, R72.reuse, 0x7632, R158 ;  /* 0x00007632489e7816 */ /* 0x040fe4000000009e */
[----:B------:R-:W-:-:S07]  /*4ad0*/  PRMT R77, R72, 0x7610, R77 ;  /* 0x00007610484d7816 */ /* 0x000fce000000004d */
.L_x_2103:
        /* <DEDUP_REMOVED lines=20> */
.L_x_2108:
[----:B------:R-:W-:-:S07]  /*4c20*/  VIADD R112, R112, 0x100 ;  /* 0x0000010070707836 */ /* 0x000fce0000000000 */
.L_x_2099:
[----:B------:R-:W-:Y:S05]  /*4c30*/  BSYNC.RECONVERGENT B0 ;  /* 0x0000000000007941 */ /* 0x000fea0003800200 */
.L_x_2098:
        /* <DEDUP_REMOVED lines=56> */
.L_x_2113:
        /* <DEDUP_REMOVED lines=44> */
.L_x_2112:
        /* <DEDUP_REMOVED lines=48> */
.L_x_2115:
        /* <DEDUP_REMOVED lines=44> */
.L_x_2111:
        /* <DEDUP_REMOVED lines=38> */
.L_x_2117:
        /* <DEDUP_REMOVED lines=31> */
.L_x_2116:
        /* <DEDUP_REMOVED lines=35> */
.L_x_2118:
        /* <DEDUP_REMOVED lines=30> */
.L_x_2114:
        /* <DEDUP_REMOVED lines=20> */
.L_x_2119:
[----:B------:R-:W-:-:S07]  /*61e0*/  VIADD R112, R112, 0x100 ;  /* 0x0000010070707836 */ /* 0x000fce0000000000 */
.L_x_2110:
[----:B------:R-:W-:Y:S05]  /*61f0*/  BSYNC.RECONVERGENT B0 ;  /* 0x0000000000007941 */ /* 0x000fea0003800200 */
.L_x_2109:
        /* <DEDUP_REMOVED lines=56> */
.L_x_2124:
        /* <DEDUP_REMOVED lines=44> */
.L_x_2123:
        /* <DEDUP_REMOVED lines=48> */
.L_x_2126:
        /* <DEDUP_REMOVED lines=44> */
.L_x_2122:
        /* <DEDUP_REMOVED lines=38> */
.L_x_2128:
        /* <DEDUP_REMOVED lines=31> */
.L_x_2127:
        /* <DEDUP_REMOVED lines=35> */
.L_x_2129:
        /* <DEDUP_REMOVED lines=30> */
.L_x_2125:
        /* <DEDUP_REMOVED lines=20> */
.L_x_2130:
[----:B------:R-:W-:-:S07]  /*77a0*/  VIADD R112, R112, 0x100 ;  /* 0x0000010070707836 */ /* 0x000fce0000000000 */
.L_x_2121:
[----:B------:R-:W-:Y:S05]  /*77b0*/  BSYNC.RECONVERGENT B0 ;  /* 0x0000000000007941 */ /* 0x000fea0003800200 */
.L_x_2120:
        /* <DEDUP_REMOVED lines=13> */
[----:B------:R-:W-:Y:S01]  /*7890*/  ISETP.GE.U32.AND P6, PT, R129, 0x1000000, PT ;  /* 0x010000008100780c */ /* 0x000fe20003fc6070 */
[-CC-:B------:R-:W-:Y:S01]  /*78a0*/  FFMA.FTZ R65, R143, R68.reuse, R69.reuse ;  /* 0x000000448f417223 */ /* 0x180fe20000010045 */
[-CC-:B------:R-:W-:Y:S01]  /*78b0*/  FFMA.FTZ R66, R146, R68.reuse, R69.reuse ;  /* 0x0000004492427223 */ /* 0x180fe20000010045 */
        /* <DEDUP_REMOVED lines=8> */
[----:B------:R-:W-:-:S04]  /*7940*/  ISETP.GE.U32.AND P6, PT, R107, 0x1000000, PT ;  /* 0x010000006b00780c */ /* 0x000fc80003fc6070 */
[----:B------:R-:W-:Y:S01]  /*7950*/  FSEL R75, R64, RZ, P6 ;  /* 0x000000ff404b7208 */ /* 0x000fe20003000000 */
[----:B------:R-:W-:Y:S01]  /*7960*/  FFMA.FTZ R64, R148, R65, R60 ;  /* 0x0000004194407223 */ /* 0x000fe2000001003c */
[----:B------:R-:W-:Y:S02]  /*7970*/  LOP3.LUT P6, RZ, R129, 0xff, RZ, 0xc0, !PT ;  /* 0x000000ff81ff7812 */ /* 0x000fe400078cc0ff */
[----:B------:R-:W-:Y:S01]  /*7980*/  F2FP.BF16.F32.PACK_AB R74, R75, R74 ;  /* 0x0000004a4b4a723e */ /* 0x000fe200000010ff */
[----:B------:R-:W-:-:S03]  /*7990*/  FMUL.FTZ R65, R64, UR14 ;  /* 0x0000000e40417c20 */ /* 0x000fc60008410000 */
[----:B------:R-:W-:Y:S02]  /*79a0*/  PRMT R111, R74, 0x7632, R111 ;  /* 0x000076324a6f7816 */ /* 0x000fe4000000006f */
        /* <DEDUP_REMOVED lines=18> */
[----:B------:R-:W-:Y:S02]  /*7ad0*/  LOP3.LUT P6, RZ, R107, 0xff0000, RZ, 0xc0, !PT ;  /* 0x00ff00006bff7812 */ /* 0x000fe400078cc0ff */
[----:B------:R-:W-:Y:S02]  /*7ae0*/  PRMT R70, R72, 0x7610, R70 ;  /* 0x0000761048467816 */ /* 0x000fe40000000046 */
[----:B------:R-:W-:Y:S02]  /*7af0*/  FSEL R68, R68, RZ, P6 ;  /* 0x000000ff44447208 */ /* 0x000fe40003000000 */
[----:B------:R-:W-:-:S02]  /*7b00*/  PRMT R72, R74, 0x7610, R72 ;  /* 0x000076104a487816 */ /* 0x000fc40000000048 */
[----:B------:R-:W-:-:S04]  /*7b10*/  F2FP.BF16.F32.PACK_AB R68, R68, R69 ;  /* 0x000000454444723e */ /* 0x000fc800000010ff */
[C---:B------:R-:W-:Y:S02]  /*7b20*/  PRMT R110, R68.reuse, 0x7632, R110 ;  /* 0x00007632446e7816 */ /* 0x040fe4000000006e */
[----:B------:R-:W-:Y:S01]  /*7b30*/  PRMT R71, R68, 0x7610, R71 ;  /* 0x0000761044477816 */ /* 0x000fe20000000047 */
[----:B------:R-:W-:Y:S06]  /*7b40*/  BRA `(.L_x_2136) ;  /* 0x0000001000447947 */ /* 0x000fec0003800000 */
.L_x_2135:
[-CC-:B01----:R-:W-:Y:S01]  /*7b50*/  FFMA.FTZ R70, R146, R68.reuse, R69.reuse ;  /* 0x0000004492467223 */ /* 0x183fe20000010045 */
[----:B------:R-:W-:Y:S01]  /*7b60*/  FFMA.FTZ R71, R147, R68, R69 ;  /* 0x0000004493477223 */ /* 0x000fe20000010045 */
[----:B------:R-:W-:Y:S02]  /*7b70*/  LOP3.LUT P6, RZ, R129, 0xff00, RZ, 0xc0, !PT ;  /* 0x0000ff0081ff7812 */ /* 0x000fe400078cc0ff */
[----:B------:R-:W-:Y:S01]  /*7b80*/  FADD.FTZ R70, R145, -R70 ;  /* 0x8000004691467221 */ /* 0x000fe20000010000 */
[----:B------:R-:W-:-:S03]  /*7b90*/  FADD.FTZ R71, R132, -R71 ;  /* 0x8000004784477221 */ /* 0x000fc60000010000 */
[C---:B-----5:R-:W-:Y:S01]  /*7ba0*/  FFMA.FTZ R70, R148.reuse, R70, R61 ;  /* 0x0000004694467223 */ /* 0x060fe2000001003d */
        /* <DEDUP_REMOVED lines=19> */
[----:B------:R-:W-:Y:S01]  /*7ce0*/  FFMA.FTZ R68, R148, R68, R63 ;  /* 0x0000004494447223 */ /* 0x000fe2000001003f */
[----:B------:R-:W-:-:S02]  /*7cf0*/  PRMT R110, R74, 0x7632, R110 ;  /* 0x000076324a6e7816 */ /* 0x000fc4000000006e */
[----:B------:R-:W-:Y:S01]  /*7d00*/  FMUL.FTZ R71, R71, UR14 ;  /* 0x0000000e47477c20 */ /* 0x000fe20008410000 */
[----:B------:R-:W-:-:S04]  /*7d10*/  FMUL.FTZ R68, R68, UR14 ;  /* 0x0000000e44447c20 */ /* 0x000fc80008410000 */
        /* <DEDUP_REMOVED lines=16> */
.L_x_2134:
[----:B01----:R-:W0:Y:S02]  /*7e20*/  LDC.64 R70, c[0x0][0x478] ;  /* 0x00011e00ff467b82 */ /* 0x003e240000000a00 */
[----:B0-----:R-:W-:-:S04]  /*7e30*/  ISETP.NE.U32.AND P5, PT, R70, RZ, PT ;  /* 0x000000ff4600720c */ /* 0x001fc80003fa5070 */
[----:B------:R-:W-:-:S13]  /*7e40*/  ISETP.NE.AND.EX P5, PT, R71, RZ, PT, P5 ;  /* 0x000000ff4700720c */ /* 0x000fda0003fa5350 */
[----:B------:R-:W-:Y:S05]  /*7e50*/  @!P5 BRA `(.L_x_2137) ;  /* 0x0000000000b4d947 */ /* 0x000fea0003800000 */
[-CC-:B------:R-:W-:Y:S01]  /*7e60*/  FFMA.FTZ R64, R134, R68.reuse, R69.reuse ;  /* 0x0000004486407223 */ /* 0x180fe20000010045 */
[----:B------:R-:W-:Y:S01]  /*7e70*/  ISETP.GE.U32.AND P6, PT, R129, 0x1000000, PT ;  /* 0x010000008100780c */ /* 0x000fe20003fc6070 */
[-CC-:B------:R-:W-:Y:S01]  /*7e80*/  FFMA.FTZ R65, R143, R68.reuse, R69.reuse ;  /* 0x000000448f417223 */ /* 0x180fe20000010045 */
[-CC-:B------:R-:W-:Y:S01]  /*7e90*/  FFMA.FTZ R66, R146, R68.reuse, R69.reuse ;  /* 0x0000004492427223 */ /* 0x180fe20000010045 */
[----:B------:R-:W-:Y:S01]  /*7ea0*/  FADD.FTZ R67, R133, -R64 ;  /* 0x8000004085437221 */ /* 0x000fe20000010000 */
[----:B------:R-:W-:Y:S01]  /*7eb0*/  FFMA.FTZ R69, R147, R68, R69 ;  /* 0x0000004493457223 */ /* 0x000fe20000010045 */
[----:B------:R-:W-:Y:S02]  /*7ec0*/  FADD.FTZ R65, R144, -R65 ;  /* 0x8000004190417221 */ /* 0x000fe40000010000 */
[----:B-----5:R-:W-:Y:S01]  /*7ed0*/  FMUL.FTZ R67, R148, R67 ;  /* 0x0000004394437220 */ /* 0x020fe20000410000 */
[----:B------:R-:W-:-:S03]  /*7ee0*/  FADD.FTZ R69, R132, -R69 ;  /* 0x8000004584457221 */ /* 0x000fc60000010000 */
[----:B------:R-:W-:-:S05]  /*7ef0*/  FMUL.FTZ R64, R67, UR14 ;  /* 0x0000000e43407c20 */ /* 0x000fca0008410000 */
[----:B------:R-:W-:Y:S02]  /*7f00*/  FSEL R74, R64, RZ, P6 ;  /* 0x000000ff404a7208 */ /* 0x000fe40003000000 */
[----:B------:R-:W-:-:S04]  /*7f10*/  ISETP.GE.U32.AND P6, PT, R107, 0x1000000, PT ;  /* 0x010000006b00780c */ /* 0x000fc80003fc6070 */
        /* <DEDUP_REMOVED lines=33> */
.L_x_2137:
[----:B------:R-:W-:Y:S01]  /*8130*/  FFMA.FTZ R70, R146, R68, R69 ;  /* 0x0000004492467223 */ /* 0x000fe20000010045 */
[----:B------:R-:W-:-:S03]  /*8140*/  LOP3.LUT P6, RZ, R129, 0xff00, RZ, 0xc0, !PT ;  /* 0x0000ff0081ff7812 */ /* 0x000fc600078cc0ff */
[----:B------:R-:W-:-:S04]  /*8150*/  FADD.FTZ R71, R145, -R70 ;  /* 0x8000004691477221 */ /* 0x000fc80000010000 */
        /* <DEDUP_REMOVED lines=22> */
[----:B------:R-:W-:Y:S01]  /*82c0*/  FMUL.FTZ R69, R148, R69 ;  /* 0x0000004594457220 */ /* 0x000fe20000410000 */
        /* <DEDUP_REMOVED lines=19> */
.L_x_2133:
        /* <DEDUP_REMOVED lines=38> */
.L_x_2139:
        /* <DEDUP_REMOVED lines=14> */
[----:B------:R-:W-:Y:S01]  /*8740*/  FADD.FTZ R69, R132, -R69 ;  /* 0x8000004584457221 */ /* 0x000fe20000010000 */
[----:B------:R-:W-:Y:S02]  /*8750*/  FSEL R71, R71, RZ, P6 ;  /* 0x000000ff47477208 */ /* 0x000fe40003000000 */
[C---:B------:R-:W-:Y:S01]  /*8760*/  FFMA.FTZ R70, R148.reuse, R70, R61 ;  /* 0x0000004694467223 */ /* 0x040fe2000001003d */
[----:B------:R-:W-:Y:S01]  /*8770*/  LOP3.LUT P6, RZ, R129, 0xff00, RZ, 0xc0, !PT ;  /* 0x0000ff0081ff7812 */ /* 0x000fe200078cc0ff */
[----:B------:R-:W-:-:S02]  /*8780*/  FFMA.FTZ R69, R148, R69, R62 ;  /* 0x0000004594457223 */ /* 0x000fc4000001003e */
[----:B------:R-:W-:Y:S02]  /*8790*/  FMUL.FTZ R70, R70, UR14 ;  /* 0x0000000e46467c20 */ /* 0x000fe40008410000 */
[----:B------:R-:W-:-:S03]  /*87a0*/  FMUL.FTZ R69, R69, UR14 ;  /* 0x0000000e45457c20 */ /* 0x000fc60008410000 */
        /* <DEDUP_REMOVED lines=10> */
.L_x_2138:
        /* <DEDUP_REMOVED lines=35> */
.L_x_2140:
[----:B------:R-:W-:Y:S01]  /*8a80*/  FFMA.FTZ R70, R134, R68, R69 ;  /* 0x0000004486467223 */ /* 0x000fe20000010045 */
        /* <DEDUP_REMOVED lines=29> */
.L_x_2136:
        /* <DEDUP_REMOVED lines=20> */
.L_x_2132:
[----:B------:R-:W-:Y:S05]  /*8da0*/  BSYNC.RECONVERGENT B0 ;  /* 0x0000000000007941 */ /* 0x000fea0003800200 */
.L_x_2131:
[----:B------:R-:W-:Y:S01]  /*8db0*/  ISETP.NE.AND P5, PT, R79, RZ, PT ;  /* 0x000000ff4f00720c */ /* 0x000fe20003fa5270 */
[----:B------:R-:W-:-:S12]  /*8dc0*/  UPLOP3.LUT UP1, UPT, UPT, UPT, UP1, 0x40, 0x4 ;  /* 0x000000000004789c */ /* 0x000fd80003f2e810 */
[----:B------:R-:W-:Y:S05]  /*8dd0*/  @!P5 BRA `(.L_x_2141) ;  /* 0xffffff78003cd947 */ /* 0x000fea000383ffff */
.L_x_2074:
        /* <DEDUP_REMOVED lines=10> */
[----:B------:R1:W-:Y:S03]  /*8e80*/  @P0 STG.E.128 desc[UR10][R2.64], R32 ;  /* 0x0000002002000986 */ /* 0x0003e6000c101d0a */
[----:B------:R-:W-:Y:S01]  /*8e90*/  @P0 VIADD R155, R155, 0x100 ;  /* 0x000001009b9b0836 */ /* 0x000fe20000000000 */
[----:B------:R1:W-:Y:S02]  /*8ea0*/  @P0 STG.E.128 desc[UR10][R4.64], R52 ;  /* 0x0000003404000986 */ /* 0x0003e4000c101d0a */
[----:B------:R-:W3:Y:S01]  /*8eb0*/  LDC.64 R14, c[0x0][0x448] ;  /* 0x00011200ff0e7b82 */ /* 0x000ee20000000a00 */
[----:B--2---:R-:W-:-:S05]  /*8ec0*/  @P1 IMAD.WIDE.U32 R8, R155, 0x10, R8 ;  /* 0x000000109b081825 */ /* 0x004fca00078e0008 */
[----:B------:R1:W-:Y:S02]  /*8ed0*/  @P1 STG.E.128 desc[UR10][R8.64], R28 ;  /* 0x0000001c08001986 */ /* 0x0003e4000c101d0a */
[----:B------:R-:W2:Y:S01]  /*8ee0*/  LDC.64 R56, c[0x0][0x440] ;  /* 0x00011000ff387b82 */ /* 0x000ea20000000a00 */
[----:B----4-:R-:W-:-:S04]  /*8ef0*/  @P1 IMAD.WIDE.U32 R10, R155, 0x10, R10 ;  /* 0x000000109b0a1825 */ /* 0x010fc800078e000a */
[----:B------:R-:W-:Y:S01]  /*8f00*/  @P1 VIADD R155, R155, 0x100 ;  /* 0x000001009b9b1836 */ /* 0x000fe20000000000 */
[----:B------:R1:W-:Y:S02]  /*8f10*/  @P1 STG.E.128 desc[UR10][R10.64], R48 ;  /* 0x000000300a001986 */ /* 0x0003e4000c101d0a */
[----:B------:R-:W4:Y:S01]  /*8f20*/  LDC.64 R58, c[0x0][0x448] ;  /* 0x00011200ff3a7b82 */ /* 0x000f220000000a00 */
[----:B0-----:R-:W-:-:S05]  /*8f30*/  @P2 IMAD.WIDE.U32 R12, R155, 0x10, R12 ;  /* 0x000000109b0c2825 */ /* 0x001fca00078e000c */
[----:B------:R1:W-:Y:S01]  /*8f40*/  @P2 STG.E.128 desc[UR10][R12.64], R24 ;  /* 0x000000180c002986 */ /* 0x0003e2000c101d0a */
[----:B---3--:R-:W-:-:S04]  /*8f50*/  @P2 IMAD.WIDE.U32 R14, R155, 0x10, R14 ;  /* 0x000000109b0e2825 */ /* 0x008fc800078e000e */
[----:B------:R-:W-:Y:S01]  /*8f60*/  @P2 VIADD R155, R155, 0x100 ;  /* 0x000001009b9b2836 */ /* 0x000fe20000000000 */
[----:B------:R1:W-:Y:S03]  /*8f70*/  @P2 STG.E.128 desc[UR10][R14.64], R44 ;  /* 0x0000002c0e002986 */ /* 0x0003e6000c101d0a */
[----:B--2---:R-:W-:-:S05]  /*8f80*/  @P3 IMAD.WIDE.U32 R56, R155, 0x10, R56 ;  /* 0x000000109b383825 */ /* 0x004fca00078e0038 */
[----:B------:R1:W-:Y:S01]  /*8f90*/  @P3 STG.E.128 desc[UR10][R56.64], R20 ;  /* 0x0000001438003986 */ /* 0x0003e2000c101d0a */
[----:B----4-:R-:W-:-:S05]  /*8fa0*/  @P3 IMAD.WIDE.U32 R58, R155, 0x10, R58 ;  /* 0x000000109b3a3825 */ /* 0x010fca00078e003a */
        /* <DEDUP_REMOVED lines=10> */
.L_x_2142:
        /* <DEDUP_REMOVED lines=11> */
.L_x_5416:


//--------------------- .text._ZN10layer_norm22ln_bwd_finalize_kernelINS_22Kernel_traits_finalizeILj5120E13__nv_bfloat16S2_fS2_fjLb0ELj1024ELj4ENS_18Kernel_traits_baseILj5120ES2_S2_fS2_fjLj1024EEEEELb0ELb1EEEvNS_9BwdParamsE --------------------------
	.section	.text._ZN10layer_norm22ln_bwd_finalize_kernelINS_22Kernel_traits_finalizeILj5120E13__nv_bfloat16S2_fS2_fjLb0ELj1024ELj4ENS_18Kernel_traits_baseILj5120ES2_S2_fS2_fjLj1024EEEEELb0ELb1EEEvNS_9BwdParamsE,"ax",@progbits
	.align	128
        .global         _ZN10layer_norm22ln_bwd_finalize_kernelINS_22Kernel_traits_finalizeILj5120E13__nv_bfloat16S2_fS2_fjLb0ELj1024ELj4ENS_18Kernel_traits_baseILj5120ES2_S2_fS2_fjLj1024EEEEELb0ELb1EEEvNS_9BwdParamsE
        .type           _ZN10layer_norm22ln_bwd_finalize_kernelINS_22Kernel_traits_finalizeILj5120E13__nv_bfloat16S2_fS2_fjLb0ELj1024ELj4ENS_18Kernel_traits_baseILj5120ES2_S2_fS2_fjLj1024EEEEELb0ELb1EEEvNS_9BwdParamsE,@function
        .size           _ZN10layer_norm22ln_bwd_finalize_kernelINS_22Kernel_traits_finalizeILj5120E13__nv_bfloat16S2_fS2_fjLb0ELj1024ELj4ENS_18Kernel_traits_baseILj5120ES2_S2_fS2_fjLj1024EEEEELb0ELb1EEEvNS_9BwdParamsE,(.L_x_5417 - _ZN10layer_norm22ln_bwd_finalize_kernelINS_22Kernel_traits_finalizeILj5120E13__nv_bfloat16S2_fS2_fjLb0ELj1024ELj4ENS_18Kernel_traits_baseILj5120ES2_S2_fS2_fjLj1024EEEEELb0ELb1EEEvNS_9BwdParamsE)
        .other          _ZN10layer_norm22ln_bwd_finalize_kernelINS_22Kernel_traits_finalizeILj5120E13__nv_bfloat16S2_fS2_fjLb0ELj1024ELj4ENS_18Kernel_traits_baseILj5120ES2_S2_fS2_fjLj1024EEEEELb0ELb1EEEvNS_9BwdParamsE,@"STO_CUDA_ENTRY STV_DEFAULT"
_ZN10layer_norm22ln_bwd_finalize_kernelINS_22Kernel_traits_finalizeILj5120E13__nv_bfloat16S2_fS2_fjLb0ELj1024ELj4ENS_18Kernel_traits_baseILj5120ES2_S2_fS2_fjLj1024EEEEELb0ELb1EEEvNS_9BwdParamsE:
.text._ZN10layer_norm22ln_bwd_finalize_kernelINS_22Kernel_traits_finalizeILj5120E13__nv_bfloat16S2_fS2_fjLb0ELj1024ELj4ENS_18Kernel_traits_baseILj5120ES2_S2_fS2_fjLj1024EEEEELb0ELb1EEEvNS_9BwdParamsE:
        /* <DEDUP_REMOVED lines=81> */
.L_x_2147:
        /* <DEDUP_REMOVED lines=118> */
.L_x_2146:
[----:B------:R-:W-:Y:S05]  /*0c70*/  BSYNC.RECONVERGENT B1 ;  /* 0x0000000000017941 */ /* 0x000fea0003800200 */
.L_x_2145:
        /* <DEDUP_REMOVED lines=77> */
.L_x_2149:
[----:B------:R-:W-:Y:S05]  /*1150*/  BSYNC.RECONVERGENT B1 ;  /* 0x0000000000017941 */ /* 0x000fea0003800200 */
.L_x_2148:
        /* <DEDUP_REMOVED lines=38> */
.L_x_2151:
[----:B------:R-:W-:Y:S05]  /*13c0*/  BSYNC.RECONVERGENT B1 ;  /* 0x0000000000017941 */ /* 0x000fea0003800200 */
.L_x_2150:
        /* <DEDUP_REMOVED lines=8> */
.L_x_2152:
        /* <DEDUP_REMOVED lines=10> */
.L_x_2144:
[----:B------:R-:W-:Y:S05]  /*14f0*/  BSYNC.RECONVERGENT B0 ;  /* 0x0000000000007941 */ /* 0x000fea0003800200 */
.L_x_2143:
        /* <DEDUP_REMOVED lines=57> */
.L_x_2153:
        /* <DEDUP_REMOVED lines=15> */
.L_x_5417:


//--------------------- .text._ZN10layer_norm40ln_parallel_residual_bwd_finalize_kernelINS_22Kernel_traits_finalizeILj5120E13__nv_bfloat16S2_fS2_fjLb0ELj1024ELj4ENS_18Kernel_traits_baseILj5120ES2_S2_fS2_fjLj1024EEEEELb1EEEvNS_9BwdParamsE --------------------------
	.section	.text._ZN10layer_norm40ln_parallel_residual_bwd_finalize_kernelINS_22Kernel_traits_finalizeILj5120E13__nv_bfloat16S2_fS2_fjLb0ELj1024ELj4ENS_18Kernel_traits_baseILj5120ES2_S2_fS2_fjLj1024EEEEELb1EEEvNS_9BwdParamsE,"ax",@progbits
	.align	128
        .global         _ZN10layer_norm40ln_parallel_residual_bwd_finalize_kernelINS_22Kernel_traits_finalizeILj5120E13__nv_bfloat16S2_fS2_fjLb0ELj1024ELj4ENS_18Kernel_traits_baseILj5120ES2_S2_fS2_fjLj1024EEEEELb1EEEvNS_9BwdParamsE
        .type           _ZN10layer_norm40ln_parallel_residual_bwd_finalize_kernelINS_22Kernel_traits_finalizeILj5120E13__nv_bfloat16S2_fS2_fjLb0ELj1024ELj4ENS_18Kernel_traits_baseILj5120ES2_S2_fS2_fjLj1024EEEEELb1EEEvNS_9BwdParamsE,@function
        .size           _ZN10layer_norm40ln_parallel_residual_bwd_finalize_kernelINS_22Kernel_traits_finalizeILj5120E13__nv_bfloat16S2_fS2_fjLb0ELj1024ELj4ENS_18Kernel_traits_baseILj5120ES2_S2_fS2_fjLj1024EEEEELb1EEEvNS_9BwdParamsE,(.L_x_5418 - _ZN10layer_norm40ln_parallel_residual_bwd_finalize_kernelINS_22Kernel_traits_finalizeILj5120E13__nv_bfloat16S2_fS2_fjLb0ELj1024ELj4ENS_18Kernel_traits_baseILj5120ES2_S2_fS2_fjLj1024EEEEELb1EEEvNS_9BwdParamsE)
        .other          _ZN10layer_norm40ln_parallel_residual_bwd_finalize_kernelINS_22Kernel_traits_finalizeILj5120E13__nv_bfloat16S2_fS2_fjLb0ELj1024ELj4ENS_18Kernel_traits_baseILj5120ES2_S2_fS2_fjLj1024EEEEELb1EEEvNS_9BwdParamsE,@"STO_CUDA_ENTRY STV_DEFAULT"
_ZN10layer_norm40ln_parallel_residual_bwd_finalize_kernelINS_22Kernel_traits_finalizeILj5120E13__nv_bfloat16S2_fS2_fjLb0ELj1024ELj4ENS_18Kernel_traits_baseILj5120ES2_S2_fS2_fjLj1024EEEEELb1EEEvNS_9BwdParamsE:
.text._ZN10layer_norm40ln_parallel_residual_bwd_finalize_kernelINS_22Kernel_traits_finalizeILj5120E13__nv_bfloat16S2_fS2_fjLb0ELj1024ELj4ENS_18Kernel_traits_baseILj5120ES2_S2_fS2_fjLj1024EEEEELb1EEEvNS_9BwdParamsE:
        /* <DEDUP_REMOVED lines=60> */
.L_x_2158:
        /* <DEDUP_REMOVED lines=112> */
.L_x_2157:
[----:B------:R-:W-:Y:S05]  /*0ac0*/  BSYNC.RECONVERGENT B1 ;  /* 0x0000000000017941 */ /* 0x000fea0003800200 */
.L_x_2156:
        /* <DEDUP_REMOVED lines=66> */
.L_x_2160:
[----:B------:R-:W-:Y:S05]  /*0ef0*/  BSYNC.RECONVERGENT B1 ;  /* 0x0000000000017941 */ /* 0x000fea0003800200 */
.L_x_2159:
        /* <DEDUP_REMOVED lines=37> */
.L_x_2162:
[----:B------:R-:W-:Y:S05]  /*1150*/  BSYNC.RECONVERGENT B1 ;  /* 0x0000000000017941 */ /* 0x000fea0003800200 */
.L_x_2161:
        /* <DEDUP_REMOVED lines=19> */
.L_x_2155:
[----:B------:R-:W-:Y:S05]  /*1290*/  BSYNC.RECONVERGENT B0 ;  /* 0x0000000000007941 */ /* 0x000fea0003800200 */
.L_x_2154:
        /* <DEDUP_REMOVED lines=92> */
.L_x_2163:
        /* <DEDUP_REMOVED lines=10> */
.L_x_5418:


//--------------------- .text._ZN10layer_norm31ln_parallel_residual_bwd_kernelINS_13Kernel_traitsI13__nv_bfloat16S2_fS2_fjLj5120ELj1ELj1ELj8ELj8ENS_18Kernel_traits_baseILj5120ES2_S2_fS2_fjLj256EEEEELb1ELb1ELb1EEEvNS_9BwdParamsE --------------------------
	.section	.text._ZN10layer_norm31ln_parallel_residual_bwd_kernelINS_13Kernel_traitsI13__nv_bfloat16S2_fS2_fjLj5120ELj1ELj1ELj8ELj8ENS_18Kernel_traits_baseILj5120ES2_S2_fS2_fjLj256EEEEELb1ELb1ELb1EEEvNS_9BwdParamsE,"ax",@progbits
	.align	128
        .global         _ZN10layer_norm31ln_parallel_residual_bwd_kernelINS_13Kernel_traitsI13__nv_bfloat16S2_fS2_fjLj5120ELj1ELj1ELj8ELj8ENS_18Kernel_traits_baseILj5120ES2_S2_fS2_fjLj256EEEEELb1ELb1ELb1EEEvNS_9BwdParamsE
        .type           _ZN10layer_norm31ln_parallel_residual_bwd_kernelINS_13Kernel_traitsI13__nv_bfloat16S2_fS2_fjLj5120ELj1ELj1ELj8ELj8ENS_18Kernel_traits_baseILj5120ES2_S2_fS2_fjLj256EEEEELb1ELb1ELb1EEEvNS_9BwdParamsE,@function
        .size           _ZN10layer_norm31ln_parallel_residual_bwd_kernelINS_13Kernel_traitsI13__nv_bfloat16S2_fS2_fjLj5120ELj1ELj1ELj8ELj8ENS_18Kernel_traits_baseILj5120ES2_S2_fS2_fjLj256EEEEELb1ELb1ELb1EEEvNS_9BwdParamsE,(.L_x_5419 - _ZN10layer_norm31ln_parallel_residual_bwd_kernelINS_13Kernel_traitsI13__nv_bfloat16S2_fS2_fjLj5120ELj1ELj1ELj8ELj8ENS_18Kernel_traits_baseILj5120ES2_S2_fS2_fjLj256EEEEELb1ELb1ELb1EEEvNS_9BwdParamsE)
        .other          _ZN10layer_norm31ln_parallel_residual_bwd_kernelINS_13Kernel_traitsI13__nv_bfloat16S2_fS2_fjLj5120ELj1ELj1ELj8ELj8ENS_18Kernel_traits_baseILj5120ES2_S2_fS2_fjLj256EEEEELb1ELb1ELb1EEEvNS_9BwdParamsE,@"STO_CUDA_ENTRY STV_DEFAULT"
_ZN10layer_norm31ln_parallel_residual_bwd_kernelINS_13Kernel_traitsI13__nv_bfloat16S2_fS2_fjLj5120ELj1ELj1ELj8ELj8ENS_18Kernel_traits_baseILj5120ES2_S2_fS2_fjLj256EEEEELb1ELb1ELb1EEEvNS_9BwdParamsE:
.text._ZN10layer_norm31ln_parallel_residual_bwd_kernelINS_13Kernel_traitsI13__nv_bfloat16S2_fS2_fjLj5120ELj1ELj1ELj8ELj8ENS_18Kernel_traits_baseILj5120ES2_S2_fS2_fjLj256EEEEELb1ELb1ELb1EEEvNS_9BwdParamsE:
        /* <DEDUP_REMOVED lines=30> */
[----:B------:R-:W-:Y:S02]  /*01e0*/  MOV R76, UR4 ;  /* 0x00000004004c7c02 */ /* 0x000fe40008000f00 */
        /* <DEDUP_REMOVED lines=11> */
[----:B------:R-:W-:Y:S01]  /*02a0*/  CS2R R92, SRZ ;  /* 0x00000000005c7805 */ /* 0x000fe2000001ff00 */
[----:B------:R-:W-:Y:S01]  /*02b0*/  IMAD.MOV.U32 R118, RZ, RZ, RZ ;  /* 0x000000ffff767224 */ /* 0x000fe200078e00ff */
[----:B------:R-:W-:Y:S01]  /*02c0*/  CS2R R94, SRZ ;  /* 0x00000000005e7805 */ /* 0x000fe2000001ff00 */
[----:B------:R-:W-:Y:S01]  /*02d0*/  IMAD.MOV.U32 R96, RZ, RZ, RZ ;  /* 0x000000ffff607224 */ /* 0x000fe200078e00ff */
[----:B------:R-:W-:Y:S02]  /*02e0*/  CS2R R78, SRZ ;  /* 0x00000000004e7805 */ /* 0x000fe4000001ff00 */
[----:B------:R-:W-:Y:S01]  /*02f0*/  CS2R R80, SRZ ;  /* 0x0000000000507805 */ /* 0x000fe2000001ff00 */
[----:B0-----:R-:W-:Y:S01]  /*0300*/  IMAD.WIDE.U32 R2, R36, 0x8, R2 ;  /* 0x0000000824027825 */ /* 0x001fe200078e0002 */
[----:B------:R-:W-:Y:S02]  /*0310*/  CS2R R82, SRZ ;  /* 0x0000000000527805 */ /* 0x000fe4000001ff00 */
[----:B------:R-:W-:-:S02]  /*0320*/  CS2R R84, SRZ ;  /* 0x0000000000547805 */ /* 0x000fc4000001ff00 */
[----:B------:R-:W-:Y:S01]  /*0330*/  CS2R R116, SRZ ;  /* 0x0000000000747805 */ /* 0x000fe2000001ff00 */
[----:B------:R-:W-:Y:S01]  /*0340*/  IMAD.MOV.U32 R48, RZ, RZ, RZ ;  /* 0x000000ffff307224 */ /* 0x000fe200078e00ff */
[----:B--2---:R-:W2:Y:S01]  /*0350*/  LDG.E.64 R4, desc[UR10][R2.64+0x2000] ;  /* 0x0020000a02047981 */ /* 0x004ea2000c1e1b00 */
[----:B------:R-:W-:Y:S01]  /*0360*/  IMAD.MOV.U32 R72, RZ, RZ, RZ ;  /* 0x000000ffff487224 */ /* 0x000fe200078e00ff */
[----:B------:R-:W-:Y:S02]  /*0370*/  UPLOP3.LUT UP1, UPT, UPT, UPT, UPT, 0x40, 0x4 ;  /* 0x000000000004789c */ /* 0x000fe40003f2e870 */
[----:B------:R-:W4:Y:S01]  /*0380*/  LDG.E.64 R6, desc[UR10][R2.64+0x1800] ;  /* 0x0018000a02067981 */ /* 0x000f22000c1e1b00 */
[----:B------:R-:W-:Y:S01]  /*0390*/  IMAD.MOV.U32 R77, RZ, RZ, RZ ;  /* 0x000000ffff4d7224 */ /* 0x000fe200078e00ff */
[----:B------:R-:W0:Y:S02]  /*03a0*/  LDCU UR14, c[0x0][0x400] ;  /* 0x00008000ff0e77ac */ /* 0x000e240008000800 */
        /* <DEDUP_REMOVED lines=10> */
[----:B------:R-:W-:Y:S01]  /*0450*/  PLOP3.LUT P0, PT, PT, PT, UP0, 0x80, 0x8 ;  /* 0x000000000008781c */ /* 0x000fe20003f0f008 */
[----:B------:R-:W3:Y:S01]  /*0460*/  LDCU UR7, c[0x0][0x388] ;  /* 0x00007100ff0777ac */ /* 0x000ee20008000800 */
        /* <DEDUP_REMOVED lines=19> */
[----:B------:R-:W-:Y:S01]  /*05a0*/  IMAD.U32 R58, R13, 0x10000, RZ ;  /* 0x000100000d3a7824 */ /* 0x000fe200078e00ff */
[----:B------:R-:W-:Y:S01]  /*05b0*/  SHF.L.U32 R100, R100, 0x10, RZ ;  /* 0x0000001064647819 */ /* 0x000fe200000006ff */
        /* <DEDUP_REMOVED lines=8> */
[----:B01-3--:R-:W-:-:S07]  /*0640*/  IMAD.U32 R106, R106, 0x10000, RZ ;  /* 0x000100006a6a7824 */ /* 0x00bfce00078e00ff */
.L_x_2212:
[----:B------:R-:W-:Y:S01]  /*0650*/  IMAD R0, R76, UR7, RZ ;  /* 0x000000074c007c24 */ /* 0x000fe2000f8e02ff */
[----:B0-----:R-:W0:Y:S04]  /*0660*/  LDC.64 R134, c[0x0][0x428] ;  /* 0x00010a00ff867b82 */ /* 0x001e280000000a00 */
[----:B-1----:R-:W-:-:S04]  /*0670*/  SHF.R.S32.HI R3, RZ, 0x1f, R0 ;  /* 0x0000001fff037819 */ /* 0x002fc80000011400 */
[----:B------:R-:W-:Y:S01]  /*0680*/  LEA.HI R3, R3, R0, RZ, 0x2 ;  /* 0x0000000003037211 */ /* 0x000fe200078f10ff */
[----:B------:R-:W1:Y:S03]  /*0690*/  LDC.64 R44, c[0x0][0x3a8] ;  /* 0x0000ea00ff2c7b82 */ /* 0x000e660000000a00 */
[----:B------:R-:W-:-:S05]  /*06a0*/  LEA.HI.SX32 R121, R3, R36, 0x1e ;  /* 0x0000002403797211 */ /* 0x000fca00078ff2ff */
[----:B------:R-:W2:Y:S01]  /*06b0*/  LDC.64 R2, c[0x0][0x3c0] ;  /* 0x0000f000ff027b82 */ /* 0x000ea20000000a00 */
[C---:B------:R-:W-:Y:S02]  /*06c0*/  VIADD R107, R121.reuse, 0x100 ;  /* 0x00000100796b7836 */ /* 0x040fe40000000000 */
[C---:B------:R-:W-:Y:S02]  /*06d0*/  VIADD R109, R121.reuse, 0x200 ;  /* 0x00000200796d7836 */ /* 0x040fe40000000000 */
[----:B0-----:R-:W-:-:S03]  /*06e0*/  IMAD.WIDE.U32 R130, R121, 0x8, R134 ;  /* 0x0000000879827825 */ /* 0x001fc600078e0086 */
[----:B------:R-:W0:Y:S01]  /*06f0*/  LDC.64 R138, c[0x0][0x3c8] ;  /* 0x0000f200ff8a7b82 */ /* 0x000e220000000a00 */
[--C-:B------:R-:W-:Y:S02]  /*0700*/  IMAD.WIDE.U32 R132, R107, 0x8, R134.reuse ;  /* 0x000000086b847825 */ /* 0x100fe400078e0086 */
[----:B------:R-:W3:Y:S02]  /*0710*/  LDG.E.64 R130, desc[UR10][R130.64] ;  /* 0x0000000a82827981 */ /* 0x000ee4000c1e1b00 */
[----:B------:R-:W-:-:S03]  /*0720*/  IMAD.WIDE.U32 R128, R109, 0x8, R134 ;  /* 0x000000086d807825 */ /* 0x000fc600078e0086 */
[----:B------:R-:W4:Y:S01]  /*0730*/  @P0 LDC.64 R140, c[0x0][0x438] ;  /* 0x00010e00ff8c0b82 */ /* 0x000f220000000a00 */
[----:B------:R-:W3:Y:S01]  /*0740*/  LDG.E.64 R132, desc[UR10][R132.64] ;  /* 0x0000000a84847981 */ /* 0x000ee2000c1e1b00 */
[C---:B------:R-:W-:Y:S01]  /*0750*/  IADD3 R123, PT, PT, R121.reuse, 0x300, RZ ;  /* 0x00000300797b7810 */ /* 0x040fe20007ffe0ff */
[C---:B-1----:R-:W-:Y:S02]  /*0760*/  IMAD.WIDE.U32 R28, R121.reuse, 0x10, R44 ;  /* 0x00000010791c7825 */ /* 0x042fe400078e002c */
[----:B------:R-:W3:Y:S02]  /*0770*/  LDG.E.64 R128, desc[UR10][R128.64] ;  /* 0x0000000a80807981 */ /* 0x000ee4000c1e1b00 */
[----:B------:R-:W-:Y:S01]  /*0780*/  VIADD R125, R121, 0x400 ;  /* 0x00000400797d7836 */ /* 0x000fe20000000000 */
[----:B------:R-:W-:Y:S01]  /*0790*/  ISETP.NE.U32.AND P1, PT, RZ, UR12, PT ;  /* 0x0000000cff007c0c */ /* 0x000fe2000bf25070 */
[C---:B--2---:R-:W-:Y:S01]  /*07a0*/  IMAD.WIDE R2, R76.reuse, 0x4, R2 ;  /* 0x000000044c027825 */ /* 0x044fe200078e0202 */
[----:B------:R-:W2:Y:S01]  /*07b0*/  LDG.E.128 R28, desc[UR10][R28.64] ;  /* 0x0000000a1c1c7981 */ /* 0x000ea2000c1e1d00 */
[----:B------:R-:W1:Y:S02]  /*07c0*/  LDC.64 R142, c[0x0][0x380] ;  /* 0x0000e000ff8e7b82 */ /* 0x000e640000000a00 */
[----:B------:R-:W-:Y:S01]  /*07d0*/  IMAD.WIDE.U32 R126, R123, 0x8, R134 ;  /* 0x000000087b7e7825 */ /* 0x000fe200078e0086 */
[----:B------:R0:W2:Y:S03]  /*07e0*/  LDG.E R0, desc[UR10][R2.64] ;  /* 0x0000000a02007981 */ /* 0x0000a6000c1e1900 */
[----:B0-----:R-:W-:-:S02]  /*07f0*/  IMAD.WIDE R138, R76, 0x4, R138 ;  /* 0x000000044c8a7825 */ /* 0x001fc400078e028a */
[----:B------:R-:W2:Y:S01]  /*0800*/  LDG.E.64 R126, desc[UR10][R126.64] ;  /* 0x0000000a7e7e7981 */ /* 0x000ea2000c1e1b00 */
[----:B------:R-:W0:Y:S01]  /*0810*/  LDC.64 R136, c[0x0][0x3b0] ;  /* 0x0000ec00ff887b82 */ /* 0x000e220000000a00 */
[----:B------:R-:W-:Y:S02]  /*0820*/  IMAD.WIDE.U32 R134, R125, 0x8, R134 ;  /* 0x000000087d867825 */ /* 0x000fe400078e0086 */
[----:B------:R1:W2:Y:S02]  /*0830*/  LDG.E R120, desc[UR10][R138.64] ;  /* 0x0000000a8a787981 */ /* 0x0002a4000c1e1900 */
[--C-:B------:R-:W-:Y:S02]  /*0840*/  IMAD.WIDE.U32 R32, R107, 0x10, R44.reuse ;  /* 0x000000106b207825 */ /* 0x100fe400078e002c */
[----:B------:R-:W2:Y:S01]  /*0850*/  LDG.E.64 R134, desc[UR10][R134.64] ;  /* 0x0000000a86867981 */ /* 0x000ea2000c1e1b00 */
[----:B------:R-:W1:Y:S01]  /*0860*/  LDC.64 R2, c[0x0][0x438] ;  /* 0x00010e00ff027b82 */ /* 0x000e620000000a00 */
[----:B------:R-:W-:-:S02]  /*0870*/  IMAD.WIDE.U32 R36, R109, 0x10, R44 ;  /* 0x000000106d247825 */ /* 0x000fc400078e002c */
[----:B------:R-:W2:Y:S02]  /*0880*/  LDG.E.128 R32, desc[UR10][R32.64] ;  /* 0x0000000a20207981 */ /* 0x000ea4000c1e1d00 */
[--C-:B------:R-:W-:Y:S02]  /*0890*/  IMAD.WIDE.U32 R40, R123, 0x10, R44.reuse ;  /* 0x000000107b287825 */ /* 0x100fe400078e002c */
[----:B------:R-:W2:Y:S02]  /*08a0*/  LDG.E.128 R36, desc[UR10][R36.64] ;  /* 0x0000000a24247981 */ /* 0x000ea4000c1e1d00 */
[----:B------:R-:W-:Y:S02]  /*08b0*/  IMAD.WIDE.U32 R44, R125, 0x10, R44 ;  /* 0x000000107d2c7825 */ /* 0x000fe400078e002c */
[----:B------:R-:W2:Y:S04]  /*08c0*/  LDG.E.128 R40, desc[UR10][R40.64] ;  /* 0x0000000a28287981 */ /* 0x000ea8000c1e1d00 */
[----:B------:R-:W2:Y:S01]  /*08d0*/  LDG.E.128 R44, desc[UR10][R44.64] ;  /* 0x0000000a2c2c7981 */ /* 0x000ea2000c1e1d00 */
[----:B------:R-:W-:Y:S01]  /*08e0*/  ISETP.NE.AND.EX P1, PT, RZ, UR13, PT, P1 ;  /* 0x0000000dff007c0c */ /* 0x000fe2000bf25310 */
[----:B----4-:R-:W-:-:S05]  /*08f0*/  @P0 IMAD.WIDE.U32 R140, R121, 0x10, R140 ;  /* 0x00000010798c0825 */ /* 0x010fca00078e008c */
[----:B------:R-:W5:Y:S01]  /*0900*/  @P0 LDG.E.128 R4, desc[UR10][R140.64] ;  /* 0x0000000a8c040981 */ /* 0x000f62000c1e1d00 */
[----:B-1----:R-:W-:-:S06]  /*0910*/  ISETP.NE.U32.AND P2, PT, R2, RZ, PT ;  /* 0x000000ff0200720c */ /* 0x002fcc0003f45070 */
[----:B------:R-:W1:Y:S01]  /*0920*/  @P1 LDC.64 R156, c[0x0][0x3b8] ;  /* 0x0000ee00ff9c1b82 */ /* 0x000e620000000a00 */
[----:B------:R-:W-:-:S07]  /*0930*/  ISETP.NE.AND.EX P0, PT, R3, RZ, PT, P2 ;  /* 0x000000ff0300720c */ /* 0x000fce0003f05320 */
[----:B------:R-:W4:Y:S08]  /*0940*/  @P1 LDC.64 R160, c[0x0][0x3b8] ;  /* 0x0000ee00ffa01b82 */ /* 0x000f300000000a00 */
[----:B------:R-:W0:Y:S01]  /*0950*/  @P1 LDC.64 R146, c[0x0][0x3b8] ;  /* 0x0000ee00ff921b82 */ /* 0x000e220000000a00 */
[----:B------:R-:W-:-:S07]  /*0960*/  IMAD.IADD R76, R76, 0x1, R142 ;  /* 0x000000014c4c7824 */ /* 0x000fce00078e028e */
[----:B------:R-:W0:Y:S01]  /*0970*/  @P1 LDC.64 R150, c[0x0][0x3b8] ;  /* 0x0000ee00ff961b82 */ /* 0x000e220000000a00 */
[----:B------:R-:W-:-:S07]  /*0980*/  ISETP.GE.AND P4, PT, R76, R143, PT ;  /* 0x0000008f4c00720c */ /* 0x000fce0003f86270 */
[----:B------:R-:W0:Y:S08]  /*0990*/  @P1 LDC.64 R154, c[0x0][0x3b8] ;  /* 0x0000ee00ff9a1b82 */ /* 0x000e300000000a00 */
[----:B------:R-:W0:Y:S01]  /*09a0*/  @P0 LDC.64 R138, c[0x0][0x438] ;  /* 0x00010e00ff8a0b82 */ /* 0x000e220000000a00 */
[----:B-1----:R-:W-:-:S07]  /*09b0*/  @P1 IMAD.WIDE.U32 R156, R109, 0x4, R156 ;  /* 0x000000046d9c1825 */ /* 0x002fce00078e009c */
[----:B------:R-:W1:Y:S01]  /*09c0*/  @P0 LDC.64 R144, c[0x0][0x438] ;  /* 0x00010e00ff900b82 */ /* 0x000e620000000a00 */
[C---:B----4-:R-:W-:Y:S01]  /*09d0*/  @P1 IMAD.WIDE.U32 R160, R123.reuse, 0x4, R160 ;  /* 0x000000047ba01825 */ /* 0x050fe200078e00a0 */
[----:B------:R-:W5:Y:S03]  /*09e0*/  @P1 LDG.E R111, desc[UR10][R156.64] ;  /* 0x0000000a9c6f1981 */ /* 0x000f66000c1e1900 */
[----:B0-----:R-:W-:Y:S01]  /*09f0*/  IMAD.WIDE.U32 R158, R123, 0x4, R136 ;  /* 0x000000047b9e7825 */ /* 0x001fe200078e0088 */
[----:B------:R-:W5:Y:S02]  /*0a00*/  @P1 LDG.E R112, desc[UR10][R160.64] ;  /* 0x0000000aa0701981 */ /* 0x000f64000c1e1900 */
[----:B------:R-:W0:Y:S01]  /*0a10*/  @P0 LDC.64 R142, c[0x0][0x438] ;  /* 0x00010e00ff8e0b82 */ /* 0x000e220000000a00 */
[----:B------:R-:W-:Y:S01]  /*0a20*/  @P1 IMAD.WIDE.U32 R146, R125, 0x4, R146 ;  /* 0x000000047d921825 */ /* 0x000fe200078e0092 */
[----:B------:R-:W5:Y:S04]  /*0a30*/  LDG.E R122, desc[UR10][R158.64] ;  /* 0x0000000a9e7a7981 */ /* 0x000f68000c1e1900 */
[----:B------:R-:W5:Y:S01]  /*0a40*/  @P1 LDG.E R113, desc[UR10][R146.64] ;  /* 0x0000000a92711981 */ /* 0x000f62000c1e1900 */
[----:B------:R-:W-:-:S04]  /*0a50*/  @P1 IMAD.WIDE.U32 R150, R121, 0x4, R150 ;  /* 0x0000000479961825 */ /* 0x000fc800078e0096 */
[C---:B------:R-:W-:Y:S01]  /*0a60*/  @P1 IMAD.WIDE.U32 R154, R107.reuse, 0x4, R154 ;  /* 0x000000046b9a1825 */ /* 0x040fe200078e009a */
[----:B------:R4:W5:Y:S03]  /*0a70*/  @P1 LDG.E R108, desc[UR10][R150.64] ;  /* 0x0000000a966c1981 */ /* 0x000966000c1e1900 */
[--C-:B------:R-:W-:Y:S01]  /*0a80*/  IMAD.WIDE.U32 R152, R107, 0x4, R136.reuse ;  /* 0x000000046b987825 */ /* 0x100fe200078e0088 */
[----:B------:R4:W5:Y:S03]  /*0a90*/  @P1 LDG.E R110, desc[UR10][R154.64] ;  /* 0x0000000a9a6e1981 */ /* 0x000966000c1e1900 */
[----:B------:R-:W-:Y:S01]  /*0aa0*/  IMAD.WIDE.U32 R148, R121, 0x4, R136 ;  /* 0x0000000479947825 */ /* 0x000fe200078e0088 */
[----:B------:R2:W5:Y:S03]  /*0ab0*/  LDG.E R140, desc[UR10][R152.64] ;  /* 0x0000000a988c7981 */ /* 0x000566000c1e1900 */
[----:B------:R-:W-:Y:S01]  /*0ac0*/  @P0 IMAD.WIDE.U32 R138, R107, 0x10, R138 ;  /* 0x000000106b8a0825 */ /* 0x000fe200078e008a */
[----:B------:R2:W5:Y:S03]  /*0ad0*/  LDG.E R141, desc[UR10][R148.64] ;  /* 0x0000000a948d7981 */ /* 0x000566000c1e1900 */
[--C-:B----4-:R-:W-:Y:S01]  /*0ae0*/  IMAD.WIDE.U32 R150, R109, 0x4, R136.reuse ;  /* 0x000000046d967825 */ /* 0x110fe200078e0088 */
[----:B------:R4:W5:Y:S03]  /*0af0*/  @P0 LDG.E.128 R8, desc[UR10][R138.64] ;  /* 0x0000000a8a080981 */ /* 0x000966000c1e1d00 */
[----:B------:R-:W-:-:S02]  /*0b00*/  IMAD.WIDE.U32 R154, R125, 0x4, R136 ;  /* 0x000000047d9a7825 */ /* 0x000fc400078e0088 */
[----:B------:R-:W5:Y:S02]  /*0b10*/  LDG.E R136, desc[UR10][R150.64] ;  /* 0x0000000a96887981 */ /* 0x000f64000c1e1900 */
[----:B-1----:R-:W-:Y:S02]  /*0b20*/  @P0 IMAD.WIDE.U32 R144, R109, 0x10, R144 ;  /* 0x000000106d900825 */ /* 0x002fe400078e0090 */
[----:B------:R-:W5:Y:S02]  /*0b30*/  LDG.E R124, desc[UR10][R154.64] ;  /* 0x0000000a9a7c7981 */ /* 0x000f64000c1e1900 */
[----:B0-----:R-:W-:Y:S02]  /*0b40*/  @P0 IMAD.WIDE.U32 R142, R123, 0x10, R142 ;  /* 0x000000107b8e0825 */ /* 0x001fe400078e008e */
[----:B------:R-:W5:Y:S04]  /*0b50*/  @P0 LDG.E.128 R12, desc[UR10][R144.64] ;  /* 0x0000000a900c0981 */ /* 0x000f68000c1e1d00 */
[----:B------:R0:W5:Y:S01]  /*0b60*/  @P0 LDG.E.128 R16, desc[UR10][R142.64] ;  /* 0x0000000a8e100981 */ /* 0x000162000c1e1d00 */
[----:B---3--:R-:W-:Y:S01]  /*0b70*/  IMAD.MOV.U32 R156, RZ, RZ, R130 ;  /* 0x000000ffff9c7224 */ /* 0x008fe200078e0082 */
[----:B------:R-:W-:Y:S01]  /*0b80*/  SHF.R.U64 R170, R130, 0x10, R131 ;  /* 0x0000001082aa7819 */ /* 0x000fe20000001283 */
[----:B------:R-:W-:Y:S01]  /*0b90*/  IMAD.MOV.U32 R130, RZ, RZ, R132 ;  /* 0x000000ffff827224 */ /* 0x000fe200078e0084 */
[----:B------:R-:W-:Y:S01]  /*0ba0*/  SHF.R.U64 R162, R132, 0x10, R133 ;  /* 0x0000001084a27819 */ /* 0x000fe20000001285 */
[----:B------:R-:W-:Y:S01]  /*0bb0*/  IMAD.MOV.U32 R132, RZ, RZ, R128 ;  /* 0x000000ffff847224 */ /* 0x000fe200078e0080 */
[--C-:B------:R-:W-:Y:S01]  /*0bc0*/  SHF.R.U64 R158, R128, 0x10, R129.reuse ;  /* 0x00000010809e7819 */ /* 0x100fe20000001281 */
[--C-:B------:R-:W-:Y:S01]  /*0bd0*/  IMAD.MOV.U32 R146, RZ, RZ, R129.reuse ;  /* 0x000000ffff927224 */ /* 0x100fe200078e0081 */
[----:B------:R-:W-:-:S02]  /*0be0*/  SHF.R.U32.HI R160, RZ, 0x10, R129 ;  /* 0x00000010ffa07819 */ /* 0x000fc40000011681 */
[----:B------:R-:W1:Y:S01]  /*0bf0*/  @P0 LDC.64 R128, c[0x0][0x438] ;  /* 0x00010e00ff800b82 */ /* 0x000e620000000a00 */
[----:B--2---:R-:W-:Y:S01]  /*0c00*/  FSEL R0, R0, RZ, !P3 ;  /* 0x000000ff00007208 */ /* 0x004fe20005800000 */
[----:B------:R-:W-:-:S04]  /*0c10*/  IMAD.U32 R156, R156, 0x10000, RZ ;  /* 0x000100009c9c7824 */ /* 0x000fc800078e00ff */
[C---:B------:R-:W-:Y:S01]  /*0c20*/  FADD.FTZ R29, -R0.reuse, R29 ;  /* 0x0000001d001d7221 */ /* 0x040fe20000010100 */
[----:B------:R-:W-:Y:S01]  /*0c30*/  FADD.FTZ R31, -R0, R31 ;  /* 0x0000001f001f7221 */ /* 0x000fe20000010100 */
[----:B------:R-:W-:Y:S02]  /*0c40*/  IMAD.U32 R152, R170, 0x10000, RZ ;  /* 0x00010000aa987824 */ /* 0x000fe400078e00ff */
[----:B------:R-:W-:Y:S01]  /*0c50*/  FMUL.FTZ R147, R57, R156 ;  /* 0x0000009c39937220 */ /* 0x000fe20000410000 */
[----:B------:R-:W-:Y:S01]  /*0c60*/  FMUL.FTZ R137, R120, R29 ;  /* 0x0000001d78897220 */ /* 0x000fe20000410000 */
[----:B------:R-:W-:Y:S01]  /*0c70*/  IMAD.MOV.U32 R148, RZ, RZ, R131 ;  /* 0x000000ffff947224 */ /* 0x000fe200078e0083 */
[--C-:B------:R-:W-:Y:S01]  /*0c80*/  SHF.R.U64 R157, R126, 0x10, R127.reuse ;  /* 0x000000107e9d7819 */ /* 0x100fe2000000127f */
[--C-:B----4-:R-:W-:Y:S01]  /*0c90*/  IMAD.MOV.U32 R138, RZ, RZ, R127.reuse ;  /* 0x000000ffff8a7224 */ /* 0x110fe200078e007f */
[----:B------:R-:W-:Y:S01]  /*0ca0*/  SHF.R.U32.HI R165, RZ, 0x10, R127 ;  /* 0x00000010ffa57819 */ /* 0x000fe2000001167f */
[----:B------:R-:W-:Y:S01]  /*0cb0*/  FADD.FTZ R127, -R0, R28 ;  /* 0x0000001c007f7221 */ /* 0x000fe20000010100 */
[----:B------:R-:W-:Y:S01]  /*0cc0*/  SHF.R.U32.HI R168, RZ, 0x10, R131 ;  /* 0x00000010ffa87819 */ /* 0x000fe20000011683 */
[----:B------:R-:W-:Y:S01]  /*0cd0*/  FMUL.FTZ R139, R120, R31 ;  /* 0x0000001f788b7220 */ /* 0x000fe20000410000 */
[----:B------:R-:W-:Y:S01]  /*0ce0*/  FFMA.FTZ R116, R137, R152, R116 ;  /* 0x0000009889747223 */ /* 0x000fe20000010074 */
[----:B------:R-:W-:Y:S01]  /*0cf0*/  FADD.FTZ R95, R152, R95 ;  /* 0x0000005f985f7221 */ /* 0x000fe20000010000 */
[----:B------:R-:W-:-:S02]  /*0d00*/  IMAD.U32 R148, R148, 0x10000, RZ ;  /* 0x0001000094947824 */ /* 0x000fc400078e00ff */
[----:B------:R-:W-:Y:S01]  /*0d10*/  FMUL.FTZ R152, R105, R152 ;  /* 0x0000009869987220 */ /* 0x000fe20000410000 */
[----:B------:R-:W-:Y:S01]  /*0d20*/  FADD.FTZ R31, RZ, R147 ;  /* 0x00000093ff1f7221 */ /* 0x000fe20000010000 */
[--C-:B------:R-:W-:Y:S01]  /*0d30*/  IMAD.MOV.U32 R149, RZ, RZ, R133.reuse ;  /* 0x000000ffff957224 */ /* 0x100fe200078e0085 */
[----:B------:R-:W-:Y:S01]  /*0d40*/  SHF.R.U32.HI R161, RZ, 0x10, R133 ;  /* 0x00000010ffa17819 */ /* 0x000fe20000011685 */
[--C-:B------:R-:W-:Y:S01]  /*0d50*/  IMAD.MOV.U32 R166, RZ, RZ, R135.reuse ;  /* 0x000000ffffa67224 */ /* 0x100fe200078e0087 */
[--C-:B------:R-:W-:Y:S01]  /*0d60*/  SHF.R.U64 R164, R134, 0x10, R135.reuse ;  /* 0x0000001086a47819 */ /* 0x100fe20000001287 */
[C---:B------:R-:W-:Y:S01]  /*0d70*/  FADD.FTZ R131, -R0.reuse, R30 ;  /* 0x0000001e00837221 */ /* 0x040fe20000010100 */
[----:B------:R-:W-:Y:S01]  /*0d80*/  SHF.R.U32.HI R175, RZ, 0x10, R135 ;  /* 0x00000010ffaf7819 */ /* 0x000fe20000011687 */
[C---:B------:R-:W-:Y:S01]  /*0d90*/  FADD.FTZ R133, -R0.reuse, R32 ;  /* 0x0000002000857221 */ /* 0x040fe20000010100 */
[C---:B------:R-:W-:Y:S01]  /*0da0*/  FADD.FTZ R33, -R0.reuse, R33 ;  /* 0x0000002100217221 */ /* 0x040fe20000010100 */
[C---:B------:R-:W-:Y:S01]  /*0db0*/  FADD.FTZ R135, -R0.reuse, R34 ;  /* 0x0000002200877221 */ /* 0x040fe20000010100 */
[C---:B------:R-:W-:Y:S01]  /*0dc0*/  FADD.FTZ R35, -R0.reuse, R35 ;  /* 0x0000002300237221 */ /* 0x040fe20000010100 */
[C---:B0-----:R-:W-:Y:S01]  /*0dd0*/  FADD.FTZ R143, -R0.reuse, R36 ;  /* 0x00000024008f7221 */ /* 0x041fe20000010100 */
        /* <DEDUP_REMOVED lines=12> */
[----:B------:R-:W-:-:S02]  /*0ea0*/  IMAD.U32 R29, R168, 0x10000, RZ ;  /* 0x00010000a81d7824 */ /* 0x000fc400078e00ff */
[----:B------:R-:W-:Y:S01]  /*0eb0*/  FMUL.FTZ R151, R58, R148 ;  /* 0x000000943a977220 */ /* 0x000fe20000410000 */
[----:B------:R-:W-:Y:S01]  /*0ec0*/  FADD.FTZ R34, R152, R31 ;  /* 0x0000001f98227221 */ /* 0x000fe20000010000 */
[----:B------:R-:W-:Y:S01]  /*0ed0*/  FMUL.FTZ R144, R120, R131 ;  /* 0x0000008378907220 */ /* 0x000fe20000410000 */
[----:B------:R-:W-:Y:S01]  /*0ee0*/  FFMA.FTZ R75, R0, R156, R75 ;  /* 0x0000009c004b7223 */ /* 0x000fe2000001004b */
[----:B------:R-:W-:Y:S01]  /*0ef0*/  FADD.FTZ R96, R156, R96 ;  /* 0x000000609c607221 */ /* 0x000fe20000010000 */
[----:B------:R-:W-:Y:S01]  /*0f00*/  FMUL.FTZ R156, R106, R29 ;  /* 0x0000001d6a9c7220 */ /* 0x000fe20000410000 */
[----:B------:R-:W-:Y:S02]  /*0f10*/  IMAD.U32 R130, R130, 0x10000, RZ ;  /* 0x0001000082827824 */ /* 0x000fe400078e00ff */
[----:B------:R-:W-:Y:S01]  /*0f20*/  FADD.FTZ R31, R151, R34 ;  /* 0x00000022971f7221 */ /* 0x000fe20000010000 */
[----:B-1----:R-:W-:Y:S01]  /*0f30*/  @P0 IMAD.WIDE.U32 R128, R125, 0x10, R128 ;  /* 0x000000107d800825 */ /* 0x002fe200078e0080 */
[----:B------:R-:W-:-:S03]  /*0f40*/  MOV R150, R126 ;  /* 0x0000007e00967202 */ /* 0x000fc60000000f00 */
[----:B------:R-:W-:Y:S01]  /*0f50*/  FFMA.FTZ R117, R144, R148, R117 ;  /* 0x0000009490757223 */ /* 0x000fe20000010075 */
[----:B------:R-:W-:Y:S01]  /*0f60*/  SHF.L.U32 R28, R162, 0x10, RZ ;  /* 0x00000010a21c7819 */ /* 0x000fe200000006ff */
[----:B------:R-:W-:Y:S01]  /*0f70*/  FADD.FTZ R93, R148, R93 ;  /* 0x0000005d945d7221 */ /* 0x000fe20000010000 */
[----:B------:R-:W-:Y:S01]  /*0f80*/  FMUL.FTZ R126, R120, R33 ;  /* 0x00000021787e7220 */ /* 0x000fe20000410000 */
[----:B------:R-:W-:Y:S01]  /*0f90*/  FMUL.FTZ R148, R55, R130 ;  /* 0x0000008237947220 */ /* 0x000fe20000410000 */
[----:B------:R-:W-:Y:S01]  /*0fa0*/  FADD.FTZ R31, R156, R31 ;  /* 0x0000001f9c1f7221 */ /* 0x000fe20000010000 */
[----:B------:R0:W5:Y:S01]  /*0fb0*/  @P0 LDG.E.128 R20, desc[UR10][R128.64] ;  /* 0x0000000a80140981 */ /* 0x000162000c1e1d00 */
[----:B------:R-:W-:Y:S01]  /*0fc0*/  FMUL.FTZ R42, R120, R143 ;  /* 0x0000008f782a7220 */ /* 0x000fe20000410000 */
[----:B------:R-:W-:Y:S02]  /*0fd0*/  IMAD.U32 R149, R149, 0x10000, RZ ;  /* 0x0001000095957824 */ /* 0x000fe400078e00ff */
[-C--:B------:R-:W-:Y:S01]  /*0fe0*/  FFMA.FTZ R77, R126, R28.reuse, R77 ;  /* 0x0000001c7e4d7223 */ /* 0x080fe2000001004d */
[----:B------:R-:W-:Y:S01]  /*0ff0*/  FADD.FTZ R91, R28, R91 ;  /* 0x0000005b1c5b7221 */ /* 0x000fe20000010000 */
[----:B------:R-:W-:Y:S01]  /*1000*/  FMUL.FTZ R143, R103, R28 ;  /* 0x0000001c678f7220 */ /* 0x000fe20000410000 */
[----:B------:R-:W-:Y:S01]  /*1010*/  FADD.FTZ R28, R148, R31 ;  /* 0x0000001f941c7221 */ /* 0x000fe20000010000 */
[----:B0-----:R-:W-:Y:S01]  /*1020*/  FMUL.FTZ R128, R120, R135 ;  /* 0x0000008778807220 */ /* 0x001fe20000410000 */
[----:B------:R-:W-:Y:S01]  /*1030*/  FFMA.FTZ R94, R139, R29, R94 ;  /* 0x0000001d8b5e7223 */ /* 0x000fe2000001005e */
[----:B------:R-:W-:Y:S01]  /*1040*/  FADD.FTZ R118, R29, R118 ;  /* 0x000000761d767221 */ /* 0x000fe20000010000 */
[----:B------:R-:W-:Y:S01]  /*1050*/  FADD.FTZ R71, R149, R71 ;  /* 0x0000004795477221 */ /* 0x000fe20000010000 */
[----:B------:R-:W-:Y:S01]  /*1060*/  FFMA.FTZ R115, R128, R149, R115 ;  /* 0x0000009580737223 */ /* 0x000fe20000010073 */
[----:B------:R-:W-:Y:S01]  /*1070*/  FMUL.FTZ R47, R120, R35 ;  /* 0x00000023782f7220 */ /* 0x000fe20000410000 */
[----:B------:R-:W-:-:S02]  /*1080*/  IMAD.U32 R29, R161, 0x10000, RZ ;  /* 0x00010000a11d7824 */ /* 0x000fc400078e00ff */
[----:B------:R-:W-:Y:S01]  /*1090*/  FMUL.FTZ R149, R56, R149 ;  /* 0x0000009538957220 */ /* 0x000fe20000410000 */
[----:B------:R-:W-:Y:S01]  /*10a0*/  FADD.FTZ R28, R143, R28 ;  /* 0x0000001c8f1c7221 */ /* 0x000fe20000010000 */
[----:B------:R-:W-:Y:S01]  /*10b0*/  FFMA.FTZ R32, R0, R147, RZ ;  /* 0x0000009300207223 */ /* 0x000fe200000100ff */
[----:B------:R-:W-:Y:S02]  /*10c0*/  IMAD.MOV.U32 R154, RZ, RZ, R134 ;  /* 0x000000ffff9a7224 */ /* 0x000fe400078e0086 */
[-C--:B------:R-:W-:Y:S01]  /*10d0*/  FFMA.FTZ R90, R47, R29.reuse, R90 ;  /* 0x0000001d2f5a7223 */ /* 0x080fe2000001005a */
[----:B------:R-:W-:Y:S02]  /*10e0*/  IMAD.U32 R134, R158, 0x10000, RZ ;  /* 0x000100009e867824 */ /* 0x000fe400078e00ff */
[----:B------:R-:W-:Y:S01]  /*10f0*/  FADD.FTZ R114, R29, R114 ;  /* 0x000000721d727221 */ /* 0x000fe20000010000 */
[----:B------:R-:W-:Y:S02]  /*1100*/  IMAD.U32 R132, R132, 0x10000, RZ ;  /* 0x0001000084847824 */ /* 0x000fe400078e00ff */
[----:B------:R-:W-:Y:S01]  /*1110*/  FMUL.FTZ R158, R104, R29 ;  /* 0x0000001d689e7220 */ /* 0x000fe20000410000 */
[----:B------:R-:W-:Y:S01]  /*1120*/  FADD.FTZ R31, R149, R28 ;  /* 0x0000001c951f7221 */ /* 0x000fe20000010000 */
[----:B------:R-:W-:Y:S01]  /*1130*/  FFMA.FTZ R29, R137, R152, R32 ;  /* 0x00000098891d7223 */ /* 0x000fe20000010020 */
[----:B------:R-:W-:Y:S01]  /*1140*/  FMUL.FTZ R41, R120, R37 ;  /* 0x0000002578297220 */ /* 0x000fe20000410000 */
[----:B------:R-:W-:Y:S01]  /*1150*/  FMUL.FTZ R127, R53, R132 ;  /* 0x00000084357f7220 */ /* 0x000fe20000410000 */
[----:B------:R-:W-:Y:S01]  /*1160*/  FADD.FTZ R32, R158, R31 ;  /* 0x0000001f9e207221 */ /* 0x000fe20000010000 */
[----:B------:R-:W-:Y:S01]  /*1170*/  FFMA.FTZ R28, R144, R151, R29 ;  /* 0x00000097901c7223 */ /* 0x000fe2000001001d */
[-C--:B------:R-:W-:Y:S01]  /*1180*/  FFMA.FTZ R72, R41, R134.reuse, R72 ;  /* 0x0000008629487223 */ /* 0x080fe20000010048 */
[----:B------:R-:W-:Y:S01]  /*1190*/  FADD.FTZ R74, R134, R74 ;  /* 0x0000004a864a7221 */ /* 0x000fe20000010000 */
[----:B------:R-:W-:Y:S01]  /*11a0*/  FMUL.FTZ R134, R101, R134 ;  /* 0x0000008665867220 */ /* 0x000fe20000410000 */
[----:B------:R-:W-:Y:S01]  /*11b0*/  FADD.FTZ R29, R127, R32 ;  /* 0x000000207f1d7221 */ /* 0x000fe20000010000 */
[----:B------:R-:W-:Y:S01]  /*11c0*/  FMUL.FTZ R45, R120, R133 ;  /* 0x00000085782d7220 */ /* 0x000fe20000410000 */
[----:B------:R-:W-:Y:S01]  /*11d0*/  FFMA.FTZ R28, R139, R156, R28 ;  /* 0x0000009c8b1c7223 */ /* 0x000fe2000001001c */
[----:B------:R-:W-:-:S02]  /*11e0*/  IMAD.U32 R30, R146, 0x10000, RZ ;  /* 0x00010000921e7824 */ /* 0x000fc400078e00ff */
[----:B------:R-:W-:Y:S01]  /*11f0*/  FADD.FTZ R33, R134, R29 ;  /* 0x0000001d86217221 */ /* 0x000fe20000010000 */
[----:B------:R-:W-:Y:S02]  /*1200*/  IMAD.U32 R31, R160, 0x10000, RZ ;  /* 0x00010000a01f7824 */ /* 0x000fe400078e00ff */
[----:B------:R-:W-:Y:S01]  /*1210*/  FFMA.FTZ R29, R45, R148, R28 ;  /* 0x000000942d1d7223 */ /* 0x000fe2000001001c */
[----:B------:R-:W-:Y:S01]  /*1220*/  FMUL.FTZ R142, R54, R30 ;  /* 0x0000001e368e7220 */ /* 0x000fe20000410000 */
[----:B------:R-:W-:Y:S02]  /*1230*/  IMAD.U32 R160, R150, 0x10000, RZ ;  /* 0x0001000096a07824 */ /* 0x000fe400078e00ff */
[----:B------:R-:W-:Y:S01]  /*1240*/  FMUL.FTZ R150, R102, R31 ;  /* 0x0000001f66967220 */ /* 0x000fe20000410000 */
[----:B------:R-:W-:Y:S01]  /*1250*/  FFMA.FTZ R29, R126, R143, R29 ;  /* 0x0000008f7e1d7223 */ /* 0x000fe2000001001d */
[----:B------:R-:W-:Y:S01]  /*1260*/  FADD.FTZ R33, R142, R33 ;  /* 0x000000218e217221 */ /* 0x000fe20000010000 */
[----:B------:R-:W-:-:S02]  /*1270*/  IMAD.U32 R157, R157, 0x10000, RZ ;  /* 0x000100009d9d7824 */ /* 0x000fc400078e00ff */
[----:B------:R-:W-:Y:S01]  /*1280*/  FMUL.FTZ R44, R51, R160 ;  /* 0x000000a0332c7220 */ /* 0x000fe20000410000 */
[----:B------:R-:W-:Y:S01]  /*1290*/  FFMA.FTZ R28, R128, R149, R29 ;  /* 0x00000095801c7223 */ /* 0x000fe2000001001d */
[----:B------:R-:W-:Y:S01]  /*12a0*/  FADD.FTZ R33, R150, R33 ;  /* 0x0000002196217221 */ /* 0x000fe20000010000 */
[----:B------:R-:W-:Y:S01]  /*12b0*/  SHF.L.U32 R161, R138, 0x10, RZ ;  /* 0x000000108aa17819 */ /* 0x000fe200000006ff */
[----:B------:R-:W-:Y:S01]  /*12c0*/  FMUL.FTZ R46, R99, R157 ;  /* 0x0000009d632e7220 */ /* 0x000fe20000410000 */
[----:B------:R-:W-:Y:S01]  /*12d0*/  FFMA.FTZ R29, R47, R158, R28 ;  /* 0x0000009e2f1d7223 */ /* 0x000fe2000001001c */
[----:B------:R-:W-:Y:S01]  /*12e0*/  FADD.FTZ R33, R44, R33 ;  /* 0x000000212c217221 */ /* 0x000fe20000010000 */
[----:B------:R-:W-:Y:S02]  /*12f0*/  IMAD.U32 R165, R165, 0x10000, RZ ;  /* 0x00010000a5a57824 */ /* 0x000fe400078e00ff */
[----:B------:R-:W-:Y:S01]  /*1300*/  FMUL.FTZ R129, R52, R161 ;  /* 0x000000a134817220 */ /* 0x000fe20000410000 */
[----:B------:R-:W-:Y:S01]  /*1310*/  FFMA.FTZ R28, R42, R127, R29 ;  /* 0x0000007f2a1c7223 */ /* 0x000fe2000001001d */
[----:B------:R-:W-:Y:S01]  /*1320*/  FADD.FTZ R32, R46, R33 ;  /* 0x000000212e207221 */ /* 0x000fe20000010000 */
[----:B------:R-:W-:Y:S01]  /*1330*/  FMUL.FTZ R43, R120, R145 ;  /* 0x00000091782b7220 */ /* 0x000fe20000410000 */
[----:B------:R-:W-:Y:S01]  /*1340*/  FFMA.FTZ R69, R42, R132, R69 ;  /* 0x000000842a457223 */ /* 0x000fe20000010045 */
[----:B------:R-:W-:Y:S01]  /*1350*/  FADD.FTZ R89, R132, R89 ;  /* 0x0000005984597221 */ /* 0x000fe20000010000 */
        /* <DEDUP_REMOVED lines=25> */
[----:B------:R-:W-:Y:S01]  /*14f0*/  FADD.FTZ R33, R33, R40 ;  /* 0x0000002821217221 */ /* 0x000fe20000010000 */
[----:B------:R-:W-:Y:S01]  /*1500*/  FFMA.FTZ R88, R45, R130, R88 ;  /* 0x000000822d587223 */ /* 0x000fe20000010058 */
[----:B------:R-:W-:Y:S01]  /*1510*/  FADD.FTZ R92, R130, R92 ;  /* 0x0000005c825c7221 */ /* 0x000fe20000010000 */
[C---:B------:R-:W-:Y:S01]  /*1520*/  FMUL.FTZ R130, R120.reuse, R167 ;  /* 0x000000a778827220 */ /* 0x040fe20000410000 */
[----:B------:R-:W-:Y:S01]  /*1530*/  FFMA.FTZ R29, R153, R132, R28 ;  /* 0x00000084991d7223 */ /* 0x000fe2000001001c */
[----:B------:R-:W0:Y:S01]  /*1540*/  SHFL.DOWN PT, R32, R33, 0x10, 0x1f ;  /* 0x0a001f0021207f89 */ /* 0x000e2200000e0000 */
[----:B------:R-:W-:Y:S02]  /*1550*/  FMUL.FTZ R131, R120, R169 ;  /* 0x000000a978837220 */ /* 0x000fe40000410000 */
        /* <DEDUP_REMOVED lines=20> */
[----:B------:R-:W0:Y:S01]  /*16a0*/  S2R R36, SR_TID.X ;  /* 0x0000000000247919 */ /* 0x000e220000002100 */
[----:B------:R-:W-:Y:S01]  /*16b0*/  FFMA.FTZ R48, R43, R30, R48 ;  /* 0x0000001e2b307223 */ /* 0x000fe20000010030 */
[----:B------:R-:W-:Y:S01]  /*16c0*/  FADD.FTZ R87, R30, R87 ;  /* 0x000000571e577221 */ /* 0x000fe20000010000 */
[----:B------:R-:W2:Y:S01]  /*16d0*/  SHFL.DOWN PT, R32, R159, 0x1, 0x1f ;  /* 0x08201f009f207f89 */ /* 0x000ea200000e0000 */
[----:B-1----:R-:W-:-:S05]  /*16e0*/  FADD.FTZ R30, R35, R28 ;  /* 0x0000001c231e7221 */ /* 0x002fca0000010000 */
[----:B------:R-:W1:Y:S01]  /*16f0*/  SHFL.DOWN PT, R29, R30, 0x1, 0x1f ;  /* 0x08201f001e1d7f89 */ /* 0x000e6200000e0000 */
[----:B0-----:R-:W-:Y:S01]  /*1700*/  LOP3.LUT P2, RZ, R36, 0x1f, RZ, 0xc0, !PT ;  /* 0x0000001f24ff7812 */ /* 0x001fe2000784c0ff */
[----:B------:R-:W-:Y:S01]  /*1710*/  BSSY.RECONVERGENT B0, `(.L_x_2165) ;  /* 0x000000c000007945 */ /* 0x000fe20003800200 */
[----:B--2---:R-:W-:Y:S01]  /*1720*/  FADD.FTZ R28, R159, R32 ;  /* 0x000000209f1c7221 */ /* 0x004fe20000010000 */
        /* <DEDUP_REMOVED lines=10> */
.L_x_2166:
[----:B------:R-:W-:Y:S05]  /*17d0*/  BSYNC.RECONVERGENT B0 ;  /* 0x0000000000007941 */ /* 0x000fea0003800200 */
.L_x_2165:
[----:B------:R-:W1:Y:S08]  /*17e0*/  S2UR UR5, SR_CgaCtaId ;  /* 0x00000000000579c3 */ /* 0x000e700000008800 */
[----:B------:R-:W-:Y:S01]  /*17f0*/  BAR.SYNC.DEFER_BLOCKING 0x0 ;  /* 0x0000000000007b1d */ /* 0x000fe20000010000 */
[----:B------:R-:W-:Y:S01]  /*1800*/  FFMA.FTZ R86, R133, R31, R86 ;  /* 0x0000001f85567223 */ /* 0x000fe20000010056 */
[----:B------:R-:W-:Y:S01]  /*1810*/  FADD.FTZ R68, R31, R68 ;  /* 0x000000441f447221 */ /* 0x000fe20000010000 */
[----:B------:R-:W-:Y:S01]  /*1820*/  FADD.FTZ R67, R160, R67 ;  /* 0x00000043a0437221 */ /* 0x000fe20000010000 */
[----:B------:R-:W-:Y:S01]  /*1830*/  FFMA.FTZ R85, R146, R160, R85 ;  /* 0x000000a092557223 */ /* 0x000fe20000010055 */
[----:B------:R-:W-:Y:S01]  /*1840*/  UISETP.NE.U32.AND UP0, UPT, UR12, URZ, UPT ;  /* 0x000000ff0c00728c */ /* 0x000fe2000bf05070 */
[----:B------:R-:W-:Y:S01]  /*1850*/  FADD.FTZ R66, R157, R66 ;  /* 0x000000429d427221 */ /* 0x000fe20000010000 */
[----:B------:R-:W-:Y:S01]  /*1860*/  UMOV UR4, 0x400 ;  /* 0x0000040000047882 */ /* 0x000fe20000000000 */
[----:B------:R-:W-:Y:S01]  /*1870*/  FFMA.FTZ R84, R145, R157, R84 ;  /* 0x0000009d91547223 */ /* 0x000fe20000010054 */
[----:B------:R-:W-:Y:S01]  /*1880*/  UISETP.NE.AND.EX UP0, UPT, UR13, URZ, UPT, UP0 ;  /* 0x000000ff0d00728c */ /* 0x000fe2000bf05300 */
        /* <DEDUP_REMOVED lines=12> */
[----:B-1----:R-:W-:-:S04]  /*1950*/  ULEA UR4, UR5, UR4, 0x18 ;  /* 0x0000000405047291 */ /* 0x002fc8000f8ec0ff */
[----:B------:R-:W-:Y:S02]  /*1960*/  UIADD3 UR5, UPT, UPT, UR4, 0x5040, URZ ;  /* 0x0000504004057890 */ /* 0x000fe4000fffe0ff */
[----:B------:R-:W-:-:S09]  /*1970*/  @!UP1 UIADD3 UR5, UPT, UPT, UR4, 0x5000, URZ ;  /* 0x0000500004059890 */ /* 0x000fd2000fffe0ff */
[----:B------:R-:W0:Y:S01]  /*1980*/  LDS.128 R32, [UR5] ;  /* 0x00000005ff207984 */ /* 0x000e220008000c00 */
        /* <DEDUP_REMOVED lines=10> */
[----:B------:R-:W-:-:S07]  /*1a30*/  FADD.FTZ R28, R32, R29 ;  /* 0x0000001d201c7221 */ /* 0x000fce0000010000 */
[----:B------:R-:W0:Y:S01]  /*1a40*/  LDS.128 R32, [UR5] ;  /* 0x00000005ff207984 */ /* 0x000e220008000c00 */
[----:B------:R-:W-:Y:S01]  /*1a50*/  UIADD3 UR5, UPT, UPT, UR4, 0x5070, URZ ;  /* 0x0000507004057890 */ /* 0x000fe2000fffe0ff */
[----:B------:R-:W-:Y:S01]  /*1a60*/  FADD.FTZ R155, R30, R155 ;  /* 0x0000009b1e9b7221 */ /* 0x000fe20000010000 */
[----:B------:R-:W-:Y:S01]  /*1a70*/  @!UP1 UIADD3 UR5, UPT, UPT, UR4, 0x5030, URZ ;  /* 0x0000503004059890 */ /* 0x000fe2000fffe0ff */
[----:B------:R-:W-:-:S08]  /*1a80*/  FADD.FTZ R160, R31, R28 ;  /* 0x0000001c1fa07221 */ /* 0x000fd00000010000 */
[----:B------:R-:W1:Y:S01]  /*1a90*/  LDS.128 R28, [UR5] ;  /* 0x00000005ff1c7984 */ /* 0x000e620008000c00 */
[----:B0-----:R-:W-:Y:S01]  /*1aa0*/  FADD.FTZ R155, R155, R32 ;  /* 0x000000209b9b7221 */ /* 0x001fe20000010000 */
[----:B------:R-:W-:Y:S01]  /*1ab0*/  FADD.FTZ R160, R160, R33 ;  /* 0x00000021a0a07221 */ /* 0x000fe20000010000 */
[----:B------:R-:W0:Y:S02]  /*1ac0*/  LDC.U8 R32, c[0x0][0x410] ;  /* 0x00010400ff207b82 */ /* 0x000e240000000000 */
[----:B------:R-:W-:Y:S01]  /*1ad0*/  FADD.FTZ R155, R34, R155 ;  /* 0x0000009b229b7221 */ /* 0x000fe20000010000 */
[----:B------:R-:W-:-:S03]  /*1ae0*/  FADD.FTZ R160, R35, R160 ;  /* 0x000000a023a07221 */ /* 0x000fc60000010000 */
[----:B-1----:R-:W-:Y:S01]  /*1af0*/  FADD.FTZ R155, R155, R28 ;  /* 0x0000001c9b9b7221 */ /* 0x002fe20000010000 */
[----:B------:R-:W-:-:S03]  /*1b00*/  FADD.FTZ R160, R160, R29 ;  /* 0x0000001da0a07221 */ /* 0x000fc60000010000 */
[----:B------:R-:W-:Y:S01]  /*1b10*/  FADD.FTZ R30, R30, R155 ;  /* 0x0000009b1e1e7221 */ /* 0x000fe20000010000 */
[----:B------:R-:W-:-:S03]  /*1b20*/  FADD.FTZ R31, R31, R160 ;  /* 0x000000a01f1f7221 */ /* 0x000fc60000010000 */
[----:B------:R-:W-:Y:S01]  /*1b30*/  FMUL.FTZ R30, R30, UR14 ;  /* 0x0000000e1e1e7c20 */ /* 0x000fe20008410000 */
[----:B------:R-:W-:Y:S01]  /*1b40*/  FMUL.FTZ R34, R31, UR14 ;  /* 0x0000000e1f227c20 */ /* 0x000fe20008410000 */
[----:B0-----:R-:W-:-:S04]  /*1b50*/  ISETP.NE.AND P3, PT, R32, RZ, PT ;  /* 0x000000ff2000720c */ /* 0x001fc80003f65270 */
[----:B------:R-:W-:Y:S01]  /*1b60*/  FSEL R35, R30, RZ, !P3 ;  /* 0x000000ff1e237208 */ /* 0x000fe20005800000 */
[----:B------:R-:W-:Y:S08]  /*1b70*/  BRA.U UP0, `(.L_x_2167) ;  /* 0x0000000900247547 */ /* 0x000ff0000b800000 */
        /* <DEDUP_REMOVED lines=39> */
.L_x_2169:
        /* <DEDUP_REMOVED lines=11> */
[----:B------:R-:W-:Y:S01]  /*1ea0*/  FMUL.FTZ R26, R120, R151 ;  /* 0x00000097781a7220 */ /* 0x000fe20000410000 */
        /* <DEDUP_REMOVED lines=19> */
.L_x_2168:
        /* <DEDUP_REMOVED lines=36> */
.L_x_2171:
        /* <DEDUP_REMOVED lines=31> */
.L_x_2167:
        /* <DEDUP_REMOVED lines=52> */
.L_x_2173:
        /* <DEDUP_REMOVED lines=44> */
.L_x_2172:
        /* <DEDUP_REMOVED lines=49> */
.L_x_2174:
        /* <DEDUP_REMOVED lines=42> */
[----:B------:R-:W-:-:S07]  /*2fc0*/  PRMT R137, R2, 0x7610, R137 ;  /* 0x0000761002897816 */ /* 0x000fce0000000089 */
.L_x_2170:
        /* <DEDUP_REMOVED lines=22> */
.L_x_2175:
[----:B------:R-:W-:Y:S05]  /*3130*/  @!P1 BRA `(.L_x_2176) ;  /* 0x0000000800d49947 */ /* 0x000fea0003800000 */
[----:B------:R-:W-:Y:S05]  /*3140*/  @!P0 BRA `(.L_x_2177) ;  /* 0x0000000400688947 */ /* 0x000fea0003800000 */
[----:B------:R-:W-:Y:S05]  /*3150*/  @!P2 BRA `(.L_x_2178) ;  /* 0x0000000000b0a947 */ /* 0x000fea0003800000 */
[-CC-:B------:R-:W-:Y:S01]  /*3160*/  FFMA.FTZ R126, R126, R34.reuse, R35.reuse ;  /* 0x000000227e7e7223 */ /* 0x180fe20000010023 */
[-CC-:B------:R-:W-:Y:S01]  /*3170*/  FFMA.FTZ R128, R128, R34.reuse, R35.reuse ;  /* 0x0000002280807223 */ /* 0x180fe20000010023 */
[----:B------:R-:W-:Y:S01]  /*3180*/  FFMA.FTZ R45, R45, R34, R35 ;  /* 0x000000222d2d7223 */ /* 0x000fe20000010023 */
[----:B------:R-:W-:Y:S01]  /*3190*/  LOP3.LUT P5, RZ, R140, 0xff00, RZ, 0xc0, !PT ;  /* 0x0000ff008cff7812 */ /* 0x000fe200078ac0ff */
[----:B------:R-:W-:Y:S01]  /*31a0*/  FADD.FTZ R126, R143, -R126 ;  /* 0x8000007e8f7e7221 */ /* 0x000fe20000010000 */
[----:B------:R-:W-:Y:S01]  /*31b0*/  FADD.FTZ R149, R149, -R128 ;  /* 0x8000008095957221 */ /* 0x000fe20000010000 */
[----:B------:R-:W-:Y:S01]  /*31c0*/  FADD.FTZ R45, R148, -R45 ;  /* 0x8000002d942d7221 */ /* 0x000fe20000010000 */
[----:B------:R-:W-:Y:S01]  /*31d0*/  LOP3.LUT P6, RZ, R110, 0xff00, RZ, 0xc0, !PT ;  /* 0x0000ff006eff7812 */ /* 0x000fe200078cc0ff */
[C---:B0-----:R-:W-:Y:S01]  /*31e0*/  FFMA.FTZ R25, R120.reuse, R126, R9 ;  /* 0x0000007e78197223 */ /* 0x041fe20000010009 */
[C---:B------:R-:W-:Y:S01]  /*31f0*/  FFMA.FTZ R26, R120.reuse, R149, R10 ;  /* 0x00000095781a7223 */ /* 0x040fe2000001000a */
[----:B------:R-:W-:Y:S01]  /*3200*/  FFMA.FTZ R24, R120, R45, R8 ;  /* 0x0000002d78187223 */ /* 0x000fe20000010008 */
[----:B------:R-:W-:Y:S01]  /*3210*/  FFMA.FTZ R47, R47, R34, R35 ;  /* 0x000000222f2f7223 */ /* 0x000fe20000010023 */
[----:B------:R-:W-:Y:S01]  /*3220*/  FMUL.FTZ R27, R25, UR6 ;  /* 0x00000006191b7c20 */ /* 0x000fe20008410000 */
[----:B------:R-:W-:Y:S01]  /*3230*/  FMUL.FTZ R32, R26, UR6 ;  /* 0x000000061a207c20 */ /* 0x000fe20008410000 */
[----:B------:R-:W-:Y:S01]  /*3240*/  FMUL.FTZ R0, R24, UR6 ;  /* 0x0000000618007c20 */ /* 0x000fe20008410000 */
[----:B------:R-:W-:-:S02]  /*3250*/  FADD.FTZ R47, R158, -R47 ;  /* 0x8000002f9e2f7221 */ /* 0x000fc40000010000 */
[C---:B-1----:R-:W-:Y:S02]  /*3260*/  FSEL R30, R27.reuse, RZ, P5 ;  /* 0x000000ff1b1e7208 */ /* 0x042fe40002800000 */
[----:B------:R-:W-:Y:S02]  /*3270*/  LOP3.LUT P5, RZ, R140, 0xff0000, RZ, 0xc0, !PT ;  /* 0x00ff00008cff7812 */ /* 0x000fe400078ac0ff */
[----:B------:R-:W-:Y:S01]  /*3280*/  FSEL R31, R27, RZ, P6 ;  /* 0x000000ff1b1f7208 */ /* 0x000fe20003000000 */
[----:B------:R-:W-:Y:S01]  /*3290*/  FFMA.FTZ R27, R120, R47, R11 ;  /* 0x0000002f781b7223 */ /* 0x000fe2000001000b */
[----:B------:R-:W-:Y:S02]  /*32a0*/  LOP3.LUT P6, RZ, R140, 0xff, RZ, 0xc0, !PT ;  /* 0x000000ff8cff7812 */ /* 0x000fe400078cc0ff */
[----:B------:R-:W-:Y:S01]  /*32b0*/  FSEL R33, R32, RZ, P5 ;  /* 0x000000ff20217208 */ /* 0x000fe20002800000 */
[----:B------:R-:W-:Y:S01]  /*32c0*/  FMUL.FTZ R45, R27, UR6 ;  /* 0x000000061b2d7c20 */ /* 0x000fe20008410000 */
[----:B------:R-:W-:-:S02]  /*32d0*/  LOP3.LUT P5, RZ, R110, 0xff, RZ, 0xc0, !PT ;  /* 0x000000ff6eff7812 */ /* 0x000fc400078ac0ff */
[----:B------:R-:W-:Y:S02]  /*32e0*/  FSEL R28, R0, RZ, P6 ;  /* 0x000000ff001c7208 */ /* 0x000fe40003000000 */
[----:B------:R-:W-:Y:S02]  /*32f0*/  LOP3.LUT P6, RZ, R110, 0xff0000, RZ, 0xc0, !PT ;  /* 0x00ff00006eff7812 */ /* 0x000fe400078cc0ff */
[----:B------:R-:W-:Y:S02]  /*3300*/  FSEL R29, R0, RZ, P5 ;  /* 0x000000ff001d7208 */ /* 0x000fe40002800000 */
[----:B------:R-:W-:Y:S02]  /*3310*/  FSEL R32, R32, RZ, P6 ;  /* 0x000000ff20207208 */ /* 0x000fe40003000000 */
[----:B------:R-:W-:Y:S02]  /*3320*/  ISETP.GE.U32.AND P5, PT, R140, 0x1000000, PT ;  /* 0x010000008c00780c */ /* 0x000fe40003fa6070 */
[----:B------:R-:W-:-:S02]  /*3330*/  ISETP.GE.U32.AND P6, PT, R110, 0x1000000, PT ;  /* 0x010000006e00780c */ /* 0x000fc40003fc6070 */
[C---:B------:R-:W-:Y:S02]  /*3340*/  FSEL R0, R45.reuse, RZ, P5 ;  /* 0x000000ff2d007208 */ /* 0x040fe40002800000 */
[----:B------:R-:W-:Y:S02]  /*3350*/  FSEL R45, R45, RZ, P6 ;  /* 0x000000ff2d2d7208 */ /* 0x000fe40003000000 */
[----:B------:R-:W-:Y:S02]  /*3360*/  F2FP.BF16.F32.PACK_AB R28, R29, R28 ;  /* 0x0000001c1d1c723e */ /* 0x000fe400000010ff */
[----:B------:R-:W-:Y:S02]  /*3370*/  F2FP.BF16.F32.PACK_AB R30, R31, R30 ;  /* 0x0000001e1f1e723e */ /* 0x000fe400000010ff */
[----:B------:R-:W-:Y:S02]  /*3380*/  F2FP.BF16.F32.PACK_AB R32, R32, R33 ;  /* 0x000000212020723e */ /* 0x000fe400000010ff */
[----:B------:R-:W-:-:S02]  /*3390*/  F2FP.BF16.F32.PACK_AB R45, R45, R0 ;  /* 0x000000002d2d723e */ /* 0x000fc400000010ff */
[C---:B------:R-:W-:Y:S02]  /*33a0*/  PRMT R73, R28.reuse, 0x7632, R73 ;  /* 0x000076321c497816 */ /* 0x040fe40000000049 */
[----:B------:R-:W-:Y:S02]  /*33b0*/  PRMT R47, R28, 0x7610, R47 ;  /* 0x000076101c2f7816 */ /* 0x000fe4000000002f */
[C---:B------:R-:W-:Y:S02]  /*33c0*/  PRMT R119, R30.reuse, 0x7632, R119 ;  /* 0x000076321e777816 */ /* 0x040fe40000000077 */
[----:B------:R-:W-:Y:S02]  /*33d0*/  PRMT R0, R30, 0x7610, R0 ;  /* 0x000076101e007816 */ /* 0x000fe40000000000 */
[----:B------:R-:W-:Y:S02]  /*33e0*/  PRMT R70, R32, 0x7632, R70 ;  /* 0x0000763220467816 */ /* 0x000fe40000000046 */
[----:B------:R-:W-:-:S02]  /*33f0*/  PRMT R59, R45, 0x7632, R59 ;  /* 0x000076322d3b7816 */ /* 0x000fc4000000003b */
[----:B------:R-:W-:Y:S01]  /*3400*/  PRMT R33, R45, 0x7610, R33 ;  /* 0x000076102d217816 */ /* 0x000fe20000000021 */
[----:B------:R-:W-:Y:S06]  /*3410*/  BRA `(.L_x_2179) ;  /* 0x0000001000147947 */ /* 0x000fec0003800000 */
.L_x_2178:
        /* <DEDUP_REMOVED lines=8> */
[C---:B------:R-:W-:Y:S01]  /*34a0*/  FFMA.FTZ R126, R120.reuse, R126, R9 ;  /* 0x0000007e787e7223 */ /* 0x040fe20000010009 */
[C---:B------:R-:W-:Y:S01]  /*34b0*/  FFMA.FTZ R149, R120.reuse, R149, R10 ;  /* 0x0000009578957223 */ /* 0x040fe2000001000a */
[----:B------:R-:W-:Y:S01]  /*34c0*/  FFMA.FTZ R45, R120, R45, R8 ;  /* 0x0000002d782d7223 */ /* 0x000fe20000010008 */
[----:B------:R-:W-:Y:S01]  /*34d0*/  FFMA.FTZ R47, R47, R34, R35 ;  /* 0x000000222f2f7223 */ /* 0x000fe20000010023 */
[----:B------:R-:W-:Y:S01]  /*34e0*/  FMUL.FTZ R126, R126, UR6 ;  /* 0x000000067e7e7c20 */ /* 0x000fe20008410000 */
[----:B------:R-:W-:Y:S01]  /*34f0*/  FMUL.FTZ R149, R149, UR6 ;  /* 0x0000000695957c20 */ /* 0x000fe20008410000 */
[----:B------:R-:W-:Y:S01]  /*3500*/  FMUL.FTZ R45, R45, UR6 ;  /* 0x000000062d2d7c20 */ /* 0x000fe20008410000 */
[----:B------:R-:W-:-:S02]  /*3510*/  FADD.FTZ R47, R158, -R47 ;  /* 0x8000002f9e2f7221 */ /* 0x000fc40000010000 */
[C---:B01----:R-:W-:Y:S02]  /*3520*/  FSEL R28, R126.reuse, RZ, P5 ;  /* 0x000000ff7e1c7208 */ /* 0x043fe40002800000 */
[----:B------:R-:W-:Y:S01]  /*3530*/  FSEL R29, R126, RZ, P6 ;  /* 0x000000ff7e1d7208 */ /* 0x000fe20003000000 */
[----:B------:R-:W-:Y:S01]  /*3540*/  FFMA.FTZ R47, R120, R47, R11 ;  /* 0x0000002f782f7223 */ /* 0x000fe2000001000b */
[C---:B------:R-:W-:Y:S02]  /*3550*/  LOP3.LUT P5, RZ, R140.reuse, 0xff0000, RZ, 0xc0, !PT ;  /* 0x00ff00008cff7812 */ /* 0x040fe400078ac0ff */
[----:B------:R-:W-:Y:S01]  /*3560*/  LOP3.LUT P6, RZ, R140, 0xff, RZ, 0xc0, !PT ;  /* 0x000000ff8cff7812 */ /* 0x000fe200078cc0ff */
[----:B------:R-:W-:Y:S01]  /*3570*/  FMUL.FTZ R47, R47, UR6 ;  /* 0x000000062f2f7c20 */ /* 0x000fe20008410000 */
[----:B------:R-:W-:Y:S02]  /*3580*/  FSEL R30, R149, RZ, P5 ;  /* 0x000000ff951e7208 */ /* 0x000fe40002800000 */
[----:B------:R-:W-:-:S02]  /*3590*/  FSEL R0, R45, RZ, P6 ;  /* 0x000000ff2d007208 */ /* 0x000fc40003000000 */
[C---:B------:R-:W-:Y:S02]  /*35a0*/  LOP3.LUT P5, RZ, R110.reuse, 0xff, RZ, 0xc0, !PT ;  /* 0x000000ff6eff7812 */ /* 0x040fe400078ac0ff */
[----:B------:R-:W-:Y:S02]  /*35b0*/  LOP3.LUT P6, RZ, R110, 0xff0000, RZ, 0xc0, !PT ;  /* 0x00ff00006eff7812 */ /* 0x000fe400078cc0ff */
[----:B------:R-:W-:Y:S02]  /*35c0*/  FSEL R45, R45, RZ, P5 ;  /* 0x000000ff2d2d7208 */ /* 0x000fe40002800000 */
[----:B------:R-:W-:Y:S02]  /*35d0*/  FSEL R149, R149, RZ, P6 ;  /* 0x000000ff95957208 */ /* 0x000fe40003000000 */
[----:B------:R-:W-:Y:S02]  /*35e0*/  ISETP.GE.U32.AND P5, PT, R140, 0x1000000, PT ;  /* 0x010000008c00780c */ /* 0x000fe40003fa6070 */
[----:B------:R-:W-:-:S02]  /*35f0*/  ISETP.GE.U32.AND P6, PT, R110, 0x1000000, PT ;  /* 0x010000006e00780c */ /* 0x000fc40003fc6070 */
[----:B------:R-:W-:Y:S02]  /*3600*/  F2FP.BF16.F32.PACK_AB R45, R45, R0 ;  /* 0x000000002d2d723e */ /* 0x000fe400000010ff */
[----:B------:R-:W-:Y:S02]  /*3610*/  F2FP.BF16.F32.PACK_AB R28, R29, R28 ;  /* 0x0000001c1d1c723e */ /* 0x000fe400000010ff */
        /* <DEDUP_REMOVED lines=13> */
.L_x_2177:
[----:B------:R-:W-:Y:S05]  /*36f0*/  @!P2 BRA `(.L_x_2180) ;  /* 0x0000000000b0a947 */ /* 0x000fea0003800000 */
[-CC-:B------:R-:W-:Y:S01]  /*3700*/  FFMA.FTZ R126, R126, R34.reuse, R35.reuse ;  /* 0x000000227e7e7223 */ /* 0x180fe20000010023 */
[-CC-:B------:R-:W-:Y:S01]  /*3710*/  FFMA.FTZ R128, R128, R34.reuse, R35.reuse ;  /* 0x0000002280807223 */ /* 0x180fe20000010023 */
[-C--:B------:R-:W-:Y:S01]  /*3720*/  FFMA.FTZ R45, R45, R34.reuse, R35 ;  /* 0x000000222d2d7223 */ /* 0x080fe20000010023 */
[----:B------:R-:W-:Y:S01]  /*3730*/  LOP3.LUT P5, RZ, R140, 0xff00, RZ, 0xc0, !PT ;  /* 0x0000ff008cff7812 */ /* 0x000fe200078ac0ff */
[----:B0-----:R-:W-:Y:S01]  /*3740*/  FADD.FTZ R25, R143, -R126 ;  /* 0x8000007e8f197221 */ /* 0x001fe20000010000 */
[----:B------:R-:W-:Y:S01]  /*3750*/  FADD.FTZ R149, R149, -R128 ;  /* 0x8000008095957221 */ /* 0x000fe20000010000 */
[----:B------:R-:W-:Y:S01]  /*3760*/  FADD.FTZ R45, R148, -R45 ;  /* 0x8000002d942d7221 */ /* 0x000fe20000010000 */
[----:B------:R-:W-:Y:S01]  /*3770*/  LOP3.LUT P6, RZ, R110, 0xff00, RZ, 0xc0, !PT ;  /* 0x0000ff006eff7812 */ /* 0x000fe200078cc0ff */
[C---:B------:R-:W-:Y:S01]  /*3780*/  FMUL.FTZ R25, R120.reuse, R25 ;  /* 0x0000001978197220 */ /* 0x040fe20000410000 */
[C---:B------:R-:W-:Y:S01]  /*3790*/  FMUL.FTZ R26, R120.reuse, R149 ;  /* 0x00000095781a7220 */ /* 0x040fe20000410000 */
[----:B------:R-:W-:Y:S01]  /*37a0*/  FMUL.FTZ R24, R120, R45 ;  /* 0x0000002d78187220 */ /* 0x000fe20000410000 */
        /* <DEDUP_REMOVED lines=8> */
[----:B------:R-:W-:Y:S01]  /*3830*/  FMUL.FTZ R27, R120, R47 ;  /* 0x0000002f781b7220 */ /* 0x000fe20000410000 */
        /* <DEDUP_REMOVED lines=24> */
.L_x_2180:
[-CC-:B------:R-:W-:Y:S01]  /*39c0*/  FFMA.FTZ R126, R126, R34.reuse, R35.reuse ;  /* 0x000000227e7e7223 */ /* 0x180fe20000010023 */
[-CC-:B------:R-:W-:Y:S01]  /*39d0*/  FFMA.FTZ R128, R128, R34.reuse, R35.reuse ;  /* 0x0000002280807223 */ /* 0x180fe20000010023 */
[-C--:B------:R-:W-:Y:S01]  /*39e0*/  FFMA.FTZ R45, R45, R34.reuse, R35 ;  /* 0x000000222d2d7223 */ /* 0x080fe20000010023 */
[----:B------:R-:W-:Y:S01]  /*39f0*/  LOP3.LUT P5, RZ, R140, 0xff00, RZ, 0xc0, !PT ;  /* 0x0000ff008cff7812 */ /* 0x000fe200078ac0ff */
[----:B------:R-:W-:Y:S01]  /*3a00*/  FADD.FTZ R143, R143, -R126 ;  /* 0x8000007e8f8f7221 */ /* 0x000fe20000010000 */
        /* <DEDUP_REMOVED lines=11> */
[C---:B01----:R-:W-:Y:S02]  /*3ac0*/  FSEL R28, R143.reuse, RZ, P5 ;  /* 0x000000ff8f1c7208 */ /* 0x043fe40002800000 */
[----:B------:R-:W-:Y:S01]  /*3ad0*/  FSEL R143, R143, RZ, P6 ;  /* 0x000000ff8f8f7208 */ /* 0x000fe20003000000 */
[----:B------:R-:W-:Y:S01]  /*3ae0*/  FMUL.FTZ R47, R120, R47 ;  /* 0x0000002f782f7220 */ /* 0x000fe20000410000 */
        /* <DEDUP_REMOVED lines=26> */
.L_x_2176:
[----:B------:R-:W-:Y:S05]  /*3c90*/  @!P0 BRA `(.L_x_2181) ;  /* 0x0000000000fc8947 */ /* 0x000fea0003800000 */
[----:B------:R-:W-:Y:S05]  /*3ca0*/  @!P2 BRA `(.L_x_2182) ;  /* 0x00000000007ca947 */ /* 0x000fea0003800000 */
        /* <DEDUP_REMOVED lines=8> */
[C---:B0-----:R-:W-:Y:S01]  /*3d30*/  FFMA.FTZ R24, R120.reuse, R45, R8 ;  /* 0x0000002d78187223 */ /* 0x041fe20000010008 */
[----:B------:R-:W-:Y:S01]  /*3d40*/  FFMA.FTZ R25, R120, R126, R9 ;  /* 0x0000007e78197223 */ /* 0x000fe20000010009 */
[----:B------:R-:W-:Y:S01]  /*3d50*/  LOP3.LUT P6, RZ, R140, 0xff, RZ, 0xc0, !PT ;  /* 0x000000ff8cff7812 */ /* 0x000fe200078cc0ff */
[----:B------:R-:W-:Y:S01]  /*3d60*/  FFMA.FTZ R26, R120, R149, R10 ;  /* 0x00000095781a7223 */ /* 0x000fe2000001000a */
[----:B------:R-:W-:Y:S01]  /*3d70*/  FMUL.FTZ R0, R24, UR6 ;  /* 0x0000000618007c20 */ /* 0x000fe20008410000 */
[----:B-1----:R-:W-:Y:S01]  /*3d80*/  FMUL.FTZ R28, R25, UR6 ;  /* 0x00000006191c7c20 */ /* 0x002fe20008410000 */
[----:B------:R-:W-:Y:S01]  /*3d90*/  LOP3.LUT P5, RZ, R140, 0xff00, RZ, 0xc0, !PT ;  /* 0x0000ff008cff7812 */ /* 0x000fe200078ac0ff */
[----:B------:R-:W-:Y:S01]  /*3da0*/  FFMA.FTZ R27, R120, R158, R11 ;  /* 0x0000009e781b7223 */ /* 0x000fe2000001000b */
[----:B------:R-:W-:Y:S01]  /*3db0*/  FMUL.FTZ R30, R26, UR6 ;  /* 0x000000061a1e7c20 */ /* 0x000fe20008410000 */
[----:B------:R-:W-:-:S02]  /*3dc0*/  FSEL R0, R0, RZ, P6 ;  /* 0x000000ff00007208 */ /* 0x000fc40003000000 */
[----:B------:R-:W-:Y:S01]  /*3dd0*/  FMUL.FTZ R31, R27, UR6 ;  /* 0x000000061b1f7c20 */ /* 0x000fe20008410000 */
[----:B------:R-:W-:Y:S02]  /*3de0*/  FSEL R29, R28, RZ, P5 ;  /* 0x000000ff1c1d7208 */ /* 0x000fe40002800000 */
[C---:B------:R-:W-:Y:S02]  /*3df0*/  LOP3.LUT P6, RZ, R140.reuse, 0xff0000, RZ, 0xc0, !PT ;  /* 0x00ff00008cff7812 */ /* 0x040fe400078cc0ff */
[----:B------:R-:W-:Y:S02]  /*3e00*/  ISETP.GE.U32.AND P5, PT, R140, 0x1000000, PT ;  /* 0x010000008c00780c */ /* 0x000fe40003fa6070 */
        /* <DEDUP_REMOVED lines=9> */
.L_x_2182:
        /* <DEDUP_REMOVED lines=28> */
[C---:B0-----:R-:W-:Y:S02]  /*4060*/  PRMT R33, R149.reuse, 0x7632, R33 ;  /* 0x0000763295217816 */ /* 0x041fe40000000021 */
[----:B------:R-:W-:Y:S01]  /*4070*/  PRMT R32, R149, 0x7610, R32 ;  /* 0x0000761095207816 */ /* 0x000fe20000000020 */
[----:B------:R-:W-:Y:S06]  /*4080*/  BRA `(.L_x_2179) ;  /* 0x0000000000f87947 */ /* 0x000fec0003800000 */
.L_x_2181:
[----:B------:R-:W-:Y:S05]  /*4090*/  @!P2 BRA `(.L_x_2183) ;  /* 0x00000000007ca947 */ /* 0x000fea0003800000 */
[-CC-:B------:R-:W-:Y:S01]  /*40a0*/  FFMA.FTZ R45, R45, R34.reuse, R35.reuse ;  /* 0x000000222d2d7223 */ /* 0x180fe20000010023 */
[-CC-:B------:R-:W-:Y:S01]  /*40b0*/  FFMA.FTZ R126, R126, R34.reuse, R35.reuse ;  /* 0x000000227e7e7223 */ /* 0x180fe20000010023 */
[-CC-:B------:R-:W-:Y:S01]  /*40c0*/  FFMA.FTZ R128, R128, R34.reuse, R35.reuse ;  /* 0x0000002280807223 */ /* 0x180fe20000010023 */
[----:B------:R-:W-:Y:S01]  /*40d0*/  FFMA.FTZ R47, R47, R34, R35 ;  /* 0x000000222f2f7223 */ /* 0x000fe20000010023 */
[----:B------:R-:W-:Y:S01]  /*40e0*/  FADD.FTZ R45, R148, -R45 ;  /* 0x8000002d942d7221 */ /* 0x000fe20000010000 */
[----:B0-----:R-:W-:Y:S01]  /*40f0*/  FADD.FTZ R25, R143, -R126 ;  /* 0x8000007e8f197221 */ /* 0x001fe20000010000 */
[----:B------:R-:W-:Y:S01]  /*4100*/  FADD.FTZ R149, R149, -R128 ;  /* 0x8000008095957221 */ /* 0x000fe20000010000 */
[----:B------:R-:W-:Y:S01]  /*4110*/  FADD.FTZ R47, R158, -R47 ;  /* 0x8000002f9e2f7221 */ /* 0x000fe20000010000 */
[C---:B------:R-:W-:Y:S01]  /*4120*/  FMUL.FTZ R24, R120.reuse, R45 ;  /* 0x0000002d78187220 */ /* 0x040fe20000410000 */
[----:B------:R-:W-:Y:S01]  /*4130*/  FMUL.FTZ R25, R120, R25 ;  /* 0x0000001978197220 */ /* 0x000fe20000410000 */
[----:B------:R-:W-:Y:S01]  /*4140*/  LOP3.LUT P6, RZ, R140, 0xff, RZ, 0xc0, !PT ;  /* 0x000000ff8cff7812 */ /* 0x000fe200078cc0ff */
[----:B------:R-:W-:Y:S01]  /*4150*/  FMUL.FTZ R26, R120, R149 ;  /* 0x00000095781a7220 */ /* 0x000fe20000410000 */
[----:B------:R-:W-:Y:S01]  /*4160*/  FMUL.FTZ R0, R24, UR6 ;  /* 0x0000000618007c20 */ /* 0x000fe20008410000 */
[----:B-1----:R-:W-:Y:S01]  /*4170*/  FMUL.FTZ R28, R25, UR6 ;  /* 0x00000006191c7c20 */ /* 0x002fe20008410000 */
[----:B------:R-:W-:Y:S01]  /*4180*/  LOP3.LUT P5, RZ, R140, 0xff00, RZ, 0xc0, !PT ;  /* 0x0000ff008cff7812 */ /* 0x000fe200078ac0ff */
[----:B------:R-:W-:Y:S01]  /*4190*/  FMUL.FTZ R27, R120, R47 ;  /* 0x0000002f781b7220 */ /* 0x000fe20000410000 */
        /* <DEDUP_REMOVED lines=15> */
.L_x_2183:
        /* <DEDUP_REMOVED lines=23> */
[----:B01----:R-:W-:Y:S02]  /*4400*/  FSEL R28, R47, RZ, P5 ;  /* 0x000000ff2f1c7208 */ /* 0x003fe40002800000 */
[----:B------:R-:W-:-:S02]  /*4410*/  F2FP.BF16.F32.PACK_AB R45, R0, R45 ;  /* 0x0000002d002d723e */ /* 0x000fc400000010ff */
[----:B------:R-:W-:Y:S02]  /*4420*/  F2FP.BF16.F32.PACK_AB R28, R28, R149 ;  /* 0x000000951c1c723e */ /* 0x000fe400000010ff */
[C---:B------:R-:W-:Y:S02]  /*4430*/  PRMT R0, R45.reuse, 0x7632, R0 ;  /* 0x000076322d007816 */ /* 0x040fe40000000000 */
[----:B------:R-:W-:Y:S02]  /*4440*/  PRMT R47, R45, 0x7610, R47 ;  /* 0x000076102d2f7816 */ /* 0x000fe4000000002f */
[C---:B------:R-:W-:Y:S02]  /*4450*/  PRMT R33, R28.reuse, 0x7632, R33 ;  /* 0x000076321c217816 */ /* 0x040fe40000000021 */
[----:B------:R-:W-:-:S07]  /*4460*/  PRMT R32, R28, 0x7610, R32 ;  /* 0x000076101c207816 */ /* 0x000fce0000000020 */
.L_x_2179:
        /* <DEDUP_REMOVED lines=19> */
.L_x_2184:
[----:B------:R-:W-:Y:S05]  /*45a0*/  @!P1 BRA `(.L_x_2185) ;  /* 0x0000000800d49947 */ /* 0x000fea0003800000 */
[----:B------:R-:W-:Y:S05]  /*45b0*/  @!P0 BRA `(.L_x_2186) ;  /* 0x0000000400688947 */ /* 0x000fea0003800000 */
[----:B------:R-:W-:Y:S05]  /*45c0*/  @!P2 BRA `(.L_x_2187) ;  /* 0x0000000000b0a947 */ /* 0x000fea0003800000 */
        /* <DEDUP_REMOVED lines=13> */
[----:B-1----:R-:W-:Y:S01]  /*46a0*/  FMUL.FTZ R32, R26, UR6 ;  /* 0x000000061a207c20 */ /* 0x002fe20008410000 */
[----:B------:R-:W-:Y:S01]  /*46b0*/  FMUL.FTZ R0, R24, UR6 ;  /* 0x0000000618007c20 */ /* 0x000fe20008410000 */
[----:B------:R-:W-:-:S02]  /*46c0*/  FADD.FTZ R133, R150, -R133 ;  /* 0x8000008596857221 */ /* 0x000fc40000010000 */
[C---:B------:R-:W-:Y:S02]  /*46d0*/  FSEL R30, R27.reuse, RZ, P5 ;  /* 0x000000ff1b1e7208 */ /* 0x040fe40002800000 */
[----:B------:R-:W-:Y:S02]  /*46e0*/  LOP3.LUT P5, RZ, R136, 0xff0000, RZ, 0xc0, !PT ;  /* 0x00ff000088ff7812 */ /* 0x000fe400078ac0ff */
[----:B------:R-:W-:Y:S01]  /*46f0*/  FSEL R31, R27, RZ, P6 ;  /* 0x000000ff1b1f7208 */ /* 0x000fe20003000000 */
[----:B------:R-:W-:Y:S01]  /*4700*/  FFMA.FTZ R27, R120, R133, R15 ;  /* 0x00000085781b7223 */ /* 0x000fe2000001000f */
[----:B------:R-:W-:Y:S02]  /*4710*/  LOP3.LUT P6, RZ, R136, 0xff, RZ, 0xc0, !PT ;  /* 0x000000ff88ff7812 */ /* 0x000fe400078cc0ff */
[----:B------:R-:W-:Y:S01]  /*4720*/  FSEL R33, R32, RZ, P5 ;  /* 0x000000ff20217208 */ /* 0x000fe20002800000 */
[----:B------:R-:W-:Y:S01]  /*4730*/  FMUL.FTZ R41, R27, UR6 ;  /* 0x000000061b297c20 */ /* 0x000fe20008410000 */
[----:B------:R-:W-:-:S02]  /*4740*/  LOP3.LUT P5, RZ, R111, 0xff, RZ, 0xc0, !PT ;  /* 0x000000ff6fff7812 */ /* 0x000fc400078ac0ff */
[C---:B------:R-:W-:Y:S02]  /*4750*/  FSEL R28, R0.reuse, RZ, P6 ;  /* 0x000000ff001c7208 */ /* 0x040fe40003000000 */
[C---:B------:R-:W-:Y:S02]  /*4760*/  LOP3.LUT P6, RZ, R111.reuse, 0xff0000, RZ, 0xc0, !PT ;  /* 0x00ff00006fff7812 */ /* 0x040fe400078cc0ff */
        /* <DEDUP_REMOVED lines=18> */
.L_x_2187:
        /* <DEDUP_REMOVED lines=17> */
[----:B------:R-:W-:Y:S01]  /*49a0*/  LOP3.LUT P5, RZ, R136, 0xff0000, RZ, 0xc0, !PT ;  /* 0x00ff000088ff7812 */ /* 0x000fe200078ac0ff */
[----:B------:R-:W-:Y:S01]  /*49b0*/  FFMA.FTZ R133, R120, R133, R15 ;  /* 0x0000008578857223 */ /* 0x000fe2000001000f */
[----:B------:R-:W-:Y:S02]  /*49c0*/  FSEL R41, R41, RZ, P6 ;  /* 0x000000ff29297208 */ /* 0x000fe40003000000 */
[----:B------:R-:W-:Y:S01]  /*49d0*/  LOP3.LUT P6, RZ, R136, 0xff, RZ, 0xc0, !PT ;  /* 0x000000ff88ff7812 */ /* 0x000fe200078cc0ff */
[----:B------:R-:W-:Y:S01]  /*49e0*/  FMUL.FTZ R133, R133, UR6 ;  /* 0x0000000685857c20 */ /* 0x000fe20008410000 */
[----:B------:R-:W-:Y:S02]  /*49f0*/  FSEL R29, R43, RZ, P5 ;  /* 0x000000ff2b1d7208 */ /* 0x000fe40002800000 */
[----:B------:R-:W-:-:S02]  /*4a00*/  LOP3.LUT P5, RZ, R111, 0xff, RZ, 0xc0, !PT ;  /* 0x000000ff6fff7812 */ /* 0x000fc400078ac0ff */
[----:B------:R-:W-:Y:S02]  /*4a10*/  FSEL R0, R127, RZ, P6 ;  /* 0x000000ff7f007208 */ /* 0x000fe40003000000 */
        /* <DEDUP_REMOVED lines=20> */
.L_x_2186:
        /* <DEDUP_REMOVED lines=9> */
[C---:B0-----:R-:W-:Y:S01]  /*4bf0*/  FMUL.FTZ R25, R120.reuse, R41 ;  /* 0x0000002978197220 */ /* 0x041fe20000410000 */
[C---:B------:R-:W-:Y:S01]  /*4c00*/  FMUL.FTZ R26, R120.reuse, R43 ;  /* 0x0000002b781a7220 */ /* 0x040fe20000410000 */
[----:B------:R-:W-:Y:S01]  /*4c10*/  FMUL.FTZ R24, R120, R127 ;  /* 0x0000007f78187220 */ /* 0x000fe20000410000 */
        /* <DEDUP_REMOVED lines=8> */
[----:B------:R-:W-:Y:S01]  /*4ca0*/  FMUL.FTZ R27, R120, R133 ;  /* 0x00000085781b7220 */ /* 0x000fe20000410000 */
        /* <DEDUP_REMOVED lines=24> */
.L_x_2189:
        /* <DEDUP_REMOVED lines=17> */
[----:B------:R-:W-:Y:S01]  /*4f40*/  LOP3.LUT P5, RZ, R136, 0xff0000, RZ, 0xc0, !PT ;  /* 0x00ff000088ff7812 */ /* 0x000fe200078ac0ff */
[----:B------:R-:W-:Y:S01]  /*4f50*/  FMUL.FTZ R133, R120, R133 ;  /* 0x0000008578857220 */ /* 0x000fe20000410000 */
        /* <DEDUP_REMOVED lines=26> */
.L_x_2185:
        /* <DEDUP_REMOVED lines=33> */
.L_x_2191:
        /* <DEDUP_REMOVED lines=28> */
[C---:B01----:R-:W-:Y:S02]  /*54d0*/  PRMT R33, R150.reuse, 0x7632, R33 ;  /* 0x0000763296217816 */ /* 0x043fe40000000021 */
[----:B------:R-:W-:Y:S01]  /*54e0*/  PRMT R32, R150, 0x7610, R32 ;  /* 0x0000761096207816 */ /* 0x000fe20000000020 */
[----:B------:R-:W-:Y:S06]  /*54f0*/  BRA `(.L_x_2188) ;  /* 0x0000000000f87947 */ /* 0x000fec0003800000 */
.L_x_2190:
        /* <DEDUP_REMOVED lines=32> */
.L_x_2192:
        /* <DEDUP_REMOVED lines=30> */
.L_x_2188:
        /* <DEDUP_REMOVED lines=19> */
.L_x_2193:
[----:B------:R-:W-:Y:S05]  /*5a10*/  @!P1 BRA `(.L_x_2194) ;  /* 0x0000000800d49947 */ /* 0x000fea0003800000 */
[----:B------:R-:W-:Y:S05]  /*5a20*/  @!P0 BRA `(.L_x_2195) ;  /* 0x0000000400688947 */ /* 0x000fea0003800000 */
[----:B------:R-:W-:Y:S05]  /*5a30*/  @!P2 BRA `(.L_x_2196) ;  /* 0x0000000000b0a947 */ /* 0x000fea0003800000 */
[-CC-:B------:R-:W-:Y:S01]  /*5a40*/  FFMA.FTZ R145, R145, R34.reuse, R35.reuse ;  /* 0x0000002291917223 */ /* 0x180fe20000010023 */
[-CC-:B------:R-:W-:Y:S01]  /*5a50*/  FFMA.FTZ R154, R154, R34.reuse, R35.reuse ;  /* 0x000000229a9a7223 */ /* 0x180fe20000010023 */
[-C--:B0-----:R-:W-:Y:S01]  /*5a60*/  FFMA.FTZ R27, R146, R34.reuse, R35 ;  /* 0x00000022921b7223 */ /* 0x081fe20000010023 */
        /* <DEDUP_REMOVED lines=9> */
[----:B-1----:R-:W-:Y:S01]  /*5b00*/  FMUL.FTZ R28, R25, UR6 ;  /* 0x00000006191c7c20 */ /* 0x002fe20008410000 */
[----:B------:R-:W-:Y:S01]  /*5b10*/  FMUL.FTZ R32, R26, UR6 ;  /* 0x000000061a207c20 */ /* 0x000fe20008410000 */
[----:B------:R-:W-:Y:S01]  /*5b20*/  FMUL.FTZ R0, R24, UR6 ;  /* 0x0000000618007c20 */ /* 0x000fe20008410000 */
[----:B------:R-:W-:-:S02]  /*5b30*/  FADD.FTZ R153, R132, -R153 ;  /* 0x8000009984997221 */ /* 0x000fc40000010000 */
[----:B------:R-:W-:Y:S02]  /*5b40*/  FSEL R30, R28, RZ, P5 ;  /* 0x000000ff1c1e7208 */ /* 0x000fe40002800000 */
        /* <DEDUP_REMOVED lines=27> */
.L_x_2196:
[-CC-:B------:R-:W-:Y:S01]  /*5d00*/  FFMA.FTZ R145, R145, R34.reuse, R35.reuse ;  /* 0x0000002291917223 */ /* 0x180fe20000010023 */
[-CC-:B------:R-:W-:Y:S01]  /*5d10*/  FFMA.FTZ R154, R154, R34.reuse, R35.reuse ;  /* 0x000000229a9a7223 */ /* 0x180fe20000010023 */
[-C--:B01----:R-:W-:Y:S01]  /*5d20*/  FFMA.FTZ R29, R146, R34.reuse, R35 ;  /* 0x00000022921d7223 */ /* 0x083fe20000010023 */
        /* <DEDUP_REMOVED lines=13> */
[C---:B------:R-:W-:Y:S02]  /*5e00*/  FSEL R28, R145.reuse, RZ, P5 ;  /* 0x000000ff911c7208 */ /* 0x040fe40002800000 */
[----:B------:R-:W-:Y:S01]  /*5e10*/  LOP3.LUT P5, RZ, R122, 0xff0000, RZ, 0xc0, !PT ;  /* 0x00ff00007aff7812 */ /* 0x000fe200078ac0ff */
[----:B------:R-:W-:Y:S01]  /*5e20*/  FFMA.FTZ R153, R120, R153, R19 ;  /* 0x0000009978997223 */ /* 0x000fe20000010013 */
[----:B------:R-:W-:Y:S02]  /*5e30*/  FSEL R145, R145, RZ, P6 ;  /* 0x000000ff91917208 */ /* 0x000fe40003000000 */
[----:B------:R-:W-:Y:S01]  /*5e40*/  LOP3.LUT P6, RZ, R122, 0xff, RZ, 0xc0, !PT ;  /* 0x000000ff7aff7812 */ /* 0x000fe200078cc0ff */
[----:B------:R-:W-:Y:S01]  /*5e50*/  FMUL.FTZ R153, R153, UR6 ;  /* 0x0000000699997c20 */ /* 0x000fe20008410000 */
[----:B------:R-:W-:Y:S02]  /*5e60*/  FSEL R30, R129, RZ, P5 ;  /* 0x000000ff811e7208 */ /* 0x000fe40002800000 */
[----:B------:R-:W-:-:S02]  /*5e70*/  LOP3.LUT P5, RZ, R112, 0xff, RZ, 0xc0, !PT ;  /* 0x000000ff70ff7812 */ /* 0x000fc400078ac0ff */
[C---:B------:R-:W-:Y:S02]  /*5e80*/  FSEL R0, R29.reuse, RZ, P6 ;  /* 0x000000ff1d007208 */ /* 0x040fe40003000000 */
        /* <DEDUP_REMOVED lines=20> */
.L_x_2195:
[----:B------:R-:W-:Y:S05]  /*5fd0*/  @!P2 BRA `(.L_x_2198) ;  /* 0x0000000000b0a947 */ /* 0x000fea0003800000 */
[-CC-:B------:R-:W-:Y:S01]  /*5fe0*/  FFMA.FTZ R145, R145, R34.reuse, R35.reuse ;  /* 0x0000002291917223 */ /* 0x180fe20000010023 */
[-CC-:B------:R-:W-:Y:S01]  /*5ff0*/  FFMA.FTZ R154, R154, R34.reuse, R35.reuse ;  /* 0x000000229a9a7223 */ /* 0x180fe20000010023 */
[-C--:B0-----:R-:W-:Y:S01]  /*6000*/  FFMA.FTZ R27, R146, R34.reuse, R35 ;  /* 0x00000022921b7223 */ /* 0x081fe20000010023 */
[----:B------:R-:W-:Y:S01]  /*6010*/  LOP3.LUT P5, RZ, R122, 0xff00, RZ, 0xc0, !PT ;  /* 0x0000ff007aff7812 */ /* 0x000fe200078ac0ff */
[----:B------:R-:W-:Y:S01]  /*6020*/  FADD.FTZ R145, R46, -R145 ;  /* 0x800000912e917221 */ /* 0x000fe20000010000 */
[----:B------:R-:W-:Y:S01]  /*6030*/  FADD.FTZ R129, R129, -R154 ;  /* 0x8000009a81817221 */ /* 0x000fe20000010000 */
[----:B-1----:R-:W-:Y:S01]  /*6040*/  FADD.FTZ R29, R44, -R27 ;  /* 0x8000001b2c1d7221 */ /* 0x002fe20000010000 */
        /* <DEDUP_REMOVED lines=37> */
.L_x_2198:
        /* <DEDUP_REMOVED lines=17> */
[----:B------:R-:W-:Y:S01]  /*63b0*/  LOP3.LUT P5, RZ, R122, 0xff0000, RZ, 0xc0, !PT ;  /* 0x00ff00007aff7812 */ /* 0x000fe200078ac0ff */
[----:B------:R-:W-:Y:S01]  /*63c0*/  FMUL.FTZ R153, R120, R153 ;  /* 0x0000009978997220 */ /* 0x000fe20000410000 */
        /* <DEDUP_REMOVED lines=26> */
.L_x_2194:
        /* <DEDUP_REMOVED lines=33> */
.L_x_2200:
        /* <DEDUP_REMOVED lines=31> */
.L_x_2199:
        /* <DEDUP_REMOVED lines=32> */
.L_x_2201:
        /* <DEDUP_REMOVED lines=30> */
.L_x_2197:
        /* <DEDUP_REMOVED lines=19> */
.L_x_2202:
[----:B------:R-:W-:Y:S05]  /*6e80*/  @!P1 BRA `(.L_x_2203) ;  /* 0x0000000800d49947 */ /* 0x000fea0003800000 */
        /* <DEDUP_REMOVED lines=10> */
[C---:B0-----:R-:W-:Y:S01]  /*6f30*/  FFMA.FTZ R25, R120.reuse, R131, R21 ;  /* 0x0000008378197223 */ /* 0x041fe20000010015 */
[----:B------:R-:W-:Y:S01]  /*6f40*/  LOP3.LUT P6, RZ, R113, 0xff00, RZ, 0xc0, !PT ;  /* 0x0000ff0071ff7812 */ /* 0x000fe200078cc0ff */
[C---:B------:R-:W-:Y:S01]  /*6f50*/  FFMA.FTZ R26, R120.reuse, R39, R22 ;  /* 0x00000027781a7223 */ /* 0x040fe20000010016 */
[----:B------:R-:W-:Y:S01]  /*6f60*/  FFMA.FTZ R24, R120, R37, R20 ;  /* 0x0000002578187223 */ /* 0x000fe20000010014 */
[----:B------:R-:W-:Y:S01]  /*6f70*/  FMUL.FTZ R27, R25, UR6 ;  /* 0x00000006191b7c20 */ /* 0x000fe20008410000 */
[----:B------:R-:W-:Y:S01]  /*6f80*/  FADD.FTZ R135, R40, -R135 ;  /* 0x8000008728877221 */ /* 0x000fe20000010000 */
[----:B-1----:R-:W-:Y:S01]  /*6f90*/  FMUL.FTZ R32, R26, UR6 ;  /* 0x000000061a207c20 */ /* 0x002fe20008410000 */
[----:B------:R-:W-:-:S02]  /*6fa0*/  FMUL.FTZ R0, R24, UR6 ;  /* 0x0000000618007c20 */ /* 0x000fc40008410000 */
[C---:B------:R-:W-:Y:S02]  /*6fb0*/  FSEL R30, R27.reuse, RZ, P5 ;  /* 0x000000ff1b1e7208 */ /* 0x040fe40002800000 */
        /* <DEDUP_REMOVED lines=8> */
[C---:B------:R-:W-:Y:S02]  /*7040*/  LOP3.LUT P6, RZ, R113.reuse, 0xff0000, RZ, 0xc0, !PT ;  /* 0x00ff000071ff7812 */ /* 0x040fe400078cc0ff */
        /* <DEDUP_REMOVED lines=18> */
.L_x_2205:
        /* <DEDUP_REMOVED lines=8> */
[C---:B------:R-:W-:Y:S01]  /*71f0*/  FFMA.FTZ R131, R120.reuse, R131, R21 ;  /* 0x0000008378837223 */ /* 0x040fe20000010015 */
[C---:B------:R-:W-:Y:S01]  /*7200*/  FFMA.FTZ R39, R120.reuse, R39, R22 ;  /* 0x0000002778277223 */ /* 0x040fe20000010016 */
[----:B------:R-:W-:Y:S01]  /*7210*/  LOP3.LUT P6, RZ, R113, 0xff00, RZ, 0xc0, !PT ;  /* 0x0000ff0071ff7812 */ /* 0x000fe200078cc0ff */
[----:B------:R-:W-:Y:S01]  /*7220*/  FFMA.FTZ R37, R120, R37, R20 ;  /* 0x0000002578257223 */ /* 0x000fe20000010014 */
[----:B------:R-:W-:Y:S01]  /*7230*/  FMUL.FTZ R131, R131, UR6 ;  /* 0x0000000683837c20 */ /* 0x000fe20008410000 */
[----:B------:R-:W-:Y:S01]  /*7240*/  FMUL.FTZ R39, R39, UR6 ;  /* 0x0000000627277c20 */ /* 0x000fe20008410000 */
[----:B------:R-:W-:Y:S01]  /*7250*/  FADD.FTZ R135, R40, -R135 ;  /* 0x8000008728877221 */ /* 0x000fe20000010000 */
[----:B------:R-:W-:-:S02]  /*7260*/  FMUL.FTZ R37, R37, UR6 ;  /* 0x0000000625257c20 */ /* 0x000fc40008410000 */
[C---:B01----:R-:W-:Y:S01]  /*7270*/  FSEL R28, R131.reuse, RZ, P5 ;  /* 0x000000ff831c7208 */ /* 0x043fe20002800000 */
[----:B------:R-:W-:Y:S01]  /*7280*/  FFMA.FTZ R135, R120, R135, R23 ;  /* 0x0000008778877223 */ /* 0x000fe20000010017 */
[C---:B------:R-:W-:Y:S02]  /*7290*/  LOP3.LUT P5, RZ, R124.reuse, 0xff0000, RZ, 0xc0, !PT ;  /* 0x00ff00007cff7812 */ /* 0x040fe400078ac0ff */
[----:B------:R-:W-:Y:S01]  /*72a0*/  FSEL R131, R131, RZ, P6 ;  /* 0x000000ff83837208 */ /* 0x000fe20003000000 */
[----:B------:R-:W-:Y:S01]  /*72b0*/  FMUL.FTZ R135, R135, UR6 ;  /* 0x0000000687877c20 */ /* 0x000fe20008410000 */
[----:B------:R-:W-:Y:S02]  /*72c0*/  LOP3.LUT P6, RZ, R124, 0xff, RZ, 0xc0, !PT ;  /* 0x000000ff7cff7812 */ /* 0x000fe400078cc0ff */
        /* <DEDUP_REMOVED lines=23> */
.L_x_2204:
        /* <DEDUP_REMOVED lines=9> */
[C---:B0-----:R-:W-:Y:S01]  /*74d0*/  FMUL.FTZ R25, R120.reuse, R131 ;  /* 0x0000008378197220 */ /* 0x041fe20000410000 */
[----:B------:R-:W-:Y:S01]  /*74e0*/  LOP3.LUT P6, RZ, R113, 0xff00, RZ, 0xc0, !PT ;  /* 0x0000ff0071ff7812 */ /* 0x000fe200078cc0ff */
[C---:B------:R-:W-:Y:S01]  /*74f0*/  FMUL.FTZ R26, R120.reuse, R39 ;  /* 0x00000027781a7220 */ /* 0x040fe20000410000 */
[----:B------:R-:W-:Y:S01]  /*7500*/  FMUL.FTZ R24, R120, R37 ;  /* 0x0000002578187220 */ /* 0x000fe20000410000 */
[----:B------:R-:W-:Y:S01]  /*7510*/  FMUL.FTZ R27, R25, UR6 ;  /* 0x00000006191b7c20 */ /* 0x000fe20008410000 */
[----:B------:R-:W-:Y:S01]  /*7520*/  FADD.FTZ R135, R40, -R135 ;  /* 0x8000008728877221 */ /* 0x000fe20000010000 */
[----:B-1----:R-:W-:Y:S01]  /*7530*/  FMUL.FTZ R32, R26, UR6 ;  /* 0x000000061a207c20 */ /* 0x002fe20008410000 */
[----:B------:R-:W-:-:S02]  /*7540*/  FMUL.FTZ R0, R24, UR6 ;  /* 0x0000000618007c20 */ /* 0x000fc40008410000 */
[C---:B------:R-:W-:Y:S02]  /*7550*/  FSEL R30, R27.reuse, RZ, P5 ;  /* 0x000000ff1b1e7208 */ /* 0x040fe40002800000 */
        /* <DEDUP_REMOVED lines=27> */
.L_x_2207:
        /* <DEDUP_REMOVED lines=9> */
[C---:B------:R-:W-:Y:S01]  /*77a0*/  FMUL.FTZ R39, R120.reuse, R39 ;  /* 0x0000002778277220 */ /* 0x040fe20000410000 */
[----:B------:R-:W-:Y:S01]  /*77b0*/  LOP3.LUT P6, RZ, R113, 0xff00, RZ, 0xc0, !PT ;  /* 0x0000ff0071ff7812 */ /* 0x000fe200078cc0ff */
[----:B------:R-:W-:Y:S01]  /*77c0*/  FMUL.FTZ R37, R120, R37 ;  /* 0x0000002578257220 */ /* 0x000fe20000410000 */
[----:B------:R-:W-:Y:S01]  /*77d0*/  FMUL.FTZ R131, R131, UR6 ;  /* 0x0000000683837c20 */ /* 0x000fe20008410000 */
[----:B------:R-:W-:Y:S01]  /*77e0*/  FMUL.FTZ R39, R39, UR6 ;  /* 0x0000000627277c20 */ /* 0x000fe20008410000 */
[----:B------:R-:W-:Y:S01]  /*77f0*/  FADD.FTZ R135, R40, -R135 ;  /* 0x8000008728877221 */ /* 0x000fe20000010000 */
[----:B------:R-:W-:-:S02]  /*7800*/  FMUL.FTZ R37, R37, UR6 ;  /* 0x0000000625257c20 */ /* 0x000fc40008410000 */
[C---:B01----:R-:W-:Y:S01]  /*7810*/  FSEL R28, R131.reuse, RZ, P5 ;  /* 0x000000ff831c7208 */ /* 0x043fe20002800000 */
[----:B------:R-:W-:Y:S01]  /*7820*/  FMUL.FTZ R135, R120, R135 ;  /* 0x0000008778877220 */ /* 0x000fe20000410000 */
        /* <DEDUP_REMOVED lines=27> */
.L_x_2203:
        /* <DEDUP_REMOVED lines=28> */
[C---:B------:R-:W-:Y:S02]  /*7ba0*/  PRMT R0, R29.reuse, 0x7632, R0 ;  /* 0x000076321d007816 */ /* 0x040fe40000000000 */
[----:B------:R-:W-:Y:S02]  /*7bb0*/  PRMT R35, R29, 0x7610, R35 ;  /* 0x000076101d237816 */ /* 0x000fe40000000023 */
[C---:B------:R-:W-:Y:S02]  /*7bc0*/  PRMT R33, R30.reuse, 0x7632, R33 ;  /* 0x000076321e217816 */ /* 0x040fe40000000021 */
[----:B------:R-:W-:Y:S01]  /*7bd0*/  PRMT R32, R30, 0x7610, R32 ;  /* 0x000076101e207816 */ /* 0x000fe20000000020 */
[----:B------:R-:W-:Y:S06]  /*7be0*/  BRA `(.L_x_2206) ;  /* 0x0000000400747947 */ /* 0x000fec0003800000 */
.L_x_2209:
        /* <DEDUP_REMOVED lines=28> */
[C---:B01----:R-:W-:Y:S02]  /*7db0*/  PRMT R33, R39.reuse, 0x7632, R33 ;  /* 0x0000763227217816 */ /* 0x043fe40000000021 */
[----:B------:R-:W-:Y:S01]  /*7dc0*/  PRMT R32, R39, 0x7610, R32 ;  /* 0x0000761027207816 */ /* 0x000fe20000000020 */
[----:B------:R-:W-:Y:S06]  /*7dd0*/  BRA `(.L_x_2206) ;  /* 0x0000000000f87947 */ /* 0x000fec0003800000 */
.L_x_2208:
        /* <DEDUP_REMOVED lines=15> */
[----:B------:R-:W-:Y:S01]  /*7ed0*/  FMUL.FTZ R27, R120, R35 ;  /* 0x00000023781b7220 */ /* 0x000fe20000410000 */
        /* <DEDUP_REMOVED lines=16> */
.L_x_2210:
        /* <DEDUP_REMOVED lines=13> */
[----:B------:R-:W-:Y:S01]  /*80b0*/  FMUL.FTZ R131, R131, UR6 ;  /* 0x0000000683837c20 */ /* 0x000fe20008410000 */
        /* <DEDUP_REMOVED lines=9> */
[----:B01----:R-:W-:Y:S02]  /*8150*/  FSEL R28, R35, RZ, P5 ;  /* 0x000000ff231c7208 */ /* 0x003fe40002800000 */
[----:B------:R-:W-:Y:S02]  /*8160*/  F2FP.BF16.F32.PACK_AB R37, R0, R37 ;  /* 0x000000250025723e */ /* 0x000fe400000010ff */
[----:B------:R-:W-:-:S02]  /*8170*/  F2FP.BF16.F32.PACK_AB R28, R28, R39 ;  /* 0x000000271c1c723e */ /* 0x000fc400000010ff */
[C---:B------:R-:W-:Y:S02]  /*8180*/  PRMT R0, R37.reuse, 0x7632, R0 ;  /* 0x0000763225007816 */ /* 0x040fe40000000000 */
[----:B------:R-:W-:Y:S02]  /*8190*/  PRMT R35, R37, 0x7610, R35 ;  /* 0x0000761025237816 */ /* 0x000fe40000000023 */
[C---:B------:R-:W-:Y:S02]  /*81a0*/  PRMT R33, R28.reuse, 0x7632, R33 ;  /* 0x000076321c217816 */ /* 0x040fe40000000021 */
[----:B------:R-:W-:-:S07]  /*81b0*/  PRMT R32, R28, 0x7610, R32 ;  /* 0x000076101c207816 */ /* 0x000fce0000000020 */
.L_x_2206:
        /* <DEDUP_REMOVED lines=19> */
.L_x_2211:
[----:B------:R-:W-:Y:S01]  /*82f0*/  UPLOP3.LUT UP1, UPT, UPT, UPT, UP1, 0x40, 0x4 ;  /* 0x000000000004789c */ /* 0x000fe20003f2e810 */
[----:B------:R-:W-:Y:S10]  /*8300*/  @!P4 BRA `(.L_x_2212) ;  /* 0xffffff8000d0c947 */ /* 0x000ff4000383ffff */
        /* <DEDUP_REMOVED lines=20> */
[----:B-1----:R-:W-:Y:S02]  /*8450*/  IMAD.MOV.U32 R30, RZ, RZ, R48 ;  /* 0x000000ffff1e7224 */ /* 0x002fe400078e0030 */
        /* <DEDUP_REMOVED lines=17> */
.L_x_2164:
        /* <DEDUP_REMOVED lines=19> */
.L_x_2213:
        /* <DEDUP_REMOVED lines=14> */
.L_x_5419:


//--------------------- .text._ZN10layer_norm31ln_parallel_residual_bwd_kernelINS_13Kernel_traitsIf13__nv_bfloat16fS2_fjLj5120ELj1ELj1ELj8ELj8ENS_18Kernel_traits_baseILj5120EfS2_fS2_fjLj256EEEEELb0ELb0ELb0EEEvNS_9BwdParamsE --------------------------
	.section	.text._ZN10layer_norm31ln_parallel_residual_bwd_kernelINS_13Kernel_traitsIf13__nv_bfloat16fS2_fjLj5120ELj1ELj1ELj8ELj8ENS_18Kernel_traits_baseILj5120EfS2_fS2_fjLj256EEEEELb0ELb0ELb0EEEvNS_9BwdParamsE,"ax",@progbits
	.align	128
        .global         _ZN10layer_norm31ln_parallel_residual_bwd_kernelINS_13Kernel_traitsIf13__nv_bfloat16fS2_fjLj5120ELj1ELj1ELj8ELj8ENS_18Kernel_traits_baseILj5120EfS2_fS2_fjLj256EEEEELb0ELb0ELb0EEEvNS_9BwdParamsE
        .type           _ZN10layer_norm31ln_parallel_residual_bwd_kernelINS_13Kernel_traitsIf13__nv_bfloat16fS2_fjLj5120ELj1ELj1ELj8ELj8ENS_18Kernel_traits_baseILj5120EfS2_fS2_fjLj256EEEEELb0ELb0ELb0EEEvNS_9BwdParamsE,@function
        .size           _ZN10layer_norm31ln_parallel_residual_bwd_kernelINS_13Kernel_traitsIf13__nv_bfloat16fS2_fjLj5120ELj1ELj1ELj8ELj8ENS_18Kernel_traits_baseILj5120EfS2_fS2_fjLj256EEEEELb0ELb0ELb0EEEvNS_9BwdParamsE,(.L_x_5420 - _ZN10layer_norm31ln_parallel_residual_bwd_kernelINS_13Kernel_traitsIf13__nv_bfloat16fS2_fjLj5120ELj1ELj1ELj8ELj8ENS_18Kernel_traits_baseILj5120EfS2_fS2_fjLj256EEEEELb0ELb0ELb0EEEvNS_9BwdParamsE)
        .other          _ZN10layer_norm31ln_parallel_residual_bwd_kernelINS_13Kernel_traitsIf13__nv_bfloat16fS2_fjLj5120ELj1ELj1ELj8ELj8ENS_18Kernel_traits_baseILj5120EfS2_fS2_fjLj256EEEEELb0ELb0ELb0EEEvNS_9BwdParamsE,@"STO_CUDA_ENTRY STV_DEFAULT"
_ZN10layer_norm31ln_parallel_residual_bwd_kernelINS_13Kernel_traitsIf13__nv_bfloat16fS2_fjLj5120ELj1ELj1ELj8ELj8ENS_18Kernel_traits_baseILj5120EfS2_fS2_fjLj256EEEEELb0ELb0ELb0EEEvNS_9BwdParamsE:
.text._ZN10layer_norm31ln_parallel_residual_bwd_kernelINS_13Kernel_traitsIf13__nv_bfloat16fS2_fjLj5120ELj1ELj1ELj8ELj8ENS_18Kernel_traits_baseILj5120EfS2_fS2_fjLj256EEEEELb0ELb0ELb0EEEvNS_9BwdParamsE:
        /* <DEDUP_REMOVED lines=27> */
[----:B------:R3:W5:Y:S04]  /*01b0*/  @P0 LDG.E.128 R148, desc[UR12][R4.64] ;  /* 0x0000000c04940981 */ /* 0x000768000c1e1d00 */
[C---:B----4-:R-:W-:Y:S01]  /*01c0*/  @P1 IMAD.WIDE.U32 R14, R3.reuse, 0x10, R10 ;  /* 0x00000010030e1825 */ /* 0x050fe200078e000a */
[----:B------:R-:W4:Y:S01]  /*01d0*/  LDC.64 R24, c[0x0][0x3d0] ;  /* 0x0000f400ff187b82 */ /* 0x000f220000000a00 */
[----:B------:R0:W5:Y:S02]  /*01e0*/  @P0 LDG.E.128 R144, desc[UR12][R6.64] ;  /* 0x0000000c06900981 */ /* 0x000164000c1e1d00 */
[C---:B-1----:R-:W-:Y:S01]  /*01f0*/  @P1 IMAD.WIDE.U32 R12, R3.reuse, 0x10, R8 ;  /* 0x00000010030c1825 */ /* 0x042fe200078e0008 */
[----:B------:R-:W-:Y:S01]  /*0200*/  @P1 IADD3 R3, PT, PT, R3, 0x100, RZ ;  /* 0x0000010003031810 */ /* 0x000fe20007ffe0ff */
[----:B------:R1:W5:Y:S03]  /*0210*/  @P1 LDG.E.128 R136, desc[UR12][R14.64] ;  /* 0x0000000c0e881981 */ /* 0x000366000c1e1d00 */
[----:B------:R-:W3:Y:S01]  /*0220*/  LDC.64 R26, c[0x0][0x3d8] ;  /* 0x0000f600ff1a7b82 */ /* 0x000ee20000000a00 */
[C---:B------:R-:W-:Y:S01]  /*0230*/  @P2 IMAD.WIDE.U32 R16, R3.reuse, 0x10, R16 ;  /* 0x0000001003102825 */ /* 0x040fe200078e0010 */
[----:B------:R1:W5:Y:S03]  /*0240*/  @P1 LDG.E.128 R140, desc[UR12][R12.64] ;  /* 0x0000000c0c8c1981 */ /* 0x000366000c1e1d00 */
[C---:B0-----:R-:W-:Y:S01]  /*0250*/  @P2 IMAD.WIDE.U32 R18, R3.reuse, 0x10, R18 ;  /* 0x0000001003122825 */ /* 0x041fe200078e0012 */
[----:B------:R-:W-:Y:S01]  /*0260*/  @P2 IADD3 R3, PT, PT, R3, 0x100, RZ ;  /* 0x0000010003032810 */ /* 0x000fe20007ffe0ff */
[----:B------:R1:W5:Y:S04]  /*0270*/  @P2 LDG.E.128 R132, desc[UR12][R16.64] ;  /* 0x0000000c10842981 */ /* 0x000368000c1e1d00 */
[C---:B------:R-:W-:Y:S01]  /*0280*/  @P3 IMAD.WIDE.U32 R20, R3.reuse, 0x10, R20 ;  /* 0x0000001003143825 */ /* 0x040fe200078e0014 */
[----:B------:R1:W5:Y:S03]  /*0290*/  @P2 LDG.E.128 R128, desc[UR12][R18.64] ;  /* 0x0000000c12802981 */ /* 0x000366000c1e1d00 */
[C---:B--2---:R-:W-:Y:S01]  /*02a0*/  @P3 IMAD.WIDE.U32 R22, R3.reuse, 0x10, R22 ;  /* 0x0000001003163825 */ /* 0x044fe200078e0016 */
[----:B------:R-:W-:Y:S01]  /*02b0*/  @P3 IADD3 R3, PT, PT, R3, 0x100, RZ ;  /* 0x0000010003033810 */ /* 0x000fe20007ffe0ff */
[----:B------:R1:W5:Y:S04]  /*02c0*/  @P3 LDG.E.128 R124, desc[UR12][R20.64] ;  /* 0x0000000c147c3981 */ /* 0x000368000c1e1d00 */
[C---:B----4-:R-:W-:Y:S01]  /*02d0*/  @P4 IMAD.WIDE.U32 R8, R3.reuse, 0x10, R24 ;  /* 0x0000001003084825 */ /* 0x050fe200078e0018 */
[----:B------:R1:W5:Y:S03]  /*02e0*/  @P3 LDG.E.128 R120, desc[UR12][R22.64] ;  /* 0x0000000c16783981 */ /* 0x000366000c1e1d00 */
[----:B---3--:R-:W-:Y:S01]  /*02f0*/  @P4 IMAD.WIDE.U32 R10, R3, 0x10, R26 ;  /* 0x00000010030a4825 */ /* 0x008fe200078e001a */
[----:B------:R1:W5:Y:S04]  /*0300*/  @P4 LDG.E.128 R116, desc[UR12][R8.64] ;  /* 0x0000000c08744981 */ /* 0x000368000c1e1d00 */
[----:B------:R1:W5:Y:S01]  /*0310*/  @P4 LDG.E.128 R112, desc[UR12][R10.64] ;  /* 0x0000000c0a704981 */ /* 0x000362000c1e1d00 */
[----:B------:R-:W0:Y:S01]  /*0320*/  S2UR UR4, SR_CTAID.X ;  /* 0x00000000000479c3 */ /* 0x000e220000002500 */
[----:B------:R-:W-:-:S02]  /*0330*/  CS2R R108, SRZ ;  /* 0x00000000006c7805 */ /* 0x000fc4000001ff00 */
[----:B------:R-:W-:Y:S02]  /*0340*/  CS2R R110, SRZ ;  /* 0x00000000006e7805 */ /* 0x000fe4000001ff00 */
[----:B------:R-:W-:Y:S02]  /*0350*/  CS2R R104, SRZ ;  /* 0x0000000000687805 */ /* 0x000fe4000001ff00 */
[----:B------:R-:W-:Y:S02]  /*0360*/  CS2R R106, SRZ ;  /* 0x00000000006a7805 */ /* 0x000fe4000001ff00 */
[----:B------:R-:W-:Y:S02]  /*0370*/  CS2R R100, SRZ ;  /* 0x0000000000647805 */ /* 0x000fe4000001ff00 */
        /* <DEDUP_REMOVED lines=37> */
[----:B-1----:R-:W-:Y:S06]  /*05d0*/  @P5 BRA `(.L_x_2214) ;  /* 0x0000006000385947 */ /* 0x002fec0003800000 */
        /* <DEDUP_REMOVED lines=41> */
[----:B------:R-:W-:Y:S02]  /*0870*/  P2R R168, PR, RZ, 0x2 ;  /* 0x00000002ffa87803 */ /* 0x000fe40000000000 */
[----:B------:R-:W-:Y:S02]  /*0880*/  CS2R R32, SRZ ;  /* 0x0000000000207805 */ /* 0x000fe4000001ff00 */
[----:B------:R-:W-:Y:S01]  /*0890*/  CS2R R34, SRZ ;  /* 0x0000000000227805 */ /* 0x000fe2000001ff00 */
[----:B------:R-:W-:Y:S01]  /*08a0*/  UPLOP3.LUT UP1, UPT, UPT, UPT, UPT, 0x40, 0x4 ;  /* 0x000000000004789c */ /* 0x000fe20003f2e870 */
[----:B------:R-:W0:Y:S01]  /*08b0*/  LDCU UR11, c[0x0][0x400] ;  /* 0x00008000ff0b77ac */ /* 0x000e220008000800 */
[----:B------:R-:W1:Y:S01]  /*08c0*/  LDCU.64 UR6, c[0x0][0x470] ;  /* 0x00008e00ff0677ac */ /* 0x000e620008000a00 */
[----:B------:R-:W2:Y:S01]  /*08d0*/  LDCU.64 UR14, c[0x0][0x438] ;  /* 0x00008700ff0e77ac */ /* 0x000ea20008000a00 */
[----:B------:R-:W3:Y:S07]  /*08e0*/  LDCU.64 UR8, c[0x0][0x478] ;  /* 0x00008f00ff0877ac */ /* 0x000eee0008000a00 */
.L_x_2281:
[----:B------:R-:W-:Y:S01]  /*08f0*/  ISETP.NE.AND P5, PT, R168, RZ, PT ;  /* 0x000000ffa800720c */ /* 0x000fe20003fa5270 */
[----:B------:R-:W4:Y:S08]  /*0900*/  LDC R0, c[0x0][0x388] ;  /* 0x0000e200ff007b82 */ /* 0x000f300000000800 */
[----:B0-----:R-:W0:Y:S08]  /*0910*/  LDC.64 R168, c[0x0][0x3c0] ;  /* 0x0000f000ffa87b82 */ /* 0x001e300000000a00 */
[----:B-123--:R-:W1:Y:S01]  /*0920*/  LDC.64 R170, c[0x0][0x3c8] ;  /* 0x0000f200ffaa7b82 */ /* 0x00ee620000000a00 */
[----:B----4-:R-:W-:-:S02]  /*0930*/  IMAD R4, R5, R0, RZ ;  /* 0x0000000005047224 */ /* 0x010fc400078e02ff */
[----:B0-----:R-:W-:-:S03]  /*0940*/  IMAD.WIDE R168, R5, 0x4, R168 ;  /* 0x0000000405a87825 */ /* 0x001fc600078e02a8 */
[----:B-----5:R-:W-:-:S03]  /*0950*/  SHF.R.S32.HI R7, RZ, 0x1f, R4 ;  /* 0x0000001fff077819 */ /* 0x020fc60000011404 */
[----:B------:R-:W4:Y:S01]  /*0960*/  LDG.E R168, desc[UR12][R168.64] ;  /* 0x0000000ca8a87981 */ /* 0x000f22000c1e1900 */
[----:B------:R-:W-:Y:S01]  /*0970*/  LEA.HI R4, R7, R4, RZ, 0x2 ;  /* 0x0000000407047211 */ /* 0x000fe200078f10ff */
[----:B-1----:R-:W-:Y:S01]  /*0980*/  IMAD.WIDE R170, R5, 0x4, R170 ;  /* 0x0000000405aa7825 */ /* 0x002fe200078e02aa */
[----:B------:R-:W-:Y:S01]  /*0990*/  BSSY.RECONVERGENT B0, `(.L_x_2215) ;  /* 0x0000053000007945 */ /* 0x000fe20003800200 */
[----:B------:R-:W-:Y:S02]  /*09a0*/  ISETP.GE.U32.AND P1, PT, R2, 0x200, PT ;  /* 0x000002000200780c */ /* 0x000fe40003f26070 */
[----:B------:R-:W-:Y:S01]  /*09b0*/  LEA.HI.SX32 R4, R4, R211, 0x1e ;  /* 0x000000d304047211 */ /* 0x000fe200078ff2ff */
[----:B-----5:R0:W5:Y:S01]  /*09c0*/  LDG.E R7, desc[UR12][R170.64] ;  /* 0x0000000caa077981 */ /* 0x020162000c1e1900 */
[----:B------:R-:W-:Y:S01]  /*09d0*/  HFMA2 R173, -RZ, RZ, 0, 0 ;  /* 0x00000000ffad7431 */ /* 0x000fe200000001ff */
[C---:B------:R-:W-:Y:S02]  /*09e0*/  ISETP.GE.U32.AND P2, PT, R2.reuse, 0x300, PT ;  /* 0x000003000200780c */ /* 0x040fe40003f46070 */
[----:B------:R-:W-:-:S02]  /*09f0*/  ISETP.GE.U32.AND P3, PT, R2, 0x400, PT ;  /* 0x000004000200780c */ /* 0x000fc40003f66070 */
[----:B------:R-:W-:Y:S02]  /*0a00*/  ISETP.GE.U32.AND P4, PT, R2, 0x500, PT ;  /* 0x000005000200780c */ /* 0x000fe40003f86070 */
[----:B------:R-:W-:Y:S02]  /*0a10*/  MOV R174, RZ ;  /* 0x000000ff00ae7202 */ /* 0x000fe40000000f00 */
[----:B------:R-:W-:Y:S02]  /*0a20*/  MOV R175, R4 ;  /* 0x0000000400af7202 */ /* 0x000fe40000000f00 */
[----:B----4-:R-:W-:Y:S01]  /*0a30*/  FSEL R172, R168, RZ, !P5 ;  /* 0x000000ffa8ac7208 */ /* 0x010fe20006800000 */
[----:B0-----:R-:W-:Y:S06]  /*0a40*/  @!P0 BRA `(.L_x_2216) ;  /* 0x00000004001c8947 */ /* 0x001fec0003800000 */
[----:B------:R-:W0:Y:S08]  /*0a50*/  LDC.64 R168, c[0x0][0x430] ;  /* 0x00010c00ffa87b82 */ /* 0x000e300000000a00 */
[----:B------:R-:W1:Y:S08]  /*0a60*/  LDC.64 R170, c[0x0][0x428] ;  /* 0x00010a00ffaa7b82 */ /* 0x000e700000000a00 */
[----:B------:R-:W4:Y:S01]  /*0a70*/  LDC.64 R12, c[0x0][0x3a8] ;  /* 0x0000ea00ff0c7b82 */ /* 0x000f220000000a00 */
[----:B0-----:R-:W-:-:S06]  /*0a80*/  IMAD.WIDE.U32 R168, R4, 0x8, R168 ;  /* 0x0000000804a87825 */ /* 0x001fcc00078e00a8 */
[----:B------:R-:W3:Y:S01]  /*0a90*/  LDG.E.64 R168, desc[UR12][R168.64] ;  /* 0x0000000ca8a87981 */ /* 0x000ee2000c1e1b00 */
[----:B-1----:R-:W-:-:S06]  /*0aa0*/  IMAD.WIDE.U32 R170, R4, 0x8, R170 ;  /* 0x0000000804aa7825 */ /* 0x002fcc00078e00aa */
[----:B------:R-:W3:Y:S01]  /*0ab0*/  LDG.E.64 R170, desc[UR12][R170.64] ;  /* 0x0000000caaaa7981 */ /* 0x000ee2000c1e1b00 */
[----:B----4-:R-:W-:-:S06]  /*0ac0*/  IMAD.WIDE.U32 R12, R4, 0x10, R12 ;  /* 0x00000010040c7825 */ /* 0x010fcc00078e000c */
[----:B------:R-:W4:Y:S01]  /*0ad0*/  LDG.E.128 R12, desc[UR12][R12.64] ;  /* 0x0000000c0c0c7981 */ /* 0x000f22000c1e1d00 */
[----:B--2---:R-:W-:-:S04]  /*0ae0*/  ISETP.NE.U32.AND P0, PT, RZ, UR14, PT ;  /* 0x0000000eff007c0c */ /* 0x004fc8000bf05070 */
[----:B------:R-:W-:-:S13]  /*0af0*/  ISETP.NE.AND.EX P0, PT, RZ, UR15, PT, P0 ;  /* 0x0000000fff007c0c */ /* 0x000fda000bf05300 */
[----:B------:R-:W0:Y:S02]  /*0b00*/  @P0 LDC.64 R174, c[0x0][0x438] ;  /* 0x00010e00ffae0b82 */ /* 0x000e240000000a00 */
[----:B0-----:R-:W-:-:S05]  /*0b10*/  @P0 IMAD.WIDE.U32 R174, R4, 0x10, R174 ;  /* 0x0000001004ae0825 */ /* 0x001fca00078e00ae */
[----:B------:R0:W5:Y:S01]  /*0b20*/  @P0 LDG.E.128 R28, desc[UR12][R174.64] ;  /* 0x0000000cae1c0981 */ /* 0x000162000c1e1d00 */
[----:B---3--:R-:W-:Y:S02]  /*0b30*/  MOV R11, R168 ;  /* 0x000000a8000b7202 */ /* 0x008fe40000000f00 */
[--C-:B------:R-:W-:Y:S02]  /*0b40*/  SHF.R.U64 R168, R168, 0x10, R169.reuse ;  /* 0x00000010a8a87819 */ /* 0x100fe400000012a9 */
[----:B------:R-:W-:Y:S02]  /*0b50*/  SHF.R.U32.HI R178, RZ, 0x10, R169 ;  /* 0x00000010ffb27819 */ /* 0x000fe400000116a9 */
[--C-:B------:R-:W-:Y:S02]  /*0b60*/  SHF.R.U64 R18, R170, 0x10, R171.reuse ;  /* 0x00000010aa127819 */ /* 0x100fe400000012ab */
[----:B------:R-:W-:Y:S02]  /*0b70*/  MOV R173, R171 ;  /* 0x000000ab00ad7202 */ /* 0x000fe40000000f00 */
[----:B------:R-:W-:-:S02]  /*0b80*/  SHF.R.U32.HI R176, RZ, 0x10, R171 ;  /* 0x00000010ffb07819 */ /* 0x000fc400000116ab */
[----:B------:R-:W-:Y:S01]  /*0b90*/  MOV R171, R169 ;  /* 0x000000a900ab7202 */ /* 0x000fe20000000f00 */
[C---:B----4-:R-:W-:Y:S01]  /*0ba0*/  FADD.FTZ R16, -R172.reuse, R13 ;  /* 0x0000000dac107221 */ /* 0x050fe20000010100 */
[----:B------:R-:W-:Y:S01]  /*0bb0*/  MOV R3, R170 ;  /* 0x000000aa00037202 */ /* 0x000fe20000000f00 */
[C---:B------:R-:W-:Y:S01]  /*0bc0*/  FADD.FTZ R12, -R172.reuse, R12 ;  /* 0x0000000cac0c7221 */ /* 0x040fe20000010100 */
[----:B------:R-:W-:Y:S01]  /*0bd0*/  SHF.L.U32 R169, R11, 0x10, RZ ;  /* 0x000000100ba97819 */ /* 0x000fe200000006ff */
[----:B------:R-:W-:Y:S01]  /*0be0*/  FADD.FTZ R170, -R172, R14 ;  /* 0x0000000eacaa7221 */ /* 0x000fe20000010100 */
[----:B------:R-:W-:Y:S01]  /*0bf0*/  SHF.L.U32 R168, R168, 0x10, RZ ;  /* 0x00000010a8a87819 */ /* 0x000fe200000006ff */
[----:B-----5:R-:W-:Y:S01]  /*0c00*/  FMUL.FTZ R14, R7, R16 ;  /* 0x00000010070e7220 */ /* 0x020fe20000410000 */
[----:B0-----:R-:W-:Y:S02]  /*0c10*/  SHF.L.U32 R175, R171, 0x10, RZ ;  /* 0x00000010abaf7819 */ /* 0x001fe400000006ff */
[----:B------:R-:W-:Y:S01]  /*0c20*/  SHF.L.U32 R178, R178, 0x10, RZ ;  /* 0x00000010b2b27819 */ /* 0x000fe200000006ff */
[----:B------:R-:W-:Y:S01]  /*0c30*/  FMUL.FTZ R13, R144, R169 ;  /* 0x000000a9900d7220 */ /* 0x000fe20000410000 */
[----:B------:R-:W-:Y:S01]  /*0c40*/  SHF.L.U32 R11, R3, 0x10, RZ ;  /* 0x00000010030b7819 */ /* 0x000fe200000006ff */
[----:B------:R-:W-:Y:S01]  /*0c50*/  FMUL.FTZ R3, R7, R12 ;  /* 0x0000000c07037220 */ /* 0x000fe20000410000 */
[----:B------:R-:W-:Y:S01]  /*0c60*/  SHF.L.U32 R18, R18, 0x10, RZ ;  /* 0x0000001012127819 */ /* 0x000fe200000006ff */
[----:B------:R-:W-:Y:S01]  /*0c70*/  FADD.FTZ R174, -R172, R15 ;  /* 0x0000000facae7221 */ /* 0x000fe20000010100 */
[-C--:B------:R-:W-:Y:S01]  /*0c80*/  FMUL.FTZ R16, R145, R168.reuse ;  /* 0x000000a891107220 */ /* 0x080fe20000410000 */
[----:B------:R-:W-:Y:S01]  /*0c90*/  SHF.L.U32 R173, R173, 0x10, RZ ;  /* 0x00000010adad7819 */ /* 0x000fe200000006ff */
[----:B------:R-:W-:Y:S01]  /*0ca0*/  FADD.FTZ R49, R49, R168 ;  /* 0x000000a831317221 */ /* 0x000fe20000010000 */
[----:B------:R-:W-:Y:S01]  /*0cb0*/  FFMA.FTZ R69, R14, R168, R69 ;  /* 0x000000a80e457223 */ /* 0x000fe20000010045 */
[----:B------:R-:W-:Y:S01]  /*0cc0*/  SHF.L.U32 R176, R176, 0x10, RZ ;  /* 0x00000010b0b07819 */ /* 0x000fe200000006ff */
[----:B------:R-:W-:Y:S01]  /*0cd0*/  FMUL.FTZ R15, R146, R175 ;  /* 0x000000af920f7220 */ /* 0x000fe20000410000 */
[----:B------:R-:W-:Y:S01]  /*0ce0*/  FMUL.FTZ R168, R147, R178 ;  /* 0x000000b293a87220 */ /* 0x000fe20000410000 */
[----:B------:R-:W-:Y:S01]  /*0cf0*/  FADD.FTZ R88, R88, R11 ;  /* 0x0000000b58587221 */ /* 0x000fe20000010000 */
[-C--:B------:R-:W-:Y:S01]  /*0d00*/  FFMA.FTZ R12, R148, R11.reuse, R13 ;  /* 0x0000000b940c7223 */ /* 0x080fe2000001000d */
[----:B------:R-:W-:Y:S01]  /*0d10*/  FFMA.FTZ R108, R3, R11, R108 ;  /* 0x0000000b036c7223 */ /* 0x000fe2000001006c */
[----:B------:R-:W-:Y:S01]  /*0d20*/  FFMA.FTZ R11, R149, R18, R16 ;  /* 0x00000012950b7223 */ /* 0x000fe20000010010 */
[----:B------:R-:W-:Y:S01]  /*0d30*/  FFMA.FTZ R16, R150, R173, R15 ;  /* 0x000000ad96107223 */ /* 0x000fe2000001000f */
[----:B------:R-:W-:Y:S01]  /*0d40*/  FADD.FTZ R48, R48, R169 ;  /* 0x000000a930307221 */ /* 0x000fe20000010000 */
[----:B------:R-:W-:Y:S01]  /*0d50*/  FFMA.FTZ R68, R3, R169, R68 ;  /* 0x000000a903447223 */ /* 0x000fe20000010044 */
[----:B------:R-:W-:Y:S01]  /*0d60*/  FFMA.FTZ R15, R151, R176, R168 ;  /* 0x000000b0970f7223 */ /* 0x000fe200000100a8 */
[----:B------:R-:W-:Y:S01]  /*0d70*/  FADD.FTZ R168, RZ, R12 ;  /* 0x0000000cffa87221 */ /* 0x000fe20000010000 */
[----:B------:R-:W-:Y:S01]  /*0d80*/  FFMA.FTZ R169, R3, R12, RZ ;  /* 0x0000000c03a97223 */ /* 0x000fe200000100ff */
[----:B------:R-:W-:-:S02]  /*0d90*/  FMUL.FTZ R13, R7, R170 ;  /* 0x000000aa070d7220 */ /* 0x000fc40000410000 */
[----:B------:R-:W-:Y:S01]  /*0da0*/  FADD.FTZ R171, R168, R11 ;  /* 0x0000000ba8ab7221 */ /* 0x000fe20000010000 */
[C---:B------:R-:W-:Y:S01]  /*0db0*/  FFMA.FTZ R169, R14.reuse, R11, R169 ;  /* 0x0000000b0ea97223 */ /* 0x040fe200000100a9 */
[----:B------:R-:W-:Y:S01]  /*0dc0*/  FADD.FTZ R89, R89, R18 ;  /* 0x0000001259597221 */ /* 0x000fe20000010000 */
        /* <DEDUP_REMOVED lines=15> */
.L_x_2216:
[----:B--23--:R-:W-:Y:S05]  /*0ec0*/  BSYNC.RECONVERGENT B0 ;  /* 0x0000000000007941 */ /* 0x00cfea0003800200 */
.L_x_2215:
        /* <DEDUP_REMOVED lines=13> */
[----:B------:R-:W0:Y:S02]  /*0fa0*/  @P0 LDC.64 R176, c[0x0][0x438] ;  /* 0x00010e00ffb00b82 */ /* 0x000e240000000a00 */
[----:B0-----:R-:W-:-:S05]  /*0fb0*/  @P0 IMAD.WIDE.U32 R176, R175, 0x10, R176 ;  /* 0x00000010afb00825 */ /* 0x001fca00078e00b0 */
[----:B------:R0:W5:Y:S01]  /*0fc0*/  @P0 LDG.E.128 R24, desc[UR12][R176.64] ;  /* 0x0000000cb0180981 */ /* 0x000162000c1e1d00 */
[----:B------:R-:W-:Y:S02]  /*0fd0*/  IADD3 R175, PT, PT, R175, 0x100, RZ ;  /* 0x00000100afaf7810 */ /* 0x000fe40007ffe0ff */
[----:B---3--:R-:W-:Y:S02]  /*0fe0*/  MOV R19, R170 ;  /* 0x000000aa00137202 */ /* 0x008fe40000000f00 */
[----:B------:R-:W-:Y:S02]  /*0ff0*/  SHF.R.U64 R170, R170, 0x10, R171 ;  /* 0x00000010aaaa7819 */ /* 0x000fe400000012ab */
[----:B----4-:R-:W-:Y:S02]  /*1000*/  MOV R17, R168 ;  /* 0x000000a800117202 */ /* 0x010fe40000000f00 */
[----:B------:R-:W-:Y:S02]  /*1010*/  SHF.R.U64 R182, R168, 0x10, R169 ;  /* 0x00000010a8b67819 */ /* 0x000fe400000012a9 */
[----:B------:R-:W-:-:S02]  /*1020*/  MOV R179, R169 ;  /* 0x000000a900b37202 */ /* 0x000fc40000000f00 */
[----:B------:R-:W-:Y:S01]  /*1030*/  SHF.R.U32.HI R181, RZ, 0x10, R169 ;  /* 0x00000010ffb57819 */ /* 0x000fe200000116a9 */
[C---:B--2---:R-:W-:Y:S01]  /*1040*/  FADD.FTZ R168, -R172.reuse, R21 ;  /* 0x00000015aca87221 */ /* 0x044fe20000010100 */
[----:B------:R-:W-:Y:S01]  /*1050*/  SHF.L.U32 R169, R19, 0x10, RZ ;  /* 0x0000001013a97819 */ /* 0x000fe200000006ff */
[C---:B------:R-:W-:Y:S01]  /*1060*/  FADD.FTZ R20, -R172.reuse, R20 ;  /* 0x00000014ac147221 */ /* 0x040fe20000010100 */
[----:B------:R-:W-:Y:S01]  /*1070*/  FADD.FTZ R178, -R172, R22 ;  /* 0x00000016acb27221 */ /* 0x000fe20000010100 */
[----:B0-----:R-:W-:Y:S01]  /*1080*/  SHF.L.U32 R176, R170, 0x10, RZ ;  /* 0x00000010aab07819 */ /* 0x001fe200000006ff */
[----:B-----5:R-:W-:Y:S01]  /*1090*/  FMUL.FTZ R22, R7, R168 ;  /* 0x000000a807167220 */ /* 0x020fe20000410000 */
[----:B------:R-:W-:Y:S02]  /*10a0*/  MOV R180, R171 ;  /* 0x000000ab00b47202 */ /* 0x000fe40000000f00 */
[----:B------:R-:W-:Y:S01]  /*10b0*/  SHF.R.U32.HI R171, RZ, 0x10, R171 ;  /* 0x00000010ffab7819 */ /* 0x000fe200000116ab */
[----:B------:R-:W-:Y:S01]  /*10c0*/  FMUL.FTZ R21, R136, R169 ;  /* 0x000000a988157220 */ /* 0x000fe20000410000 */
[----:B------:R-:W-:Y:S01]  /*10d0*/  SHF.L.U32 R19, R17, 0x10, RZ ;  /* 0x0000001011137819 */ /* 0x000fe200000006ff */
[----:B------:R-:W-:Y:S01]  /*10e0*/  FMUL.FTZ R17, R7, R20 ;  /* 0x0000001407117220 */ /* 0x000fe20000410000 */
[----:B------:R-:W-:Y:S01]  /*10f0*/  SHF.L.U32 R170, R182, 0x10, RZ ;  /* 0x00000010b6aa7819 */ /* 0x000fe200000006ff */
[-C--:B------:R-:W-:Y:S01]  /*1100*/  FMUL.FTZ R168, R137, R176.reuse ;  /* 0x000000b089a87220 */ /* 0x080fe20000410000 */
[----:B------:R-:W-:Y:S01]  /*1110*/  SHF.L.U32 R177, R180, 0x10, RZ ;  /* 0x00000010b4b17819 */ /* 0x000fe200000006ff */
[----:B------:R-:W-:Y:S01]  /*1120*/  FADD.FTZ R45, R45, R176 ;  /* 0x000000b02d2d7221 */ /* 0x000fe20000010000 */
[----:B------:R-:W-:Y:S01]  /*1130*/  FFMA.FTZ R65, R22, R176, R65 ;  /* 0x000000b016417223 */ /* 0x000fe20000010041 */
[----:B------:R-:W-:Y:S01]  /*1140*/  SHF.L.U32 R176, R171, 0x10, RZ ;  /* 0x00000010abb07819 */ /* 0x000fe200000006ff */
[----:B------:R-:W-:Y:S01]  /*1150*/  FADD.FTZ R84, R84, R19 ;  /* 0x0000001354547221 */ /* 0x000fe20000010000 */
[-C--:B------:R-:W-:Y:S01]  /*1160*/  FFMA.FTZ R20, R140, R19.reuse, R21 ;  /* 0x000000138c147223 */ /* 0x080fe20000010015 */
[----:B------:R-:W-:Y:S01]  /*1170*/  FFMA.FTZ R104, R17, R19, R104 ;  /* 0x0000001311687223 */ /* 0x000fe20000010068 */
[----:B------:R-:W-:Y:S01]  /*1180*/  FADD.FTZ R186, -R172, R23 ;  /* 0x00000017acba7221 */ /* 0x000fe20000010100 */
[----:B------:R-:W-:Y:S01]  /*1190*/  FADD.FTZ R85, R85, R170 ;  /* 0x000000aa55557221 */ /* 0x000fe20000010000 */
[-C--:B------:R-:W-:Y:S01]  /*11a0*/  FFMA.FTZ R19, R141, R170.reuse, R168 ;  /* 0x000000aa8d137223 */ /* 0x080fe200000100a8 */
[----:B------:R-:W-:Y:S01]  /*11b0*/  FFMA.FTZ R105, R22, R170, R105 ;  /* 0x000000aa16697223 */ /* 0x000fe20000010069 */
[----:B------:R-:W-:Y:S01]  /*11c0*/  SHF.L.U32 R179, R179, 0x10, RZ ;  /* 0x00000010b3b37819 */ /* 0x000fe200000006ff */
[----:B------:R-:W-:Y:S01]  /*11d0*/  FMUL.FTZ R23, R138, R177 ;  /* 0x000000b18a177220 */ /* 0x000fe20000410000 */
[----:B------:R-:W-:Y:S01]  /*11e0*/  SHF.L.U32 R170, R181, 0x10, RZ ;  /* 0x00000010b5aa7819 */ /* 0x000fe200000006ff */
[----:B------:R-:W-:Y:S01]  /*11f0*/  FMUL.FTZ R168, R139, R176 ;  /* 0x000000b08ba87220 */ /* 0x000fe20000410000 */
[----:B------:R-:W-:Y:S01]  /*1200*/  FADD.FTZ R44, R44, R169 ;  /* 0x000000a92c2c7221 */ /* 0x000fe20000010000 */
[----:B------:R-:W-:Y:S01]  /*1210*/  FFMA.FTZ R184, R142, R179, R23 ;  /* 0x000000b38eb87223 */ /* 0x000fe20000010017 */
[----:B------:R-:W-:Y:S01]  /*1220*/  FFMA.FTZ R64, R17, R169, R64 ;  /* 0x000000a911407223 */ /* 0x000fe20000010040 */
[----:B------:R-:W-:Y:S01]  /*1230*/  FFMA.FTZ R23, R143, R170, R168 ;  /* 0x000000aa8f177223 */ /* 0x000fe200000100a8 */
[----:B------:R-:W-:Y:S01]  /*1240*/  FADD.FTZ R168, R173, R20 ;  /* 0x00000014ada87221 */ /* 0x000fe20000010000 */
[----:B------:R-:W-:Y:S01]  /*1250*/  FFMA.FTZ R169, R17, R20, R174 ;  /* 0x0000001411a97223 */ /* 0x000fe200000100ae */
[----:B------:R-:W-:-:S02]  /*1260*/  FMUL.FTZ R21, R7, R178 ;  /* 0x000000b207157220 */ /* 0x000fc40000410000 */
[----:B------:R-:W-:Y:S01]  /*1270*/  FADD.FTZ R171, R168, R19 ;  /* 0x00000013a8ab7221 */ /* 0x000fe20000010000 */
[----:B------:R-:W-:Y:S01]  /*1280*/  FFMA.FTZ R169, R22, R19, R169 ;  /* 0x0000001316a97223 */ /* 0x000fe200000100a9 */
[----:B------:R-:W-:Y:S02]  /*1290*/  FMUL.FTZ R186, R7, R186 ;  /* 0x000000ba07ba7220 */ /* 0x000fe40000410000 */
        /* <DEDUP_REMOVED lines=12> */
.L_x_2218:
[----:B------:R-:W-:Y:S05]  /*1360*/  BSYNC.RECONVERGENT B0 ;  /* 0x0000000000007941 */ /* 0x000fea0003800200 */
.L_x_2217:
        /* <DEDUP_REMOVED lines=19> */
[----:B------:R-:W-:Y:S02]  /*14a0*/  MOV R183, R177 ;  /* 0x000000b100b77202 */ /* 0x000fe40000000f00 */
[----:B----4-:R-:W-:Y:S02]  /*14b0*/  MOV R176, R178 ;  /* 0x000000b200b07202 */ /* 0x010fe40000000f00 */
[----:B------:R-:W-:-:S02]  /*14c0*/  SHF.R.U64 R187, R178, 0x10, R179 ;  /* 0x00000010b2bb7819 */ /* 0x000fc400000012b3 */
[----:B------:R-:W-:Y:S02]  /*14d0*/  SHF.R.U32.HI R191, RZ, 0x10, R177 ;  /* 0x00000010ffbf7819 */ /* 0x000fe400000116b1 */
[----:B------:R-:W-:Y:S01]  /*14e0*/  SHF.L.U32 R177, R176, 0x10, RZ ;  /* 0x00000010b0b17819 */ /* 0x000fe200000006ff */
[C---:B--2---:R-:W-:Y:S01]  /*14f0*/  FADD.FTZ R168, -R172.reuse, R168 ;  /* 0x000000a8aca87221 */ /* 0x044fe20000010100 */
[C---:B0-----:R-:W-:Y:S01]  /*1500*/  FADD.FTZ R180, -R172.reuse, R170 ;  /* 0x000000aaacb47221 */ /* 0x041fe20000010100 */
[----:B------:R-:W-:Y:S01]  /*1510*/  FADD.FTZ R176, -R172, R169 ;  /* 0x000000a9acb07221 */ /* 0x000fe20000010100 */
[----:B------:R-:W-:Y:S01]  /*1520*/  SHF.L.U32 R170, R187, 0x10, RZ ;  /* 0x00000010bbaa7819 */ /* 0x000fe200000006ff */
[C---:B-----5:R-:W-:Y:S01]  /*1530*/  FMUL.FTZ R185, R7.reuse, R168 ;  /* 0x000000a807b97220 */ /* 0x060fe20000410000 */
[----:B------:R-:W-:Y:S01]  /*1540*/  SHF.L.U32 R168, R190, 0x10, RZ ;  /* 0x00000010bea87819 */ /* 0x000fe200000006ff */
[----:B------:R-:W-:Y:S01]  /*1550*/  FMUL.FTZ R190, R7, R176 ;  /* 0x000000b007be7220 */ /* 0x000fe20000410000 */
[----:B------:R-:W-:Y:S01]  /*1560*/  MOV R189, R179 ;  /* 0x000000b300bd7202 */ /* 0x000fe20000000f00 */
[----:B------:R-:W-:Y:S01]  /*1570*/  FMUL.FTZ R176, R129, R170 ;  /* 0x000000aa81b07220 */ /* 0x000fe20000410000 */
[----:B------:R-:W-:Y:S01]  /*1580*/  SHF.R.U32.HI R178, RZ, 0x10, R179 ;  /* 0x00000010ffb27819 */ /* 0x000fe200000116b3 */
[----:B------:R-:W-:Y:S01]  /*1590*/  FADD.FTZ R194, -R172, R171 ;  /* 0x000000abacc27221 */ /* 0x000fe20000010100 */
[----:B------:R-:W-:Y:S01]  /*15a0*/  SHF.L.U32 R169, R182, 0x10, RZ ;  /* 0x00000010b6a97819 */ /* 0x000fe200000006ff */
[-C--:B------:R-:W-:Y:S01]  /*15b0*/  FMUL.FTZ R171, R128, R177.reuse ;  /* 0x000000b180ab7220 */ /* 0x080fe20000410000 */
[----:B------:R-:W-:Y:S01]  /*15c0*/  FADD.FTZ R40, R40, R177 ;  /* 0x000000b128287221 */ /* 0x000fe20000010000 */
[----:B------:R-:W-:Y:S01]  /*15d0*/  FFMA.FTZ R60, R185, R177, R60 ;  /* 0x000000b1b93c7223 */ /* 0x000fe2000001003c */
[----:B------:R-:W-:Y:S01]  /*15e0*/  FFMA.FTZ R187, R133, R168, R176 ;  /* 0x000000a885bb7223 */ /* 0x000fe200000100b0 */
[----:B------:R-:W-:-:S02]  /*15f0*/  SHF.L.U32 R177, R189, 0x10, RZ ;  /* 0x00000010bdb17819 */ /* 0x000fc400000006ff */
[----:B------:R-:W-:Y:S01]  /*1600*/  SHF.L.U32 R176, R178, 0x10, RZ ;  /* 0x00000010b2b07819 */ /* 0x000fe200000006ff */
[----:B------:R-:W-:Y:S01]  /*1610*/  FADD.FTZ R41, R41, R170 ;  /* 0x000000aa29297221 */ /* 0x000fe20000010000 */
[----:B------:R-:W-:Y:S01]  /*1620*/  FFMA.FTZ R61, R190, R170, R61 ;  /* 0x000000aabe3d7223 */ /* 0x000fe2000001003d */
[----:B------:R-:W-:Y:S01]  /*1630*/  FADD.FTZ R80, R80, R169 ;  /* 0x000000a950507221 */ /* 0x000fe20000010000 */
[-C--:B------:R-:W-:Y:S01]  /*1640*/  FFMA.FTZ R188, R132, R169.reuse, R171 ;  /* 0x000000a984bc7223 */ /* 0x080fe200000100ab */
[----:B------:R-:W-:Y:S01]  /*1650*/  FFMA.FTZ R100, R185, R169, R100 ;  /* 0x000000a9b9647223 */ /* 0x000fe20000010064 */
[----:B------:R-:W-:Y:S01]  /*1660*/  FADD.FTZ R81, R81, R168 ;  /* 0x000000a851517221 */ /* 0x000fe20000010000 */
[----:B------:R-:W-:Y:S01]  /*1670*/  FFMA.FTZ R101, R190, R168, R101 ;  /* 0x000000a8be657223 */ /* 0x000fe20000010065 */
[----:B------:R-:W-:Y:S01]  /*1680*/  SHF.L.U32 R183, R183, 0x10, RZ ;  /* 0x00000010b7b77819 */ /* 0x000fe200000006ff */
[----:B------:R-:W-:Y:S01]  /*1690*/  FMUL.FTZ R169, R130, R177 ;  /* 0x000000b182a97220 */ /* 0x000fe20000410000 */
[----:B------:R-:W-:Y:S01]  /*16a0*/  SHF.L.U32 R170, R191, 0x10, RZ ;  /* 0x00000010bfaa7819 */ /* 0x000fe200000006ff */
[----:B------:R-:W-:-:S02]  /*16b0*/  FMUL.FTZ R168, R131, R176 ;  /* 0x000000b083a87220 */ /* 0x000fc40000410000 */
[----:B------:R-:W-:Y:S01]  /*16c0*/  FFMA.FTZ R192, R134, R183, R169 ;  /* 0x000000b786c07223 */ /* 0x000fe200000100a9 */
[----:B------:R-:W-:Y:S01]  /*16d0*/  FFMA.FTZ R169, R185, R188, R174 ;  /* 0x000000bcb9a97223 */ /* 0x000fe200000100ae */
[----:B------:R-:W-:Y:S01]  /*16e0*/  FFMA.FTZ R191, R135, R170, R168 ;  /* 0x000000aa87bf7223 */ /* 0x000fe200000100a8 */
[----:B------:R-:W-:Y:S01]  /*16f0*/  FADD.FTZ R168, R173, R188 ;  /* 0x000000bcada87221 */ /* 0x000fe20000010000 */
[C---:B------:R-:W-:Y:S01]  /*1700*/  FMUL.FTZ R189, R7.reuse, R180 ;  /* 0x000000b407bd7220 */ /* 0x040fe20000410000 */
[----:B------:R-:W-:Y:S02]  /*1710*/  FFMA.FTZ R169, R190, R187, R169 ;  /* 0x000000bbbea97223 */ /* 0x000fe400000100a9 */
[----:B------:R-:W-:Y:S01]  /*1720*/  FADD.FTZ R171, R168, R187 ;  /* 0x000000bba8ab7221 */ /* 0x000fe20000010000 */
[----:B------:R-:W-:Y:S01]  /*1730*/  FMUL.FTZ R194, R7, R194 ;  /* 0x000000c207c27220 */ /* 0x000fe20000410000 */
[----:B------:R-:W-:Y:S02]  /*1740*/  FFMA.FTZ R174, R189, R192, R169 ;  /* 0x000000c0bdae7223 */ /* 0x000fe400000100a9 */
[----:B------:R-:W-:Y:S01]  /*1750*/  FADD.FTZ R168, R171, R192 ;  /* 0x000000c0aba87221 */ /* 0x000fe20000010000 */
        /* <DEDUP_REMOVED lines=10> */
.L_x_2220:
[----:B------:R-:W-:Y:S05]  /*1800*/  BSYNC.RECONVERGENT B0 ;  /* 0x0000000000007941 */ /* 0x000fea0003800200 */
.L_x_2219:
        /* <DEDUP_REMOVED lines=73> */
.L_x_2222:
[----:B------:R-:W-:Y:S05]  /*1ca0*/  BSYNC.RECONVERGENT B0 ;  /* 0x0000000000007941 */ /* 0x000fea0003800200 */
.L_x_2221:
[----:B------:R-:W-:Y:S04]  /*1cb0*/  BSSY.RECONVERGENT B0, `(.L_x_2223) ;  /* 0x0000048000007945 */ /* 0x000fe80003800200 */
[----:B------:R-:W-:Y:S05]  /*1cc0*/  @!P4 BRA `(.L_x_2224) ;  /* 0x000000040018c947 */ /* 0x000fea0003800000 */
[----:B------:R-:W0:Y:S08]  /*1cd0*/  LDC.64 R176, c[0x0][0x428] ;  /* 0x00010a00ffb07b82 */ /* 0x000e300000000a00 */
[----:B------:R-:W1:Y:S08]  /*1ce0*/  LDC.64 R178, c[0x0][0x430] ;  /* 0x00010c00ffb27b82 */ /* 0x000e700000000a00 */
[----:B------:R-:W2:Y:S01]  /*1cf0*/  LDC.64 R168, c[0x0][0x3a8] ;  /* 0x0000ea00ffa87b82 */ /* 0x000ea20000000a00 */
[----:B------:R-:W-:-:S04]  /*1d00*/  ISETP.NE.U32.AND P0, PT, RZ, UR14, PT ;  /* 0x0000000eff007c0c */ /* 0x000fc8000bf05070 */
[----:B------:R-:W-:Y:S01]  /*1d10*/  ISETP.NE.AND.EX P0, PT, RZ, UR15, PT, P0 ;  /* 0x0000000fff007c0c */ /* 0x000fe2000bf05300 */
[----:B0-----:R-:W-:-:S06]  /*1d20*/  IMAD.WIDE.U32 R176, R175, 0x8, R176 ;  /* 0x00000008afb07825 */ /* 0x001fcc00078e00b0 */
[----:B------:R-:W3:Y:S01]  /*1d30*/  LDG.E.64 R176, desc[UR12][R176.64] ;  /* 0x0000000cb0b07981 */ /* 0x000ee2000c1e1b00 */
[----:B-1----:R-:W-:-:S05]  /*1d40*/  IMAD.WIDE.U32 R178, R175, 0x8, R178 ;  /* 0x00000008afb27825 */ /* 0x002fca00078e00b2 */
[----:B------:R-:W0:Y:S01]  /*1d50*/  @P0 LDC.64 R180, c[0x0][0x438] ;  /* 0x00010e00ffb40b82 */ /* 0x000e220000000a00 */
[----:B------:R-:W4:Y:S01]  /*1d60*/  LDG.E.64 R178, desc[UR12][R178.64] ;  /* 0x0000000cb2b27981 */ /* 0x000f22000c1e1b00 */
[----:B--2---:R-:W-:-:S06]  /*1d70*/  IMAD.WIDE.U32 R168, R175, 0x10, R168 ;  /* 0x00000010afa87825 */ /* 0x004fcc00078e00a8 */
[----:B------:R-:W2:Y:S01]  /*1d80*/  LDG.E.128 R168, desc[UR12][R168.64] ;  /* 0x0000000ca8a87981 */ /* 0x000ea2000c1e1d00 */
[----:B0-----:R-:W-:-:S05]  /*1d90*/  @P0 IMAD.WIDE.U32 R180, R175, 0x10, R180 ;  /* 0x00000010afb40825 */ /* 0x001fca00078e00b4 */
[----:B------:R0:W5:Y:S01]  /*1da0*/  @P0 LDG.E.128 R160, desc[UR12][R180.64] ;  /* 0x0000000cb4a00981 */ /* 0x000162000c1e1d00 */
[----:B---3--:R-:W-:Y:S02]  /*1db0*/  MOV R175, R176 ;  /* 0x000000b000af7202 */ /* 0x008fe40000000f00 */
[--C-:B------:R-:W-:Y:S02]  /*1dc0*/  SHF.R.U64 R207, R176, 0x10, R177.reuse ;  /* 0x00000010b0cf7819 */ /* 0x100fe400000012b1 */
[----:B------:R-:W-:Y:S02]  /*1dd0*/  MOV R182, R177 ;  /* 0x000000b100b67202 */ /* 0x000fe40000000f00 */
[----:B----4-:R-:W-:Y:S02]  /*1de0*/  MOV R176, R178 ;  /* 0x000000b200b07202 */ /* 0x010fe40000000f00 */
[----:B------:R-:W-:Y:S02]  /*1df0*/  SHF.R.U32.HI R205, RZ, 0x10, R177 ;  /* 0x00000010ffcd7819 */ /* 0x000fe400000116b1 */
[----:B------:R-:W-:-:S02]  /*1e00*/  SHF.R.U64 R203, R178, 0x10, R179 ;  /* 0x00000010b2cb7819 */ /* 0x000fc400000012b3 */
[----:B------:R-:W-:Y:S01]  /*1e10*/  SHF.L.U32 R177, R176, 0x10, RZ ;  /* 0x00000010b0b17819 */ /* 0x000fe200000006ff */
[C---:B--2---:R-:W-:Y:S01]  /*1e20*/  FADD.FTZ R206, -R172.reuse, R169 ;  /* 0x000000a9acce7221 */ /* 0x044fe20000010100 */
[----:B------:R-:W-:Y:S01]  /*1e30*/  MOV R183, R179 ;  /* 0x000000b300b77202 */ /* 0x000fe20000000f00 */
[C---:B------:R-:W-:Y:S01]  /*1e40*/  FADD.FTZ R176, -R172.reuse, R170 ;  /* 0x000000aaacb07221 */ /* 0x040fe20000010100 */
[----:B------:R-:W-:Y:S01]  /*1e50*/  FADD.FTZ R168, -R172, R168 ;  /* 0x000000a8aca87221 */ /* 0x000fe20000010100 */
[----:B------:R-:W-:Y:S01]  /*1e60*/  SHF.L.U32 R175, R175, 0x10, RZ ;  /* 0x00000010afaf7819 */ /* 0x000fe200000006ff */
[----:B------:R-:W-:Y:S01]  /*1e70*/  FMUL.FTZ R169, R112, R177 ;  /* 0x000000b170a97220 */ /* 0x000fe20000410000 */
[----:B------:R-:W-:Y:S01]  /*1e80*/  SHF.L.U32 R170, R203, 0x10, RZ ;  /* 0x00000010cbaa7819 */ /* 0x000fe200000006ff */
[----:B-----5:R-:W-:Y:S01]  /*1e90*/  FMUL.FTZ R206, R7, R206 ;  /* 0x000000ce07ce7220 */ /* 0x020fe20000410000 */
[----:B------:R-:W-:Y:S01]  /*1ea0*/  SHF.L.U32 R183, R183, 0x10, RZ ;  /* 0x00000010b7b77819 */ /* 0x000fe200000006ff */
[----:B------:R-:W-:Y:S01]  /*1eb0*/  FADD.FTZ R212, -R172, R171 ;  /* 0x000000abacd47221 */ /* 0x000fe20000010100 */
[----:B------:R-:W-:Y:S01]  /*1ec0*/  FMUL.FTZ R201, R7, R168 ;  /* 0x000000a807c97220 */ /* 0x000fe20000410000 */
[----:B------:R-:W-:Y:S01]  /*1ed0*/  FFMA.FTZ R204, R116, R175, R169 ;  /* 0x000000af74cc7223 */ /* 0x000fe200000100a9 */
[----:B------:R-:W-:Y:S01]  /*1ee0*/  SHF.L.U32 R168, R207, 0x10, RZ ;  /* 0x00000010cfa87819 */ /* 0x000fe200000006ff */
[-C--:B------:R-:W-:Y:S01]  /*1ef0*/  FMUL.FTZ R172, R113, R170.reuse ;  /* 0x000000aa71ac7220 */ /* 0x080fe20000410000 */
[----:B------:R-:W-:Y:S01]  /*1f00*/  FADD.FTZ R33, R33, R170 ;  /* 0x000000aa21217221 */ /* 0x000fe20000010000 */
[----:B------:R-:W-:Y:S01]  /*1f10*/  FFMA.FTZ R53, R206, R170, R53 ;  /* 0x000000aace357223 */ /* 0x000fe20000010035 */
[----:B------:R-:W-:Y:S01]  /*1f20*/  SHF.L.U32 R169, R182, 0x10, RZ ;  /* 0x00000010b6a97819 */ /* 0x000fe200000006ff */
[----:B------:R-:W-:Y:S01]  /*1f30*/  FMUL.FTZ R171, R114, R183 ;  /* 0x000000b772ab7220 */ /* 0x000fe20000410000 */
[----:B------:R-:W-:Y:S01]  /*1f40*/  SHF.L.U32 R170, R205, 0x10, RZ ;  /* 0x00000010cdaa7819 */ /* 0x000fe200000006ff */
[----:B------:R-:W-:Y:S01]  /*1f50*/  FMUL.FTZ R205, R7, R176 ;  /* 0x000000b007cd7220 */ /* 0x000fe20000410000 */
[----:B------:R-:W-:Y:S01]  /*1f60*/  SHF.R.U32.HI R178, RZ, 0x10, R179 ;  /* 0x00000010ffb27819 */ /* 0x000fe200000116b3 */
[-C--:B------:R-:W-:Y:S01]  /*1f70*/  FFMA.FTZ R203, R117, R168.reuse, R172 ;  /* 0x000000a875cb7223 */ /* 0x080fe200000100ac */
[----:B------:R-:W-:Y:S01]  /*1f80*/  FADD.FTZ R73, R73, R168 ;  /* 0x000000a849497221 */ /* 0x000fe20000010000 */
[----:B------:R-:W-:Y:S01]  /*1f90*/  FFMA.FTZ R93, R206, R168, R93 ;  /* 0x000000a8ce5d7223 */ /* 0x000fe2000001005d */
[----:B------:R-:W-:Y:S01]  /*1fa0*/  SHF.L.U32 R172, R178, 0x10, RZ ;  /* 0x00000010b2ac7819 */ /* 0x000fe200000006ff */
[----:B------:R-:W-:Y:S01]  /*1fb0*/  FADD.FTZ R74, R74, R169 ;  /* 0x000000a94a4a7221 */ /* 0x000fe20000010000 */
[-C--:B------:R-:W-:Y:S01]  /*1fc0*/  FFMA.FTZ R210, R118, R169.reuse, R171 ;  /* 0x000000a976d27223 */ /* 0x080fe200000100ab */
[----:B------:R-:W-:Y:S01]  /*1fd0*/  FFMA.FTZ R94, R205, R169, R94 ;  /* 0x000000a9cd5e7223 */ /* 0x000fe2000001005e */
[----:B------:R-:W-:Y:S01]  /*1fe0*/  FADD.FTZ R168, R173, R204 ;  /* 0x000000ccada87221 */ /* 0x000fe20000010000 */
[----:B------:R-:W-:Y:S01]  /*1ff0*/  FFMA.FTZ R169, R201, R204, R174 ;  /* 0x000000ccc9a97223 */ /* 0x000fe200000100ae */
[----:B------:R-:W-:-:S02]  /*2000*/  FMUL.FTZ R176, R115, R172 ;  /* 0x000000ac73b07220 */ /* 0x000fc40000410000 */
[----:B------:R-:W-:Y:S01]  /*2010*/  FADD.FTZ R171, R168, R203 ;  /* 0x000000cba8ab7221 */ /* 0x000fe20000010000 */
[----:B------:R-:W-:Y:S01]  /*2020*/  FFMA.FTZ R169, R206, R203, R169 ;  /* 0x000000cbcea97223 */ /* 0x000fe200000100a9 */
[----:B------:R-:W-:Y:S01]  /*2030*/  FMUL.FTZ R212, R7, R212 ;  /* 0x000000d407d47220 */ /* 0x000fe20000410000 */
        /* <DEDUP_REMOVED lines=15> */
.L_x_2224:
[----:B------:R-:W-:Y:S05]  /*2130*/  BSYNC.RECONVERGENT B0 ;  /* 0x0000000000007941 */ /* 0x000fea0003800200 */
.L_x_2223:
        /* <DEDUP_REMOVED lines=32> */
.L_x_2226:
[----:B------:R-:W-:Y:S05]  /*2340*/  BSYNC.RECONVERGENT B0 ;  /* 0x0000000000007941 */ /* 0x000fea0003800200 */
.L_x_2225:
        /* <DEDUP_REMOVED lines=22> */
[----:B------:R-:W-:-:S03]  /*24b0*/  FADD.FTZ R168, RZ, R169 ;  /* 0x000000a9ffa87221 */ /* 0x000fc60000010000 */
[----:B------:R-:W-:Y:S01]  /*24c0*/  FADD.FTZ R213, R170, R213 ;  /* 0x000000d5aad57221 */ /* 0x000fe20000010000 */
[----:B------:R-:W-:Y:S01]  /*24d0*/  FADD.FTZ R168, R171, R168 ;  /* 0x000000a8aba87221 */ /* 0x000fe20000010000 */
[----:B------:R-:W0:Y:S02]  /*24e0*/  LDC.U8 R170, c[0x0][0x410] ;  /* 0x00010400ffaa7b82 */ /* 0x000e240000000000 */
        /* <DEDUP_REMOVED lines=12> */
[----:B0-----:R-:W-:Y:S02]  /*25b0*/  ISETP.NE.AND P5, PT, R170, RZ, PT ;  /* 0x000000ffaa00720c */ /* 0x001fe40003fa5270 */
[----:B------:R-:W-:Y:S01]  /*25c0*/  FMUL.FTZ R174, R182, UR11 ;  /* 0x0000000bb6ae7c20 */ /* 0x000fe20008410000 */
[----:B------:R-:W-:Y:S01]  /*25d0*/  P2R R168, PR, RZ, 0x40 ;  /* 0x00000040ffa87803 */ /* 0x000fe20000000000 */
[----:B------:R-:W-:Y:S01]  /*25e0*/  FMUL.FTZ R169, R169, UR11 ;  /* 0x0000000ba9a97c20 */ /* 0x000fe20008410000 */
[----:B------:R-:W-:Y:S02]  /*25f0*/  P2R R168, PR, RZ, 0x20 ;  /* 0x00000020ffa87803 */ /* 0x000fe40000000000 */
        /* <DEDUP_REMOVED lines=32> */
.L_x_2231:
        /* <DEDUP_REMOVED lines=23> */
.L_x_2230:
        /* <DEDUP_REMOVED lines=20> */
.L_x_2233:
        /* <DEDUP_REMOVED lines=21> */
.L_x_2229:
        /* <DEDUP_REMOVED lines=27> */
.L_x_2235:
        /* <DEDUP_REMOVED lines=23> */
.L_x_2234:
        /* <DEDUP_REMOVED lines=20> */
.L_x_2236:
        /* <DEDUP_REMOVED lines=20> */
.L_x_2232:
        /* <DEDUP_REMOVED lines=24> */
.L_x_2237:
[----:B------:R-:W-:-:S07]  /*3320*/  IADD3 R4, PT, PT, R4, 0x100, RZ ;  /* 0x0000010004047810 */ /* 0x000fce0007ffe0ff */
.L_x_2228:
[----:B------:R-:W-:Y:S05]  /*3330*/  BSYNC.RECONVERGENT B0 ;  /* 0x0000000000007941 */ /* 0x000fea0003800200 */
.L_x_2227:
        /* <DEDUP_REMOVED lines=28> */
[----:B------:R-:W-:Y:S02]  /*3500*/  PRMT R6, R179, 0x7610, R6 ;  /* 0x00007610b3067816 */ /* 0x000fe40000000006 */
[----:B------:R-:W-:-:S02]  /*3510*/  PRMT R9, R178, 0x7610, R9 ;  /* 0x00007610b2097816 */ /* 0x000fc40000000009 */
[----:B------:R-:W-:Y:S02]  /*3520*/  PRMT R8, R170, 0x7610, R8 ;  /* 0x00007610aa087816 */ /* 0x000fe40000000008 */
[----:B------:R-:W-:Y:S01]  /*3530*/  PRMT R10, R175, 0x7610, R10 ;  /* 0x00007610af0a7816 */ /* 0x000fe2000000000a */
[----:B------:R-:W-:Y:S06]  /*3540*/  BRA `(.L_x_2243) ;  /* 0x00000008005c7947 */ /* 0x000fec0003800000 */
.L_x_2242:
        /* <DEDUP_REMOVED lines=17> */
.L_x_2241:
        /* <DEDUP_REMOVED lines=26> */
.L_x_2244:
        /* <DEDUP_REMOVED lines=19> */
.L_x_2240:
        /* <DEDUP_REMOVED lines=28> */
.L_x_2246:
        /* <DEDUP_REMOVED lines=17> */
.L_x_2245:
        /* <DEDUP_REMOVED lines=26> */
.L_x_2247:
        /* <DEDUP_REMOVED lines=18> */
.L_x_2243:
        /* <DEDUP_REMOVED lines=20> */
.L_x_2248:
[----:B------:R-:W-:-:S07]  /*4000*/  IADD3 R4, PT, PT, R4, 0x100, RZ ;  /* 0x0000010004047810 */ /* 0x000fce0007ffe0ff */
.L_x_2239:
[----:B------:R-:W-:Y:S05]  /*4010*/  BSYNC.RECONVERGENT B0 ;  /* 0x0000000000007941 */ /* 0x000fea0003800200 */
.L_x_2238:
        /* <DEDUP_REMOVED lines=33> */
.L_x_2253:
        /* <DEDUP_REMOVED lines=17> */
.L_x_2252:
        /* <DEDUP_REMOVED lines=26> */
.L_x_2255:
        /* <DEDUP_REMOVED lines=19> */
.L_x_2251:
        /* <DEDUP_REMOVED lines=28> */
.L_x_2257:
        /* <DEDUP_REMOVED lines=17> */
.L_x_2256:
        /* <DEDUP_REMOVED lines=26> */
.L_x_2258:
        /* <DEDUP_REMOVED lines=18> */
.L_x_2254:
        /* <DEDUP_REMOVED lines=20> */
.L_x_2259:
[----:B------:R-:W-:-:S07]  /*4ce0*/  IADD3 R4, PT, PT, R4, 0x100, RZ ;  /* 0x0000010004047810 */ /* 0x000fce0007ffe0ff */
.L_x_2250:
[----:B------:R-:W-:Y:S05]  /*4cf0*/  BSYNC.RECONVERGENT B0 ;  /* 0x0000000000007941 */ /* 0x000fea0003800200 */
.L_x_2249:
        /* <DEDUP_REMOVED lines=33> */
.L_x_2264:
        /* <DEDUP_REMOVED lines=17> */
.L_x_2263:
        /* <DEDUP_REMOVED lines=26> */
.L_x_2266:
        /* <DEDUP_REMOVED lines=19> */
.L_x_2262:
        /* <DEDUP_REMOVED lines=28> */
.L_x_2268:
        /* <DEDUP_REMOVED lines=17> */
.L_x_2267:
        /* <DEDUP_REMOVED lines=26> */
.L_x_2269:
        /* <DEDUP_REMOVED lines=18> */
.L_x_2265:
        /* <DEDUP_REMOVED lines=20> */
.L_x_2270:
[----:B------:R-:W-:-:S07]  /*59c0*/  IADD3 R4, PT, PT, R4, 0x100, RZ ;  /* 0x0000010004047810 */ /* 0x000fce0007ffe0ff */
.L_x_2261:
[----:B------:R-:W-:Y:S05]  /*59d0*/  BSYNC.RECONVERGENT B0 ;  /* 0x0000000000007941 */ /* 0x000fea0003800200 */
.L_x_2260:
        /* <DEDUP_REMOVED lines=33> */
.L_x_2275:
        /* <DEDUP_REMOVED lines=17> */
.L_x_2274:
        /* <DEDUP_REMOVED lines=26> */
.L_x_2277:
        /* <DEDUP_REMOVED lines=19> */
.L_x_2273:
        /* <DEDUP_REMOVED lines=28> */
.L_x_2279:
        /* <DEDUP_REMOVED lines=17> */
.L_x_2278:
        /* <DEDUP_REMOVED lines=25> */
.L_x_2280:
        /* <DEDUP_REMOVED lines=18> */
.L_x_2276:
        /* <DEDUP_REMOVED lines=20> */
.L_x_2272:
[----:B------:R-:W-:Y:S05]  /*6690*/  BSYNC.RECONVERGENT B0 ;  /* 0x0000000000007941 */ /* 0x000fea0003800200 */
.L_x_2271:
[----:B------:R-:W-:Y:S01]  /*66a0*/  UPLOP3.LUT UP1, UPT, UPT, UPT, UP1, 0x40, 0x4 ;  /* 0x000000000004789c */ /* 0x000fe20003f2e810 */
[----:B------:R-:W-:Y:S10]  /*66b0*/  @!P6 BRA `(.L_x_2281) ;  /* 0xffffffa0008ce947 */ /* 0x000ff4000383ffff */
.L_x_2214:
[----:B------:R-:W4:Y:S01]  /*66c0*/  S2UR UR4, SR_CTAID.X ;  /* 0x00000000000479c3 */ /* 0x000f220000002500 */
[----:B------:R-:W-:Y:S01]  /*66d0*/  BSSY.RECONVERGENT B0, `(.L_x_2282) ;  /* 0x0000011000007945 */ /* 0x000fe20003800200 */
[----:B----4-:R-:W-:-:S05]  /*66e0*/  IMAD R0, R0, UR4, RZ ;  /* 0x0000000400007c24 */ /* 0x010fca000f8e02ff */
[----:B------:R-:W-:Y:S01]  /*66f0*/  LEA.HI R211, R0, R211, RZ, 0x1e ;  /* 0x000000d300d37211 */ /* 0x000fe200078ff0ff */
[----:B------:R-:W-:Y:S06]  /*6700*/  @!P0 BRA `(.L_x_2283) ;  /* 0x0000000000348947 */ /* 0x000fec0003800000 */
[----:B------:R-:W4:Y:S08]  /*6710*/  LDC.64 R2, c[0x0][0x440] ;  /* 0x00011000ff027b82 */ /* 0x000f300000000a00 */
[----:B------:R-:W0:Y:S08]  /*6720*/  LDC.64 R4, c[0x0][0x448] ;  /* 0x00011200ff047b82 */ /* 0x000e300000000a00 */
[----:B-----5:R-:W1:Y:S08]  /*6730*/  LDC.64 R6, c[0x0][0x450] ;  /* 0x00011400ff067b82 */ /* 0x020e700000000a00 */
        /* <DEDUP_REMOVED lines=10> */
.L_x_2283:
[----:B------:R-:W-:Y:S05]  /*67e0*/  BSYNC.RECONVERGENT B0 ;  /* 0x0000000000007941 */ /* 0x000fea0003800200 */
.L_x_2282:
[----:B------:R-:W-:Y:S04]  /*67f0*/  BSSY.RECONVERGENT B0, `(.L_x_2284) ;  /* 0x000000f000007945 */ /* 0x000fe80003800200 */
[----:B------:R-:W-:Y:S05]  /*6800*/  @!P1 BRA `(.L_x_2285) ;  /* 0x0000000000349947 */ /* 0x000fea0003800000 */
[----:B----4-:R-:W4:Y:S08]  /*6810*/  LDC.64 R2, c[0x0][0x440] ;  /* 0x00011000ff027b82 */ /* 0x010f300000000a00 */
        /* <DEDUP_REMOVED lines=12> */
.L_x_2285:
[----:B------:R-:W-:Y:S05]  /*68e0*/  BSYNC.RECONVERGENT B0 ;  /* 0x0000000000007941 */ /* 0x000fea0003800200 */
.L_x_2284:
        /* <DEDUP_REMOVED lines=15> */
.L_x_2287:
[----:B------:R-:W-:Y:S05]  /*69e0*/  BSYNC.RECONVERGENT B0 ;  /* 0x0000000000007941 */ /* 0x000fea0003800200 */
.L_x_2286:
        /* <DEDUP_REMOVED lines=15> */
.L_x_2289:
[----:B------:R-:W-:Y:S05]  /*6ae0*/  BSYNC.RECONVERGENT B0 ;  /* 0x0000000000007941 */ /* 0x000fea0003800200 */
.L_x_2288:
[----:B------:R-:W-:Y:S05]  /*6af0*/  @!P4 EXIT ;  /* 0x000000000000c94d */ /* 0x000fea0003800000 */
[----:B----4-:R-:W4:Y:S08]  /*6b00*/  LDC.64 R2, c[0x0][0x440] ;  /* 0x00011000ff027b82 */ /* 0x010f300000000a00 */
[----:B------:R-:W0:Y:S08]  /*6b10*/  LDC.64 R4, c[0x0][0x448] ;  /* 0x00011200ff047b82 */ /* 0x000e300000000a00 */
[----:B-----5:R-:W1:Y:S08]  /*6b20*/  LDC.64 R6, c[0x0][0x450] ;  /* 0x00011400ff067b82 */ /* 0x020e700000000a00 */
        /* <DEDUP_REMOVED lines=10> */
.L_x_2290:
        /* <DEDUP_REMOVED lines=11> */
.L_x_5420:


//--------------------- .text._ZN10layer_norm31ln_parallel_residual_bwd_kernelINS_13Kernel_traitsIf13__nv_bfloat16fS2_fjLj5120ELj1ELj1ELj8ELj8ENS_18Kernel_traits_baseILj5120EfS2_fS2_fjLj256EEEEELb0ELb0ELb1EEEvNS_9BwdParamsE --------------------------
	.section	.text._ZN10layer_norm31ln_parallel_residual_bwd_kernelINS_13Kernel_traitsIf13__nv_bfloat16fS2_fjLj5120ELj1ELj1ELj8ELj8ENS_18Kernel_traits_baseILj5120EfS2_fS2_fjLj256EEEEELb0ELb0ELb1EEEvNS_9BwdParamsE,"ax",@progbits
	.align	128
        .global         _ZN10layer_norm31ln_parallel_residual_bwd_kernelINS_13Kernel_traitsIf13__nv_bfloat16fS2_fjLj5120ELj1ELj1ELj8ELj8ENS_18Kernel_traits_baseILj5120EfS2_fS2_fjLj256EEEEELb0ELb0ELb1EEEvNS_9BwdParamsE
        .type           _ZN10layer_norm31ln_parallel_residual_bwd_kernelINS_13Kernel_traitsIf13__nv_bfloat16fS2_fjLj5120ELj1ELj1ELj8ELj8ENS_18Kernel_traits_baseILj5120EfS2_fS2_fjLj256EEEEELb0ELb0ELb1EEEvNS_9BwdParamsE,@function
        .size           _ZN10layer_norm31ln_parallel_residual_bwd_kernelINS_13Kernel_traitsIf13__nv_bfloat16fS2_fjLj5120ELj1ELj1ELj8ELj8ENS_18Kernel_traits_baseILj5120EfS2_fS2_fjLj256EEEEELb0ELb0ELb1EEEvNS_9BwdParamsE,(.L_x_5421 - _ZN10layer_norm31ln_parallel_residual_bwd_kernelINS_13Kernel_traitsIf13__nv_bfloat16fS2_fjLj5120ELj1ELj1ELj8ELj8ENS_18Kernel_traits_baseILj5120EfS2_fS2_fjLj256EEEEELb0ELb0ELb1EEEvNS_9BwdParamsE)
        .other          _ZN10layer_norm31ln_parallel_residual_bwd_kernelINS_13Kernel_traitsIf13__nv_bfloat16fS2_fjLj5120ELj1ELj1ELj8ELj8ENS_18Kernel_traits_baseILj5120EfS2_fS2_fjLj256EEEEELb0ELb0ELb1EEEvNS_9BwdParamsE,@"STO_CUDA_ENTRY STV_DEFAULT"
_ZN10layer_norm31ln_parallel_residual_bwd_kernelINS_13Kernel_traitsIf13__nv_bfloat16fS2_fjLj5120ELj1ELj1ELj8ELj8ENS_18Kernel_traits_baseILj5120EfS2_fS2_fjLj256EEEEELb0ELb0ELb1EEEvNS_9BwdParamsE:
.text._ZN10layer_norm31ln_parallel_residual_bwd_kernelINS_13Kernel_traitsIf13__nv_bfloat16fS2_fjLj5120ELj1ELj1ELj8ELj8ENS_18Kernel_traits_baseILj5120EfS2_fS2_fjLj256EEEEELb0ELb0ELb1EEEvNS_9BwdParamsE:
        /* <DEDUP_REMOVED lines=98> */
[----:B0-----:R-:W-:Y:S02]  /*0620*/  CS2R R2, SRZ ;  /* 0x0000000000027805 */ /* 0x001fe4000001ff00 */
        /* <DEDUP_REMOVED lines=11> */
.L_x_2339:
[----:B------:R-:W2:Y:S01]  /*06e0*/  LDC.64 R116, c[0x0][0x3c0] ;  /* 0x0000f000ff747b82 */ /* 0x000ea20000000a00 */
[----:B0-----:R-:W-:-:S05]  /*06f0*/  IMAD R0, R174, UR16, RZ ;  /* 0x00000010ae007c24 */ /* 0x001fca000f8e02ff */
[----:B-1----:R-:W-:Y:S02]  /*0700*/  SHF.R.S32.HI R109, RZ, 0x1f, R0 ;  /* 0x0000001fff6d7819 */ /* 0x002fe40000011400 */
[----:B------:R-:W0:Y:S02]  /*0710*/  LDC.64 R124, c[0x0][0x3a8] ;  /* 0x0000ea00ff7c7b82 */ /* 0x000e240000000a00 */
[----:B------:R-:W-:-:S04]  /*0720*/  LEA.HI R109, R109, R0, RZ, 0x2 ;  /* 0x000000006d6d7211 */ /* 0x000fc800078f10ff */
[----:B------:R-:W-:Y:S02]  /*0730*/  LEA.HI.SX32 R179, R109, R126, 0x1e ;  /* 0x0000007e6db37211 */ /* 0x000fe400078ff2ff */
[----:B------:R-:W3:Y:S08]  /*0740*/  LDC.64 R198, c[0x0][0x428] ;  /* 0x00010a00ffc67b82 */ /* 0x000ef00000000a00 */
[----:B------:R-:W4:Y:S01]  /*0750*/  LDC.64 R168, c[0x0][0x430] ;  /* 0x00010c00ffa87b82 */ /* 0x000f220000000a00 */
[----:B--2---:R-:W-:Y:S01]  /*0760*/  IMAD.WIDE R116, R174, 0x4, R116 ;  /* 0x00000004ae747825 */ /* 0x004fe200078e0274 */
[----:B------:R-:W-:-:S04]  /*0770*/  IADD3 R177, PT, PT, R179, 0x100, RZ ;  /* 0x00000100b3b17810 */ /* 0x000fc80007ffe0ff */
[----:B------:R2:W4:Y:S01]  /*0780*/  LDG.E R220, desc[UR12][R116.64] ;  /* 0x0000000c74dc7981 */ /* 0x000522000c1e1900 */
[C-C-:B0-----:R-:W-:Y:S01]  /*0790*/  IMAD.WIDE.U32 R108, R179.reuse, 0x10, R124.reuse ;  /* 0x00000010b36c7825 */ /* 0x141fe200078e007c */
[----:B------:R-:W-:Y:S01]  /*07a0*/  IADD3 R175, PT, PT, R179, 0x200, RZ ;  /* 0x00000200b3af7810 */ /* 0x000fe20007ffe0ff */
[----:B------:R-:W0:Y:S04]  /*07b0*/  LDC.64 R188, c[0x0][0x3c8] ;  /* 0x0000f200ffbc7b82 */ /* 0x000e280000000a00 */
[----:B------:R-:W4:Y:S01]  /*07c0*/  LDG.E.128 R108, desc[UR12][R108.64] ;  /* 0x0000000c6c6c7981 */ /* 0x000f22000c1e1d00 */
[----:B------:R-:W-:-:S04]  /*07d0*/  IMAD.WIDE.U32 R112, R177, 0x10, R124 ;  /* 0x00000010b1707825 */ /* 0x000fc800078e007c */
[--C-:B---3--:R-:W-:Y:S02]  /*07e0*/  IMAD.WIDE.U32 R186, R179, 0x8, R198.reuse ;  /* 0x00000008b3ba7825 */ /* 0x108fe400078e00c6 */
[----:B------:R-:W3:Y:S02]  /*07f0*/  LDG.E.128 R112, desc[UR12][R112.64] ;  /* 0x0000000c70707981 */ /* 0x000ee4000c1e1d00 */
[----:B------:R-:W-:Y:S02]  /*0800*/  IMAD.WIDE.U32 R192, R177, 0x8, R198 ;  /* 0x00000008b1c07825 */ /* 0x000fe400078e00c6 */
[----:B------:R-:W3:Y:S02]  /*0810*/  LDG.E.64 R186, desc[UR12][R186.64] ;  /* 0x0000000cbaba7981 */ /* 0x000ee4000c1e1b00 */
[----:B--2---:R-:W-:Y:S02]  /*0820*/  IMAD.WIDE.U32 R116, R175, 0x10, R124 ;  /* 0x00000010af747825 */ /* 0x004fe400078e007c */
[----:B------:R-:W2:Y:S02]  /*0830*/  LDG.E.64 R192, desc[UR12][R192.64] ;  /* 0x0000000cc0c07981 */ /* 0x000ea4000c1e1b00 */
[----:B----4-:R-:W-:-:S02]  /*0840*/  IMAD.WIDE.U32 R184, R179, 0x8, R168 ;  /* 0x00000008b3b87825 */ /* 0x010fc400078e00a8 */
[----:B------:R-:W4:Y:S01]  /*0850*/  LDG.E.128 R116, desc[UR12][R116.64] ;  /* 0x0000000c74747981 */ /* 0x000f22000c1e1d00 */
[C---:B------:R-:W-:Y:S02]  /*0860*/  IADD3 R173, PT, PT, R179.reuse, 0x300, RZ ;  /* 0x00000300b3ad7810 */ /* 0x040fe40007ffe0ff */
[----:B------:R-:W-:Y:S01]  /*0870*/  IADD3 R172, PT, PT, R179, 0x400, RZ ;  /* 0x00000400b3ac7810 */ /* 0x000fe20007ffe0ff */
[----:B------:R-:W4:Y:S02]  /*0880*/  LDG.E.64 R184, desc[UR12][R184.64] ;  /* 0x0000000cb8b87981 */ /* 0x000f24000c1e1b00 */
[----:B------:R-:W-:-:S04]  /*0890*/  IMAD.WIDE.U32 R214, R173, 0x8, R198 ;  /* 0x00000008add67825 */ /* 0x000fc800078e00c6 */
[--C-:B------:R-:W-:Y:S02]  /*08a0*/  IMAD.WIDE.U32 R120, R173, 0x10, R124.reuse ;  /* 0x00000010ad787825 */ /* 0x100fe400078e007c */
[----:B------:R-:W4:Y:S02]  /*08b0*/  LDG.E.64 R214, desc[UR12][R214.64] ;  /* 0x0000000cd6d67981 */ /* 0x000f24000c1e1b00 */
[----:B------:R-:W-:Y:S02]  /*08c0*/  IMAD.WIDE.U32 R124, R172, 0x10, R124 ;  /* 0x00000010ac7c7825 */ /* 0x000fe400078e007c */
[----:B------:R-:W4:Y:S02]  /*08d0*/  LDG.E.128 R120, desc[UR12][R120.64] ;  /* 0x0000000c78787981 */ /* 0x000f24000c1e1d00 */
[----:B------:R-:W-:Y:S02]  /*08e0*/  IMAD.WIDE.U32 R194, R175, 0x8, R198 ;  /* 0x00000008afc27825 */ /* 0x000fe400078e00c6 */
[----:B------:R-:W4:Y:S02]  /*08f0*/  LDG.E.128 R124, desc[UR12][R124.64] ;  /* 0x0000000c7c7c7981 */ /* 0x000f24000c1e1d00 */
[----:B------:R-:W-:-:S02]  /*0900*/  IMAD.WIDE.U32 R190, R177, 0x8, R168 ;  /* 0x00000008b1be7825 */ /* 0x000fc400078e00a8 */
[----:B------:R-:W4:Y:S02]  /*0910*/  LDG.E.64 R194, desc[UR12][R194.64] ;  /* 0x0000000cc2c27981 */ /* 0x000f24000c1e1b00 */
[----:B------:R-:W-:Y:S02]  /*0920*/  IMAD.WIDE.U32 R198, R172, 0x8, R198 ;  /* 0x00000008acc67825 */ /* 0x000fe400078e00c6 */
[----:B------:R-:W4:Y:S02]  /*0930*/  LDG.E.64 R190, desc[UR12][R190.64] ;  /* 0x0000000cbebe7981 */ /* 0x000f24000c1e1b00 */
[----:B0-----:R-:W-:-:S04]  /*0940*/  IMAD.WIDE R188, R174, 0x4, R188 ;  /* 0x00000004aebc7825 */ /* 0x001fc800078e02bc */
[--C-:B------:R-:W-:Y:S01]  /*0950*/  IMAD.WIDE.U32 R170, R172, 0x8, R168.reuse ;  /* 0x00000008acaa7825 */ /* 0x100fe200078e00a8 */
[----:B------:R3:W4:Y:S03]  /*0960*/  LDG.E R165, desc[UR12][R188.64] ;  /* 0x0000000cbca57981 */ /* 0x000726000c1e1900 */
[--C-:B------:R-:W-:Y:S02]  /*0970*/  IMAD.WIDE.U32 R216, R175, 0x8, R168.reuse ;  /* 0x00000008afd87825 */ /* 0x100fe400078e00a8 */
[----:B------:R-:W4:Y:S02]  /*0980*/  LDG.E.64 R170, desc[UR12][R170.64] ;  /* 0x0000000caaaa7981 */ /* 0x000f24000c1e1b00 */
[----:B------:R-:W-:Y:S02]  /*0990*/  IMAD.WIDE.U32 R166, R173, 0x8, R168 ;  /* 0x00000008ada67825 */ /* 0x000fe400078e00a8 */
[----:B------:R-:W4:Y:S04]  /*09a0*/  LDG.E.64 R168, desc[UR12][R198.64] ;  /* 0x0000000cc6a87981 */ /* 0x000f28000c1e1b00 */
[----:B------:R-:W4:Y:S04]  /*09b0*/  LDG.E.64 R216, desc[UR12][R216.64] ;  /* 0x0000000cd8d87981 */ /* 0x000f28000c1e1b00 */
[----:B------:R-:W4:Y:S01]  /*09c0*/  LDG.E.64 R166, desc[UR12][R166.64] ;  /* 0x0000000ca6a67981 */ /* 0x000f22000c1e1b00 */
[----:B------:R-:W-:-:S04]  /*09d0*/  ISETP.NE.U32.AND P0, PT, RZ, UR14, PT ;  /* 0x0000000eff007c0c */ /* 0x000fc8000bf05070 */
[----:B------:R-:W-:Y:S02]  /*09e0*/  ISETP.NE.AND.EX P0, PT, RZ, UR15, PT, P0 ;  /* 0x0000000fff007c0c */ /* 0x000fe4000bf05300 */
[----:B------:R-:W-:-:S04]  /*09f0*/  ISETP.NE.AND P1, PT, RZ, UR11, PT ;  /* 0x0000000bff007c0c */ /* 0x000fc8000bf25270 */
[----:B------:R-:W-:-:S05]  /*0a00*/  FSEL R220, R220, RZ, !P1 ;  /* 0x000000ffdcdc7208 */ /* 0x000fca0004800000 */
[C---:B------:R-:W-:Y:S01]  /*0a10*/  FADD.FTZ R0, -R220.reuse, R108 ;  /* 0x0000006cdc007221 */ /* 0x040fe20000010100 */
[C---:B------:R-:W-:Y:S02]  /*0a20*/  FADD.FTZ R252, -R220.reuse, R109 ;  /* 0x0000006ddcfc7221 */ /* 0x040fe40000010100 */
[----:B------:R-:W0:Y:S01]  /*0a30*/  @P0 LDC.64 R108, c[0x0][0x438] ;  /* 0x00010e00ff6c0b82 */ /* 0x000e220000000a00 */
[----:B---3--:R-:W-:Y:S01]  /*0a40*/  FADD.FTZ R188, -R220, R115 ;  /* 0x00000073dcbc7221 */ /* 0x008fe20000010100 */
[----:B------:R-:W-:Y:S02]  /*0a50*/  MOV R218, R186 ;  /* 0x000000ba00da7202 */ /* 0x000fe40000000f00 */
[----:B------:R-:W-:Y:S01]  /*0a60*/  SHF.R.U64 R236, R186, 0x10, R187 ;  /* 0x00000010baec7819 */ /* 0x000fe200000012bb */
[----:B------:R-:W-:Y:S01]  /*0a70*/  FADD.FTZ R186, -R220, R114 ;  /* 0x00000072dcba7221 */ /* 0x000fe20000010100 */
[----:B--2---:R-:W-:Y:S02]  /*0a80*/  MOV R250, R192 ;  /* 0x000000c000fa7202 */ /* 0x004fe40000000f00 */
[----:B------:R-:W2:Y:S01]  /*0a90*/  @P0 LDC.64 R114, c[0x0][0x438] ;  /* 0x00010e00ff720b82 */ /* 0x000ea20000000a00 */
[----:B------:R-:W-:Y:S01]  /*0aa0*/  SHF.R.U64 R228, R192, 0x10, R193 ;  /* 0x00000010c0e47819 */ /* 0x000fe200000012c1 */
[C---:B----4-:R-:W-:Y:S01]  /*0ab0*/  FADD.FTZ R192, -R220.reuse, R116 ;  /* 0x00000074dcc07221 */ /* 0x050fe20000010100 */
[C---:B------:R-:W-:Y:S01]  /*0ac0*/  FADD.FTZ R242, -R220.reuse, R117 ;  /* 0x00000075dcf27221 */ /* 0x040fe20000010100 */
[----:B------:R-:W-:-:S04]  /*0ad0*/  FADD.FTZ R197, -R220, R110 ;  /* 0x0000006edcc57221 */ /* 0x000fc80000010100 */
[----:B------:R-:W3:Y:S01]  /*0ae0*/  @P0 LDC.64 R116, c[0x0][0x438] ;  /* 0x00010e00ff740b82 */ /* 0x000ee20000000a00 */
[C---:B------:R-:W-:Y:S01]  /*0af0*/  FADD.FTZ R213, -R220.reuse, R111 ;  /* 0x0000006fdcd57221 */ /* 0x040fe20000010100 */
[----:B------:R-:W-:Y:S01]  /*0b00*/  MOV R208, R184 ;  /* 0x000000b800d07202 */ /* 0x000fe20000000f00 */
[----:B------:R-:W-:Y:S01]  /*0b10*/  FADD.FTZ R182, -R220, R112 ;  /* 0x00000070dcb67221 */ /* 0x000fe20000010100 */
[----:B------:R-:W-:Y:S01]  /*0b20*/  SHF.R.U64 R234, R184, 0x10, R185 ;  /* 0x00000010b8ea7819 */ /* 0x000fe200000012b9 */
[----:B------:R-:W-:-:S03]  /*0b30*/  FADD.FTZ R184, -R220, R113 ;  /* 0x00000071dcb87221 */ /* 0x000fc60000010100 */
[----:B------:R-:W4:Y:S01]  /*0b40*/  @P0 LDC.64 R110, c[0x0][0x438] ;  /* 0x00010e00ff6e0b82 */ /* 0x000f220000000a00 */
[----:B------:R-:W-:Y:S01]  /*0b50*/  SHF.L.U32 R235, R208, 0x10, RZ ;  /* 0x00000010d0eb7819 */ /* 0x000fe200000006ff */
[C---:B------:R-:W-:Y:S01]  /*0b60*/  FADD.FTZ R244, -R220.reuse, R118 ;  /* 0x00000076dcf47221 */ /* 0x040fe20000010100 */
[----:B------:R-:W-:-:S05]  /*0b70*/  FADD.FTZ R246, -R220, R119 ;  /* 0x00000077dcf67221 */ /* 0x000fca0000010100 */
[----:B------:R-:W1:Y:S01]  /*0b80*/  @P0 LDC.64 R112, c[0x0][0x438] ;  /* 0x00010e00ff700b82 */ /* 0x000e620000000a00 */
[----:B------:R-:W-:Y:S01]  /*0b90*/  MOV R233, R185 ;  /* 0x000000b900e97202 */ /* 0x000fe20000000f00 */
[----:B0-----:R-:W-:Y:S01]  /*0ba0*/  @P0 IMAD.WIDE.U32 R118, R179, 0x10, R108 ;  /* 0x00000010b3760825 */ /* 0x001fe200078e006c */
[----:B------:R-:W-:-:S03]  /*0bb0*/  MOV R189, R215 ;  /* 0x000000d700bd7202 */ /* 0x000fc60000000f00 */
[----:B-----5:R-:W-:Y:S01]  /*0bc0*/  FMUL.FTZ R109, R84, R235 ;  /* 0x000000eb546d7220 */ /* 0x020fe20000410000 */
[----:B------:R-:W-:Y:S02]  /*0bd0*/  SHF.L.U32 R239, R218, 0x10, RZ ;  /* 0x00000010daef7819 */ /* 0x000fe400000006ff */
[----:B------:R-:W-:Y:S02]  /*0be0*/  SHF.L.U32 R234, R234, 0x10, RZ ;  /* 0x00000010eaea7819 */ /* 0x000fe400000006ff */
[----:B------:R-:W-:Y:S02]  /*0bf0*/  MOV R229, R193 ;  /* 0x000000c100e57202 */ /* 0x000fe40000000f00 */
[----:B------:R-:W-:Y:S02]  /*0c00*/  SHF.R.U32.HI R211, RZ, 0x10, R193 ;  /* 0x00000010ffd37819 */ /* 0x000fe400000116c1 */
[----:B------:R-:W-:Y:S02]  /*0c10*/  MOV R206, R214 ;  /* 0x000000d600ce7202 */ /* 0x000fe40000000f00 */
[----:B------:R-:W-:-:S02]  /*0c20*/  MOV R237, R187 ;  /* 0x000000bb00ed7202 */ /* 0x000fc40000000f00 */
[----:B------:R-:W-:Y:S02]  /*0c30*/  SHF.R.U32.HI R232, RZ, 0x10, R185 ;  /* 0x00000010ffe87819 */ /* 0x000fe400000116b9 */
[----:B------:R-:W-:Y:S02]  /*0c40*/  SHF.L.U32 R236, R236, 0x10, RZ ;  /* 0x00000010ecec7819 */ /* 0x000fe400000006ff */
[----:B------:R-:W-:Y:S01]  /*0c50*/  SHF.L.U32 R233, R233, 0x10, RZ ;  /* 0x00000010e9e97819 */ /* 0x000fe200000006ff */
[----:B------:R-:W-:Y:S01]  /*0c60*/  FADD.FTZ R210, -R220, R121 ;  /* 0x00000079dcd27221 */ /* 0x000fe20000010100 */
[----:B------:R-:W-:Y:S01]  /*0c70*/  SHF.R.U64 R193, R214, 0x10, R215 ;  /* 0x00000010d6c17819 */ /* 0x000fe200000012d7 */
[----:B------:R-:W-:Y:S01]  /*0c80*/  FADD.FTZ R214, -R220, R125 ;  /* 0x0000007ddcd67221 */ /* 0x000fe20000010100 */
[----:B------:R-:W-:Y:S01]  /*0c90*/  SHF.L.U32 R125, R189, 0x10, RZ ;  /* 0x00000010bd7d7819 */ /* 0x000fe200000006ff */
[----:B------:R-:W-:Y:S01]  /*0ca0*/  FMUL.FTZ R218, R85, R234 ;  /* 0x000000ea55da7220 */ /* 0x000fe20000410000 */
[----:B------:R-:W-:Y:S01]  /*0cb0*/  FFMA.FTZ R189, R64, R239, R109 ;  /* 0x000000ef40bd7223 */ /* 0x000fe2000001006d */
[----:B------:R-:W-:Y:S01]  /*0cc0*/  MOV R227, R168 ;  /* 0x000000a800e37202 */ /* 0x000fe20000000f00 */
[----:B------:R-:W-:Y:S01]  /*0cd0*/  FADD.FTZ R108, -R220, R124 ;  /* 0x0000007cdc6c7221 */ /* 0x000fe20000010100 */
[----:B------:R-:W-:Y:S01]  /*0ce0*/  SHF.R.U64 R198, R168, 0x10, R169 ;  /* 0x00000010a8c67819 */ /* 0x000fe200000012a9 */
[C---:B------:R-:W-:Y:S01]  /*0cf0*/  FMUL.FTZ R0, R165.reuse, R0 ;  /* 0x00000000a5007220 */ /* 0x040fe20000410000 */
[----:B------:R-:W-:Y:S01]  /*0d00*/  SHF.R.U32.HI R230, RZ, 0x10, R187 ;  /* 0x00000010ffe67819 */ /* 0x000fe200000116bb */
[----:B------:R-:W-:Y:S01]  /*0d10*/  FMUL.FTZ R168, R165, R197 ;  /* 0x000000c5a5a87220 */ /* 0x000fe20000410000 */
[----:B------:R-:W-:Y:S01]  /*0d20*/  MOV R248, R190 ;  /* 0x000000be00f87202 */ /* 0x000fe20000000f00 */
[----:B------:R-:W-:Y:S01]  /*0d30*/  FMUL.FTZ R197, R86, R233 ;  /* 0x000000e956c57220 */ /* 0x000fe20000410000 */
[----:B------:R-:W-:Y:S01]  /*0d40*/  SHF.L.U32 R237, R237, 0x10, RZ ;  /* 0x00000010eded7819 */ /* 0x000fe200000006ff */
[----:B--2---:R-:W-:Y:S01]  /*0d50*/  @P0 IMAD.WIDE.U32 R114, R173, 0x10, R114 ;  /* 0x00000010ad720825 */ /* 0x004fe200078e0072 */
[----:B------:R-:W-:Y:S01]  /*0d60*/  SHF.L.U32 R232, R232, 0x10, RZ ;  /* 0x00000010e8e87819 */ /* 0x000fe200000006ff */
[----:B------:R0:W5:Y:S01]  /*0d70*/  @P0 LDG.E.128 R60, desc[UR12][R118.64] ;  /* 0x0000000c763c0981 */ /* 0x000162000c1e1d00 */
[----:B------:R-:W-:Y:S01]  /*0d80*/  SHF.L.U32 R121, R206, 0x10, RZ ;  /* 0x00000010ce797819 */ /* 0x000fe200000006ff */
[----:B------:R-:W-:Y:S01]  /*0d90*/  FADD.FTZ R206, RZ, R189 ;  /* 0x000000bdffce7221 */ /* 0x000fe20000010000 */
[----:B------:R-:W-:Y:S01]  /*0da0*/  SHF.L.U32 R124, R193, 0x10, RZ ;  /* 0x00000010c17c7819 */ /* 0x000fe200000006ff */
[----:B------:R-:W-:Y:S01]  /*0db0*/  FFMA.FTZ R193, R65, R236, R218 ;  /* 0x000000ec41c17223 */ /* 0x000fe200000100da */
[----:B---3--:R-:W-:Y:S01]  /*0dc0*/  @P0 IMAD.WIDE.U32 R116, R172, 0x10, R116 ;  /* 0x00000010ac740825 */ /* 0x008fe200078e0074 */
[----:B------:R-:W-:-:S03]  /*0dd0*/  MOV R187, R170 ;  /* 0x000000aa00bb7202 */ /* 0x000fc60000000f00 */
[----:B------:R-:W-:Y:S01]  /*0de0*/  FFMA.FTZ R109, R0, R189, RZ ;  /* 0x000000bd006d7223 */ /* 0x000fe200000100ff */
[----:B------:R-:W-:Y:S01]  /*0df0*/  SHF.R.U64 R202, R170, 0x10, R171 ;  /* 0x00000010aaca7819 */ /* 0x000fe200000012ab */
[----:B------:R-:W-:Y:S01]  /*0e00*/  FMUL.FTZ R170, R165, R252 ;  /* 0x000000fca5aa7220 */ /* 0x000fe20000410000 */
[----:B------:R-:W-:Y:S01]  /*0e10*/  SHF.R.U64 R209, R190, 0x10, R191 ;  /* 0x00000010bed17819 */ /* 0x000fe200000012bf */
[----:B------:R-:W-:Y:S01]  /*0e20*/  FMUL.FTZ R208, R87, R232 ;  /* 0x000000e857d07220 */ /* 0x000fe20000410000 */
[----:B------:R-:W-:Y:S01]  /*0e30*/  SHF.R.U32.HI R201, RZ, 0x10, R195 ;  /* 0x00000010ffc97819 */ /* 0x000fe200000116c3 */
[----:B------:R-:W-:Y:S01]  /*0e40*/  FFMA.FTZ R197, R66, R237, R197 ;  /* 0x000000ed42c57223 */ /* 0x000fe200000100c5 */
[----:B------:R-:W-:Y:S01]  /*0e50*/  SHF.R.U64 R199, R216, 0x10, R217 ;  /* 0x00000010d8c77819 */ /* 0x000fe200000012d9 */
[----:B------:R-:W-:Y:S01]  /*0e60*/  FADD.FTZ R206, R193, R206 ;  /* 0x000000cec1ce7221 */ /* 0x000fe20000010000 */
[----:B------:R-:W-:Y:S01]  /*0e70*/  SHF.L.U32 R230, R230, 0x10, RZ ;  /* 0x00000010e6e67819 */ /* 0x000fe200000006ff */
[----:B----4-:R-:W-:Y:S01]  /*0e80*/  @P0 IMAD.WIDE.U32 R110, R177, 0x10, R110 ;  /* 0x00000010b16e0825 */ /* 0x010fe200078e006e */
[----:B0-----:R-:W-:-:S03]  /*0e90*/  SHF.L.U32 R119, R248, 0x10, RZ ;  /* 0x00000010f8777819 */ /* 0x001fc600000006ff */
[----:B------:R-:W-:Y:S01]  /*0ea0*/  FADD.FTZ R212, -R220, R122 ;  /* 0x0000007adcd47221 */ /* 0x000fe20000010100 */
[----:B------:R-:W-:Y:S01]  /*0eb0*/  SHF.R.U64 R205, R194, 0x10, R195 ;  /* 0x00000010c2cd7819 */ /* 0x000fe200000012c3 */
[----:B------:R0:W5:Y:S01]  /*0ec0*/  @P0 LDG.E.128 R48, desc[UR12][R114.64] ;  /* 0x0000000c72300981 */ /* 0x000162000c1e1d00 */
[----:B------:R-:W-:Y:S01]  /*0ed0*/  MOV R203, R195 ;  /* 0x000000c300cb7202 */ /* 0x000fe20000000f00 */
[----:B------:R-:W-:Y:S01]  /*0ee0*/  FFMA.FTZ R109, R170, R193, R109 ;  /* 0x000000c1aa6d7223 */ /* 0x000fe2000001006d */
[----:B------:R-:W-:Y:S01]  /*0ef0*/  MOV R195, R217 ;  /* 0x000000d900c37202 */ /* 0x000fe20000000f00 */
[----:B------:R2:W5:Y:S01]  /*0f00*/  @P0 LDG.E.128 R44, desc[UR12][R116.64] ;  /* 0x0000000c742c0981 */ /* 0x000562000c1e1d00 */
[----:B------:R-:W-:Y:S01]  /*0f10*/  MOV R207, R191 ;  /* 0x000000bf00cf7202 */ /* 0x000fe20000000f00 */
[----:B------:R-:W-:Y:S01]  /*0f20*/  FADD.FTZ R206, R197, R206 ;  /* 0x000000cec5ce7221 */ /* 0x000fe20000010000 */
[----:B------:R-:W-:Y:S01]  /*0f30*/  SHF.L.U32 R231, R250, 0x10, RZ ;  /* 0x00000010fae77819 */ /* 0x000fe200000006ff */
[----:B-1----:R-:W-:Y:S01]  /*0f40*/  @P0 IMAD.WIDE.U32 R112, R175, 0x10, R112 ;  /* 0x00000010af700825 */ /* 0x002fe200078e0070 */
[----:B------:R-:W-:-:S03]  /*0f50*/  SHF.L.U32 R122, R199, 0x10, RZ ;  /* 0x00000010c77a7819 */ /* 0x000fc600000006ff */
[----:B------:R-:W-:Y:S01]  /*0f60*/  FFMA.FTZ R199, R67, R230, R208 ;  /* 0x000000e643c77223 */ /* 0x000fe200000100d0 */
[----:B0-----:R-:W-:Y:S01]  /*0f70*/  SHF.L.U32 R114, R209, 0x10, RZ ;  /* 0x00000010d1727819 */ /* 0x001fe200000006ff */
[----:B------:R0:W5:Y:S01]  /*0f80*/  @P0 LDG.E.128 R56, desc[UR12][R110.64] ;  /* 0x0000000c6e380981 */ /* 0x000162000c1e1d00 */
[----:B------:R-:W-:Y:S02]  /*0f90*/  MOV R238, R216 ;  /* 0x000000d800ee7202 */ /* 0x000fe40000000f00 */
[----:B--2---:R-:W-:Y:S01]  /*0fa0*/  SHF.L.U32 R116, R201, 0x10, RZ ;  /* 0x00000010c9747819 */ /* 0x004fe200000006ff */
[----:B------:R-:W-:Y:S01]  /*0fb0*/  FMUL.FTZ R201, R88, R119 ;  /* 0x0000007758c97220 */ /* 0x000fe20000410000 */
[----:B------:R-:W-:Y:S01]  /*0fc0*/  FADD.FTZ R216, -R220, R123 ;  /* 0x0000007bdcd87221 */ /* 0x000fe20000010100 */
[----:B------:R-:W-:Y:S01]  /*0fd0*/  MOV R223, R166 ;  /* 0x000000a600df7202 */ /* 0x000fe20000000f00 */
[----:B------:R-:W-:Y:S01]  /*0fe0*/  FFMA.FTZ R109, R168, R197, R109 ;  /* 0x000000c5a86d7223 */ /* 0x000fe2000001006d */
[----:B------:R-:W-:Y:S01]  /*0ff0*/  SHF.R.U64 R224, R166, 0x10, R167 ;  /* 0x00000010a6e07819 */ /* 0x000fe200000012a7 */
[----:B------:R-:W-:Y:S01]  /*1000*/  FMUL.FTZ R166, R165, R213 ;  /* 0x000000d5a5a67220 */ /* 0x000fe20000410000 */
[----:B------:R-:W-:Y:S01]  /*1010*/  SHF.L.U32 R123, R195, 0x10, RZ ;  /* 0x00000010c37b7819 */ /* 0x000fe200000006ff */
[----:B------:R-:W-:Y:S01]  /*1020*/  FMUL.FTZ R195, R165, R108 ;  /* 0x0000006ca5c37220 */ /* 0x000fe20000410000 */
[----:B------:R-:W-:Y:S01]  /*1030*/  SHF.R.U32.HI R190, RZ, 0x10, R191 ;  /* 0x00000010ffbe7819 */ /* 0x000fe200000116bf */
[----:B------:R-:W-:Y:S01]  /*1040*/  FMUL.FTZ R108, R89, R114 ;  /* 0x00000072596c7220 */ /* 0x000fe20000410000 */
[----:B------:R-:W-:Y:S01]  /*1050*/  SHF.L.U32 R228, R228, 0x10, RZ ;  /* 0x00000010e4e47819 */ /* 0x000fe200000006ff */
[----:B------:R-:W-:Y:S01]  /*1060*/  FFMA.FTZ R201, R68, R231, R201 ;  /* 0x000000e744c97223 */ /* 0x000fe200000100c9 */
[----:B0-----:R-:W-:Y:S01]  /*1070*/  SHF.L.U32 R111, R207, 0x10, RZ ;  /* 0x00000010cf6f7819 */ /* 0x001fe200000006ff */
[----:B------:R-:W-:Y:S01]  /*1080*/  FADD.FTZ R206, R199, R206 ;  /* 0x000000cec7ce7221 */ /* 0x000fe20000010000 */
[----:B------:R0:W5:Y:S01]  /*1090*/  @P0 LDG.E.128 R52, desc[UR12][R112.64] ;  /* 0x0000000c70340981 */ /* 0x000162000c1e1d00 */
[----:B------:R-:W-:Y:S01]  /*10a0*/  FMUL.FTZ R182, R165, R182 ;  /* 0x000000b6a5b67220 */ /* 0x000fe20000410000 */
[----:B------:R-:W-:Y:S01]  /*10b0*/  SHF.L.U32 R229, R229, 0x10, RZ ;  /* 0x00000010e5e57819 */ /* 0x000fe200000006ff */
[----:B------:R-:W-:Y:S01]  /*10c0*/  FFMA.FTZ R109, R166, R199, R109 ;  /* 0x000000c7a66d7223 */ /* 0x000fe2000001006d */
[----:B------:R-:W-:Y:S01]  /*10d0*/  SHF.L.U32 R110, R190, 0x10, RZ ;  /* 0x00000010be6e7819 */ /* 0x000fe200000006ff */
[----:B------:R-:W-:Y:S01]  /*10e0*/  FADD.FTZ R206, R201, R206 ;  /* 0x000000cec9ce7221 */ /* 0x000fe20000010000 */
[----:B------:R-:W-:-:S02]  /*10f0*/  MOV R240, R194 ;  /* 0x000000c200f07202 */ /* 0x000fc40000000f00 */
[----:B0-----:R-:W-:Y:S01]  /*1100*/  SHF.L.U32 R112, R205, 0x10, RZ ;  /* 0x00000010cd707819 */ /* 0x001fe200000006ff */
[----:B------:R-:W-:Y:S01]  /*1110*/  FMUL.FTZ R205, R90, R111 ;  /* 0x0000006f5acd7220 */ /* 0x000fe20000410000 */
[----:B------:R-:W-:Y:S01]  /*1120*/  SHF.L.U32 R113, R203, 0x10, RZ ;  /* 0x00000010cb717819 */ /* 0x000fe200000006ff */
[----:B------:R-:W-:Y:S01]  /*1130*/  FFMA.FTZ R203, R69, R228, R108 ;  /* 0x000000e445cb7223 */ /* 0x000fe2000001006c */
[----:B------:R-:W-:Y:S01]  /*1140*/  FMUL.FTZ R184, R165, R184 ;  /* 0x000000b8a5b87220 */ /* 0x000fe20000410000 */
[----:B------:R-:W-:Y:S01]  /*1150*/  SHF.L.U32 R118, R211, 0x10, RZ ;  /* 0x00000010d3767819 */ /* 0x000fe200000006ff */
[----:B------:R-:W-:Y:S01]  /*1160*/  FFMA.FTZ R209, R182, R201, R109 ;  /* 0x000000c9b6d17223 */ /* 0x000fe2000001006d */
[----:B------:R-:W-:Y:S01]  /*1170*/  SHF.L.U32 R117, R238, 0x10, RZ ;  /* 0x00000010ee757819 */ /* 0x000fe200000006ff */
[----:B------:R-:W-:Y:S01]  /*1180*/  FMUL.FTZ R108, R91, R110 ;  /* 0x0000006e5b6c7220 */ /* 0x000fe20000410000 */
[----:B------:R-:W-:Y:S01]  /*1190*/  FFMA.FTZ R205, R70, R229, R205 ;  /* 0x000000e546cd7223 */ /* 0x000fe200000100cd */
[----:B------:R-:W-:Y:S01]  /*11a0*/  FADD.FTZ R206, R203, R206 ;  /* 0x000000cecbce7221 */ /* 0x000fe20000010000 */
[----:B------:R-:W-:Y:S01]  /*11b0*/  FMUL.FTZ R186, R165, R186 ;  /* 0x000000baa5ba7220 */ /* 0x000fe20000410000 */
[----:B------:R-:W-:Y:S01]  /*11c0*/  SHF.L.U32 R115, R240, 0x10, RZ ;  /* 0x00000010f0737819 */ /* 0x000fe200000006ff */
[----:B------:R-:W-:Y:S01]  /*11d0*/  FFMA.FTZ R209, R184, R203, R209 ;  /* 0x000000cbb8d17223 */ /* 0x000fe200000100d1 */
[----:B------:R-:W-:Y:S01]  /*11e0*/  FMUL.FTZ R109, R92, R117 ;  /* 0x000000755c6d7220 */ /* 0x000fe20000410000 */
[----:B------:R-:W-:Y:S01]  /*11f0*/  FFMA.FTZ R207, R71, R118, R108 ;  /* 0x0000007647cf7223 */ /* 0x000fe2000001006c */
[----:B------:R-:W-:Y:S01]  /*1200*/  FADD.FTZ R208, R205, R206 ;  /* 0x000000cecdd07221 */ /* 0x000fe20000010000 */
[----:B------:R-:W-:Y:S01]  /*1210*/  SHF.R.U32.HI R194, RZ, 0x10, R217 ;  /* 0x00000010ffc27819 */ /* 0x000fe200000116d9 */
[----:B------:R-:W-:Y:S01]  /*1220*/  FMUL.FTZ R188, R165, R188 ;  /* 0x000000bca5bc7220 */ /* 0x000fe20000410000 */
[----:B------:R-:W-:Y:S01]  /*1230*/  FFMA.FTZ R211, R186, R205, R209 ;  /* 0x000000cdbad37223 */ /* 0x000fe200000100d1 */
[----:B------:R-:W-:Y:S01]  /*1240*/  FADD.FTZ R196, -R220, R120 ;  /* 0x00000078dcc47221 */ /* 0x000fe20000010100 */
[----:B------:R-:W-:Y:S01]  /*1250*/  FMUL.FTZ R108, R93, R122 ;  /* 0x0000007a5d6c7220 */ /* 0x000fe20000410000 */
[----:B------:R-:W-:Y:S01]  /*1260*/  FFMA.FTZ R206, R72, R115, R109 ;  /* 0x0000007348ce7223 */ /* 0x000fe2000001006d */
[----:B------:R-:W-:Y:S01]  /*1270*/  FADD.FTZ R213, R207, R208 ;  /* 0x000000d0cfd57221 */ /* 0x000fe20000010000 */
[----:B------:R-:W-:Y:S01]  /*1280*/  FADD.FTZ R126, -R220, R126 ;  /* 0x0000007edc7e7221 */ /* 0x000fe20000010100 */
[----:B------:R-:W-:Y:S01]  /*1290*/  SHF.L.U32 R120, R194, 0x10, RZ ;  /* 0x00000010c2787819 */ /* 0x000fe200000006ff */
[----:B------:R-:W-:Y:S01]  /*12a0*/  FADD.FTZ R220, -R220, R127 ;  /* 0x0000007fdcdc7221 */ /* 0x000fe20000010100 */
[----:B------:R-:W-:Y:S01]  /*12b0*/  MOV R191, R171 ;  /* 0x000000ab00bf7202 */ /* 0x000fe20000000f00 */
[C---:B------:R-:W-:Y:S01]  /*12c0*/  FMUL.FTZ R194, R165.reuse, R210 ;  /* 0x000000d2a5c27220 */ /* 0x040fe20000410000 */
[----:B------:R-:W-:Y:S01]  /*12d0*/  SHF.R.U32.HI R204, RZ, 0x10, R171 ;  /* 0x00000010ffcc7819 */ /* 0x000fe200000116ab */
[C---:B------:R-:W-:Y:S01]  /*12e0*/  FMUL.FTZ R127, R165.reuse, R192 ;  /* 0x000000c0a57f7220 */ /* 0x040fe20000410000 */
[----:B------:R-:W-:Y:S01]  /*12f0*/  FMUL.FTZ R171, R165, R212 ;  /* 0x000000d4a5ab7220 */ /* 0x000fe20000410000 */
[----:B------:R-:W-:Y:S01]  /*1300*/  FFMA.FTZ R210, R188, R207, R211 ;  /* 0x000000cfbcd27223 */ /* 0x000fe200000100d3 */
[----:B------:R-:W-:Y:S01]  /*1310*/  FMUL.FTZ R109, R94, R123 ;  /* 0x0000007b5e6d7220 */ /* 0x000fe20000410000 */
[----:B------:R-:W-:Y:S01]  /*1320*/  FFMA.FTZ R209, R73, R112, R108 ;  /* 0x0000007049d17223 */ /* 0x000fe2000001006c */
[----:B------:R-:W-:Y:S01]  /*1330*/  FADD.FTZ R212, R206, R213 ;  /* 0x000000d5ced47221 */ /* 0x000fe20000010000 */
[----:B------:R-:W-:Y:S01]  /*1340*/  SHF.L.U32 R223, R223, 0x10, RZ ;  /* 0x00000010dfdf7819 */ /* 0x000fe200000006ff */
[----:B------:R-:W-:Y:S01]  /*1350*/  FMUL.FTZ R108, R95, R120 ;  /* 0x000000785f6c7220 */ /* 0x000fe20000410000 */
[----:B------:R-:W-:Y:S01]  /*1360*/  SHF.R.U32.HI R222, RZ, 0x10, R215 ;  /* 0x00000010ffde7819 */ /* 0x000fe200000116d7 */
[----:B------:R-:W-:Y:S01]  /*1370*/  FMUL.FTZ R190, R165, R242 ;  /* 0x000000f2a5be7220 */ /* 0x000fe20000410000 */
[----:B------:R-:W-:Y:S01]  /*1380*/  FFMA.FTZ R213, R127, R206, R210 ;  /* 0x000000ce7fd57223 */ /* 0x000fe200000100d2 */
[----:B------:R-:W-:Y:S01]  /*1390*/  FFMA.FTZ R208, R74, R113, R109 ;  /* 0x000000714ad07223 */ /* 0x000fe2000001006d */
[----:B------:R-:W-:Y:S01]  /*13a0*/  FADD.FTZ R215, R209, R212 ;  /* 0x000000d4d1d77221 */ /* 0x000fe20000010000 */
[----:B------:R-:W-:Y:S01]  /*13b0*/  MOV R185, R169 ;  /* 0x000000a900b97202 */ /* 0x000fe20000000f00 */
[----:B------:R-:W-:Y:S01]  /*13c0*/  FMUL.FTZ R109, R96, R223 ;  /* 0x000000df606d7220 */ /* 0x000fe20000410000 */
[----:B------:R-:W-:Y:S01]  /*13d0*/  SHF.R.U32.HI R200, RZ, 0x10, R169 ;  /* 0x00000010ffc87819 */ /* 0x000fe200000116a9 */
[----:B------:R-:W-:Y:S01]  /*13e0*/  FMUL.FTZ R169, R165, R196 ;  /* 0x000000c4a5a97220 */ /* 0x000fe20000410000 */
[----:B------:R-:W-:Y:S01]  /*13f0*/  MOV R225, R167 ;  /* 0x000000a700e17202 */ /* 0x000fe20000000f00 */
[----:B------:R-:W-:Y:S01]  /*1400*/  FFMA.FTZ R211, R75, R116, R108 ;  /* 0x000000744bd37223 */ /* 0x000fe2000001006c */
[----:B------:R-:W-:Y:S01]  /*1410*/  SHF.R.U32.HI R226, RZ, 0x10, R167 ;  /* 0x00000010ffe27819 */ /* 0x000fe200000116a7 */
[C---:B------:R-:W-:Y:S01]  /*1420*/  FMUL.FTZ R167, R165.reuse, R244 ;  /* 0x000000f4a5a77220 */ /* 0x040fe20000410000 */
[C---:B------:R-:W-:Y:S01]  /*1430*/  FMUL.FTZ R196, R165.reuse, R216 ;  /* 0x000000d8a5c47220 */ /* 0x040fe20000410000 */
[----:B------:R-:W-:Y:S01]  /*1440*/  SHF.L.U32 R224, R224, 0x10, RZ ;  /* 0x00000010e0e07819 */ /* 0x000fe200000006ff */
[----:B------:R-:W-:Y:S01]  /*1450*/  FFMA.FTZ R108, R190, R209, R213 ;  /* 0x000000d1be6c7223 */ /* 0x000fe200000100d5 */
[----:B------:R-:W-:Y:S01]  /*1460*/  FADD.FTZ R216, R208, R215 ;  /* 0x000000d7d0d87221 */ /* 0x000fe20000010000 */
[----:B------:R-:W-:Y:S01]  /*1470*/  FFMA.FTZ R210, R76, R121, R109 ;  /* 0x000000794cd27223 */ /* 0x000fe2000001006d */
[----:B------:R-:W-:Y:S01]  /*1480*/  FMUL.FTZ R192, R165, R246 ;  /* 0x000000f6a5c07220 */ /* 0x000fe20000410000 */
[----:B------:R-:W-:Y:S01]  /*1490*/  SHF.L.U32 R225, R225, 0x10, RZ ;  /* 0x00000010e1e17819 */ /* 0x000fe200000006ff */
[----:B------:R-:W-:Y:S01]  /*14a0*/  FFMA.FTZ R109, R167, R208, R108 ;  /* 0x000000d0a76d7223 */ /* 0x000fe2000001006c */
[----:B------:R-:W-:Y:S01]  /*14b0*/  FMUL.FTZ R212, R97, R224 ;  /* 0x000000e061d47220 */ /* 0x000fe20000410000 */
[----:B------:R-:W-:-:S02]  /*14c0*/  FADD.FTZ R217, R211, R216 ;  /* 0x000000d8d3d97221 */ /* 0x000fc40000010000 */
[----:B------:R-:W-:Y:S01]  /*14d0*/  FFMA.FTZ R108, R192, R211, R109 ;  /* 0x000000d3c06c7223 */ /* 0x000fe2000001006d */
[----:B------:R-:W-:Y:S01]  /*14e0*/  FMUL.FTZ R215, R98, R225 ;  /* 0x000000e162d77220 */ /* 0x000fe20000410000 */
[----:B------:R-:W-:Y:S01]  /*14f0*/  FFMA.FTZ R213, R77, R124, R212 ;  /* 0x0000007c4dd57223 */ /* 0x000fe200000100d4 */
[----:B------:R-:W-:Y:S01]  /*1500*/  FADD.FTZ R218, R210, R217 ;  /* 0x000000d9d2da7221 */ /* 0x000fe20000010000 */
[----:B------:R-:W-:Y:S01]  /*1510*/  SHF.L.U32 R226, R226, 0x10, RZ ;  /* 0x00000010e2e27819 */ /* 0x000fe200000006ff */
[----:B------:R-:W-:Y:S01]  /*1520*/  FFMA.FTZ R109, R169, R210, R108 ;  /* 0x000000d2a96d7223 */ /* 0x000fe2000001006c */
[----:B------:R-:W-:Y:S01]  /*1530*/  SHF.L.U32 R187, R187, 0x10, RZ ;  /* 0x00000010bbbb7819 */ /* 0x000fe200000006ff */
[----:B------:R-:W-:Y:S01]  /*1540*/  FFMA.FTZ R212, R78, R125, R215 ;  /* 0x0000007d4ed47223 */ /* 0x000fe200000100d7 */
[----:B------:R-:W-:Y:S01]  /*1550*/  FADD.FTZ R217, R213, R218 ;  /* 0x000000dad5d97221 */ /* 0x000fe20000010000 */
[----:B------:R-:W-:Y:S01]  /*1560*/  SHF.L.U32 R202, R202, 0x10, RZ ;  /* 0x00000010caca7819 */ /* 0x000fe200000006ff */
[----:B------:R-:W-:Y:S01]  /*1570*/  FMUL.FTZ R216, R99, R226 ;  /* 0x000000e263d87220 */ /* 0x000fe20000410000 */
[----:B------:R-:W-:Y:S01]  /*1580*/  SHF.L.U32 R222, R222, 0x10, RZ ;  /* 0x00000010dede7819 */ /* 0x000fe200000006ff */
[----:B------:R-:W-:Y:S01]  /*1590*/  FFMA.FTZ R108, R194, R213, R109 ;  /* 0x000000d5c26c7223 */ /* 0x000fe2000001006d */
[----:B------:R-:W-:Y:S01]  /*15a0*/  SHF.L.U32 R227, R227, 0x10, RZ ;  /* 0x00000010e3e37819 */ /* 0x000fe200000006ff */
[----:B------:R-:W-:Y:S01]  /*15b0*/  FADD.FTZ R218, R212, R217 ;  /* 0x000000d9d4da7221 */ /* 0x000fe20000010000 */
[----:B------:R-:W-:Y:S01]  /*15c0*/  SHF.L.U32 R198, R198, 0x10, RZ ;  /* 0x00000010c6c67819 */ /* 0x000fe200000006ff */
[----:B------:R-:W-:Y:S01]  /*15d0*/  FMUL.FTZ R217, R100, R187 ;  /* 0x000000bb64d97220 */ /* 0x000fe20000410000 */
[----:B------:R-:W-:Y:S01]  /*15e0*/  FMUL.FTZ R238, R101, R202 ;  /* 0x000000ca65ee7220 */ /* 0x000fe20000410000 */
[----:B------:R-:W-:Y:S01]  /*15f0*/  SHF.L.U32 R191, R191, 0x10, RZ ;  /* 0x00000010bfbf7819 */ /* 0x000fe200000006ff */
[----:B------:R-:W-:Y:S01]  /*1600*/  FFMA.FTZ R215, R79, R222, R216 ;  /* 0x000000de4fd77223 */ /* 0x000fe200000100d8 */
[----:B------:R-:W-:Y:S01]  /*1610*/  FFMA.FTZ R109, R171, R212, R108 ;  /* 0x000000d4ab6d7223 */ /* 0x000fe2000001006c */
[----:B------:R-:W-:Y:S01]  /*1620*/  FFMA.FTZ R216, R80, R227, R217 ;  /* 0x000000e350d87223 */ /* 0x000fe200000100d9 */
[----:B------:R-:W-:Y:S01]  /*1630*/  FFMA.FTZ R217, R81, R198, R238 ;  /* 0x000000c651d97223 */ /* 0x000fe200000100ee */
[----:B------:R-:W-:Y:S01]  /*1640*/  SHF.L.U32 R185, R185, 0x10, RZ ;  /* 0x00000010b9b97819 */ /* 0x000fe200000006ff */
[----:B------:R-:W-:Y:S01]  /*1650*/  FFMA.FTZ R238, R196, R215, R109 ;  /* 0x000000d7c4ee7223 */ /* 0x000fe2000001006d */
[----:B------:R-:W-:Y:S01]  /*1660*/  FADD.FTZ R219, R215, R218 ;  /* 0x000000dad7db7221 */ /* 0x000fe20000010000 */
[----:B------:R-:W-:Y:S01]  /*1670*/  FMUL.FTZ R109, R102, R191 ;  /* 0x000000bf666d7220 */ /* 0x000fe20000410000 */
[----:B------:R-:W-:Y:S01]  /*1680*/  SHF.L.U32 R204, R204, 0x10, RZ ;  /* 0x00000010cccc7819 */ /* 0x000fe200000006ff */
[----:B------:R-:W-:Y:S01]  /*1690*/  FMUL.FTZ R214, R165, R214 ;  /* 0x000000d6a5d67220 */ /* 0x000fe20000410000 */
[----:B------:R-:W-:Y:S01]  /*16a0*/  FADD.FTZ R108, R216, R219 ;  /* 0x000000dbd86c7221 */ /* 0x000fe20000010000 */
[----:B------:R-:W-:Y:S01]  /*16b0*/  FFMA.FTZ R218, R82, R185, R109 ;  /* 0x000000b952da7223 */ /* 0x000fe2000001006d */
[----:B------:R-:W-:Y:S01]  /*16c0*/  FFMA.FTZ R109, R195, R216, R238 ;  /* 0x000000d8c36d7223 */ /* 0x000fe200000100ee */
[----:B------:R-:W-:Y:S01]  /*16d0*/  SHF.L.U32 R200, R200, 0x10, RZ ;  /* 0x00000010c8c87819 */ /* 0x000fe200000006ff */
[----:B------:R-:W-:Y:S01]  /*16e0*/  FMUL.FTZ R219, R165, R126 ;  /* 0x0000007ea5db7220 */ /* 0x000fe20000410000 */
[----:B------:R-:W-:Y:S01]  /*16f0*/  FMUL.FTZ R126, R103, R204 ;  /* 0x000000cc677e7220 */ /* 0x000fe20000410000 */
[----:B------:R-:W-:Y:S01]  /*1700*/  FADD.FTZ R241, R108, R217 ;  /* 0x000000d96cf17221 */ /* 0x000fe20000010000 */
[----:B------:R-:W-:-:S02]  /*1710*/  FFMA.FTZ R108, R214, R217, R109 ;  /* 0x000000d9d66c7223 */ /* 0x000fc4000001006d */
[----:B------:R-:W-:Y:S01]  /*1720*/  FFMA.FTZ R221, R83, R200, R126 ;  /* 0x000000c853dd7223 */ /* 0x000fe2000001007e */
[----:B------:R-:W-:Y:S01]  /*1730*/  FADD.FTZ R126, R241, R218 ;  /* 0x000000daf17e7221 */ /* 0x000fe20000010000 */
[----:B------:R-:W-:Y:S01]  /*1740*/  FMUL.FTZ R220, R165, R220 ;  /* 0x000000dca5dc7220 */ /* 0x000fe20000410000 */
[----:B------:R-:W-:Y:S02]  /*1750*/  FFMA.FTZ R109, R219, R218, R108 ;  /* 0x000000dadb6d7223 */ /* 0x000fe4000001006c */
        /* <DEDUP_REMOVED lines=34> */
.L_x_2293:
[----:B------:R-:W-:Y:S05]  /*1980*/  BSYNC.RECONVERGENT B0 ;  /* 0x0000000000007941 */ /* 0x000fea0003800200 */
.L_x_2292:
        /* <DEDUP_REMOVED lines=148> */
.L_x_2296:
        /* <DEDUP_REMOVED lines=23> */
.L_x_2295:
        /* <DEDUP_REMOVED lines=20> */
.L_x_2298:
        /* <DEDUP_REMOVED lines=21> */
.L_x_2294:
        /* <DEDUP_REMOVED lines=27> */
.L_x_2300:
        /* <DEDUP_REMOVED lines=23> */
.L_x_2299:
        /* <DEDUP_REMOVED lines=20> */
.L_x_2301:
        /* <DEDUP_REMOVED lines=20> */
.L_x_2297:
        /* <DEDUP_REMOVED lines=24> */
.L_x_2302:
        /* <DEDUP_REMOVED lines=24> */
.L_x_2305:
        /* <DEDUP_REMOVED lines=17> */
.L_x_2304:
        /* <DEDUP_REMOVED lines=24> */
.L_x_2307:
        /* <DEDUP_REMOVED lines=19> */
.L_x_2303:
        /* <DEDUP_REMOVED lines=23> */
.L_x_2309:
        /* <DEDUP_REMOVED lines=17> */
.L_x_2308:
        /* <DEDUP_REMOVED lines=24> */
.L_x_2310:
        /* <DEDUP_REMOVED lines=18> */
.L_x_2306:
        /* <DEDUP_REMOVED lines=19> */
.L_x_2311:
        /* <DEDUP_REMOVED lines=24> */
.L_x_2314:
        /* <DEDUP_REMOVED lines=17> */
.L_x_2313:
        /* <DEDUP_REMOVED lines=24> */
.L_x_2316:
        /* <DEDUP_REMOVED lines=19> */
.L_x_2312:
        /* <DEDUP_REMOVED lines=23> */
.L_x_2318:
        /* <DEDUP_REMOVED lines=17> */
.L_x_2317:
        /* <DEDUP_REMOVED lines=24> */
.L_x_2319:
        /* <DEDUP_REMOVED lines=18> */
.L_x_2315:
        /* <DEDUP_REMOVED lines=19> */
.L_x_2320:
        /* <DEDUP_REMOVED lines=24> */
.L_x_2323:
        /* <DEDUP_REMOVED lines=17> */
.L_x_2322:
        /* <DEDUP_REMOVED lines=24> */
.L_x_2325:
        /* <DEDUP_REMOVED lines=19> */
.L_x_2321:
        /* <DEDUP_REMOVED lines=23> */
.L_x_2327:
        /* <DEDUP_REMOVED lines=17> */
.L_x_2326:
        /* <DEDUP_REMOVED lines=24> */
.L_x_2328:
        /* <DEDUP_REMOVED lines=18> */
.L_x_2324:
        /* <DEDUP_REMOVED lines=19> */
.L_x_2329:
        /* <DEDUP_REMOVED lines=24> */
.L_x_2332:
        /* <DEDUP_REMOVED lines=17> */
.L_x_2331:
        /* <DEDUP_REMOVED lines=24> */
.L_x_2334:
        /* <DEDUP_REMOVED lines=19> */
.L_x_2330:
        /* <DEDUP_REMOVED lines=23> */
.L_x_2336:
        /* <DEDUP_REMOVED lines=17> */
.L_x_2335:
        /* <DEDUP_REMOVED lines=24> */
.L_x_2337:
        /* <DEDUP_REMOVED lines=18> */
.L_x_2333:
        /* <DEDUP_REMOVED lines=19> */
.L_x_2338:
[----:B------:R-:W-:Y:S01]  /*5c30*/  UPLOP3.LUT UP1, UPT, UPT, UPT, UP1, 0x40, 0x4 ;  /* 0x000000000004789c */ /* 0x000fe20003f2e810 */
[----:B------:R-:W-:Y:S10]  /*5c40*/  @!P2 BRA `(.L_x_2339) ;  /* 0xffffffa800a4a947 */ /* 0x000ff4000383ffff */
        /* <DEDUP_REMOVED lines=80> */
.L_x_2291:
[----:B------:R-:W2:Y:S08]  /*6150*/  S2UR UR4, SR_CTAID.X ;  /* 0x00000000000479c3 */ /* 0x000eb00000002500 */
[----:B------:R-:W2:Y:S08]  /*6160*/  LDC R15, c[0x0][0x388] ;  /* 0x0000e200ff0f7b82 */ /* 0x000eb00000000800 */
[----:B------:R-:W3:Y:S08]  /*6170*/  LDC.64 R2, c[0x0][0x440] ;  /* 0x00011000ff027b82 */ /* 0x000ef00000000a00 */
[----:B------:R-:W4:Y:S08]  /*6180*/  LDC.64 R8, c[0x0][0x448] ;  /* 0x00011200ff087b82 */ /* 0x000f300000000a00 */
[----:B------:R-:W5:Y:S01]  /*6190*/  LDC.64 R10, c[0x0][0x450] ;  /* 0x00011400ff0a7b82 */ /* 0x000f620000000a00 */
[----:B--2---:R-:W-:-:S05]  /*61a0*/  IMAD R15, R15, UR4, RZ ;  /* 0x000000040f0f7c24 */ /* 0x004fca000f8e02ff */
[----:B------:R-:W-:Y:S02]  /*61b0*/  LEA.HI R15, R15, R126, RZ, 0x1e ;  /* 0x0000007e0f0f7211 */ /* 0x000fe400078ff0ff */
[----:B------:R-:W2:Y:S03]  /*61c0*/  LDC.64 R12, c[0x0][0x458] ;  /* 0x00011600ff0c7b82 */ /* 0x000ea60000000a00 */
[----:B---3--:R-:W-:-:S04]  /*61d0*/  IMAD.WIDE.U32 R2, R15, 0x10, R2 ;  /* 0x000000100f027825 */ /* 0x008fc800078e0002 */
[C---:B----4-:R-:W-:Y:S01]  /*61e0*/  IMAD.WIDE.U32 R8, R15.reuse, 0x10, R8 ;  /* 0x000000100f087825 */ /* 0x050fe200078e0008 */
[----:B0-----:R-:W-:Y:S04]  /*61f0*/  STG.E.128 desc[UR12][R2.64], R52 ;  /* 0x0000003402007986 */ /* 0x001fe8000c101d0c */
[----:B------:R-:W-:Y:S01]  /*6200*/  STG.E.128 desc[UR12][R8.64], R44 ;  /* 0x0000002c08007986 */ /* 0x000fe2000c101d0c */
[----:B-----5:R-:W-:-:S05]  /*6210*/  IMAD.WIDE.U32 R10, R15, 0x10, R10 ;  /* 0x000000100f0a7825 */ /* 0x020fca00078e000a */
[----:B------:R-:W-:Y:S01]  /*6220*/  STG.E.128 desc[UR12][R10.64], R68 ;  /* 0x000000440a007986 */ /* 0x000fe2000c101d0c */
[----:B--2---:R-:W-:-:S05]  /*6230*/  IMAD.WIDE.U32 R12, R15, 0x10, R12 ;  /* 0x000000100f0c7825 */ /* 0x004fca00078e000c */
        /* <DEDUP_REMOVED lines=18> */
.L_x_2340:
        /* <DEDUP_REMOVED lines=10> */
.L_x_5421:


//--------------------- .text._ZN10layer_norm31ln_parallel_residual_bwd_kernelINS_13Kernel_traitsIf13__nv_bfloat16fS2_fjLj5120ELj1ELj1ELj8ELj8ENS_18Kernel_traits_baseILj5120EfS2_fS2_fjLj256EEEEELb0ELb1ELb0EEEvNS_9BwdParamsE --------------------------
	.section	.text._ZN10layer_norm31ln_parallel_residual_bwd_kernelINS_13Kernel_traitsIf13__nv_bfloat16fS2_fjLj5120ELj1ELj1ELj8ELj8ENS_18Kernel_traits_baseILj5120EfS2_fS2_fjLj256EEEEELb0ELb1ELb0EEEvNS_9BwdParamsE,"ax",@progbits
	.align	128
        .global         _ZN10layer_norm31ln_parallel_residual_bwd_kernelINS_13Kernel_traitsIf13__nv_bfloat16fS2_fjLj5120ELj1ELj1ELj8ELj8ENS_18Kernel_traits_baseILj5120EfS2_fS2_fjLj256EEEEELb0ELb1ELb0EEEvNS_9BwdParamsE
        .type           _ZN10layer_norm31ln_parallel_residual_bwd_kernelINS_13Kernel_traitsIf13__nv_bfloat16fS2_fjLj5120ELj1ELj1ELj8ELj8ENS_18Kernel_traits_baseILj5120EfS2_fS2_fjLj256EEEEELb0ELb1ELb0EEEvNS_9BwdParamsE,@function
        .size           _ZN10layer_norm31ln_parallel_residual_bwd_kernelINS_13Kernel_traitsIf13__nv_bfloat16fS2_fjLj5120ELj1ELj1ELj8ELj8ENS_18Kernel_traits_baseILj5120EfS2_fS2_fjLj256EEEEELb0ELb1ELb0EEEvNS_9BwdParamsE,(.L_x_5422 - _ZN10layer_norm31ln_parallel_residual_bwd_kernelINS_13Kernel_traitsIf13__nv_bfloat16fS2_fjLj5120ELj1ELj1ELj8ELj8ENS_18Kernel_traits_baseILj5120EfS2_fS2_fjLj256EEEEELb0ELb1ELb0EEEvNS_9BwdParamsE)
        .other          _ZN10layer_norm31ln_parallel_residual_bwd_kernelINS_13Kernel_traitsIf13__nv_bfloat16fS2_fjLj5120ELj1ELj1ELj8ELj8ENS_18Kernel_traits_baseILj5120EfS2_fS2_fjLj256EEEEELb0ELb1ELb0EEEvNS_9BwdParamsE,@"STO_CUDA_ENTRY STV_DEFAULT"
_ZN10layer_norm31ln_parallel_residual_bwd_kernelINS_13Kernel_traitsIf13__nv_bfloat16fS2_fjLj5120ELj1ELj1ELj8ELj8ENS_18Kernel_traits_baseILj5120EfS2_fS2_fjLj256EEEEELb0ELb1ELb0EEEvNS_9BwdParamsE:
.text._ZN10layer_norm31ln_parallel_residual_bwd_kernelINS_13Kernel_traitsIf13__nv_bfloat16fS2_fjLj5120ELj1ELj1ELj8ELj8ENS_18Kernel_traits_baseILj5120EfS2_fS2_fjLj256EEEEELb0ELb1ELb0EEEvNS_9BwdParamsE:
        /* <DEDUP_REMOVED lines=25> */
[----:B---3--:R-:W5:Y:S01]  /*0190*/  @P0 LDG.E.128 R60, desc[UR12][R4.64] ;  /* 0x0000000c043c0981 */ /* 0x008f62000c1e1d00 */
        /* <DEDUP_REMOVED lines=26> */
[----:B-1----:R-:W-:Y:S02]  /*0340*/  CS2R R12, SRZ ;  /* 0x00000000000c7805 */ /* 0x002fe4000001ff00 */
[----:B------:R-:W-:Y:S02]  /*0350*/  CS2R R14, SRZ ;  /* 0x00000000000e7805 */ /* 0x000fe4000001ff00 */
[----:B------:R-:W-:Y:S02]  /*0360*/  CS2R R8, SRZ ;  /* 0x0000000000087805 */ /* 0x000fe4000001ff00 */
[----:B------:R-:W-:Y:S02]  /*0370*/  CS2R R10, SRZ ;  /* 0x00000000000a7805 */ /* 0x000fe4000001ff00 */
[----:B------:R-:W-:-:S02]  /*0380*/  CS2R R4, SRZ ;  /* 0x0000000000047805 */ /* 0x000fc4000001ff00 */
        /* <DEDUP_REMOVED lines=26> */
[----:B------:R-:W0:Y:S03]  /*0530*/  LDCU UR11, c[0x0][0x400] ;  /* 0x00008000ff0b77ac */ /* 0x000e260008000800 */
[----:B------:R-:W-:Y:S01]  /*0540*/  P2R R98, PR, RZ, 0x2 ;  /* 0x00000002ff627803 */ /* 0x000fe20000000000 */
[----:B------:R-:W1:Y:S01]  /*0550*/  LDCU.64 UR6, c[0x0][0x470] ;  /* 0x00008e00ff0677ac */ /* 0x000e620008000a00 */
[----:B------:R-:W2:Y:S01]  /*0560*/  LDCU.64 UR14, c[0x0][0x438] ;  /* 0x00008700ff0e77ac */ /* 0x000ea20008000a00 */
[----:B------:R-:W3:Y:S06]  /*0570*/  LDCU.64 UR8, c[0x0][0x478] ;  /* 0x00008f00ff0877ac */ /* 0x000eec0008000a00 */
.L_x_2408:
        /* <DEDUP_REMOVED lines=16> */
[----:B------:R-:W-:Y:S02]  /*0680*/  HFMA2 R93, -RZ, RZ, 0, 0 ;  /* 0x00000000ff5d7431 */ /* 0x000fe400000001ff */
[----:B------:R-:W-:Y:S02]  /*0690*/  LEA.HI.SX32 R124, R92, R149, 0x1e ;  /* 0x000000955c7c7211 */ /* 0x000fe400078ff2ff */
[----:B------:R-:W-:Y:S02]  /*06a0*/  MOV R94, RZ ;  /* 0x000000ff005e7202 */ /* 0x000fe40000000f00 */
        /* <DEDUP_REMOVED lines=24> */
[----:B------:R-:W-:Y:S01]  /*0830*/  FADD.FTZ R21, R21, R88 ;  /* 0x0000005815157221 */ /* 0x000fe20000010000 */
[-C--:B------:R-:W-:Y:S01]  /*0840*/  FFMA.FTZ R41, R134, R88.reuse, R41 ;  /* 0x0000005886297223 */ /* 0x080fe20000010029 */
[----:B------:R-:W-:Y:S01]  /*0850*/  FMUL.FTZ R137, R61, R88 ;  /* 0x000000583d897220 */ /* 0x000fe20000410000 */
[----:B------:R-:W-:Y:S01]  /*0860*/  SHF.R.U32.HI R99, RZ, 0x10, R95 ;  /* 0x00000010ff637819 */ /* 0x000fe2000001165f */
[----:B------:R-:W-:Y:S01]  /*0870*/  FADD.FTZ R20, R20, R89 ;  /* 0x0000005914147221 */ /* 0x000fe20000010000 */
[----:B------:R-:W-:Y:S01]  /*0880*/  SHF.L.U32 R93, R93, 0x10, RZ ;  /* 0x000000105d5d7819 */ /* 0x000fe200000006ff */
[C---:B------:R-:W-:Y:S01]  /*0890*/  FFMA.FTZ R40, R3.reuse, R89, R40 ;  /* 0x0000005903287223 */ /* 0x040fe20000010028 */
        /* <DEDUP_REMOVED lines=20> */
.L_x_2343:
[----:B--23--:R-:W-:Y:S05]  /*09e0*/  BSYNC.RECONVERGENT B0 ;  /* 0x0000000000007941 */ /* 0x00cfea0003800200 */
.L_x_2342:
        /* <DEDUP_REMOVED lines=13> */
[----:B------:R-:W-:Y:S02]  /*0ac0*/  IADD3 R95, PT, PT, R95, 0x100, RZ ;  /* 0x000001005f5f7810 */ /* 0x000fe40007ffe0ff */
[----:B---3--:R-:W-:Y:S02]  /*0ad0*/  MOV R101, R96 ;  /* 0x0000006000657202 */ /* 0x008fe40000000f00 */
[----:B------:R-:W-:Y:S02]  /*0ae0*/  SHF.R.U64 R141, R96, 0x10, R97 ;  /* 0x00000010608d7819 */ /* 0x000fe40000001261 */
        /* <DEDUP_REMOVED lines=9> */
[C---:B------:R-:W-:Y:S01]  /*0b80*/  FMUL.FTZ R141, R133.reuse, R100 ;  /* 0x00000064858d7220 */ /* 0x040fe20000410000 */
[----:B------:R-:W-:Y:S01]  /*0b90*/  SHF.L.U32 R91, R102, 0x10, RZ ;  /* 0x00000010665b7819 */ /* 0x000fe200000006ff */
[----:B------:R-:W-:Y:S01]  /*0ba0*/  FMUL.FTZ R143, R133, R90 ;  /* 0x0000005a858f7220 */ /* 0x000fe20000410000 */
[----:B------:R-:W-:Y:S01]  /*0bb0*/  FADD.FTZ R17, R17, R88 ;  /* 0x0000005811117221 */ /* 0x000fe20000010000 */
[-C--:B------:R-:W-:Y:S01]  /*0bc0*/  FFMA.FTZ R37, R142, R88.reuse, R37 ;  /* 0x000000588e257223 */ /* 0x080fe20000010025 */
[----:B------:R-:W-:Y:S01]  /*0bd0*/  FMUL.FTZ R145, R57, R88 ;  /* 0x0000005839917220 */ /* 0x000fe20000410000 */
[----:B------:R-:W-:Y:S01]  /*0be0*/  SHF.R.U32.HI R103, RZ, 0x10, R97 ;  /* 0x00000010ff677819 */ /* 0x000fe20000011661 */
[----:B------:R-:W-:Y:S01]  /*0bf0*/  FADD.FTZ R88, R93, R146 ;  /* 0x000000925d587221 */ /* 0x000fe20000010000 */
[----:B------:R-:W-:Y:S01]  /*0c00*/  FFMA.FTZ R89, R141, R146, R94 ;  /* 0x000000928d597223 */ /* 0x000fe2000001005e */
[----:B------:R-:W-:Y:S01]  /*0c10*/  FADD.FTZ R18, R18, R91 ;  /* 0x0000005b12127221 */ /* 0x000fe20000010000 */
[-C--:B------:R-:W-:Y:S01]  /*0c20*/  FFMA.FTZ R38, R143, R91.reuse, R38 ;  /* 0x0000005b8f267223 */ /* 0x080fe20000010026 */
        /* <DEDUP_REMOVED lines=14> */
.L_x_2345:
[----:B------:R-:W-:Y:S05]  /*0d10*/  BSYNC.RECONVERGENT B0 ;  /* 0x0000000000007941 */ /* 0x000fea0003800200 */
.L_x_2344:
        /* <DEDUP_REMOVED lines=15> */
[----:B------:R-:W-:Y:S01]  /*0e10*/  SHF.R.U64 R103, R96, 0x10, R97 ;  /* 0x0000001060677819 */ /* 0x000fe20000001261 */
[C---:B----4-:R-:W-:Y:S01]  /*0e20*/  FADD.FTZ R108, -R92.reuse, R88 ;  /* 0x000000585c6c7221 */ /* 0x050fe20000010100 */
[C---:B------:R-:W-:Y:S01]  /*0e30*/  FADD.FTZ R110, -R92.reuse, R89 ;  /* 0x000000595c6e7221 */ /* 0x040fe20000010100 */
[----:B------:R-:W-:Y:S01]  /*0e40*/  FADD.FTZ R112, -R92, R90 ;  /* 0x0000005a5c707221 */ /* 0x000fe20000010100 */
[----:B------:R-:W-:Y:S01]  /*0e50*/  SHF.L.U32 R89, R100, 0x10, RZ ;  /* 0x0000001064597819 */ /* 0x000fe200000006ff */
[----:B-----5:R-:W-:Y:S01]  /*0e60*/  FMUL.FTZ R109, R133, R108 ;  /* 0x0000006c856d7220 */ /* 0x020fe20000410000 */
[----:B------:R-:W-:Y:S01]  /*0e70*/  SHF.L.U32 R88, R103, 0x10, RZ ;  /* 0x0000001067587819 */ /* 0x000fe200000006ff */
[C---:B------:R-:W-:Y:S01]  /*0e80*/  FMUL.FTZ R108, R133.reuse, R110 ;  /* 0x0000006e856c7220 */ /* 0x040fe20000410000 */
[----:B------:R-:W-:Y:S01]  /*0e90*/  FMUL.FTZ R111, R133, R112 ;  /* 0x00000070856f7220 */ /* 0x000fe20000410000 */
[----:B------:R-:W-:Y:S01]  /*0ea0*/  MOV R101, R97 ;  /* 0x0000006100657202 */ /* 0x000fe20000000f00 */
[-C--:B------:R-:W-:Y:S01]  /*0eb0*/  FMUL.FTZ R112, R52, R89.reuse ;  /* 0x0000005934707220 */ /* 0x080fe20000410000 */
[----:B------:R-:W-:Y:S01]  /*0ec0*/  FADD.FTZ R13, R13, R88 ;  /* 0x000000580d0d7221 */ /* 0x000fe20000010000 */
[-C--:B------:R-:W-:Y:S01]  /*0ed0*/  FFMA.FTZ R33, R108, R88.reuse, R33 ;  /* 0x000000586c217223 */ /* 0x080fe20000010021 */
[----:B------:R-:W-:Y:S01]  /*0ee0*/  FMUL.FTZ R113, R53, R88 ;  /* 0x0000005835717220 */ /* 0x000fe20000410000 */
[----:B------:R-:W-:Y:S01]  /*0ef0*/  SHF.R.U32.HI R102, RZ, 0x10, R97 ;  /* 0x00000010ff667819 */ /* 0x000fe20000011661 */
[----:B------:R-:W-:Y:S01]  /*0f00*/  FADD.FTZ R12, R12, R89 ;  /* 0x000000590c0c7221 */ /* 0x000fe20000010000 */
[----:B------:R-:W-:Y:S01]  /*0f10*/  SHF.L.U32 R101, R101, 0x10, RZ ;  /* 0x0000001065657819 */ /* 0x000fe200000006ff */
[----:B------:R-:W-:Y:S01]  /*0f20*/  FFMA.FTZ R32, R109, R89, R32 ;  /* 0x000000596d207223 */ /* 0x000fe20000010020 */
[----:B------:R-:W-:Y:S01]  /*0f30*/  FADD.FTZ R88, R93, R112 ;  /* 0x000000705d587221 */ /* 0x000fe20000010000 */
[----:B------:R-:W-:Y:S01]  /*0f40*/  FFMA.FTZ R89, R109, R112, R94 ;  /* 0x000000706d597223 */ /* 0x000fe2000001005e */
[----:B------:R-:W-:Y:S01]  /*0f50*/  FADD.FTZ R90, -R92, R91 ;  /* 0x0000005b5c5a7221 */ /* 0x000fe20000010100 */
[----:B------:R-:W-:Y:S01]  /*0f60*/  SHF.L.U32 R96, R102, 0x10, RZ ;  /* 0x0000001066607819 */ /* 0x000fe200000006ff */
        /* <DEDUP_REMOVED lines=13> */
.L_x_2347:
[----:B------:R-:W-:Y:S05]  /*1040*/  BSYNC.RECONVERGENT B0 ;  /* 0x0000000000007941 */ /* 0x000fea0003800200 */
.L_x_2346:
        /* <DEDUP_REMOVED lines=50> */
.L_x_2349:
[----:B------:R-:W-:Y:S05]  /*1370*/  BSYNC.RECONVERGENT B0 ;  /* 0x0000000000007941 */ /* 0x000fea0003800200 */
.L_x_2348:
[----:B------:R-:W-:Y:S04]  /*1380*/  BSSY.RECONVERGENT B0, `(.L_x_2350) ;  /* 0x0000031000007945 */ /* 0x000fe80003800200 */
[----:B------:R-:W-:Y:S05]  /*1390*/  @!P4 BRA `(.L_x_2351) ;  /* 0x0000000000bcc947 */ /* 0x000fea0003800000 */
[----:B------:R-:W0:Y:S01]  /*13a0*/  LDC.64 R96, c[0x0][0x428] ;  /* 0x00010a00ff607b82 */ /* 0x000e220000000a00 */
[----:B------:R-:W-:-:S04]  /*13b0*/  ISETP.NE.U32.AND P0, PT, RZ, UR14, PT ;  /* 0x0000000eff007c0c */ /* 0x000fc8000bf05070 */
[----:B------:R-:W-:-:S03]  /*13c0*/  ISETP.NE.AND.EX P0, PT, RZ, UR15, PT, P0 ;  /* 0x0000000fff007c0c */ /* 0x000fc6000bf05300 */
[----:B------:R-:W1:Y:S10]  /*13d0*/  LDC.64 R88, c[0x0][0x3a8] ;  /* 0x0000ea00ff587b82 */ /* 0x000e740000000a00 */
[----:B------:R-:W2:Y:S01]  /*13e0*/  @P0 LDC.64 R98, c[0x0][0x438] ;  /* 0x00010e00ff620b82 */ /* 0x000ea20000000a00 */
[----:B0-----:R-:W-:-:S06]  /*13f0*/  IMAD.WIDE.U32 R96, R95, 0x8, R96 ;  /* 0x000000085f607825 */ /* 0x001fcc00078e0060 */
[----:B------:R-:W3:Y:S01]  /*1400*/  LDG.E.64 R96, desc[UR12][R96.64] ;  /* 0x0000000c60607981 */ /* 0x000ee2000c1e1b00 */
[----:B-1----:R-:W-:-:S06]  /*1410*/  IMAD.WIDE.U32 R88, R95, 0x10, R88 ;  /* 0x000000105f587825 */ /* 0x002fcc00078e0058 */
[----:B------:R-:W4:Y:S01]  /*1420*/  LDG.E.128 R88, desc[UR12][R88.64] ;  /* 0x0000000c58587981 */ /* 0x000f22000c1e1d00 */
[----:B--2---:R-:W-:-:S05]  /*1430*/  @P0 IMAD.WIDE.U32 R98, R95, 0x10, R98 ;  /* 0x000000105f620825 */ /* 0x004fca00078e0062 */
[----:B------:R0:W5:Y:S01]  /*1440*/  @P0 LDG.E.128 R80, desc[UR12][R98.64] ;  /* 0x0000000c62500981 */ /* 0x000162000c1e1d00 */
[----:B---3--:R-:W-:Y:S02]  /*1450*/  MOV R95, R96 ;  /* 0x00000060005f7202 */ /* 0x008fe40000000f00 */
[----:B------:R-:W-:Y:S02]  /*1460*/  SHF.R.U64 R103, R96, 0x10, R97 ;  /* 0x0000001060677819 */ /* 0x000fe40000001261 */
[----:B------:R-:W-:Y:S01]  /*1470*/  SHF.L.U32 R95, R95, 0x10, RZ ;  /* 0x000000105f5f7819 */ /* 0x000fe200000006ff */
[C---:B----4-:R-:W-:Y:S01]  /*1480*/  FADD.FTZ R126, -R92.reuse, R89 ;  /* 0x000000595c7e7221 */ /* 0x050fe20000010100 */
[----:B------:R-:W-:Y:S01]  /*1490*/  FADD.FTZ R100, -R92, R88 ;  /* 0x000000585c647221 */ /* 0x000fe20000010100 */
[----:B------:R-:W-:Y:S02]  /*14a0*/  SHF.L.U32 R88, R103, 0x10, RZ ;  /* 0x0000001067587819 */ /* 0x000fe400000006ff */
[----:B------:R-:W-:Y:S01]  /*14b0*/  FMUL.FTZ R128, R44, R95 ;  /* 0x0000005f2c807220 */ /* 0x000fe20000410000 */
[C---:B-----5:R-:W-:Y:S01]  /*14c0*/  FMUL.FTZ R126, R133.reuse, R126 ;  /* 0x0000007e857e7220 */ /* 0x060fe20000410000 */
[----:B------:R-:W-:Y:S01]  /*14d0*/  MOV R101, R97 ;  /* 0x0000006100657202 */ /* 0x000fe20000000f00 */
[----:B------:R-:W-:Y:S01]  /*14e0*/  FMUL.FTZ R125, R133, R100 ;  /* 0x00000064857d7220 */ /* 0x000fe20000410000 */
[----:B------:R-:W-:Y:S01]  /*14f0*/  FADD.FTZ R5, R5, R88 ;  /* 0x0000005805057221 */ /* 0x000fe20000010000 */
[-C--:B------:R-:W-:Y:S01]  /*1500*/  FFMA.FTZ R25, R126, R88.reuse, R25 ;  /* 0x000000587e197223 */ /* 0x080fe20000010019 */
[----:B------:R-:W-:Y:S01]  /*1510*/  FMUL.FTZ R129, R45, R88 ;  /* 0x000000582d817220 */ /* 0x000fe20000410000 */
[----:B------:R-:W-:Y:S01]  /*1520*/  SHF.R.U32.HI R102, RZ, 0x10, R97 ;  /* 0x00000010ff667819 */ /* 0x000fe20000011661 */
[----:B------:R-:W-:Y:S01]  /*1530*/  FADD.FTZ R88, R93, R128 ;  /* 0x000000805d587221 */ /* 0x000fe20000010000 */
[----:B------:R-:W-:Y:S01]  /*1540*/  SHF.L.U32 R101, R101, 0x10, RZ ;  /* 0x0000001065657819 */ /* 0x000fe200000006ff */
        /* <DEDUP_REMOVED lines=20> */
.L_x_2351:
[----:B------:R-:W-:Y:S05]  /*1690*/  BSYNC.RECONVERGENT B0 ;  /* 0x0000000000007941 */ /* 0x000fea0003800200 */
.L_x_2350:
        /* <DEDUP_REMOVED lines=32> */
.L_x_2353:
[----:B------:R-:W-:Y:S05]  /*18a0*/  BSYNC.RECONVERGENT B0 ;  /* 0x0000000000007941 */ /* 0x000fea0003800200 */
.L_x_2352:
        /* <DEDUP_REMOVED lines=74> */
.L_x_2358:
        /* <DEDUP_REMOVED lines=22> */
.L_x_2357:
        /* <DEDUP_REMOVED lines=20> */
.L_x_2360:
        /* <DEDUP_REMOVED lines=21> */
.L_x_2356:
        /* <DEDUP_REMOVED lines=27> */
.L_x_2362:
        /* <DEDUP_REMOVED lines=23> */
.L_x_2361:
        /* <DEDUP_REMOVED lines=20> */
.L_x_2363:
        /* <DEDUP_REMOVED lines=20> */
.L_x_2359:
        /* <DEDUP_REMOVED lines=24> */
.L_x_2364:
[----:B------:R-:W-:-:S07]  /*2860*/  IADD3 R124, PT, PT, R124, 0x100, RZ ;  /* 0x000001007c7c7810 */ /* 0x000fce0007ffe0ff */
.L_x_2355:
[----:B------:R-:W-:Y:S05]  /*2870*/  BSYNC.RECONVERGENT B0 ;  /* 0x0000000000007941 */ /* 0x000fea0003800200 */
.L_x_2354:
        /* <DEDUP_REMOVED lines=33> */
.L_x_2369:
        /* <DEDUP_REMOVED lines=17> */
.L_x_2368:
        /* <DEDUP_REMOVED lines=26> */
.L_x_2371:
        /* <DEDUP_REMOVED lines=19> */
.L_x_2367:
        /* <DEDUP_REMOVED lines=28> */
.L_x_2373:
        /* <DEDUP_REMOVED lines=17> */
.L_x_2372:
        /* <DEDUP_REMOVED lines=26> */
.L_x_2374:
        /* <DEDUP_REMOVED lines=18> */
.L_x_2370:
        /* <DEDUP_REMOVED lines=20> */
.L_x_2375:
[----:B------:R-:W-:-:S07]  /*3540*/  IADD3 R124, PT, PT, R124, 0x100, RZ ;  /* 0x000001007c7c7810 */ /* 0x000fce0007ffe0ff */
.L_x_2366:
[----:B------:R-:W-:Y:S05]  /*3550*/  BSYNC.RECONVERGENT B0 ;  /* 0x0000000000007941 */ /* 0x000fea0003800200 */
.L_x_2365:
        /* <DEDUP_REMOVED lines=33> */
.L_x_2380:
        /* <DEDUP_REMOVED lines=17> */
.L_x_2379:
        /* <DEDUP_REMOVED lines=26> */
.L_x_2382:
        /* <DEDUP_REMOVED lines=19> */
.L_x_2378:
        /* <DEDUP_REMOVED lines=28> */
.L_x_2384:
        /* <DEDUP_REMOVED lines=17> */
.L_x_2383:
        /* <DEDUP_REMOVED lines=26> */
.L_x_2385:
        /* <DEDUP_REMOVED lines=18> */
.L_x_2381:
        /* <DEDUP_REMOVED lines=20> */
.L_x_2386:
[----:B------:R-:W-:-:S07]  /*4220*/  IADD3 R124, PT, PT, R124, 0x100, RZ ;  /* 0x000001007c7c7810 */ /* 0x000fce0007ffe0ff */
.L_x_2377:
[----:B------:R-:W-:Y:S05]  /*4230*/  BSYNC.RECONVERGENT B0 ;  /* 0x0000000000007941 */ /* 0x000fea0003800200 */
.L_x_2376:
        /* <DEDUP_REMOVED lines=33> */
.L_x_2391:
        /* <DEDUP_REMOVED lines=17> */
.L_x_2390:
        /* <DEDUP_REMOVED lines=26> */
.L_x_2393:
        /* <DEDUP_REMOVED lines=19> */
.L_x_2389:
        /* <DEDUP_REMOVED lines=28> */
.L_x_2395:
        /* <DEDUP_REMOVED lines=17> */
.L_x_2394:
        /* <DEDUP_REMOVED lines=26> */
.L_x_2396:
        /* <DEDUP_REMOVED lines=18> */
.L_x_2392:
        /* <DEDUP_REMOVED lines=20> */
.L_x_2397:
[----:B------:R-:W-:-:S07]  /*4f00*/  IADD3 R124, PT, PT, R124, 0x100, RZ ;  /* 0x000001007c7c7810 */ /* 0x000fce0007ffe0ff */
.L_x_2388:
[----:B------:R-:W-:Y:S05]  /*4f10*/  BSYNC.RECONVERGENT B0 ;  /* 0x0000000000007941 */ /* 0x000fea0003800200 */
.L_x_2387:
        /* <DEDUP_REMOVED lines=33> */
.L_x_2402:
        /* <DEDUP_REMOVED lines=17> */
.L_x_2401:
        /* <DEDUP_REMOVED lines=26> */
.L_x_2404:
        /* <DEDUP_REMOVED lines=18> */
.L_x_2400:
        /* <DEDUP_REMOVED lines=28> */
.L_x_2406:
        /* <DEDUP_REMOVED lines=17> */
.L_x_2405:
        /* <DEDUP_REMOVED lines=25> */
.L_x_2407:
        /* <DEDUP_REMOVED lines=17> */
.L_x_2403:
        /* <DEDUP_REMOVED lines=20> */
.L_x_2399:
[----:B------:R-:W-:Y:S05]  /*5bb0*/  BSYNC.RECONVERGENT B0 ;  /* 0x0000000000007941 */ /* 0x000fea0003800200 */
.L_x_2398:
[----:B------:R-:W-:Y:S01]  /*5bc0*/  UPLOP3.LUT UP1, UPT, UPT, UPT, UP1, 0x40, 0x4 ;  /* 0x000000000004789c */ /* 0x000fe20003f2e810 */
[----:B------:R-:W-:Y:S10]  /*5bd0*/  @!P6 BRA `(.L_x_2408) ;  /* 0xffffffa80068e947 */ /* 0x000ff4000383ffff */
.L_x_2341:
[----:B------:R-:W4:Y:S08]  /*5be0*/  S2UR UR4, SR_CTAID.X ;  /* 0x00000000000479c3 */ /* 0x000f300000002500 */
[----:B-----5:R-:W0:Y:S08]  /*5bf0*/  LDC.64 R44, c[0x0][0x440] ;  /* 0x00011000ff2c7b82 */ /* 0x020e300000000a00 */
[----:B------:R-:W1:Y:S08]  /*5c00*/  LDC.64 R46, c[0x0][0x448] ;  /* 0x00011200ff2e7b82 */ /* 0x000e700000000a00 */
        /* <DEDUP_REMOVED lines=36> */
.L_x_2409:
        /* <DEDUP_REMOVED lines=11> */
.L_x_5422:


//--------------------- .text._ZN10layer_norm31ln_parallel_residual_bwd_kernelINS_13Kernel_traitsIf13__nv_bfloat16fS2_fjLj5120ELj1ELj1ELj8ELj8ENS_18Kernel_traits_baseILj5120EfS2_fS2_fjLj256EEEEELb0ELb1ELb1EEEvNS_9BwdParamsE --------------------------
	.section	.text._ZN10layer_norm31ln_parallel_residual_bwd_kernelINS_13Kernel_traitsIf13__nv_bfloat16fS2_fjLj5120ELj1ELj1ELj8ELj8ENS_18Kernel_traits_baseILj5120EfS2_fS2_fjLj256EEEEELb0ELb1ELb1EEEvNS_9BwdParamsE,"ax",@progbits
	.align	128
        .global         _ZN10layer_norm31ln_parallel_residual_bwd_kernelINS_13Kernel_traitsIf13__nv_bfloat16fS2_fjLj5120ELj1ELj1ELj8ELj8ENS_18Kernel_traits_baseILj5120EfS2_fS2_fjLj256EEEEELb0ELb1ELb1EEEvNS_9BwdParamsE
        .type           _ZN10layer_norm31ln_parallel_residual_bwd_kernelINS_13Kernel_traitsIf13__nv_bfloat16fS2_fjLj5120ELj1ELj1ELj8ELj8ENS_18Kernel_traits_baseILj5120EfS2_fS2_fjLj256EEEEELb0ELb1ELb1EEEvNS_9BwdParamsE,@function
        .size           _ZN10layer_norm31ln_parallel_residual_bwd_kernelINS_13Kernel_traitsIf13__nv_bfloat16fS2_fjLj5120ELj1ELj1ELj8ELj8ENS_18Kernel_traits_baseILj5120EfS2_fS2_fjLj256EEEEELb0ELb1ELb1EEEvNS_9BwdParamsE,(.L_x_5423 - _ZN10layer_norm31ln_parallel_residual_bwd_kernelINS_13Kernel_traitsIf13__nv_bfloat16fS2_fjLj5120ELj1ELj1ELj8ELj8ENS_18Kernel_traits_baseILj5120EfS2_fS2_fjLj256EEEEELb0ELb1ELb1EEEvNS_9BwdParamsE)
        .other          _ZN10layer_norm31ln_parallel_residual_bwd_kernelINS_13Kernel_traitsIf13__nv_bfloat16fS2_fjLj5120ELj1ELj1ELj8ELj8ENS_18Kernel_traits_baseILj5120EfS2_fS2_fjLj256EEEEELb0ELb1ELb1EEEvNS_9BwdParamsE,@"STO_CUDA_ENTRY STV_DEFAULT"
_ZN10layer_norm31ln_parallel_residual_bwd_kernelINS_13Kernel_traitsIf13__nv_bfloat16fS2_fjLj5120ELj1ELj1ELj8ELj8ENS_18Kernel_traits_baseILj5120EfS2_fS2_fjLj256EEEEELb0ELb1ELb1EEEvNS_9BwdParamsE:
.text._ZN10layer_norm31ln_parallel_residual_bwd_kernelINS_13Kernel_traitsIf13__nv_bfloat16fS2_fjLj5120ELj1ELj1ELj8ELj8ENS_18Kernel_traits_baseILj5120EfS2_fS2_fjLj256EEEEELb0ELb1ELb1EEEvNS_9BwdParamsE:
        /* <DEDUP_REMOVED lines=48> */
[----:B0-----:R-:W-:Y:S01]  /*0300*/  IMAD.WIDE.U32 R2, R64, 0x10, R2 ;  /* 0x0000001040027825 */ /* 0x001fe200078e0002 */
[----:B------:R-:W0:Y:S04]  /*0310*/  LDCU UR11, c[0x0][0x388] ;  /* 0x00007100ff0b77ac */ /* 0x000e280008000800 */
[----:B--2---:R2:W5:Y:S01]  /*0320*/  LDG.E.128 R20, desc[UR12][R2.64] ;  /* 0x0000000c02147981 */ /* 0x004562000c1e1d00 */
[----:B------:R-:W4:Y:S03]  /*0330*/  LDCU UR14, c[0x0][0x400] ;  /* 0x00008000ff0e77ac */ /* 0x000f260008000800 */
[----:B------:R2:W5:Y:S01]  /*0340*/  LDG.E.128 R16, desc[UR12][R2.64+0x1000] ;  /* 0x0010000c02107981 */ /* 0x000562000c1e1d00 */
[----:B------:R-:W0:Y:S03]  /*0350*/  LDCU.64 UR8, c[0x0][0x478] ;  /* 0x00008f00ff0877ac */ /* 0x000e260008000a00 */
[----:B------:R2:W5:Y:S04]  /*0360*/  LDG.E.128 R12, desc[UR12][R2.64+0x2000] ;  /* 0x0020000c020c7981 */ /* 0x000568000c1e1d00 */
        /* <DEDUP_REMOVED lines=8> */
[----:B------:R-:W-:Y:S02]  /*03f0*/  CS2R R106, SRZ ;  /* 0x00000000006a7805 */ /* 0x000fe4000001ff00 */
[----:B------:R-:W-:Y:S01]  /*0400*/  MOV R109, RZ ;  /* 0x000000ff006d7202 */ /* 0x000fe20000000f00 */
[----:B------:R-:W1:Y:S01]  /*0410*/  LDCU.64 UR6, c[0x0][0x470] ;  /* 0x00008e00ff0677ac */ /* 0x000e620008000a00 */
[----:B------:R-:W-:Y:S02]  /*0420*/  PLOP3.LUT P3, PT, PT, PT, UP2, 0x80, 0x8 ;  /* 0x000000000008781c */ /* 0x000fe40003f6f028 */
[----:B0-2-4-:R-:W-:-:S13]  /*0430*/  PLOP3.LUT P0, PT, PT, PT, UP0, 0x80, 0x8 ;  /* 0x000000000008781c */ /* 0x015fda0003f0f008 */
.L_x_2458:
[----:B01----:R-:W0:Y:S01]  /*0440*/  LDC.64 R2, c[0x0][0x3c0] ;  /* 0x0000f000ff027b82 */ /* 0x003e220000000a00 */
[----:B------:R-:W-:-:S05]  /*0450*/  IMAD R0, R68, UR11, RZ ;  /* 0x0000000b44007c24 */ /* 0x000fca000f8e02ff */
[----:B------:R-:W-:Y:S02]  /*0460*/  SHF.R.S32.HI R49, RZ, 0x1f, R0 ;  /* 0x0000001fff317819 */ /* 0x000fe40000011400 */
[----:B------:R-:W2:Y:S02]  /*0470*/  LDC.64 R66, c[0x0][0x3a8] ;  /* 0x0000ea00ff427b82 */ /* 0x000ea40000000a00 */
[----:B------:R-:W-:-:S04]  /*0480*/  LEA.HI R49, R49, R0, RZ, 0x2 ;  /* 0x0000000031317211 */ /* 0x000fc800078f10ff */
[----:B------:R-:W-:Y:S02]  /*0490*/  LEA.HI.SX32 R121, R49, R64, 0x1e ;  /* 0x0000004031797211 */ /* 0x000fe400078ff2ff */
[----:B------:R-:W3:Y:S02]  /*04a0*/  LDC.64 R122, c[0x0][0x428] ;  /* 0x00010a00ff7a7b82 */ /* 0x000ee40000000a00 */
[----:B------:R-:W-:Y:S01]  /*04b0*/  IADD3 R117, PT, PT, R121, 0x100, RZ ;  /* 0x0000010079757810 */ /* 0x000fe20007ffe0ff */
[----:B0-----:R-:W-:-:S05]  /*04c0*/  IMAD.WIDE R2, R68, 0x4, R2 ;  /* 0x0000000444027825 */ /* 0x001fca00078e0202 */
[----:B------:R-:W0:Y:S01]  /*04d0*/  LDC.64 R118, c[0x0][0x3c8] ;  /* 0x0000f200ff767b82 */ /* 0x000e220000000a00 */
[----:B------:R4:W4:Y:S01]  /*04e0*/  LDG.E R0, desc[UR12][R2.64] ;  /* 0x0000000c02007981 */ /* 0x000922000c1e1900 */
[----:B--2---:R-:W-:-:S06]  /*04f0*/  IMAD.WIDE.U32 R52, R117, 0x10, R66 ;  /* 0x0000001075347825 */ /* 0x004fcc00078e0042 */
[----:B------:R-:W2:Y:S01]  /*0500*/  @P0 LDC.64 R128, c[0x0][0x438] ;  /* 0x00010e00ff800b82 */ /* 0x000ea20000000a00 */
[C---:B------:R-:W-:Y:S01]  /*0510*/  IMAD.WIDE.U32 R48, R121.reuse, 0x10, R66 ;  /* 0x0000001079307825 */ /* 0x040fe200078e0042 */
[----:B------:R-:W2:Y:S03]  /*0520*/  LDG.E.128 R52, desc[UR12][R52.64] ;  /* 0x0000000c34347981 */ /* 0x000ea6000c1e1d00 */
[C-C-:B---3--:R-:W-:Y:S01]  /*0530*/  IMAD.WIDE.U32 R60, R121.reuse, 0x8, R122.reuse ;  /* 0x00000008793c7825 */ /* 0x148fe200078e007a */
[C---:B------:R-:W-:Y:S01]  /*0540*/  IADD3 R115, PT, PT, R121.reuse, 0x200, RZ ;  /* 0x0000020079737810 */ /* 0x040fe20007ffe0ff */
[----:B------:R-:W3:Y:S01]  /*0550*/  LDG.E.128 R48, desc[UR12][R48.64] ;  /* 0x0000000c30307981 */ /* 0x000ee2000c1e1d00 */
[----:B------:R-:W-:Y:S01]  /*0560*/  IADD3 R113, PT, PT, R121, 0x300, RZ ;  /* 0x0000030079717810 */ /* 0x000fe20007ffe0ff */
[----:B------:R-:W-:Y:S01]  /*0570*/  IMAD.WIDE.U32 R62, R117, 0x8, R122 ;  /* 0x00000008753e7825 */ /* 0x000fe200078e007a */
[----:B------:R-:W-:Y:S01]  /*0580*/  IADD3 R112, PT, PT, R121, 0x400, RZ ;  /* 0x0000040079707810 */ /* 0x000fe20007ffe0ff */
[----:B------:R1:W3:Y:S01]  /*0590*/  LDG.E.64 R130, desc[UR12][R60.64] ;  /* 0x0000000c3c827981 */ /* 0x0002e2000c1e1b00 */
[----:B----4-:R-:W4:Y:S01]  /*05a0*/  LDC.64 R2, c[0x0][0x438] ;  /* 0x00010e00ff027b82 */ /* 0x010f220000000a00 */
[----:B------:R-:W-:-:S02]  /*05b0*/  IMAD.WIDE.U32 R56, R115, 0x10, R66 ;  /* 0x0000001073387825 */ /* 0x000fc400078e0042 */
[----:B------:R-:W3:Y:S04]  /*05c0*/  LDG.E.64 R132, desc[UR12][R62.64] ;  /* 0x0000000c3e847981 */ /* 0x000ee8000c1e1b00 */
[----:B------:R-:W3:Y:S01]  /*05d0*/  LDG.E.128 R56, desc[UR12][R56.64] ;  /* 0x0000000c38387981 */ /* 0x000ee2000c1e1d00 */
[--C-:B------:R-:W-:Y:S01]  /*05e0*/  IMAD.WIDE.U32 R124, R113, 0x8, R122.reuse ;  /* 0x00000008717c7825 */ /* 0x100fe200078e007a */
[----:B------:R-:W4:Y:S03]  /*05f0*/  LDC.64 R134, c[0x0][0x380] ;  /* 0x0000e000ff867b82 */ /* 0x000f260000000a00 */
[----:B------:R-:W-:Y:S02]  /*0600*/  IMAD.WIDE.U32 R126, R115, 0x8, R122 ;  /* 0x00000008737e7825 */ /* 0x000fe400078e007a */
[----:B------:R-:W3:Y:S02]  /*0610*/  LDG.E.64 R124, desc[UR12][R124.64] ;  /* 0x0000000c7c7c7981 */ /* 0x000ee4000c1e1b00 */
[----:B-1----:R-:W-:-:S02]  /*0620*/  IMAD.WIDE.U32 R60, R113, 0x10, R66 ;  /* 0x00000010713c7825 */ /* 0x002fc400078e0042 */
[----:B------:R-:W3:Y:S02]  /*0630*/  LDG.E.64 R126, desc[UR12][R126.64] ;  /* 0x0000000c7e7e7981 */ /* 0x000ee4000c1e1b00 */
[----:B0-----:R-:W-:Y:S02]  /*0640*/  IMAD.WIDE R118, R68, 0x4, R118 ;  /* 0x0000000444767825 */ /* 0x001fe400078e0276 */
[----:B------:R-:W3:Y:S02]  /*0650*/  LDG.E.128 R60, desc[UR12][R60.64] ;  /* 0x0000000c3c3c7981 */ /* 0x000ee4000c1e1d00 */
[C---:B------:R-:W-:Y:S02]  /*0660*/  IMAD.WIDE.U32 R122, R112.reuse, 0x8, R122 ;  /* 0x00000008707a7825 */ /* 0x040fe400078e007a */
[----:B------:R0:W3:Y:S02]  /*0670*/  LDG.E R119, desc[UR12][R118.64] ;  /* 0x0000000c76777981 */ /* 0x0000e4000c1e1900 */
[----:B------:R-:W-:-:S02]  /*0680*/  IMAD.WIDE.U32 R64, R112, 0x10, R66 ;  /* 0x0000001070407825 */ /* 0x000fc400078e0042 */
[----:B------:R-:W3:Y:S04]  /*0690*/  LDG.E.64 R122, desc[UR12][R122.64] ;  /* 0x0000000c7a7a7981 */ /* 0x000ee8000c1e1b00 */
[----:B------:R-:W3:Y:S01]  /*06a0*/  LDG.E.128 R64, desc[UR12][R64.64] ;  /* 0x0000000c40407981 */ /* 0x000ee2000c1e1d00 */
[----:B--2---:R-:W-:Y:S01]  /*06b0*/  @P0 IMAD.WIDE.U32 R128, R121, 0x10, R128 ;  /* 0x0000001079800825 */ /* 0x004fe200078e0080 */
[----:B----4-:R-:W-:-:S04]  /*06c0*/  ISETP.NE.U32.AND P1, PT, R2, RZ, PT ;  /* 0x000000ff0200720c */ /* 0x010fc80003f25070 */
[----:B-----5:R1:W5:Y:S01]  /*06d0*/  @P0 LDG.E.128 R24, desc[UR12][R128.64] ;  /* 0x0000000c80180981 */ /* 0x020362000c1e1d00 */
[----:B------:R-:W-:Y:S02]  /*06e0*/  ISETP.NE.AND.EX P0, PT, R3, RZ, PT, P1 ;  /* 0x000000ff0300720c */ /* 0x000fe40003f05310 */
[----:B------:R-:W-:-:S04]  /*06f0*/  IADD3 R68, PT, PT, R68, R134, RZ ;  /* 0x0000008644447210 */ /* 0x000fc80007ffe0ff */
[----:B------:R-:W-:Y:S02]  /*0700*/  ISETP.GE.AND P2, PT, R68, R135, PT ;  /* 0x000000874400720c */ /* 0x000fe40003f46270 */
[----:B------:R-:W-:-:S05]  /*0710*/  FSEL R170, R0, RZ, !P3 ;  /* 0x000000ff00aa7208 */ /* 0x000fca0005800000 */
[----:B------:R-:W-:Y:S01]  /*0720*/  FADD.FTZ R120, -R170, R52 ;  /* 0x00000034aa787221 */ /* 0x000fe20000010100 */
[----:B---3--:R-:W-:Y:S02]  /*0730*/  MOV R114, R130 ;  /* 0x0000008200727202 */ /* 0x008fe40000000f00 */
[----:B------:R-:W-:Y:S01]  /*0740*/  SHF.R.U64 R135, R130, 0x10, R131 ;  /* 0x0000001082877819 */ /* 0x000fe20000001283 */
[C---:B------:R-:W-:Y:S02]  /*0750*/  FADD.FTZ R130, -R170.reuse, R53 ;  /* 0x00000035aa827221 */ /* 0x040fe40000010100 */
[----:B------:R-:W2:Y:S01]  /*0760*/  @P0 LDC.64 R52, c[0x0][0x438] ;  /* 0x00010e00ff340b82 */ /* 0x000ea20000000a00 */
[C---:B------:R-:W-:Y:S01]  /*0770*/  FADD.FTZ R0, -R170.reuse, R48 ;  /* 0x00000030aa007221 */ /* 0x040fe20000010100 */
[C---:B------:R-:W-:Y:S01]  /*0780*/  FADD.FTZ R146, -R170.reuse, R49 ;  /* 0x00000031aa927221 */ /* 0x040fe20000010100 */
[C---:B------:R-:W-:Y:S01]  /*0790*/  FADD.FTZ R116, -R170.reuse, R50 ;  /* 0x00000032aa747221 */ /* 0x040fe20000010100 */
[----:B------:R-:W-:-:S04]  /*07a0*/  FADD.FTZ R150, -R170, R51 ;  /* 0x00000033aa967221 */ /* 0x000fc80000010100 */
[----:B------:R-:W3:Y:S01]  /*07b0*/  @P0 LDC.64 R50, c[0x0][0x438] ;  /* 0x00010e00ff320b82 */ /* 0x000ee20000000a00 */
[C---:B------:R-:W-:Y:S01]  /*07c0*/  FADD.FTZ R136, -R170.reuse, R54 ;  /* 0x00000036aa887221 */ /* 0x040fe20000010100 */
[----:B------:R-:W-:-:S06]  /*07d0*/  FADD.FTZ R138, -R170, R55 ;  /* 0x00000037aa8a7221 */ /* 0x000fcc0000010100 */
[----:B------:R-:W4:Y:S08]  /*07e0*/  @P0 LDC.64 R48, c[0x0][0x438] ;  /* 0x00010e00ff300b82 */ /* 0x000f300000000a00 */
[----:B------:R-:W1:Y:S01]  /*07f0*/  @P0 LDC.64 R54, c[0x0][0x438] ;  /* 0x00010e00ff360b82 */ /* 0x000e620000000a00 */
[----:B------:R-:W-:Y:S01]  /*0800*/  MOV R134, R132 ;  /* 0x0000008400867202 */ /* 0x000fe20000000f00 */
[----:B------:R-:W-:Y:S01]  /*0810*/  FADD.FTZ R142, -R170, R57 ;  /* 0x00000039aa8e7221 */ /* 0x000fe20000010100 */
[----:B------:R-:W-:Y:S01]  /*0820*/  SHF.R.U64 R140, R132, 0x10, R133 ;  /* 0x00000010848c7819 */ /* 0x000fe20000001285 */
[----:B------:R-:W-:Y:S01]  /*0830*/  FADD.FTZ R132, -R170, R56 ;  /* 0x00000038aa847221 */ /* 0x000fe20000010100 */
[----:B--2---:R-:W-:Y:S01]  /*0840*/  @P0 IMAD.WIDE.U32 R56, R115, 0x10, R52 ;  /* 0x0000001073380825 */ /* 0x004fe200078e0034 */
[----:B------:R-:W-:-:S03]  /*0850*/  SHF.L.U32 R53, R114, 0x10, RZ ;  /* 0x0000001072357819 */ /* 0x000fc600000006ff */
[C---:B------:R-:W-:Y:S01]  /*0860*/  FADD.FTZ R144, -R170.reuse, R58 ;  /* 0x0000003aaa907221 */ /* 0x040fe20000010100 */
[----:B------:R-:W-:Y:S01]  /*0870*/  FADD.FTZ R148, -R170, R59 ;  /* 0x0000003baa947221 */ /* 0x000fe20000010100 */
[----:B---3--:R-:W-:Y:S01]  /*0880*/  @P0 IMAD.WIDE.U32 R58, R113, 0x10, R50 ;  /* 0x00000010713a0825 */ /* 0x008fe200078e0032 */
[----:B0-----:R-:W-:-:S03]  /*0890*/  MOV R118, R131 ;  /* 0x0000008300767202 */ /* 0x001fc60000000f00 */
[----:B------:R-:W-:Y:S01]  /*08a0*/  FMUL.FTZ R149, R20, R53 ;  /* 0x0000003514957220 */ /* 0x000fe20000410000 */
[----:B------:R-:W-:Y:S01]  /*08b0*/  SHF.L.U32 R50, R135, 0x10, RZ ;  /* 0x0000001087327819 */ /* 0x000fe200000006ff */
[----:B------:R-:W5:Y:S01]  /*08c0*/  @P0 LDG.E.128 R32, desc[UR12][R56.64] ;  /* 0x0000000c38200981 */ /* 0x000f62000c1e1d00 */
[----:B----4-:R-:W-:Y:S01]  /*08d0*/  @P0 IMAD.WIDE.U32 R48, R112, 0x10, R48 ;  /* 0x0000001070300825 */ /* 0x010fe200078e0030 */
[----:B------:R-:W-:-:S03]  /*08e0*/  SHF.R.U32.HI R131, RZ, 0x10, R131 ;  /* 0x00000010ff837819 */ /* 0x000fc60000011683 */
[----:B------:R-:W-:Y:S01]  /*08f0*/  FMUL.FTZ R151, R21, R50 ;  /* 0x0000003215977220 */ /* 0x000fe20000410000 */
[----:B------:R-:W-:Y:S02]  /*0900*/  SHF.L.U32 R51, R118, 0x10, RZ ;  /* 0x0000001076337819 */ /* 0x000fe400000006ff */
[----:B-1----:R-:W-:Y:S01]  /*0910*/  MOV R128, R133 ;  /* 0x0000008500807202 */ /* 0x002fe20000000f00 */
[----:B------:R0:W5:Y:S01]  /*0920*/  @P0 LDG.E.128 R40, desc[UR12][R48.64] ;  /* 0x0000000c30280981 */ /* 0x000162000c1e1d00 */
[----:B------:R-:W-:Y:S01]  /*0930*/  @P0 IMAD.WIDE.U32 R54, R117, 0x10, R54 ;  /* 0x0000001075360825 */ /* 0x000fe200078e0036 */
[----:B------:R-:W-:-:S03]  /*0940*/  SHF.L.U32 R52, R131, 0x10, RZ ;  /* 0x0000001083347819 */ /* 0x000fc600000006ff */
[----:B------:R-:W-:Y:S01]  /*0950*/  FMUL.FTZ R152, R22, R51 ;  /* 0x0000003316987220 */ /* 0x000fe20000410000 */
[----:B------:R-:W-:Y:S01]  /*0960*/  SHF.R.U32.HI R141, RZ, 0x10, R133 ;  /* 0x00000010ff8d7819 */ /* 0x000fe20000011685 */
[----:B------:R-:W-:Y:S01]  /*0970*/  FADD.FTZ R156, -R170, R61 ;  /* 0x0000003daa9c7221 */ /* 0x000fe20000010100 */
[----:B------:R1:W5:Y:S01]  /*0980*/  @P0 LDG.E.128 R28, desc[UR12][R54.64] ;  /* 0x0000000c361c0981 */ /* 0x000362000c1e1d00 */
[----:B0-----:R-:W-:Y:S01]  /*0990*/  FADD.FTZ R48, RZ, R149 ;  /* 0x00000095ff307221 */ /* 0x001fe20000010000 */
[----:B------:R-:W-:Y:S02]  /*09a0*/  SHF.R.U64 R158, R124, 0x10, R125 ;  /* 0x000000107c9e7819 */ /* 0x000fe4000000127d */
[----:B------:R0:W5:Y:S01]  /*09b0*/  @P0 LDG.E.128 R36, desc[UR12][R58.64] ;  /* 0x0000000c3a240981 */ /* 0x000162000c1e1d00 */
[----:B------:R-:W-:Y:S01]  /*09c0*/  FADD.FTZ R49, R151, R48 ;  /* 0x0000003097317221 */ /* 0x000fe20000010000 */
[----:B------:R-:W-:Y:S01]  /*09d0*/  FMUL.FTZ R153, R23, R52 ;  /* 0x0000003417997220 */ /* 0x000fe20000410000 */
[----:B-1----:R-:W-:-:S02]  /*09e0*/  SHF.L.U32 R55, R134, 0x10, RZ ;  /* 0x0000001086377819 */ /* 0x002fc400000006ff */
[----:B------:R-:W-:Y:S01]  /*09f0*/  FADD.FTZ R48, R152, R49 ;  /* 0x0000003198307221 */ /* 0x000fe20000010000 */
[----:B------:R-:W-:Y:S02]  /*0a00*/  SHF.L.U32 R54, R140, 0x10, RZ ;  /* 0x000000108c367819 */ /* 0x000fe400000006ff */
[----:B------:R-:W-:Y:S01]  /*0a10*/  FMUL.FTZ R140, R16, R55 ;  /* 0x00000037108c7220 */ /* 0x000fe20000410000 */
[----:B------:R-:W-:Y:S01]  /*0a20*/  FADD.FTZ R49, R153, R48 ;  /* 0x0000003099317221 */ /* 0x000fe20000010000 */
[----:B------:R-:W-:Y:S02]  /*0a30*/  SHF.L.U32 R57, R128, 0x10, RZ ;  /* 0x0000001080397819 */ /* 0x000fe400000006ff */
[----:B------:R-:W-:Y:S01]  /*0a40*/  SHF.L.U32 R56, R141, 0x10, RZ ;  /* 0x000000108d387819 */ /* 0x000fe200000006ff */
[----:B------:R-:W-:Y:S01]  /*0a50*/  FMUL.FTZ R141, R17, R54 ;  /* 0x00000036118d7220 */ /* 0x000fe20000410000 */
[----:B------:R-:W-:Y:S01]  /*0a60*/  FADD.FTZ R48, R140, R49 ;  /* 0x000000318c307221 */ /* 0x000fe20000010000 */
[----:B------:R-:W-:-:S02]  /*0a70*/  MOV R137, R125 ;  /* 0x0000007d00897202 */ /* 0x000fc40000000f00 */
        /* <DEDUP_REMOVED lines=8> */
[----:B0-----:R-:W-:Y:S01]  /*0b00*/  SHF.L.U32 R59, R129, 0x10, RZ ;  /* 0x00000010813b7819 */ /* 0x001fe200000006ff */
[----:B------:R-:W-:Y:S01]  /*0b10*/  FMUL.FTZ R145, R19, R56 ;  /* 0x0000003813917220 */ /* 0x000fe20000410000 */
[----:B------:R-:W-:Y:S01]  /*0b20*/  FADD.FTZ R60, R144, R61 ;  /* 0x0000003d903c7221 */ /* 0x000fe20000010000 */
[----:B------:R-:W-:-:S02]  /*0b30*/  MOV R133, R127 ;  /* 0x0000007f00857202 */ /* 0x000fc40000000f00 */
[----:B------:R-:W-:Y:S01]  /*0b40*/  SHF.R.U32.HI R139, RZ, 0x10, R127 ;  /* 0x00000010ff8b7819 */ /* 0x000fe2000001167f */
[----:B------:R-:W-:Y:S01]  /*0b50*/  FADD.FTZ R160, -R170, R63 ;  /* 0x0000003faaa07221 */ /* 0x000fe20000010100 */
[----:B------:R-:W-:Y:S01]  /*0b60*/  MOV R127, R124 ;  /* 0x0000007c007f7202 */ /* 0x000fe20000000f00 */
[----:B------:R-:W-:Y:S01]  /*0b70*/  FMUL.FTZ R146, R119, R146 ;  /* 0x0000009277927220 */ /* 0x000fe20000410000 */
[----:B------:R-:W-:Y:S01]  /*0b80*/  MOV R124, R122 ;  /* 0x0000007a007c7202 */ /* 0x000fe20000000f00 */
[----:B------:R-:W-:Y:S01]  /*0b90*/  FFMA.FTZ R49, R0, R149, RZ ;  /* 0x0000009500317223 */ /* 0x000fe200000100ff */
[----:B------:R-:W-:Y:S01]  /*0ba0*/  SHF.R.U64 R166, R122, 0x10, R123 ;  /* 0x000000107aa67819 */ /* 0x000fe2000000127b */
[----:B------:R-:W-:Y:S01]  /*0bb0*/  FMUL.FTZ R122, R12, R59 ;  /* 0x0000003b0c7a7220 */ /* 0x000fe20000410000 */
[----:B------:R-:W-:Y:S01]  /*0bc0*/  SHF.L.U32 R58, R155, 0x10, RZ ;  /* 0x000000109b3a7819 */ /* 0x000fe200000006ff */
[----:B------:R-:W-:Y:S01]  /*0bd0*/  FADD.FTZ R63, R145, R60 ;  /* 0x0000003c913f7221 */ /* 0x000fe20000010000 */
[----:B------:R-:W-:Y:S01]  /*0be0*/  FADD.FTZ R168, -R170, R66 ;  /* 0x00000042aaa87221 */ /* 0x000fe20000010100 */
[----:B------:R-:W-:Y:S01]  /*0bf0*/  FMUL.FTZ R147, R119, R116 ;  /* 0x0000007477937220 */ /* 0x000fe20000410000 */
[----:B------:R-:W-:Y:S01]  /*0c00*/  FFMA.FTZ R48, R146, R151, R49 ;  /* 0x0000009792307223 */ /* 0x000fe20000010031 */
[----:B------:R-:W-:Y:S01]  /*0c10*/  SHF.L.U32 R61, R133, 0x10, RZ ;  /* 0x00000010853d7819 */ /* 0x000fe200000006ff */
[----:B------:R-:W-:Y:S01]  /*0c20*/  FMUL.FTZ R129, R13, R58 ;  /* 0x0000003a0d817220 */ /* 0x000fe20000410000 */
[----:B------:R-:W-:Y:S01]  /*0c30*/  FADD.FTZ R66, R122, R63 ;  /* 0x0000003f7a427221 */ /* 0x000fe20000010000 */
        /* <DEDUP_REMOVED lines=11> */
[----:B------:R-:W-:Y:S01]  /*0cf0*/  FMUL.FTZ R130, R119, R130 ;  /* 0x0000008277827220 */ /* 0x000fe20000410000 */
[----:B------:R-:W-:Y:S01]  /*0d00*/  SHF.L.U32 R158, R158, 0x10, RZ ;  /* 0x000000109e9e7819 */ /* 0x000fe200000006ff */
[----:B------:R-:W-:Y:S01]  /*0d10*/  FFMA.FTZ R49, R131, R140, R48 ;  /* 0x0000008c83317223 */ /* 0x000fe20000010030 */
        /* <DEDUP_REMOVED lines=9> */
[----:B------:R-:W-:Y:S01]  /*0db0*/  SHF.L.U32 R159, R124, 0x10, RZ ;  /* 0x000000107c9f7819 */ /* 0x000fe200000006ff */
[----:B------:R-:W-:Y:S01]  /*0dc0*/  FADD.FTZ R63, R120, R63 ;  /* 0x0000003f783f7221 */ /* 0x000fe20000010000 */
[----:B------:R-:W-:Y:S01]  /*0dd0*/  FMUL.FTZ R124, R10, R157 ;  /* 0x0000009d0a7c7220 */ /* 0x000fe20000410000 */
[----:B------:R-:W-:Y:S01]  /*0de0*/  MOV R143, R123 ;  /* 0x0000007b008f7202 */ /* 0x000fe20000000f00 */
[----:B------:R-:W-:Y:S01]  /*0df0*/  FFMA.FTZ R48, R138, R145, R49 ;  /* 0x000000918a307223 */ /* 0x000fe20000010031 */
[----:B------:R-:W-:Y:S01]  /*0e00*/  SHF.R.U32.HI R172, RZ, 0x10, R123 ;  /* 0x00000010ffac7819 */ /* 0x000fe2000001167b */
[----:B------:R-:W-:Y:S01]  /*0e10*/  FMUL.FTZ R123, R119, R132 ;  /* 0x00000084777b7220 */ /* 0x000fe20000410000 */
[----:B------:R-:W-:Y:S01]  /*0e20*/  FADD.FTZ R63, R124, R63 ;  /* 0x0000003f7c3f7221 */ /* 0x000fe20000010000 */
[----:B------:R-:W-:Y:S01]  /*0e30*/  FMUL.FTZ R128, R11, R162 ;  /* 0x000000a20b807220 */ /* 0x000fe20000410000 */
[----:B------:R-:W-:Y:S01]  /*0e40*/  FADD.FTZ R164, -R170, R65 ;  /* 0x00000041aaa47221 */ /* 0x000fe20000010100 */
[----:B------:R-:W-:Y:S01]  /*0e50*/  FMUL.FTZ R116, R119, R142 ;  /* 0x0000008e77747220 */ /* 0x000fe20000410000 */
[----:B------:R-:W-:Y:S01]  /*0e60*/  FFMA.FTZ R49, R123, R122, R48 ;  /* 0x0000007a7b317223 */ /* 0x000fe20000010030 */
[----:B------:R-:W-:Y:S01]  /*0e70*/  SHF.L.U32 R166, R166, 0x10, RZ ;  /* 0x00000010a6a67819 */ /* 0x000fe200000006ff */
[----:B------:R-:W-:Y:S01]  /*0e80*/  FADD.FTZ R66, R128, R63 ;  /* 0x0000003f80427221 */ /* 0x000fe20000010000 */
[----:B------:R-:W-:Y:S01]  /*0e90*/  FMUL.FTZ R65, R4, R159 ;  /* 0x0000009f04417220 */ /* 0x000fe20000410000 */
[----:B------:R-:W-:Y:S01]  /*0ea0*/  FFMA.FTZ R48, R116, R129, R49 ;  /* 0x0000008174307223 */ /* 0x000fe20000010031 */
[----:B------:R-:W-:-:S02]  /*0eb0*/  SHF.L.U32 R161, R143, 0x10, RZ ;  /* 0x000000108fa17819 */ /* 0x000fc400000006ff */
[----:B------:R-:W-:Y:S01]  /*0ec0*/  FADD.FTZ R63, R65, R66 ;  /* 0x00000042413f7221 */ /* 0x000fe20000010000 */
        /* <DEDUP_REMOVED lines=63> */
.L_x_2412:
[----:B------:R-:W-:Y:S05]  /*12c0*/  BSYNC.RECONVERGENT B0 ;  /* 0x0000000000007941 */ /* 0x000fea0003800200 */
.L_x_2411:
        /* <DEDUP_REMOVED lines=105> */
.L_x_2415:
        /* <DEDUP_REMOVED lines=23> */
.L_x_2414:
        /* <DEDUP_REMOVED lines=20> */
.L_x_2417:
        /* <DEDUP_REMOVED lines=21> */
.L_x_2413:
        /* <DEDUP_REMOVED lines=27> */
.L_x_2419:
        /* <DEDUP_REMOVED lines=23> */
.L_x_2418:
        /* <DEDUP_REMOVED lines=20> */
.L_x_2420:
        /* <DEDUP_REMOVED lines=20> */
.L_x_2416:
        /* <DEDUP_REMOVED lines=10> */
[----:B------:R-:W1:Y:S02]  /*23a0*/  @P1 LDC.64 R52, c[0x0][0x478] ;  /* 0x00011e00ff341b82 */ /* 0x000e640000000a00 */
[----:B-1----:R-:W-:-:S04]  /*23b0*/  @P1 IMAD.WIDE.U32 R50, R121, 0x10, R52 ;  /* 0x0000001079321825 */ /* 0x002fc800078e0034 */
[----:B0-----:R-:W-:Y:S01]  /*23c0*/  IMAD.WIDE.U32 R52, R121, 0x8, R2 ;  /* 0x0000000879347825 */ /* 0x001fe200078e0002 */
        /* <DEDUP_REMOVED lines=11> */
.L_x_2421:
        /* <DEDUP_REMOVED lines=24> */
.L_x_2424:
        /* <DEDUP_REMOVED lines=17> */
.L_x_2423:
        /* <DEDUP_REMOVED lines=24> */
.L_x_2426:
        /* <DEDUP_REMOVED lines=19> */
.L_x_2422:
        /* <DEDUP_REMOVED lines=23> */
.L_x_2428:
        /* <DEDUP_REMOVED lines=17> */
.L_x_2427:
        /* <DEDUP_REMOVED lines=24> */
.L_x_2429:
        /* <DEDUP_REMOVED lines=18> */
.L_x_2425:
        /* <DEDUP_REMOVED lines=19> */
.L_x_2430:
        /* <DEDUP_REMOVED lines=24> */
.L_x_2433:
        /* <DEDUP_REMOVED lines=17> */
.L_x_2432:
        /* <DEDUP_REMOVED lines=24> */
.L_x_2435:
        /* <DEDUP_REMOVED lines=19> */
.L_x_2431:
        /* <DEDUP_REMOVED lines=23> */
.L_x_2437:
        /* <DEDUP_REMOVED lines=17> */
.L_x_2436:
        /* <DEDUP_REMOVED lines=24> */
.L_x_2438:
        /* <DEDUP_REMOVED lines=18> */
.L_x_2434:
        /* <DEDUP_REMOVED lines=19> */
.L_x_2439:
        /* <DEDUP_REMOVED lines=24> */
.L_x_2442:
        /* <DEDUP_REMOVED lines=17> */
.L_x_2441:
        /* <DEDUP_REMOVED lines=24> */
.L_x_2444:
        /* <DEDUP_REMOVED lines=19> */
.L_x_2440:
        /* <DEDUP_REMOVED lines=23> */
.L_x_2446:
        /* <DEDUP_REMOVED lines=17> */
.L_x_2445:
        /* <DEDUP_REMOVED lines=24> */
.L_x_2447:
        /* <DEDUP_REMOVED lines=18> */
.L_x_2443:
        /* <DEDUP_REMOVED lines=19> */
.L_x_2448:
        /* <DEDUP_REMOVED lines=24> */
.L_x_2451:
        /* <DEDUP_REMOVED lines=17> */
.L_x_2450:
        /* <DEDUP_REMOVED lines=24> */
.L_x_2453:
        /* <DEDUP_REMOVED lines=19> */
.L_x_2449:
        /* <DEDUP_REMOVED lines=23> */
.L_x_2455:
        /* <DEDUP_REMOVED lines=17> */
.L_x_2454:
        /* <DEDUP_REMOVED lines=24> */
.L_x_2456:
        /* <DEDUP_REMOVED lines=18> */
.L_x_2452:
        /* <DEDUP_REMOVED lines=19> */
.L_x_2457:
        /* <DEDUP_REMOVED lines=34> */
.L_x_2410:
[----:B------:R-:W3:Y:S08]  /*54e0*/  S2UR UR4, SR_CTAID.X ;  /* 0x00000000000479c3 */ /* 0x000ef00000002500 */
[----:B------:R-:W3:Y:S08]  /*54f0*/  LDC R7, c[0x0][0x388] ;  /* 0x0000e200ff077b82 */ /* 0x000ef00000000800 */
[----:B01----:R-:W0:Y:S08]  /*5500*/  LDC.64 R2, c[0x0][0x440] ;  /* 0x00011000ff027b82 */ /* 0x003e300000000a00 */
[----:B------:R-:W1:Y:S01]  /*5510*/  LDC.64 R4, c[0x0][0x448] ;  /* 0x00011200ff047b82 */ /* 0x000e620000000a00 */
[----:B---3--:R-:W-:-:S05]  /*5520*/  IMAD R7, R7, UR4, RZ ;  /* 0x0000000407077c24 */ /* 0x008fca000f8e02ff */
[----:B------:R-:W-:-:S05]  /*5530*/  LEA.HI R7, R7, R64, RZ, 0x1e ;  /* 0x0000004007077211 */ /* 0x000fca00078ff0ff */
[----:B0-----:R-:W-:-:S05]  /*5540*/  IMAD.WIDE.U32 R2, R7, 0x10, R2 ;  /* 0x0000001007027825 */ /* 0x001fca00078e0002 */
[----:B--2---:R-:W-:Y:S01]  /*5550*/  STG.E.128 desc[UR12][R2.64], R8 ;  /* 0x0000000802007986 */ /* 0x004fe2000c101d0c */
        /* <DEDUP_REMOVED lines=11> */
.L_x_2459:
        /* <DEDUP_REMOVED lines=15> */
.L_x_5423:


//--------------------- .text._ZN10layer_norm31ln_parallel_residual_bwd_kernelINS_13Kernel_traitsIf13__nv_bfloat16fS2_fjLj5120ELj1ELj1ELj8ELj8ENS_18Kernel_traits_baseILj5120EfS2_fS2_fjLj256EEEEELb1ELb0ELb0EEEvNS_9BwdParamsE --------------------------
	.section	.text._ZN10layer_norm31ln_parallel_residual_bwd_kernelINS_13Kernel_traitsIf13__nv_bfloat16fS2_fjLj5120ELj1ELj1ELj8ELj8ENS_18Kernel_traits_baseILj5120EfS2_fS2_fjLj256EEEEELb1ELb0ELb0EEEvNS_9BwdParamsE,"ax",@progbits
	.align	128
        .global         _ZN10layer_norm31ln_parallel_residual_bwd_kernelINS_13Kernel_traitsIf13__nv_bfloat16fS2_fjLj5120ELj1ELj1ELj8ELj8ENS_18Kernel_traits_baseILj5120EfS2_fS2_fjLj256EEEEELb1ELb0ELb0EEEvNS_9BwdParamsE
        .type           _ZN10layer_norm31ln_parallel_residual_bwd_kernelINS_13Kernel_traitsIf13__nv_bfloat16fS2_fjLj5120ELj1ELj1ELj8ELj8ENS_18Kernel_traits_baseILj5120EfS2_fS2_fjLj256EEEEELb1ELb0ELb0EEEvNS_9BwdParamsE,@function
        .size           _ZN10layer_norm31ln_parallel_residual_bwd_kernelINS_13Kernel_traitsIf13__nv_bfloat16fS2_fjLj5120ELj1ELj1ELj8ELj8ENS_18Kernel_traits_baseILj5120EfS2_fS2_fjLj256EEEEELb1ELb0ELb0EEEvNS_9BwdParamsE,(.L_x_5424 - _ZN10layer_norm31ln_parallel_residual_bwd_kernelINS_13Kernel_traitsIf13__nv_bfloat16fS2_fjLj5120ELj1ELj1ELj8ELj8ENS_18Kernel_traits_baseILj5120EfS2_fS2_fjLj256EEEEELb1ELb0ELb0EEEvNS_9BwdParamsE)
        .other          _ZN10layer_norm31ln_parallel_residual_bwd_kernelINS_13Kernel_traitsIf13__nv_bfloat16fS2_fjLj5120ELj1ELj1ELj8ELj8ENS_18Kernel_traits_baseILj5120EfS2_fS2_fjLj256EEEEELb1ELb0ELb0EEEvNS_9BwdParamsE,@"STO_CUDA_ENTRY STV_DEFAULT"
_ZN10layer_norm31ln_parallel_residual_bwd_kernelINS_13Kernel_traitsIf13__nv_bfloat16fS2_fjLj5120ELj1ELj1ELj8ELj8ENS_18Kernel_traits_baseILj5120EfS2_fS2_fjLj256EEEEELb1ELb0ELb0EEEvNS_9BwdParamsE:
.text._ZN10layer_norm31ln_parallel_residual_bwd_kernelINS_13Kernel_traitsIf13__nv_bfloat16fS2_fjLj5120ELj1ELj1ELj8ELj8ENS_18Kernel_traits_baseILj5120EfS2_fS2_fjLj256EEEEELb1ELb0ELb0EEEvNS_9BwdParamsE:
        /* <DEDUP_REMOVED lines=144> */
.L_x_2527:
        /* <DEDUP_REMOVED lines=11> */
[----:B-----5:R1:W5:Y:S01]  /*09b0*/  LDG.E R5, desc[UR10][R168.64] ;  /* 0x0000000aa8057981 */ /* 0x020362000c1e1900 */
[----:B--2---:R-:W-:-:S05]  /*09c0*/  IMAD R170, R3, R0, RZ ;  /* 0x0000000003aa7224 */ /* 0x004fca00078e02ff */
[----:B------:R-:W-:-:S04]  /*09d0*/  SHF.R.S32.HI R171, RZ, 0x1f, R170 ;  /* 0x0000001fffab7819 */ /* 0x000fc800000114aa */
[----:B------:R-:W-:Y:S01]  /*09e0*/  LEA.HI R171, R171, R170, RZ, 0x2 ;  /* 0x000000aaabab7211 */ /* 0x000fe200078f10ff */
[----:B------:R-:W-:Y:S03]  /*09f0*/  BSSY.RECONVERGENT B0, `(.L_x_2461) ;  /* 0x0000055000007945 */ /* 0x000fe60003800200 */
[----:B0-----:R-:W-:Y:S02]  /*0a00*/  LEA.HI.SX32 R4, R171, R222, 0x1e ;  /* 0x000000deab047211 */ /* 0x001fe400078ff2ff */
[----:B------:R-:W-:-:S03]  /*0a10*/  CS2R R206, SRZ ;  /* 0x0000000000ce7805 */ /* 0x000fc6000001ff00 */
[----:B------:R-:W-:Y:S01]  /*0a20*/  IMAD.MOV.U32 R183, RZ, RZ, R4 ;  /* 0x000000ffffb77224 */ /* 0x000fe200078e0004 */
[----:B---3--:R-:W-:Y:S01]  /*0a30*/  FSEL R182, R182, RZ, !P5 ;  /* 0x000000ffb6b67208 */ /* 0x008fe20006800000 */
[----:B-1----:R-:W-:Y:S06]  /*0a40*/  @!P0 BRA `(.L_x_2462) ;  /* 0x00000004003c8947 */ /* 0x002fec0003800000 */
[----:B------:R-:W0:Y:S08]  /*0a50*/  LDC.64 R170, c[0x0][0x428] ;  /* 0x00010a00ffaa7b82 */ /* 0x000e300000000a00 */
[----:B------:R-:W1:Y:S08]  /*0a60*/  LDC.64 R168, c[0x0][0x430] ;  /* 0x00010c00ffa87b82 */ /* 0x000e700000000a00 */
[----:B------:R-:W2:Y:S01]  /*0a70*/  LDC.64 R16, c[0x0][0x3a8] ;  /* 0x0000ea00ff107b82 */ /* 0x000ea20000000a00 */
[----:B0-----:R-:W-:-:S07]  /*0a80*/  IMAD.WIDE.U32 R170, R4, 0x8, R170 ;  /* 0x0000000804aa7825 */ /* 0x001fce00078e00aa */
[----:B------:R-:W0:Y:S01]  /*0a90*/  LDC.64 R176, c[0x0][0x3b0] ;  /* 0x0000ec00ffb07b82 */ /* 0x000e220000000a00 */
[----:B------:R-:W3:Y:S01]  /*0aa0*/  LDG.E.64 R170, desc[UR10][R170.64] ;  /* 0x0000000aaaaa7981 */ /* 0x000ee2000c1e1b00 */
[----:B-1----:R-:W-:-:S06]  /*0ab0*/  IMAD.WIDE.U32 R168, R4, 0x8, R168 ;  /* 0x0000000804a87825 */ /* 0x002fcc00078e00a8 */
[----:B------:R-:W3:Y:S01]  /*0ac0*/  LDG.E.64 R168, desc[UR10][R168.64] ;  /* 0x0000000aa8a87981 */ /* 0x000ee2000c1e1b00 */
[----:B--2---:R-:W-:-:S06]  /*0ad0*/  IMAD.WIDE.U32 R16, R4, 0x10, R16 ;  /* 0x0000001004107825 */ /* 0x004fcc00078e0010 */
[----:B------:R-:W2:Y:S01]  /*0ae0*/  LDG.E.128 R16, desc[UR10][R16.64] ;  /* 0x0000000a10107981 */ /* 0x000ea2000c1e1d00 */
[----:B0-----:R-:W-:-:S05]  /*0af0*/  IMAD.WIDE.U32 R176, R4, 0x4, R176 ;  /* 0x0000000404b07825 */ /* 0x001fca00078e00b0 */
[----:B------:R-:W5:Y:S01]  /*0b00*/  LDG.E R7, desc[UR10][R176.64] ;  /* 0x0000000ab0077981 */ /* 0x000f62000c1e1900 */
[----:B------:R-:W-:-:S04]  /*0b10*/  ISETP.NE.U32.AND P0, PT, RZ, UR16, PT ;  /* 0x00000010ff007c0c */ /* 0x000fc8000bf05070 */
[----:B------:R-:W-:Y:S02]  /*0b20*/  ISETP.NE.AND.EX P0, PT, RZ, UR17, PT, P0 ;  /* 0x00000011ff007c0c */ /* 0x000fe4000bf05300 */
[----:B----4-:R-:W-:-:S04]  /*0b30*/  ISETP.NE.U32.AND P5, PT, RZ, UR12, PT ;  /* 0x0000000cff007c0c */ /* 0x010fc8000bfa5070 */
[----:B------:R-:W-:-:S07]  /*0b40*/  ISETP.NE.AND.EX P5, PT, RZ, UR13, PT, P5 ;  /* 0x0000000dff007c0c */ /* 0x000fce000bfa5350 */
[----:B------:R-:W0:Y:S08]  /*0b50*/  @P0 LDC.64 R172, c[0x0][0x438] ;  /* 0x00010e00ffac0b82 */ /* 0x000e300000000a00 */
[----:B------:R-:W1:Y:S01]  /*0b60*/  @P5 LDC.64 R174, c[0x0][0x3b8] ;  /* 0x0000ee00ffae5b82 */ /* 0x000e620000000a00 */
[----:B0-----:R-:W-:-:S05]  /*0b70*/  @P0 IMAD.WIDE.U32 R172, R4, 0x10, R172 ;  /* 0x0000001004ac0825 */ /* 0x001fca00078e00ac */
[----:B------:R0:W5:Y:S01]  /*0b80*/  @P0 LDG.E.128 R28, desc[UR10][R172.64] ;  /* 0x0000000aac1c0981 */ /* 0x000162000c1e1d00 */
[----:B-1----:R-:W-:-:S05]  /*0b90*/  @P5 IMAD.WIDE.U32 R174, R4, 0x4, R174 ;  /* 0x0000000404ae5825 */ /* 0x002fca00078e00ae */
[----:B------:R1:W5:Y:S01]  /*0ba0*/  @P5 LDG.E R6, desc[UR10][R174.64] ;  /* 0x0000000aae065981 */ /* 0x000362000c1e1900 */
[----:B---3--:R-:W-:Y:S01]  /*0bb0*/  IMAD.MOV.U32 R20, RZ, RZ, R170 ;  /* 0x000000ffff147224 */ /* 0x008fe200078e00aa */
[--C-:B------:R-:W-:Y:S01]  /*0bc0*/  SHF.R.U64 R183, R170, 0x10, R171.reuse ;  /* 0x00000010aab77819 */ /* 0x100fe200000012ab */
[--C-:B------:R-:W-:Y:S01]  /*0bd0*/  IMAD.MOV.U32 R178, RZ, RZ, R171.reuse ;  /* 0x000000ffffb27224 */ /* 0x100fe200078e00ab */
[----:B------:R-:W-:Y:S01]  /*0be0*/  SHF.R.U32.HI R180, RZ, 0x10, R171 ;  /* 0x00000010ffb47819 */ /* 0x000fe200000116ab */
[----:B------:R-:W-:Y:S01]  /*0bf0*/  IMAD.MOV.U32 R170, RZ, RZ, R168 ;  /* 0x000000ffffaa7224 */ /* 0x000fe200078e00a8 */
[--C-:B------:R-:W-:Y:S01]  /*0c00*/  SHF.R.U64 R181, R168, 0x10, R169.reuse ;  /* 0x00000010a8b57819 */ /* 0x100fe200000012a9 */
[--C-:B------:R-:W-:Y:S01]  /*0c10*/  IMAD.MOV.U32 R171, RZ, RZ, R169.reuse ;  /* 0x000000ffffab7224 */ /* 0x100fe200078e00a9 */
[----:B------:R-:W-:Y:S02]  /*0c20*/  SHF.R.U32.HI R179, RZ, 0x10, R169 ;  /* 0x00000010ffb37819 */ /* 0x000fe400000116a9 */
[----:B------:R-:W-:Y:S01]  /*0c30*/  SHF.L.U32 R169, R170, 0x10, RZ ;  /* 0x00000010aaa97819 */ /* 0x000fe200000006ff */
[C---:B--2---:R-:W-:Y:S01]  /*0c40*/  FADD.FTZ R16, -R182.reuse, R16 ;  /* 0x00000010b6107221 */ /* 0x044fe20000010100 */
[----:B------:R-:W-:Y:S01]  /*0c50*/  FADD.FTZ R216, -R182, R17 ;  /* 0x00000011b6d87221 */ /* 0x000fe20000010100 */
[----:B------:R-:W-:-:S02]  /*0c60*/  IMAD.U32 R17, R20, 0x10000, RZ ;  /* 0x0001000014117824 */ /* 0x000fc400078e00ff */
[----:B-----5:R-:W-:Y:S01]  /*0c70*/  FMUL.FTZ R217, R5, R16 ;  /* 0x0000001005d97220 */ /* 0x020fe20000410000 */
[----:B------:R-:W-:Y:S02]  /*0c80*/  IMAD.U32 R20, R181, 0x10000, RZ ;  /* 0x00010000b5147824 */ /* 0x000fe400078e00ff */
[-C--:B------:R-:W-:Y:S01]  /*0c90*/  FMUL.FTZ R215, R144, R169.reuse ;  /* 0x000000a990d77220 */ /* 0x080fe20000410000 */
[----:B0-----:R-:W-:Y:S02]  /*0ca0*/  IMAD.U32 R173, R171, 0x10000, RZ ;  /* 0x00010000abad7824 */ /* 0x001fe400078e00ff */
[C---:B------:R-:W-:Y:S01]  /*0cb0*/  FADD.FTZ R168, -R182.reuse, R18 ;  /* 0x00000012b6a87221 */ /* 0x040fe20000010100 */
[----:B------:R-:W-:Y:S01]  /*0cc0*/  FADD.FTZ R170, -R182, R19 ;  /* 0x00000013b6aa7221 */ /* 0x000fe20000010100 */
[----:B------:R-:W-:Y:S02]  /*0cd0*/  IMAD.U32 R18, R183, 0x10000, RZ ;  /* 0x00010000b7127824 */ /* 0x000fe400078e00ff */
[----:B------:R-:W-:Y:S01]  /*0ce0*/  FMUL.FTZ R216, R5, R216 ;  /* 0x000000d805d87220 */ /* 0x000fe20000410000 */
[----:B------:R-:W-:Y:S01]  /*0cf0*/  FMUL.FTZ R16, R145, R20 ;  /* 0x0000001491107220 */ /* 0x000fe20000410000 */
[----:B------:R-:W-:Y:S01]  /*0d00*/  FADD.FTZ R48, R48, R169 ;  /* 0x000000a930307221 */ /* 0x000fe20000010000 */
[----:B------:R-:W-:Y:S01]  /*0d10*/  FFMA.FTZ R68, R217, R169, R68 ;  /* 0x000000a9d9447223 */ /* 0x000fe20000010044 */
[----:B------:R-:W-:-:S02]  /*0d20*/  IMAD.U32 R19, R178, 0x10000, RZ ;  /* 0x00010000b2137824 */ /* 0x000fc400078e00ff */
[----:B------:R-:W-:Y:S01]  /*0d30*/  FMUL.FTZ R169, R146, R173 ;  /* 0x000000ad92a97220 */ /* 0x000fe20000410000 */
[----:B------:R-:W-:Y:S01]  /*0d40*/  FFMA.FTZ R215, R148, R17, R215 ;  /* 0x0000001194d77223 */ /* 0x000fe200000100d7 */
[----:B------:R-:W-:Y:S01]  /*0d50*/  FADD.FTZ R89, R89, R18 ;  /* 0x0000001259597221 */ /* 0x000fe20000010000 */
[-C--:B------:R-:W-:Y:S01]  /*0d60*/  FFMA.FTZ R16, R149, R18.reuse, R16 ;  /* 0x0000001295107223 */ /* 0x080fe20000010010 */
[----:B------:R-:W-:Y:S01]  /*0d70*/  FFMA.FTZ R109, R216, R18, R109 ;  /* 0x00000012d86d7223 */ /* 0x000fe2000001006d */
[----:B-1----:R-:W-:Y:S02]  /*0d80*/  IMAD.U32 R174, R179, 0x10000, RZ ;  /* 0x00010000b3ae7824 */ /* 0x002fe400078e00ff */
[----:B------:R-:W-:Y:S01]  /*0d90*/  FFMA.FTZ R18, R150, R19, R169 ;  /* 0x0000001396127223 */ /* 0x000fe200000100a9 */
[----:B------:R-:W-:Y:S01]  /*0da0*/  FADD.FTZ R169, RZ, R215 ;  /* 0x000000d7ffa97221 */ /* 0x000fe20000010000 */
[C---:B------:R-:W-:Y:S01]  /*0db0*/  FFMA.FTZ R171, R217.reuse, R215, RZ ;  /* 0x000000d7d9ab7223 */ /* 0x040fe200000100ff */
[----:B------:R-:W-:Y:S01]  /*0dc0*/  FADD.FTZ R88, R88, R17 ;  /* 0x0000001158587221 */ /* 0x000fe20000010000 */
[----:B------:R-:W-:Y:S01]  /*0dd0*/  FFMA.FTZ R108, R217, R17, R108 ;  /* 0x00000011d96c7223 */ /* 0x000fe2000001006c */
[----:B------:R-:W-:Y:S01]  /*0de0*/  FMUL.FTZ R17, R5, R168 ;  /* 0x000000a805117220 */ /* 0x000fe20000410000 */
[----:B------:R-:W-:-:S02]  /*0df0*/  IMAD.U32 R172, R180, 0x10000, RZ ;  /* 0x00010000b4ac7824 */ /* 0x000fc400078e00ff */
[----:B------:R-:W-:Y:S01]  /*0e00*/  FMUL.FTZ R168, R147, R174 ;  /* 0x000000ae93a87220 */ /* 0x000fe20000410000 */
[----:B------:R-:W-:Y:S01]  /*0e10*/  FADD.FTZ R169, R169, R16 ;  /* 0x00000010a9a97221 */ /* 0x000fe20000010000 */
[----:B------:R-:W-:Y:S01]  /*0e20*/  FFMA.FTZ R171, R216, R16, R171 ;  /* 0x00000010d8ab7223 */ /* 0x000fe200000100ab */
        /* <DEDUP_REMOVED lines=14> */
[----:B------:R-:W-:-:S02]  /*0f10*/  VIADD R183, R4, 0x100 ;  /* 0x0000010004b77836 */ /* 0x000fc40000000000 */
[----:B------:R-:W-:Y:S01]  /*0f20*/  FADD.FTZ R207, R168, R19 ;  /* 0x00000013a8cf7221 */ /* 0x000fe20000010000 */
[----:B------:R-:W-:-:S07]  /*0f30*/  FFMA.FTZ R206, R20, R19, R206 ;  /* 0x0000001314ce7223 */ /* 0x000fce00000100ce */
.L_x_2462:
[----:B----4-:R-:W-:Y:S05]  /*0f40*/  BSYNC.RECONVERGENT B0 ;  /* 0x0000000000007941 */ /* 0x010fea0003800200 */
.L_x_2461:
[----:B------:R-:W-:Y:S04]  /*0f50*/  BSSY.RECONVERGENT B0, `(.L_x_2463) ;  /* 0x0000051000007945 */ /* 0x000fe80003800200 */
[----:B------:R-:W-:Y:S05]  /*0f60*/  @!P1 BRA `(.L_x_2464) ;  /* 0x00000004003c9947 */ /* 0x000fea0003800000 */
[----:B------:R-:W0:Y:S08]  /*0f70*/  LDC.64 R172, c[0x0][0x428] ;  /* 0x00010a00ffac7b82 */ /* 0x000e300000000a00 */
[----:B------:R-:W1:Y:S08]  /*0f80*/  LDC.64 R22, c[0x0][0x430] ;  /* 0x00010c00ff167b82 */ /* 0x000e700000000a00 */
[----:B------:R-:W2:Y:S01]  /*0f90*/  LDC.64 R168, c[0x0][0x3a8] ;  /* 0x0000ea00ffa87b82 */ /* 0x000ea20000000a00 */
[----:B------:R-:W-:Y:S01]  /*0fa0*/  ISETP.NE.U32.AND P5, PT, RZ, UR12, PT ;  /* 0x0000000cff007c0c */ /* 0x000fe2000bfa5070 */
[----:B0-----:R-:W-:-:S03]  /*0fb0*/  IMAD.WIDE.U32 R172, R183, 0x8, R172 ;  /* 0x00000008b7ac7825 */ /* 0x001fc600078e00ac */
[----:B------:R-:W-:-:S03]  /*0fc0*/  ISETP.NE.AND.EX P5, PT, RZ, UR13, PT, P5 ;  /* 0x0000000dff007c0c */ /* 0x000fc6000bfa5350 */
[----:B------:R-:W0:Y:S01]  /*0fd0*/  LDC.64 R178, c[0x0][0x3b0] ;  /* 0x0000ec00ffb27b82 */ /* 0x000e220000000a00 */
[----:B------:R-:W3:Y:S01]  /*0fe0*/  LDG.E.64 R172, desc[UR10][R172.64] ;  /* 0x0000000aacac7981 */ /* 0x000ee2000c1e1b00 */
[----:B-1----:R-:W-:-:S06]  /*0ff0*/  IMAD.WIDE.U32 R22, R183, 0x8, R22 ;  /* 0x00000008b7167825 */ /* 0x002fcc00078e0016 */
[----:B------:R-:W4:Y:S02]  /*1000*/  LDG.E.64 R22, desc[UR10][R22.64] ;  /* 0x0000000a16167981 */ /* 0x000f24000c1e1b00 */
[----:B------:R-:W1:Y:S01]  /*1010*/  @P5 LDC.64 R176, c[0x0][0x3b8] ;  /* 0x0000ee00ffb05b82 */ /* 0x000e620000000a00 */
[----:B--2---:R-:W-:-:S06]  /*1020*/  IMAD.WIDE.U32 R168, R183, 0x10, R168 ;  /* 0x00000010b7a87825 */ /* 0x004fcc00078e00a8 */
[----:B------:R-:W2:Y:S01]  /*1030*/  LDG.E.128 R168, desc[UR10][R168.64] ;  /* 0x0000000aa8a87981 */ /* 0x000ea2000c1e1d00 */
[----:B0-----:R-:W-:-:S05]  /*1040*/  IMAD.WIDE.U32 R178, R183, 0x4, R178 ;  /* 0x00000004b7b27825 */ /* 0x001fca00078e00b2 */
[----:B------:R-:W5:Y:S01]  /*1050*/  LDG.E R9, desc[UR10][R178.64] ;  /* 0x0000000ab2097981 */ /* 0x000f62000c1e1900 */
[----:B-1----:R-:W-:-:S05]  /*1060*/  @P5 IMAD.WIDE.U32 R176, R183, 0x4, R176 ;  /* 0x00000004b7b05825 */ /* 0x002fca00078e00b0 */
[----:B------:R-:W5:Y:S01]  /*1070*/  @P5 LDG.E R8, desc[UR10][R176.64] ;  /* 0x0000000ab0085981 */ /* 0x000f62000c1e1900 */
[----:B------:R-:W-:-:S04]  /*1080*/  ISETP.NE.U32.AND P0, PT, RZ, UR16, PT ;  /* 0x00000010ff007c0c */ /* 0x000fc8000bf05070 */
[----:B------:R-:W-:-:S13]  /*1090*/  ISETP.NE.AND.EX P0, PT, RZ, UR17, PT, P0 ;  /* 0x00000011ff007c0c */ /* 0x000fda000bf05300 */
[----:B------:R-:W0:Y:S02]  /*10a0*/  @P0 LDC.64 R174, c[0x0][0x438] ;  /* 0x00010e00ffae0b82 */ /* 0x000e240000000a00 */
[----:B0-----:R-:W-:-:S05]  /*10b0*/  @P0 IMAD.WIDE.U32 R174, R183, 0x10, R174 ;  /* 0x00000010b7ae0825 */ /* 0x001fca00078e00ae */
[----:B------:R0:W5:Y:S01]  /*10c0*/  @P0 LDG.E.128 R24, desc[UR10][R174.64] ;  /* 0x0000000aae180981 */ /* 0x000162000c1e1d00 */
[----:B------:R-:W-:Y:S02]  /*10d0*/  VIADD R183, R183, 0x100 ;  /* 0x00000100b7b77836 */ /* 0x000fe40000000000 */
[----:B---3--:R-:W-:Y:S01]  /*10e0*/  IMAD.MOV.U32 R21, RZ, RZ, R172 ;  /* 0x000000ffff157224 */ /* 0x008fe200078e00ac */
[----:B------:R-:W-:Y:S02]  /*10f0*/  SHF.R.U64 R187, R172, 0x10, R173 ;  /* 0x00000010acbb7819 */ /* 0x000fe400000012ad */
[----:B------:R-:W-:Y:S01]  /*1100*/  MOV R180, R173 ;  /* 0x000000ad00b47202 */ /* 0x000fe20000000f00 */
[----:B----4-:R-:W-:Y:S01]  /*1110*/  IMAD.MOV.U32 R172, RZ, RZ, R22 ;  /* 0x000000ffffac7224 */ /* 0x010fe200078e0016 */
[----:B------:R-:W-:Y:S02]  /*1120*/  SHF.R.U64 R22, R22, 0x10, R23 ;  /* 0x0000001016167819 */ /* 0x000fe40000001217 */
[----:B------:R-:W-:Y:S01]  /*1130*/  SHF.R.U32.HI R186, RZ, 0x10, R173 ;  /* 0x00000010ffba7819 */ /* 0x000fe200000116ad */
[----:B------:R-:W-:Y:S01]  /*1140*/  IMAD.U32 R173, R172, 0x10000, RZ ;  /* 0x00010000acad7824 */ /* 0x000fe200078e00ff */
[--C-:B------:R-:W-:Y:S01]  /*1150*/  SHF.R.U32.HI R185, RZ, 0x10, R23.reuse ;  /* 0x00000010ffb97819 */ /* 0x100fe20000011617 */
[----:B------:R-:W-:-:S02]  /*1160*/  IMAD.MOV.U32 R181, RZ, RZ, R23 ;  /* 0x000000ffffb57224 */ /* 0x000fc400078e0017 */
[C---:B--2---:R-:W-:Y:S01]  /*1170*/  FADD.FTZ R168, -R182.reuse, R168 ;  /* 0x000000a8b6a87221 */ /* 0x044fe20000010100 */
[----:B0-----:R-:W-:Y:S01]  /*1180*/  FADD.FTZ R174, -R182, R170 ;  /* 0x000000aab6ae7221 */ /* 0x001fe20000010100 */
[----:B------:R-:W-:Y:S02]  /*1190*/  IMAD.U32 R170, R22, 0x10000, RZ ;  /* 0x0001000016aa7824 */ /* 0x000fe400078e00ff */
[----:B------:R-:W-:Y:S01]  /*11a0*/  FADD.FTZ R184, -R182, R169 ;  /* 0x000000a9b6b87221 */ /* 0x000fe20000010100 */
[----:B------:R-:W-:Y:S02]  /*11b0*/  IMAD.U32 R23, R21, 0x10000, RZ ;  /* 0x0001000015177824 */ /* 0x000fe400078e00ff */
[----:B------:R-:W-:Y:S01]  /*11c0*/  FMUL.FTZ R169, R136, R173 ;  /* 0x000000ad88a97220 */ /* 0x000fe20000410000 */
[----:B-----5:R-:W-:Y:S01]  /*11d0*/  FMUL.FTZ R21, R5, R168 ;  /* 0x000000a805157220 */ /* 0x020fe20000410000 */
[----:B------:R-:W-:Y:S02]  /*11e0*/  IMAD.U32 R168, R187, 0x10000, RZ ;  /* 0x00010000bba87824 */ /* 0x000fe400078e00ff */
[----:B------:R-:W-:Y:S01]  /*11f0*/  FMUL.FTZ R172, R137, R170 ;  /* 0x000000aa89ac7220 */ /* 0x000fe20000410000 */
[----:B------:R-:W-:Y:S01]  /*1200*/  FADD.FTZ R84, R84, R23 ;  /* 0x0000001754547221 */ /* 0x000fe20000010000 */
[-C--:B------:R-:W-:Y:S01]  /*1210*/  FFMA.FTZ R22, R140, R23.reuse, R169 ;  /* 0x000000178c167223 */ /* 0x080fe200000100a9 */
[----:B------:R-:W-:Y:S01]  /*1220*/  FFMA.FTZ R104, R21, R23, R104 ;  /* 0x0000001715687223 */ /* 0x000fe20000010068 */
[----:B------:R-:W-:Y:S01]  /*1230*/  FMUL.FTZ R184, R5, R184 ;  /* 0x000000b805b87220 */ /* 0x000fe20000410000 */
[----:B------:R-:W-:Y:S01]  /*1240*/  FFMA.FTZ R23, R141, R168, R172 ;  /* 0x000000a88d177223 */ /* 0x000fe200000100ac */
[----:B------:R-:W-:-:S02]  /*1250*/  IMAD.U32 R181, R181, 0x10000, RZ ;  /* 0x00010000b5b57824 */ /* 0x000fc400078e00ff */
[----:B------:R-:W-:Y:S02]  /*1260*/  IMAD.U32 R172, R185, 0x10000, RZ ;  /* 0x00010000b9ac7824 */ /* 0x000fe400078e00ff */
[----:B------:R-:W-:Y:S01]  /*1270*/  FADD.FTZ R45, R45, R170 ;  /* 0x000000aa2d2d7221 */ /* 0x000fe20000010000 */
[----:B------:R-:W-:Y:S01]  /*1280*/  FFMA.FTZ R65, R184, R170, R65 ;  /* 0x000000aab8417223 */ /* 0x000fe20000010041 */
[----:B------:R-:W-:Y:S01]  /*1290*/  FADD.FTZ R188, -R182, R171 ;  /* 0x000000abb6bc7221 */ /* 0x000fe20000010100 */
[----:B------:R-:W-:Y:S01]  /*12a0*/  FADD.FTZ R85, R85, R168 ;  /* 0x000000a855557221 */ /* 0x000fe20000010000 */
[----:B------:R-:W-:Y:S01]  /*12b0*/  FFMA.FTZ R105, R184, R168, R105 ;  /* 0x000000a8b8697223 */ /* 0x000fe20000010069 */
[----:B------:R-:W-:Y:S01]  /*12c0*/  SHF.L.U32 R170, R186, 0x10, RZ ;  /* 0x00000010baaa7819 */ /* 0x000fe200000006ff */
[----:B------:R-:W-:Y:S02]  /*12d0*/  IMAD.U32 R169, R180, 0x10000, RZ ;  /* 0x00010000b4a97824 */ /* 0x000fe400078e00ff */
[----:B------:R-:W-:Y:S01]  /*12e0*/  FMUL.FTZ R171, R138, R181 ;  /* 0x000000b58aab7220 */ /* 0x000fe20000410000 */
[----:B------:R-:W-:Y:S01]  /*12f0*/  FMUL.FTZ R185, R5, R174 ;  /* 0x000000ae05b97220 */ /* 0x000fe20000410000 */
        /* <DEDUP_REMOVED lines=9> */
[----:B------:R-:W-:Y:S02]  /*1390*/  FMUL.FTZ R188, R5, R188 ;  /* 0x000000bc05bc7220 */ /* 0x000fe40000410000 */
        /* <DEDUP_REMOVED lines=12> */
.L_x_2464:
[----:B------:R-:W-:Y:S05]  /*1460*/  BSYNC.RECONVERGENT B0 ;  /* 0x0000000000007941 */ /* 0x000fea0003800200 */
.L_x_2463:
[----:B------:R-:W-:Y:S04]  /*1470*/  BSSY.RECONVERGENT B0, `(.L_x_2465) ;  /* 0x0000051000007945 */ /* 0x000fe80003800200 */
[----:B------:R-:W-:Y:S05]  /*1480*/  @!P2 BRA `(.L_x_2466) ;  /* 0x00000004003ca947 */ /* 0x000fea0003800000 */
[----:B------:R-:W0:Y:S08]  /*1490*/  LDC.64 R174, c[0x0][0x430] ;  /* 0x00010c00ffae7b82 */ /* 0x000e300000000a00 */
[----:B------:R-:W1:Y:S08]  /*14a0*/  LDC.64 R176, c[0x0][0x428] ;  /* 0x00010a00ffb07b82 */ /* 0x000e700000000a00 */
[----:B------:R-:W2:Y:S01]  /*14b0*/  LDC.64 R168, c[0x0][0x3a8] ;  /* 0x0000ea00ffa87b82 */ /* 0x000ea20000000a00 */
[----:B------:R-:W-:-:S04]  /*14c0*/  ISETP.NE.U32.AND P5, PT, RZ, UR12, PT ;  /* 0x0000000cff007c0c */ /* 0x000fc8000bfa5070 */
[----:B------:R-:W-:Y:S01]  /*14d0*/  ISETP.NE.AND.EX P5, PT, RZ, UR13, PT, P5 ;  /* 0x0000000dff007c0c */ /* 0x000fe2000bfa5350 */
[C---:B0-----:R-:W-:Y:S02]  /*14e0*/  IMAD.WIDE.U32 R174, R183.reuse, 0x8, R174 ;  /* 0x00000008b7ae7825 */ /* 0x041fe400078e00ae */
[----:B------:R-:W0:Y:S04]  /*14f0*/  LDC.64 R180, c[0x0][0x3b0] ;  /* 0x0000ec00ffb47b82 */ /* 0x000e280000000a00 */
[----:B------:R-:W3:Y:S01]  /*1500*/  LDG.E.64 R174, desc[UR10][R174.64] ;  /* 0x0000000aaeae7981 */ /* 0x000ee2000c1e1b00 */
[----:B-1----:R-:W-:-:S05]  /*1510*/  IMAD.WIDE.U32 R176, R183, 0x8, R176 ;  /* 0x00000008b7b07825 */ /* 0x002fca00078e00b0 */
[----:B------:R-:W1:Y:S01]  /*1520*/  @P5 LDC.64 R178, c[0x0][0x3b8] ;  /* 0x0000ee00ffb25b82 */ /* 0x000e620000000a00 */
[----:B------:R-:W4:Y:S01]  /*1530*/  LDG.E.64 R176, desc[UR10][R176.64] ;  /* 0x0000000ab0b07981 */ /* 0x000f22000c1e1b00 */
        /* <DEDUP_REMOVED lines=11> */
[----:B------:R-:W-:Y:S01]  /*15f0*/  VIADD R183, R183, 0x100 ;  /* 0x00000100b7b77836 */ /* 0x000fe20000000000 */
[--C-:B---3--:R-:W-:Y:S02]  /*1600*/  SHF.R.U64 R190, R174, 0x10, R175.reuse ;  /* 0x00000010aebe7819 */ /* 0x108fe400000012af */
[----:B------:R-:W-:Y:S01]  /*1610*/  SHF.R.U32.HI R194, RZ, 0x10, R175 ;  /* 0x00000010ffc27819 */ /* 0x000fe200000116af */
[----:B----4-:R-:W-:Y:S01]  /*1620*/  IMAD.MOV.U32 R189, RZ, RZ, R176 ;  /* 0x000000ffffbd7224 */ /* 0x010fe200078e00b0 */
[--C-:B------:R-:W-:Y:S01]  /*1630*/  SHF.R.U64 R191, R176, 0x10, R177.reuse ;  /* 0x00000010b0bf7819 */ /* 0x100fe200000012b1 */
[----:B------:R-:W-:Y:S01]  /*1640*/  IMAD.MOV.U32 R176, RZ, RZ, R174 ;  /* 0x000000ffffb07224 */ /* 0x000fe200078e00ae */
[--C-:B------:R-:W-:Y:S01]  /*1650*/  SHF.R.U32.HI R195, RZ, 0x10, R177.reuse ;  /* 0x00000010ffc37819 */ /* 0x100fe200000116b1 */
[----:B------:R-:W-:Y:S02]  /*1660*/  IMAD.MOV.U32 R193, RZ, RZ, R177 ;  /* 0x000000ffffc17224 */ /* 0x000fe400078e00b1 */
[C---:B--2---:R-:W-:Y:S01]  /*1670*/  FADD.FTZ R168, -R182.reuse, R168 ;  /* 0x000000a8b6a87221 */ /* 0x044fe20000010100 */
[----:B------:R-:W-:Y:S01]  /*1680*/  FADD.FTZ R174, -R182, R170 ;  /* 0x000000aab6ae7221 */ /* 0x000fe20000010100 */
[----:B------:R-:W-:-:S02]  /*1690*/  IMAD.U32 R170, R190, 0x10000, RZ ;  /* 0x00010000beaa7824 */ /* 0x000fc400078e00ff */
[----:B------:R-:W-:Y:S01]  /*16a0*/  FADD.FTZ R192, -R182, R169 ;  /* 0x000000a9b6c07221 */ /* 0x000fe20000010100 */
[----:B------:R-:W-:Y:S02]  /*16b0*/  IMAD.MOV.U32 R177, RZ, RZ, R175 ;  /* 0x000000ffffb17224 */ /* 0x000fe400078e00af */
[----:B------:R-:W-:Y:S02]  /*16c0*/  IMAD.U32 R169, R189, 0x10000, RZ ;  /* 0x00010000bda97824 */ /* 0x000fe400078e00ff */
[----:B-----5:R-:W-:Y:S01]  /*16d0*/  FMUL.FTZ R189, R5, R168 ;  /* 0x000000a805bd7220 */ /* 0x020fe20000410000 */
[----:B------:R-:W-:Y:S02]  /*16e0*/  IMAD.U32 R175, R176, 0x10000, RZ ;  /* 0x00010000b0af7824 */ /* 0x000fe400078e00ff */
[----:B0-----:R-:W-:Y:S01]  /*16f0*/  FMUL.FTZ R172, R129, R170 ;  /* 0x000000aa81ac7220 */ /* 0x001fe20000410000 */
[----:B------:R-:W-:Y:S02]  /*1700*/  IMAD.U32 R168, R191, 0x10000, RZ ;  /* 0x00010000bfa87824 */ /* 0x000fe400078e00ff */
[----:B------:R-:W-:Y:S01]  /*1710*/  FADD.FTZ R196, -R182, R171 ;  /* 0x000000abb6c47221 */ /* 0x000fe20000010100 */
[----:B------:R-:W-:Y:S01]  /*1720*/  FMUL.FTZ R171, R128, R175 ;  /* 0x000000af80ab7220 */ /* 0x000fe20000410000 */
[----:B------:R-:W-:Y:S01]  /*1730*/  FMUL.FTZ R192, R5, R192 ;  /* 0x000000c005c07220 */ /* 0x000fe20000410000 */
[----:B------:R-:W-:Y:S01]  /*1740*/  FFMA.FTZ R191, R133, R168, R172 ;  /* 0x000000a885bf7223 */ /* 0x000fe200000100ac */
[----:B------:R-:W-:Y:S01]  /*1750*/  SHF.L.U32 R177, R177, 0x10, RZ ;  /* 0x00000010b1b17819 */ /* 0x000fe200000006ff */
[----:B------:R-:W-:-:S02]  /*1760*/  IMAD.U32 R172, R194, 0x10000, RZ ;  /* 0x00010000c2ac7824 */ /* 0x000fc400078e00ff */
[----:B------:R-:W-:Y:S01]  /*1770*/  FADD.FTZ R80, R80, R169 ;  /* 0x000000a950507221 */ /* 0x000fe20000010000 */
[-C--:B------:R-:W-:Y:S01]  /*1780*/  FFMA.FTZ R190, R132, R169.reuse, R171 ;  /* 0x000000a984be7223 */ /* 0x080fe200000100ab */
[----:B------:R-:W-:Y:S01]  /*1790*/  FFMA.FTZ R100, R189, R169, R100 ;  /* 0x000000a9bd647223 */ /* 0x000fe20000010064 */
[----:B------:R-:W-:Y:S01]  /*17a0*/  FADD.FTZ R81, R81, R168 ;  /* 0x000000a851517221 */ /* 0x000fe20000010000 */
[C---:B------:R-:W-:Y:S01]  /*17b0*/  FFMA.FTZ R101, R192.reuse, R168, R101 ;  /* 0x000000a8c0657223 */ /* 0x040fe20000010065 */
[----:B------:R-:W-:Y:S01]  /*17c0*/  FADD.FTZ R41, R41, R170 ;  /* 0x000000aa29297221 */ /* 0x000fe20000010000 */
[----:B------:R-:W-:Y:S01]  /*17d0*/  FFMA.FTZ R61, R192, R170, R61 ;  /* 0x000000aac03d7223 */ /* 0x000fe2000001003d */
[----:B------:R-:W-:Y:S02]  /*17e0*/  IMAD.U32 R169, R193, 0x10000, RZ ;  /* 0x00010000c1a97824 */ /* 0x000fe400078e00ff */
[----:B------:R-:W-:Y:S01]  /*17f0*/  FMUL.FTZ R171, R130, R177 ;  /* 0x000000b182ab7220 */ /* 0x000fe20000410000 */
[----:B------:R-:W-:-:S02]  /*1800*/  IMAD.U32 R170, R195, 0x10000, RZ ;  /* 0x00010000c3aa7824 */ /* 0x000fc400078e00ff */
        /* <DEDUP_REMOVED lines=23> */
.L_x_2466:
[----:B------:R-:W-:Y:S05]  /*1980*/  BSYNC.RECONVERGENT B0 ;  /* 0x0000000000007941 */ /* 0x000fea0003800200 */
.L_x_2465:
        /* <DEDUP_REMOVED lines=36> */
[----:B------:R-:W-:Y:S01]  /*1bd0*/  IMAD.MOV.U32 R177, RZ, RZ, R175 ;  /* 0x000000ffffb17224 */ /* 0x000fe200078e00af */
[----:B------:R-:W-:Y:S01]  /*1be0*/  SHF.L.U32 R169, R197, 0x10, RZ ;  /* 0x00000010c5a97819 */ /* 0x000fe200000006ff */
[----:B------:R-:W-:Y:S02]  /*1bf0*/  IMAD.U32 R175, R176, 0x10000, RZ ;  /* 0x00010000b0af7824 */ /* 0x000fe400078e00ff */
[----:B-----5:R-:W-:Y:S01]  /*1c00*/  FMUL.FTZ R197, R5, R168 ;  /* 0x000000a805c57220 */ /* 0x020fe20000410000 */
[----:B------:R-:W-:Y:S02]  /*1c10*/  IMAD.U32 R168, R199, 0x10000, RZ ;  /* 0x00010000c7a87824 */ /* 0x000fe400078e00ff */
[----:B0-----:R-:W-:Y:S01]  /*1c20*/  FMUL.FTZ R172, R121, R170 ;  /* 0x000000aa79ac7220 */ /* 0x001fe20000410000 */
[----:B------:R-:W-:Y:S01]  /*1c30*/  FADD.FTZ R204, -R182, R171 ;  /* 0x000000abb6cc7221 */ /* 0x000fe20000010100 */
[----:B------:R-:W-:Y:S01]  /*1c40*/  FMUL.FTZ R171, R120, R175 ;  /* 0x000000af78ab7220 */ /* 0x000fe20000410000 */
[----:B------:R-:W-:Y:S01]  /*1c50*/  FMUL.FTZ R200, R5, R200 ;  /* 0x000000c805c87220 */ /* 0x000fe20000410000 */
[----:B------:R-:W-:Y:S01]  /*1c60*/  FFMA.FTZ R199, R125, R168, R172 ;  /* 0x000000a87dc77223 */ /* 0x000fe200000100ac */
[----:B------:R-:W-:-:S02]  /*1c70*/  IMAD.U32 R177, R177, 0x10000, RZ ;  /* 0x00010000b1b17824 */ /* 0x000fc400078e00ff */
[----:B------:R-:W-:Y:S02]  /*1c80*/  IMAD.U32 R172, R202, 0x10000, RZ ;  /* 0x00010000caac7824 */ /* 0x000fe400078e00ff */
        /* <DEDUP_REMOVED lines=33> */
.L_x_2468:
[----:B------:R-:W-:Y:S05]  /*1ea0*/  BSYNC.RECONVERGENT B0 ;  /* 0x0000000000007941 */ /* 0x000fea0003800200 */
.L_x_2467:
[----:B------:R-:W-:Y:S04]  /*1eb0*/  BSSY.RECONVERGENT B0, `(.L_x_2469) ;  /* 0x0000050000007945 */ /* 0x000fe80003800200 */
[----:B------:R-:W-:Y:S05]  /*1ec0*/  @!P4 BRA `(.L_x_2470) ;  /* 0x000000040038c947 */ /* 0x000fea0003800000 */
[----:B------:R-:W0:Y:S08]  /*1ed0*/  LDC.64 R168, c[0x0][0x3a8] ;  /* 0x0000ea00ffa87b82 */ /* 0x000e300000000a00 */
[----:B------:R-:W1:Y:S08]  /*1ee0*/  LDC.64 R172, c[0x0][0x430] ;  /* 0x00010c00ffac7b82 */ /* 0x000e700000000a00 */
[----:B------:R-:W2:Y:S01]  /*1ef0*/  LDC.64 R174, c[0x0][0x428] ;  /* 0x00010a00ffae7b82 */ /* 0x000ea20000000a00 */
[----:B------:R-:W-:-:S02]  /*1f00*/  ISETP.NE.U32.AND P5, PT, RZ, UR12, PT ;  /* 0x0000000cff007c0c */ /* 0x000fc4000bfa5070 */
[----:B------:R-:W-:Y:S01]  /*1f10*/  ISETP.NE.U32.AND P0, PT, RZ, UR16, PT ;  /* 0x00000010ff007c0c */ /* 0x000fe2000bf05070 */
[----:B0-----:R-:W-:Y:S01]  /*1f20*/  IMAD.WIDE.U32 R168, R183, 0x10, R168 ;  /* 0x00000010b7a87825 */ /* 0x001fe200078e00a8 */
[----:B------:R-:W-:-:S03]  /*1f30*/  ISETP.NE.AND.EX P5, PT, RZ, UR13, PT, P5 ;  /* 0x0000000dff007c0c */ /* 0x000fc6000bfa5350 */
[----:B------:R-:W0:Y:S01]  /*1f40*/  LDC.64 R180, c[0x0][0x3b0] ;  /* 0x0000ec00ffb47b82 */ /* 0x000e220000000a00 */
[----:B------:R-:W-:Y:S01]  /*1f50*/  ISETP.NE.AND.EX P0, PT, RZ, UR17, PT, P0 ;  /* 0x00000011ff007c0c */ /* 0x000fe2000bf05300 */
[----:B------:R-:W3:Y:S01]  /*1f60*/  LDG.E.128 R168, desc[UR10][R168.64] ;  /* 0x0000000aa8a87981 */ /* 0x000ee2000c1e1d00 */
[----:B-1----:R-:W-:-:S06]  /*1f70*/  IMAD.WIDE.U32 R172, R183, 0x8, R172 ;  /* 0x00000008b7ac7825 */ /* 0x002fcc00078e00ac */
[----:B------:R-:W4:Y:S01]  /*1f80*/  LDG.E.64 R172, desc[UR10][R172.64] ;  /* 0x0000000aacac7981 */ /* 0x000f22000c1e1b00 */
[----:B------:R-:W1:Y:S01]  /*1f90*/  @P5 LDC.64 R176, c[0x0][0x3b8] ;  /* 0x0000ee00ffb05b82 */ /* 0x000e620000000a00 */
[----:B--2---:R-:W-:-:S06]  /*1fa0*/  IMAD.WIDE.U32 R174, R183, 0x8, R174 ;  /* 0x00000008b7ae7825 */ /* 0x004fcc00078e00ae */
[----:B------:R-:W2:Y:S01]  /*1fb0*/  LDG.E.64 R174, desc[UR10][R174.64] ;  /* 0x0000000aaeae7981 */ /* 0x000ea2000c1e1b00 */
[----:B------:R-:W1:Y:S01]  /*1fc0*/  @P0 LDC.64 R178, c[0x0][0x438] ;  /* 0x00010e00ffb20b82 */ /* 0x000e620000000a00 */
[----:B0-----:R-:W-:-:S05]  /*1fd0*/  IMAD.WIDE.U32 R180, R183, 0x4, R180 ;  /* 0x00000004b7b47825 */ /* 0x001fca00078e00b4 */
[----:B------:R0:W5:Y:S01]  /*1fe0*/  LDG.E R14, desc[UR10][R180.64] ;  /* 0x0000000ab40e7981 */ /* 0x000162000c1e1900 */
[----:B-1----:R-:W-:-:S05]  /*1ff0*/  @P5 IMAD.WIDE.U32 R176, R183, 0x4, R176 ;  /* 0x00000004b7b05825 */ /* 0x002fca00078e00b0 */
[----:B------:R0:W5:Y:S01]  /*2000*/  @P5 LDG.E R15, desc[UR10][R176.64] ;  /* 0x0000000ab00f5981 */ /* 0x000162000c1e1900 */
[----:B------:R-:W-:-:S05]  /*2010*/  @P0 IMAD.WIDE.U32 R178, R183, 0x10, R178 ;  /* 0x00000010b7b20825 */ /* 0x000fca00078e00b2 */
[----:B------:R0:W5:Y:S01]  /*2020*/  @P0 LDG.E.128 R160, desc[UR10][R178.64] ;  /* 0x0000000ab2a00981 */ /* 0x000162000c1e1d00 */
[C---:B---3--:R-:W-:Y:S01]  /*2030*/  FADD.FTZ R212, -R182.reuse, R170 ;  /* 0x000000aab6d47221 */ /* 0x048fe20000010100 */
[C---:B------:R-:W-:Y:S01]  /*2040*/  FADD.FTZ R214, -R182.reuse, R171 ;  /* 0x000000abb6d67221 */ /* 0x040fe20000010100 */
[----:B------:R-:W-:Y:S01]  /*2050*/  FADD.FTZ R168, -R182, R168 ;  /* 0x000000a8b6a87221 */ /* 0x000fe20000010100 */
[----:B----4-:R-:W-:Y:S02]  /*2060*/  MOV R170, R172 ;  /* 0x000000ac00aa7202 */ /* 0x010fe40000000f00 */
[----:B------:R-:W-:-:S03]  /*2070*/  SHF.R.U64 R172, R172, 0x10, R173 ;  /* 0x00000010acac7819 */ /* 0x000fc600000012ad */
[----:B------:R-:W-:Y:S02]  /*2080*/  IMAD.U32 R171, R170, 0x10000, RZ ;  /* 0x00010000aaab7824 */ /* 0x000fe400078e00ff */
[----:B------:R-:W-:Y:S01]  /*2090*/  IMAD.U32 R170, R172, 0x10000, RZ ;  /* 0x00010000acaa7824 */ /* 0x000fe200078e00ff */
[----:B--2---:R-:W-:Y:S01]  /*20a0*/  SHF.R.U64 R209, R174, 0x10, R175 ;  /* 0x00000010aed17819 */ /* 0x004fe200000012af */
[----:B------:R-:W-:Y:S01]  /*20b0*/  FADD.FTZ R208, -R182, R169 ;  /* 0x000000a9b6d07221 */ /* 0x000fe20000010100 */
[----:B------:R-:W-:Y:S01]  /*20c0*/  IMAD.MOV.U32 R169, RZ, RZ, R174 ;  /* 0x000000ffffa97224 */ /* 0x000fe200078e00ae */
[--C-:B------:R-:W-:Y:S01]  /*20d0*/  SHF.R.U32.HI R183, RZ, 0x10, R175.reuse ;  /* 0x00000010ffb77819 */ /* 0x100fe200000116af */
[----:B------:R-:W-:Y:S02]  /*20e0*/  IMAD.MOV.U32 R182, RZ, RZ, R175 ;  /* 0x000000ffffb67224 */ /* 0x000fe400078e00af */
[----:B-----5:R-:W-:Y:S01]  /*20f0*/  FMUL.FTZ R205, R5, R168 ;  /* 0x000000a805cd7220 */ /* 0x020fe20000410000 */
[----:B------:R-:W-:Y:S01]  /*2100*/  SHF.R.U32.HI R175, RZ, 0x10, R173 ;  /* 0x00000010ffaf7819 */ /* 0x000fe200000116ad */
[----:B------:R-:W-:-:S02]  /*2110*/  IMAD.U32 R168, R209, 0x10000, RZ ;  /* 0x00010000d1a87824 */ /* 0x000fc400078e00ff */
[----:B------:R-:W-:Y:S01]  /*2120*/  FMUL.FTZ R172, R113, R170 ;  /* 0x000000aa71ac7220 */ /* 0x000fe20000410000 */
[----:B------:R-:W-:Y:S02]  /*2130*/  IMAD.MOV.U32 R174, RZ, RZ, R173 ;  /* 0x000000ffffae7224 */ /* 0x000fe400078e00ad */
[----:B------:R-:W-:Y:S01]  /*2140*/  FMUL.FTZ R173, R112, R171 ;  /* 0x000000ab70ad7220 */ /* 0x000fe20000410000 */
[----:B------:R-:W-:Y:S02]  /*2150*/  IMAD.U32 R169, R169, 0x10000, RZ ;  /* 0x00010000a9a97824 */ /* 0x000fe400078e00ff */
[----:B------:R-:W-:Y:S01]  /*2160*/  FMUL.FTZ R208, R5, R208 ;  /* 0x000000d005d07220 */ /* 0x000fe20000410000 */
[-C--:B------:R-:W-:Y:S01]  /*2170*/  FFMA.FTZ R209, R117, R168.reuse, R172 ;  /* 0x000000a875d17223 */ /* 0x080fe200000100ac */
[----:B------:R-:W-:Y:S02]  /*2180*/  IMAD.U32 R172, R175, 0x10000, RZ ;  /* 0x00010000afac7824 */ /* 0x000fe400078e00ff */
[----:B------:R-:W-:Y:S01]  /*2190*/  FFMA.FTZ R210, R116, R169, R173 ;  /* 0x000000a974d27223 */ /* 0x000fe200000100ad */
[----:B------:R-:W-:Y:S01]  /*21a0*/  FFMA.FTZ R93, R208, R168, R93 ;  /* 0x000000a8d05d7223 */ /* 0x000fe2000001005d */
[----:B------:R-:W-:Y:S01]  /*21b0*/  FADD.FTZ R73, R73, R168 ;  /* 0x000000a849497221 */ /* 0x000fe20000010000 */
[----:B------:R-:W-:-:S02]  /*21c0*/  IMAD.U32 R173, R174, 0x10000, RZ ;  /* 0x00010000aead7824 */ /* 0x000fc400078e00ff */
[C---:B------:R-:W-:Y:S01]  /*21d0*/  FMUL.FTZ R211, R5.reuse, R212 ;  /* 0x000000d405d37220 */ /* 0x040fe20000410000 */
[----:B------:R-:W-:Y:S01]  /*21e0*/  FMUL.FTZ R212, R5, R214 ;  /* 0x000000d605d47220 */ /* 0x000fe20000410000 */
[----:B------:R-:W-:Y:S02]  /*21f0*/  IMAD.U32 R168, R183, 0x10000, RZ ;  /* 0x00010000b7a87824 */ /* 0x000fe400078e00ff */
[----:B------:R-:W-:Y:S01]  /*2200*/  FMUL.FTZ R174, R115, R172 ;  /* 0x000000ac73ae7220 */ /* 0x000fe20000410000 */
[----:B------:R-:W-:Y:S01]  /*2210*/  FFMA.FTZ R92, R205, R169, R92 ;  /* 0x000000a9cd5c7223 */ /* 0x000fe2000001005c */
[----:B------:R-:W-:Y:S01]  /*2220*/  FADD.FTZ R72, R72, R169 ;  /* 0x000000a948487221 */ /* 0x000fe20000010000 */
[----:B------:R-:W-:Y:S02]  /*2230*/  IMAD.U32 R169, R182, 0x10000, RZ ;  /* 0x00010000b6a97824 */ /* 0x000fe400078e00ff */
[----:B------:R-:W-:Y:S01]  /*2240*/  FMUL.FTZ R175, R114, R173 ;  /* 0x000000ad72af7220 */ /* 0x000fe20000410000 */
[-C--:B------:R-:W-:Y:S01]  /*2250*/  FFMA.FTZ R95, R212, R168.reuse, R95 ;  /* 0x000000a8d45f7223 */ /* 0x080fe2000001005f */
[----:B------:R-:W-:Y:S01]  /*2260*/  FFMA.FTZ R213, R119, R168, R174 ;  /* 0x000000a877d57223 */ /* 0x000fe200000100ae */
[----:B------:R-:W-:Y:S01]  /*2270*/  FADD.FTZ R75, R75, R168 ;  /* 0x000000a84b4b7221 */ /* 0x000fe20000010000 */
[----:B------:R-:W-:Y:S01]  /*2280*/  FADD.FTZ R168, R207, R210 ;  /* 0x000000d2cfa87221 */ /* 0x000fe20000010000 */
[----:B------:R-:W-:Y:S01]  /*2290*/  FFMA.FTZ R206, R205, R210, R206 ;  /* 0x000000d2cdce7223 */ /* 0x000fe200000100ce */
[-C--:B------:R-:W-:Y:S01]  /*22a0*/  FFMA.FTZ R94, R211, R169.reuse, R94 ;  /* 0x000000a9d35e7223 */ /* 0x080fe2000001005e */
[----:B------:R-:W-:Y:S01]  /*22b0*/  FFMA.FTZ R214, R118, R169, R175 ;  /* 0x000000a976d67223 */ /* 0x000fe200000100af */
[----:B------:R-:W-:Y:S01]  /*22c0*/  FADD.FTZ R74, R74, R169 ;  /* 0x000000a94a4a7221 */ /* 0x000fe20000010000 */
[----:B------:R-:W-:Y:S01]  /*22d0*/  FFMA.FTZ R52, R205, R171, R52 ;  /* 0x000000abcd347223 */ /* 0x000fe20000010034 */
[----:B------:R-:W-:Y:S01]  /*22e0*/  FADD.FTZ R32, R32, R171 ;  /* 0x000000ab20207221 */ /* 0x000fe20000010000 */
[----:B------:R-:W-:Y:S01]  /*22f0*/  FADD.FTZ R169, R168, R209 ;  /* 0x000000d1a8a97221 */ /* 0x000fe20000010000 */
[----:B------:R-:W-:-:S03]  /*2300*/  FFMA.FTZ R171, R208, R209, R206 ;  /* 0x000000d1d0ab7223 */ /* 0x000fc600000100ce */
[----:B------:R-:W-:Y:S01]  /*2310*/  FADD.FTZ R168, R169, R214 ;  /* 0x000000d6a9a87221 */ /* 0x000fe20000010000 */
[----:B------:R-:W-:Y:S01]  /*2320*/  FFMA.FTZ R206, R211, R214, R171 ;  /* 0x000000d6d3ce7223 */ /* 0x000fe200000100ab */
[----:B------:R-:W-:Y:S01]  /*2330*/  FFMA.FTZ R53, R208, R170, R53 ;  /* 0x000000aad0357223 */ /* 0x000fe20000010035 */
[----:B------:R-:W-:Y:S01]  /*2340*/  FADD.FTZ R33, R33, R170 ;  /* 0x000000aa21217221 */ /* 0x000fe20000010000 */
[----:B------:R-:W-:Y:S01]  /*2350*/  FFMA.FTZ R54, R211, R173, R54 ;  /* 0x000000add3367223 */ /* 0x000fe20000010036 */
[----:B------:R-:W-:Y:S01]  /*2360*/  FADD.FTZ R34, R34, R173 ;  /* 0x000000ad22227221 */ /* 0x000fe20000010000 */
[----:B------:R-:W-:Y:S01]  /*2370*/  FFMA.FTZ R55, R212, R172, R55 ;  /* 0x000000acd4377223 */ /* 0x000fe20000010037 */
[----:B------:R-:W-:Y:S01]  /*2380*/  FADD.FTZ R35, R35, R172 ;  /* 0x000000ac23237221 */ /* 0x000fe20000010000 */
[----:B------:R-:W-:Y:S01]  /*2390*/  FADD.FTZ R207, R168, R213 ;  /* 0x000000d5a8cf7221 */ /* 0x000fe20000010000 */
[----:B0-----:R-:W-:-:S07]  /*23a0*/  FFMA.FTZ R206, R212, R213, R206 ;  /* 0x000000d5d4ce7223 */ /* 0x001fce00000100ce */
.L_x_2470:
[----:B------:R-:W-:Y:S05]  /*23b0*/  BSYNC.RECONVERGENT B0 ;  /* 0x0000000000007941 */ /* 0x000fea0003800200 */
.L_x_2469:
        /* <DEDUP_REMOVED lines=32> */
.L_x_2472:
[----:B------:R-:W-:Y:S05]  /*25c0*/  BSYNC.RECONVERGENT B0 ;  /* 0x0000000000007941 */ /* 0x000fea0003800200 */
.L_x_2471:
        /* <DEDUP_REMOVED lines=87> */
.L_x_2477:
[-CC-:B------:R-:W-:Y:S01]  /*2b40*/  FFMA.FTZ R164, R217, R173.reuse, R174.reuse ;  /* 0x000000add9a47223 */ /* 0x180fe200000100ae */
[----:B------:R-:W-:Y:S01]  /*2b50*/  LOP3.LUT P5, RZ, R7, 0xff, RZ, 0xc0, !PT ;  /* 0x000000ff07ff7812 */ /* 0x000fe200078ac0ff */
[-CC-:B------:R-:W-:Y:S01]  /*2b60*/  FFMA.FTZ R167, R17, R173.reuse, R174.reuse ;  /* 0x000000ad11a77223 */ /* 0x180fe200000100ae */
[----:B------:R-:W-:Y:S01]  /*2b70*/  FFMA.FTZ R176, R20, R173, R174 ;  /* 0x000000ad14b07223 */ /* 0x000fe200000100ae */
[----:B------:R-:W-:-:S03]  /*2b80*/  FADD.FTZ R164, R215, -R164 ;  /* 0x800000a4d7a47221 */ /* 0x000fc60000010000 */
[----:B------:R-:W-:Y:S01]  /*2b90*/  FADD.FTZ R176, R19, -R176 ;  /* 0x800000b013b07221 */ /* 0x000fe20000010000 */
        /* <DEDUP_REMOVED lines=9> */
[----:B------:R-:W-:Y:S01]  /*2c30*/  FADD.FTZ R166, R18, -R167 ;  /* 0x800000a712a67221 */ /* 0x000fe20000010000 */
[----:B------:R-:W-:Y:S02]  /*2c40*/  LOP3.LUT P5, RZ, R7, 0xff0000, RZ, 0xc0, !PT ;  /* 0x00ff000007ff7812 */ /* 0x000fe400078ac0ff */
[----:B------:R-:W-:Y:S01]  /*2c50*/  F2FP.BF16.F32.PACK_AB R168, R169, R168 ;  /* 0x000000a8a9a8723e */ /* 0x000fe200000010ff */
[----:B------:R-:W-:-:S03]  /*2c60*/  FMUL.FTZ R166, R5, R166 ;  /* 0x000000a605a67220 */ /* 0x000fc60000410000 */
[----:B------:R-:W-:Y:S01]  /*2c70*/  PRMT R179, R168, 0x7610, R179 ;  /* 0x00007610a8b37816 */ /* 0x000fe200000000b3 */
[----:B------:R-:W-:-:S05]  /*2c80*/  FMUL.FTZ R167, R166, UR14 ;  /* 0x0000000ea6a77c20 */ /* 0x000fca0008410000 */
[----:B------:R-:W-:Y:S01]  /*2c90*/  FSEL R170, R167, RZ, P5 ;  /* 0x000000ffa7aa7208 */ /* 0x000fe20002800000 */
[----:B------:R-:W-:Y:S01]  /*2ca0*/  FMUL.FTZ R167, R5, R176 ;  /* 0x000000b005a77220 */ /* 0x000fe20000410000 */
        /* <DEDUP_REMOVED lines=8> */
.L_x_2476:
        /* <DEDUP_REMOVED lines=10> */
[----:B------:R-:W-:Y:S01]  /*2dd0*/  FADD.FTZ R170, R16, -R169 ;  /* 0x800000a910aa7221 */ /* 0x000fe20000010000 */
[----:B------:R-:W-:Y:S02]  /*2de0*/  FFMA.FTZ R176, R20, R173, R174 ;  /* 0x000000ad14b07223 */ /* 0x000fe400000100ae */
[C---:B-----5:R-:W-:Y:S01]  /*2df0*/  FFMA.FTZ R168, R5.reuse, R168, R28 ;  /* 0x000000a805a87223 */ /* 0x060fe2000001001c */
[----:B------:R-:W-:Y:S01]  /*2e00*/  FFMA.FTZ R169, R5, R170, R29 ;  /* 0x000000aa05a97223 */ /* 0x000fe2000001001d */
[----:B------:R-:W-:Y:S01]  /*2e10*/  FADD.FTZ R170, R18, -R171 ;  /* 0x800000ab12aa7221 */ /* 0x000fe20000010000 */
[----:B------:R-:W-:Y:S01]  /*2e20*/  FADD.FTZ R176, R19, -R176 ;  /* 0x800000b013b07221 */ /* 0x000fe20000010000 */
[----:B------:R-:W-:Y:S01]  /*2e30*/  FMUL.FTZ R168, R168, UR14 ;  /* 0x0000000ea8a87c20 */ /* 0x000fe20008410000 */
[----:B------:R-:W-:Y:S01]  /*2e40*/  FMUL.FTZ R169, R169, UR14 ;  /* 0x0000000ea9a97c20 */ /* 0x000fe20008410000 */
[C---:B------:R-:W-:Y:S01]  /*2e50*/  FFMA.FTZ R170, R5.reuse, R170, R30 ;  /* 0x000000aa05aa7223 */ /* 0x040fe2000001001e */
        /* <DEDUP_REMOVED lines=17> */
.L_x_2479:
        /* <DEDUP_REMOVED lines=31> */
.L_x_2475:
        /* <DEDUP_REMOVED lines=53> */
.L_x_2481:
        /* <DEDUP_REMOVED lines=15> */
[C---:B------:R-:W-:Y:S01]  /*35a0*/  PRMT R221, R168.reuse, 0x7632, R221 ;  /* 0x00007632a8dd7816 */ /* 0x040fe200000000dd */
[----:B------:R-:W-:Y:S01]  /*35b0*/  FMUL.FTZ R165, R5, R166 ;  /* 0x000000a605a57220 */ /* 0x000fe20000410000 */
[----:B------:R-:W-:-:S03]  /*35c0*/  PRMT R179, R168, 0x7610, R179 ;  /* 0x00007610a8b37816 */ /* 0x000fc600000000b3 */
        /* <DEDUP_REMOVED lines=13> */
[----:B------:R-:W-:Y:S01]  /*36a0*/  FMUL.FTZ R167, R5, R178 ;  /* 0x000000b205a77220 */ /* 0x000fe20000410000 */
        /* <DEDUP_REMOVED lines=11> */
.L_x_2480:
        /* <DEDUP_REMOVED lines=9> */
[----:B------:R-:W-:Y:S02]  /*37f0*/  FADD.FTZ R168, R16, -R169 ;  /* 0x800000a910a87221 */ /* 0x000fe40000010000 */
[----:B------:R-:W-:Y:S01]  /*3800*/  FADD.FTZ R171, R18, -R171 ;  /* 0x800000ab12ab7221 */ /* 0x000fe20000010000 */
[----:B------:R-:W-:Y:S01]  /*3810*/  FADD.FTZ R178, R19, -R178 ;  /* 0x800000b213b27221 */ /* 0x000fe20000010000 */
[C---:B-----5:R-:W-:Y:S02]  /*3820*/  FFMA.FTZ R168, R5.reuse, R168, R29 ;  /* 0x000000a805a87223 */ /* 0x060fe4000001001d */
[C---:B------:R-:W-:Y:S01]  /*3830*/  FFMA.FTZ R171, R5.reuse, R171, R30 ;  /* 0x000000ab05ab7223 */ /* 0x040fe2000001001e */
[----:B------:R-:W-:Y:S01]  /*3840*/  FFMA.FTZ R178, R5, R178, R31 ;  /* 0x000000b205b27223 */ /* 0x000fe2000001001f */
[----:B------:R-:W-:-:S02]  /*3850*/  FMUL.FTZ R168, R168, UR14 ;  /* 0x0000000ea8a87c20 */ /* 0x000fc40008410000 */
[----:B------:R-:W-:Y:S01]  /*3860*/  FMUL.FTZ R171, R171, UR14 ;  /* 0x0000000eabab7c20 */ /* 0x000fe20008410000 */
[----:B------:R-:W-:Y:S02]  /*3870*/  FMUL.FTZ R178, R178, UR14 ;  /* 0x0000000eb2b27c20 */ /* 0x000fe40008410000 */
[----:B------:R-:W-:Y:S02]  /*3880*/  FSEL R176, R168, RZ, P5 ;  /* 0x000000ffa8b07208 */ /* 0x000fe40002800000 */
[----:B------:R-:W-:-:S04]  /*3890*/  LOP3.LUT P5, RZ, R6, 0xff00, RZ, 0xc0, !PT ;  /* 0x0000ff0006ff7812 */ /* 0x000fc800078ac0ff */
[----:B------:R-:W-:Y:S01]  /*38a0*/  FSEL R169, R168, RZ, P5 ;  /* 0x000000ffa8a97208 */ /* 0x000fe20002800000 */
[----:B------:R-:W-:Y:S01]  /*38b0*/  FFMA.FTZ R168, R217, R173, R174 ;  /* 0x000000add9a87223 */ /* 0x000fe200000100ae */
[----:B------:R-:W-:Y:S02]  /*38c0*/  LOP3.LUT P5, RZ, R7, 0xff0000, RZ, 0xc0, !PT ;  /* 0x00ff000007ff7812 */ /* 0x000fe400078ac0ff */
[----:B------:R-:W-:Y:S01]  /*38d0*/  F2FP.BF16.F32.PACK_AB R169, R169, R176 ;  /* 0x000000b0a9a9723e */ /* 0x000fe200000010ff */
[----:B------:R-:W-:Y:S01]  /*38e0*/  FADD.FTZ R168, R215, -R168 ;  /* 0x800000a8d7a87221 */ /* 0x000fe20000010000 */
[----:B------:R-:W-:Y:S02]  /*38f0*/  FSEL R181, R171, RZ, P5 ;  /* 0x000000ffabb57208 */ /* 0x000fe40002800000 */
[----:B------:R-:W-:Y:S01]  /*3900*/  LOP3.LUT P5, RZ, R6, 0xff0000, RZ, 0xc0, !PT ;  /* 0x00ff000006ff7812 */ /* 0x000fe200078ac0ff */
[----:B------:R-:W-:Y:S01]  /*3910*/  FFMA.FTZ R168, R5, R168, R28 ;  /* 0x000000a805a87223 */ /* 0x000fe2000001001c */
[----:B------:R-:W-:-:S02]  /*3920*/  PRMT R220, R169, 0x7632, R220 ;  /* 0x00007632a9dc7816 */ /* 0x000fc400000000dc */
[----:B------:R-:W-:Y:S01]  /*3930*/  FSEL R170, R171, RZ, P5 ;  /* 0x000000ffabaa7208 */ /* 0x000fe20002800000 */
[----:B------:R-:W-:Y:S01]  /*3940*/  FMUL.FTZ R168, R168, UR14 ;  /* 0x0000000ea8a87c20 */ /* 0x000fe20008410000 */
[----:B------:R-:W-:Y:S02]  /*3950*/  LOP3.LUT P5, RZ, R7, 0xff, RZ, 0xc0, !PT ;  /* 0x000000ff07ff7812 */ /* 0x000fe400078ac0ff */
[----:B------:R-:W-:Y:S02]  /*3960*/  F2FP.BF16.F32.PACK_AB R181, R170, R181 ;  /* 0x000000b5aab5723e */ /* 0x000fe400000010ff */
[----:B------:R-:W-:Y:S02]  /*3970*/  FSEL R177, R168, RZ, P5 ;  /* 0x000000ffa8b17208 */ /* 0x000fe40002800000 */
[----:B------:R-:W-:Y:S02]  /*3980*/  LOP3.LUT P5, RZ, R6, 0xff, RZ, 0xc0, !PT ;  /* 0x000000ff06ff7812 */ /* 0x000fe400078ac0ff */
[----:B------:R-:W-:-:S02]  /*3990*/  PRMT R219, R181, 0x7632, R219 ;  /* 0x00007632b5db7816 */ /* 0x000fc400000000db */
        /* <DEDUP_REMOVED lines=14> */
.L_x_2482:
        /* <DEDUP_REMOVED lines=42> */
.L_x_2478:
        /* <DEDUP_REMOVED lines=24> */
.L_x_2483:
[----:B------:R-:W-:-:S07]  /*3ea0*/  VIADD R4, R4, 0x100 ;  /* 0x0000010004047836 */ /* 0x000fce0000000000 */
.L_x_2474:
[----:B------:R-:W-:Y:S05]  /*3eb0*/  BSYNC.RECONVERGENT B0 ;  /* 0x0000000000007941 */ /* 0x000fea0003800200 */
.L_x_2473:
        /* <DEDUP_REMOVED lines=23> */
[----:B0-----:R-:W-:Y:S02]  /*4030*/  FSEL R168, R165, RZ, P6 ;  /* 0x000000ffa5a87208 */ /* 0x001fe40003000000 */
        /* <DEDUP_REMOVED lines=31> */
.L_x_2488:
        /* <DEDUP_REMOVED lines=43> */
.L_x_2487:
[----:B01----:R-:W0:Y:S02]  /*44e0*/  LDC.64 R168, c[0x0][0x478] ;  /* 0x00011e00ffa87b82 */ /* 0x003e240000000a00 */
[----:B0-----:R-:W-:-:S04]  /*44f0*/  ISETP.NE.U32.AND P5, PT, R168, RZ, PT ;  /* 0x000000ffa800720c */ /* 0x001fc80003fa5070 */
[----:B------:R-:W-:-:S13]  /*4500*/  ISETP.NE.AND.EX P5, PT, R169, RZ, PT, P5 ;  /* 0x000000ffa900720c */ /* 0x000fda0003fa5350 */
[----:B------:R-:W-:Y:S05]  /*4510*/  @!P5 BRA `(.L_x_2490) ;  /* 0x0000000000acd947 */ /* 0x000fea0003800000 */
[-CC-:B------:R-:W-:Y:S01]  /*4520*/  FFMA.FTZ R165, R21, R173.reuse, R174.reuse ;  /* 0x000000ad15a57223 */ /* 0x180fe200000100ae */
[----:B------:R-:W-:Y:S01]  /*4530*/  LOP3.LUT P6, RZ, R9, 0xff, RZ, 0xc0, !PT ;  /* 0x000000ff09ff7812 */ /* 0x000fe200078cc0ff */
        /* <DEDUP_REMOVED lines=20> */
[----:B------:R-:W-:Y:S01]  /*4680*/  FADD.FTZ R166, R186, -R167 ;  /* 0x800000a7baa67221 */ /* 0x000fe20000010000 */
[----:B------:R-:W-:-:S02]  /*4690*/  LOP3.LUT P6, RZ, R9, 0xff0000, RZ, 0xc0, !PT ;  /* 0x00ff000009ff7812 */ /* 0x000fc400078cc0ff */
        /* <DEDUP_REMOVED lines=19> */
.L_x_2490:
        /* <DEDUP_REMOVED lines=43> */
.L_x_2486:
        /* <DEDUP_REMOVED lines=38> */
.L_x_2492:
        /* <DEDUP_REMOVED lines=31> */
.L_x_2491:
        /* <DEDUP_REMOVED lines=10> */
[----:B------:R-:W-:Y:S02]  /*4f70*/  FFMA.FTZ R176, R188, R173, R174 ;  /* 0x000000adbcb07223 */ /* 0x000fe400000100ae */
[----:B-----5:R-:W-:Y:S02]  /*4f80*/  FMUL.FTZ R164, R5, R164 ;  /* 0x000000a405a47220 */ /* 0x020fe40000410000 */
[----:B------:R-:W-:-:S02]  /*4f90*/  FADD.FTZ R176, R187, -R176 ;  /* 0x800000b0bbb07221 */ /* 0x000fc40000010000 */
[----:B------:R-:W-:-:S05]  /*4fa0*/  FMUL.FTZ R165, R164, UR14 ;  /* 0x0000000ea4a57c20 */ /* 0x000fca0008410000 */
[----:B------:R-:W-:Y:S01]  /*4fb0*/  FSEL R168, R165, RZ, P6 ;  /* 0x000000ffa5a87208 */ /* 0x000fe20003000000 */
[----:B------:R-:W-:Y:S01]  /*4fc0*/  FMUL.FTZ R165, R5, R166 ;  /* 0x000000a605a57220 */ /* 0x000fe20000410000 */
[----:B------:R-:W-:-:S03]  /*4fd0*/  LOP3.LUT P6, RZ, R9, 0xff00, RZ, 0xc0, !PT ;  /* 0x0000ff0009ff7812 */ /* 0x000fc600078cc0ff */
        /* <DEDUP_REMOVED lines=18> */
.L_x_2493:
        /* <DEDUP_REMOVED lines=30> */
.L_x_2489:
        /* <DEDUP_REMOVED lines=20> */
.L_x_2494:
[----:B------:R-:W-:-:S07]  /*5420*/  VIADD R4, R4, 0x100 ;  /* 0x0000010004047836 */ /* 0x000fce0000000000 */
.L_x_2485:
[----:B------:R-:W-:Y:S05]  /*5430*/  BSYNC.RECONVERGENT B0 ;  /* 0x0000000000007941 */ /* 0x000fea0003800200 */
.L_x_2484:
        /* <DEDUP_REMOVED lines=55> */
.L_x_2499:
        /* <DEDUP_REMOVED lines=43> */
.L_x_2498:
        /* <DEDUP_REMOVED lines=47> */
.L_x_2501:
        /* <DEDUP_REMOVED lines=43> */
.L_x_2497:
        /* <DEDUP_REMOVED lines=38> */
.L_x_2503:
        /* <DEDUP_REMOVED lines=31> */
.L_x_2502:
        /* <DEDUP_REMOVED lines=35> */
.L_x_2504:
        /* <DEDUP_REMOVED lines=30> */
.L_x_2500:
        /* <DEDUP_REMOVED lines=20> */
.L_x_2505:
[----:B------:R-:W-:-:S07]  /*69a0*/  VIADD R4, R4, 0x100 ;  /* 0x0000010004047836 */ /* 0x000fce0000000000 */
.L_x_2496:
[----:B------:R-:W-:Y:S05]  /*69b0*/  BSYNC.RECONVERGENT B0 ;  /* 0x0000000000007941 */ /* 0x000fea0003800200 */
.L_x_2495:
        /* <DEDUP_REMOVED lines=55> */
.L_x_2510:
        /* <DEDUP_REMOVED lines=43> */
.L_x_2509:
        /* <DEDUP_REMOVED lines=47> */
.L_x_2512:
        /* <DEDUP_REMOVED lines=43> */
.L_x_2508:
        /* <DEDUP_REMOVED lines=38> */
.L_x_2514:
        /* <DEDUP_REMOVED lines=31> */
.L_x_2513:
        /* <DEDUP_REMOVED lines=35> */
.L_x_2515:
        /* <DEDUP_REMOVED lines=30> */
.L_x_2511:
        /* <DEDUP_REMOVED lines=20> */
.L_x_2516:
[----:B------:R-:W-:-:S07]  /*7f20*/  VIADD R4, R4, 0x100 ;  /* 0x0000010004047836 */ /* 0x000fce0000000000 */
.L_x_2507:
[----:B------:R-:W-:Y:S05]  /*7f30*/  BSYNC.RECONVERGENT B0 ;  /* 0x0000000000007941 */ /* 0x000fea0003800200 */
.L_x_2506:
        /* <DEDUP_REMOVED lines=13> */
[----:B------:R-:W-:Y:S01]  /*8010*/  ISETP.GE.U32.AND P6, PT, R14, 0x1000000, PT ;  /* 0x010000000e00780c */ /* 0x000fe20003fc6070 */
        /* <DEDUP_REMOVED lines=35> */
[----:B------:R-:W-:Y:S02]  /*8250*/  FSEL R174, R5, RZ, P6 ;  /* 0x000000ff05ae7208 */ /* 0x000fe40003000000 */
[----:B------:R-:W-:Y:S02]  /*8260*/  PRMT R5, R168, 0x7610, R5 ;  /* 0x00007610a8057816 */ /* 0x000fe40000000005 */
[----:B------:R-:W-:Y:S02]  /*8270*/  F2FP.BF16.F32.PACK_AB R173, R174, R173 ;  /* 0x000000adaead723e */ /* 0x000fe400000010ff */
[----:B------:R-:W-:Y:S02]  /*8280*/  PRMT R174, R176, 0x7610, R174 ;  /* 0x00007610b0ae7816 */ /* 0x000fe400000000ae */
[----:B------:R-:W-:Y:S01]  /*8290*/  PRMT R219, R173, 0x7632, R219 ;  /* 0x00007632addb7816 */ /* 0x000fe200000000db */
[----:B------:R-:W-:Y:S06]  /*82a0*/  BRA `(.L_x_2522) ;  /* 0x0000001000207947 */ /* 0x000fec0003800000 */
.L_x_2521:
        /* <DEDUP_REMOVED lines=43> */
.L_x_2520:
[----:B01----:R-:W0:Y:S02]  /*8560*/  LDC.64 R168, c[0x0][0x478] ;  /* 0x00011e00ffa87b82 */ /* 0x003e240000000a00 */
[----:B0-----:R-:W-:-:S04]  /*8570*/  ISETP.NE.U32.AND P5, PT, R168, RZ, PT ;  /* 0x000000ffa800720c */ /* 0x001fc80003fa5070 */
[----:B------:R-:W-:-:S13]  /*8580*/  ISETP.NE.AND.EX P5, PT, R169, RZ, PT, P5 ;  /* 0x000000ffa900720c */ /* 0x000fda0003fa5350 */
[----:B------:R-:W-:Y:S05]  /*8590*/  @!P5 BRA `(.L_x_2523) ;  /* 0x0000000000acd947 */ /* 0x000fea0003800000 */
[-CC-:B------:R-:W-:Y:S01]  /*85a0*/  FFMA.FTZ R164, R212, R173.reuse, R174.reuse ;  /* 0x000000add4a47223 */ /* 0x180fe200000100ae */
[----:B------:R-:W-:Y:S01]  /*85b0*/  ISETP.GE.U32.AND P6, PT, R14, 0x1000000, PT ;  /* 0x010000000e00780c */ /* 0x000fe20003fc6070 */
        /* <DEDUP_REMOVED lines=41> */
.L_x_2523:
        /* <DEDUP_REMOVED lines=43> */
.L_x_2519:
        /* <DEDUP_REMOVED lines=26> */
[----:B------:R-:W-:-:S05]  /*8ca0*/  FMUL.FTZ R167, R166, UR14 ;  /* 0x0000000ea6a77c20 */ /* 0x000fca0008410000 */
[----:B------:R-:W-:Y:S01]  /*8cb0*/  FSEL R170, R167, RZ, P6 ;  /* 0x000000ffa7aa7208 */ /* 0x000fe20003000000 */
[----:B------:R-:W-:Y:S01]  /*8cc0*/  FFMA.FTZ R167, R5, R174, R163 ;  /* 0x000000ae05a77223 */ /* 0x000fe200000100a3 */
[----:B------:R-:W-:-:S03]  /*8cd0*/  ISETP.GE.U32.AND P6, PT, R14, 0x1000000, PT ;  /* 0x010000000e00780c */ /* 0x000fc60003fc6070 */
[----:B------:R-:W-:-:S05]  /*8ce0*/  FMUL.FTZ R5, R167, UR14 ;  /* 0x0000000ea7057c20 */ /* 0x000fca0008410000 */
[----:B------:R-:W-:-:S04]  /*8cf0*/  FSEL R5, R5, RZ, P6 ;  /* 0x000000ff05057208 */ /* 0x000fc80003000000 */
[----:B------:R-:W-:Y:S02]  /*8d00*/  F2FP.BF16.F32.PACK_AB R173, R5, R170 ;  /* 0x000000aa05ad723e */ /* 0x000fe400000010ff */
[C---:B------:R-:W-:Y:S02]  /*8d10*/  PRMT R170, R168.reuse, 0x7632, R170 ;  /* 0x00007632a8aa7816 */ /* 0x040fe400000000aa */
[----:B------:R-:W-:Y:S02]  /*8d20*/  PRMT R5, R168, 0x7610, R5 ;  /* 0x00007610a8057816 */ /* 0x000fe40000000005 */
[----:B------:R-:W-:Y:S01]  /*8d30*/  PRMT R174, R173, 0x7632, R174 ;  /* 0x00007632adae7816 */ /* 0x000fe200000000ae */
[----:B------:R-:W-:Y:S06]  /*8d40*/  BRA `(.L_x_2522) ;  /* 0x0000000400787947 */ /* 0x000fec0003800000 */
.L_x_2525:
        /* <DEDUP_REMOVED lines=28> */
[----:B------:R-:W-:Y:S01]  /*8f10*/  PRMT R174, R173, 0x7632, R174 ;  /* 0x00007632adae7816 */ /* 0x000fe200000000ae */
[----:B------:R-:W-:Y:S06]  /*8f20*/  BRA `(.L_x_2522) ;  /* 0x0000000400007947 */ /* 0x000fec0003800000 */
.L_x_2524:
        /* <DEDUP_REMOVED lines=22> */
[----:B------:R-:W-:-:S04]  /*9090*/  FMUL.FTZ R166, R5, R166 ;  /* 0x000000a605a67220 */ /* 0x000fc80000410000 */
[----:B------:R-:W-:-:S05]  /*90a0*/  FMUL.FTZ R167, R166, UR14 ;  /* 0x0000000ea6a77c20 */ /* 0x000fca0008410000 */
[----:B------:R-:W-:Y:S01]  /*90b0*/  FSEL R170, R167, RZ, P6 ;  /* 0x000000ffa7aa7208 */ /* 0x000fe20003000000 */
[----:B------:R-:W-:Y:S01]  /*90c0*/  FMUL.FTZ R167, R5, R174 ;  /* 0x000000ae05a77220 */ /* 0x000fe20000410000 */
        /* <DEDUP_REMOVED lines=8> */
.L_x_2526:
[-CC-:B------:R-:W-:Y:S01]  /*9150*/  FFMA.FTZ R168, R212, R173.reuse, R174.reuse ;  /* 0x000000add4a87223 */ /* 0x180fe200000100ae */
        /* <DEDUP_REMOVED lines=27> */
[C---:B------:R-:W-:Y:S02]  /*9310*/  PRMT R174, R171.reuse, 0x7632, R174 ;  /* 0x00007632abae7816 */ /* 0x040fe400000000ae */
[----:B------:R-:W-:-:S07]  /*9320*/  PRMT R173, R171, 0x7610, R173 ;  /* 0x00007610abad7816 */ /* 0x000fce00000000ad */
.L_x_2522:
        /* <DEDUP_REMOVED lines=20> */
.L_x_2518:
[----:B------:R-:W-:Y:S05]  /*9470*/  BSYNC.RECONVERGENT B0 ;  /* 0x0000000000007941 */ /* 0x000fea0003800200 */
.L_x_2517:
[----:B------:R-:W-:Y:S01]  /*9480*/  ISETP.NE.AND P5, PT, R175, RZ, PT ;  /* 0x000000ffaf00720c */ /* 0x000fe20003fa5270 */
[----:B------:R-:W-:-:S12]  /*9490*/  UPLOP3.LUT UP1, UPT, UPT, UPT, UP1, 0x40, 0x4 ;  /* 0x000000000004789c */ /* 0x000fd80003f2e810 */
[----:B------:R-:W-:Y:S05]  /*94a0*/  @!P5 BRA `(.L_x_2527) ;  /* 0xffffff740014d947 */ /* 0x000fea000383ffff */
.L_x_2460:
        /* <DEDUP_REMOVED lines=18> */
.L_x_2529:
[----:B------:R-:W-:Y:S05]  /*95d0*/  BSYNC.RECONVERGENT B0 ;  /* 0x0000000000007941 */ /* 0x000fea0003800200 */
.L_x_2528:
        /* <DEDUP_REMOVED lines=15> */
.L_x_2531:
[----:B------:R-:W-:Y:S05]  /*96d0*/  BSYNC.RECONVERGENT B0 ;  /* 0x0000000000007941 */ /* 0x000fea0003800200 */
.L_x_2530:
        /* <DEDUP_REMOVED lines=15> */
.L_x_2533:
[----:B------:R-:W-:Y:S05]  /*97d0*/  BSYNC.RECONVERGENT B0 ;  /* 0x0000000000007941 */ /* 0x000fea0003800200 */
.L_x_2532:
        /* <DEDUP_REMOVED lines=15> */
.L_x_2535:
[----:B------:R-:W-:Y:S05]  /*98d0*/  BSYNC.RECONVERGENT B0 ;  /* 0x0000000000007941 */ /* 0x000fea0003800200 */
.L_x_2534:
        /* <DEDUP_REMOVED lines=14> */
.L_x_2536:
        /* <DEDUP_REMOVED lines=12> */
.L_x_5424:


//--------------------- .text._ZN10layer_norm31ln_parallel_residual_bwd_kernelINS_13Kernel_traitsIf13__nv_bfloat16fS2_fjLj5120ELj1ELj1ELj8ELj8ENS_18Kernel_traits_baseILj5120EfS2_fS2_fjLj256EEEEELb1ELb0ELb1EEEvNS_9BwdParamsE --------------------------
	.section	.text._ZN10layer_norm31ln_parallel_residual_bwd_kernelINS_13Kernel_traitsIf13__nv_bfloat16fS2_fjLj5120ELj1ELj1ELj8ELj8ENS_18Kernel_traits_baseILj5120EfS2_fS2_fjLj256EEEEELb1ELb0ELb1EEEvNS_9BwdParamsE,"ax",@progbits
	.align	128
        .global         _ZN10layer_norm31ln_parallel_residual_bwd_kernelINS_13Kernel_traitsIf13__nv_bfloat16fS2_fjLj5120ELj1ELj1ELj8ELj8ENS_18Kernel_traits_baseILj5120EfS2_fS2_fjLj256EEEEELb1ELb0ELb1EEEvNS_9BwdParamsE
        .type           _ZN10layer_norm31ln_parallel_residual_bwd_kernelINS_13Kernel_traitsIf13__nv_bfloat16fS2_fjLj5120ELj1ELj1ELj8ELj8ENS_18Kernel_traits_baseILj5120EfS2_fS2_fjLj256EEEEELb1ELb0ELb1EEEvNS_9BwdParamsE,@function
        .size           _ZN10layer_norm31ln_parallel_residual_bwd_kernelINS_13Kernel_traitsIf13__nv_bfloat16fS2_fjLj5120ELj1ELj1ELj8ELj8ENS_18Kernel_traits_baseILj5120EfS2_fS2_fjLj256EEEEELb1ELb0ELb1EEEvNS_9BwdParamsE,(.L_x_5425 - _ZN10layer_norm31ln_parallel_residual_bwd_kernelINS_13Kernel_traitsIf13__nv_bfloat16fS2_fjLj5120ELj1ELj1ELj8ELj8ENS_18Kernel_traits_baseILj5120EfS2_fS2_fjLj256EEEEELb1ELb0ELb1EEEvNS_9BwdParamsE)
        .other          _ZN10layer_norm31ln_parallel_residual_bwd_kernelINS_13Kernel_traitsIf13__nv_bfloat16fS2_fjLj5120ELj1ELj1ELj8ELj8ENS_18Kernel_traits_baseILj5120EfS2_fS2_fjLj256EEEEELb1ELb0ELb1EEEvNS_9BwdParamsE,@"STO_CUDA_ENTRY STV_DEFAULT"
_ZN10layer_norm31ln_parallel_residual_bwd_kernelINS_13Kernel_traitsIf13__nv_bfloat16fS2_fjLj5120ELj1ELj1ELj8ELj8ENS_18Kernel_traits_baseILj5120EfS2_fS2_fjLj256EEEEELb1ELb0ELb1EEEvNS_9BwdParamsE:
.text._ZN10layer_norm31ln_parallel_residual_bwd_kernelINS_13Kernel_traitsIf13__nv_bfloat16fS2_fjLj5120ELj1ELj1ELj8ELj8ENS_18Kernel_traits_baseILj5120EfS2_fS2_fjLj256EEEEELb1ELb0ELb1EEEvNS_9BwdParamsE:
        /* <DEDUP_REMOVED lines=69> */
[----:B0-----:R-:W5:Y:S01]  /*0450*/  LDG.E.128 R44, desc[UR10][R2.64] ;  /* 0x0000000a022c7981 */ /* 0x001f62000c1e1d00 */
[----:B------:R-:W-:Y:S02]  /*0460*/  CS2R R30, SRZ ;  /* 0x00000000001e7805 */ /* 0x000fe4000001ff00 */
[----:B------:R-:W-:Y:S01]  /*0470*/  CS2R R28, SRZ ;  /* 0x00000000001c7805 */ /* 0x000fe2000001ff00 */
[----:B--2---:R-:W-:Y:S01]  /*0480*/  IMAD.WIDE.U32 R4, R124, 0x10, R4 ;  /* 0x000000107c047825 */ /* 0x004fe200078e0004 */
[----:B------:R-:W5:Y:S01]  /*0490*/  LDG.E.128 R48, desc[UR10][R2.64+0x1000] ;  /* 0x0010000a02307981 */ /* 0x000f62000c1e1d00 */
[----:B------:R-:W-:-:S02]  /*04a0*/  CS2R R26, SRZ ;  /* 0x00000000001a7805 */ /* 0x000fc4000001ff00 */
[----:B------:R-:W-:Y:S02]  /*04b0*/  CS2R R24, SRZ ;  /* 0x0000000000187805 */ /* 0x000fe4000001ff00 */
[----:B------:R-:W-:Y:S01]  /*04c0*/  CS2R R22, SRZ ;  /* 0x0000000000167805 */ /* 0x000fe2000001ff00 */
[----:B------:R-:W5:Y:S01]  /*04d0*/  LDG.E.128 R52, desc[UR10][R2.64+0x2000] ;  /* 0x0020000a02347981 */ /* 0x000f62000c1e1d00 */
[----:B------:R-:W-:Y:S02]  /*04e0*/  CS2R R20, SRZ ;  /* 0x0000000000147805 */ /* 0x000fe4000001ff00 */
[----:B------:R-:W-:Y:S02]  /*04f0*/  CS2R R18, SRZ ;  /* 0x0000000000127805 */ /* 0x000fe4000001ff00 */
[----:B------:R-:W-:Y:S01]  /*0500*/  CS2R R16, SRZ ;  /* 0x0000000000107805 */ /* 0x000fe2000001ff00 */
[----:B------:R-:W5:Y:S01]  /*0510*/  LDG.E.128 R56, desc[UR10][R2.64+0x3000] ;  /* 0x0030000a02387981 */ /* 0x000f62000c1e1d00 */
[----:B------:R-:W-:-:S02]  /*0520*/  CS2R R14, SRZ ;  /* 0x00000000000e7805 */ /* 0x000fc4000001ff00 */
[----:B------:R-:W-:Y:S02]  /*0530*/  CS2R R136, SRZ ;  /* 0x0000000000887805 */ /* 0x000fe4000001ff00 */
[----:B------:R-:W-:Y:S01]  /*0540*/  CS2R R140, SRZ ;  /* 0x00000000008c7805 */ /* 0x000fe2000001ff00 */
[----:B------:R0:W5:Y:S01]  /*0550*/  LDG.E.128 R60, desc[UR10][R2.64+0x4000] ;  /* 0x0040000a023c7981 */ /* 0x000162000c1e1d00 */
[----:B------:R-:W-:Y:S02]  /*0560*/  CS2R R144, SRZ ;  /* 0x0000000000907805 */ /* 0x000fe4000001ff00 */
[----:B------:R-:W-:Y:S02]  /*0570*/  CS2R R148, SRZ ;  /* 0x0000000000947805 */ /* 0x000fe4000001ff00 */
[----:B------:R-:W-:Y:S01]  /*0580*/  CS2R R152, SRZ ;  /* 0x0000000000987805 */ /* 0x000fe2000001ff00 */
[----:B------:R-:W5:Y:S01]  /*0590*/  LDG.E.128 R64, desc[UR10][R4.64] ;  /* 0x0000000a04407981 */ /* 0x000f62000c1e1d00 */
[----:B------:R-:W-:-:S02]  /*05a0*/  CS2R R156, SRZ ;  /* 0x00000000009c7805 */ /* 0x000fc4000001ff00 */
[----:B------:R-:W-:Y:S01]  /*05b0*/  CS2R R160, SRZ ;  /* 0x0000000000a07805 */ /* 0x000fe2000001ff00 */
[----:B------:R-:W-:Y:S01]  /*05c0*/  IMAD.MOV.U32 R164, RZ, RZ, RZ ;  /* 0x000000ffffa47224 */ /* 0x000fe200078e00ff */
[----:B------:R-:W5:Y:S01]  /*05d0*/  LDG.E.128 R68, desc[UR10][R4.64+0x1000] ;  /* 0x0010000a04447981 */ /* 0x000f62000c1e1d00 */
[----:B------:R-:W-:Y:S02]  /*05e0*/  CS2R R12, SRZ ;  /* 0x00000000000c7805 */ /* 0x000fe4000001ff00 */
[----:B------:R-:W-:Y:S02]  /*05f0*/  CS2R R10, SRZ ;  /* 0x00000000000a7805 */ /* 0x000fe4000001ff00 */
[----:B------:R-:W-:Y:S01]  /*0600*/  CS2R R8, SRZ ;  /* 0x0000000000087805 */ /* 0x000fe2000001ff00 */
[----:B------:R-:W5:Y:S01]  /*0610*/  LDG.E.128 R72, desc[UR10][R4.64+0x2000] ;  /* 0x0020000a04487981 */ /* 0x000f62000c1e1d00 */
[----:B------:R-:W-:Y:S02]  /*0620*/  CS2R R6, SRZ ;  /* 0x0000000000067805 */ /* 0x000fe4000001ff00 */
[----:B0-----:R-:W-:Y:S01]  /*0630*/  CS2R R2, SRZ ;  /* 0x0000000000027805 */ /* 0x001fe2000001ff00 */
        /* <DEDUP_REMOVED lines=11> */
.L_x_2585:
[----:B01----:R-:W3:Y:S01]  /*06f0*/  LDC.64 R108, c[0x0][0x3c0] ;  /* 0x0000f000ff6c7b82 */ /* 0x003ee20000000a00 */
[----:B--2---:R-:W-:-:S05]  /*0700*/  IMAD R0, R177, UR13, RZ ;  /* 0x0000000db1007c24 */ /* 0x004fca000f8e02ff */
[----:B------:R-:W-:Y:S02]  /*0710*/  SHF.R.S32.HI R111, RZ, 0x1f, R0 ;  /* 0x0000001fff6f7819 */ /* 0x000fe40000011400 */
[----:B------:R-:W2:Y:S02]  /*0720*/  LDC.64 R126, c[0x0][0x3a8] ;  /* 0x0000ea00ff7e7b82 */ /* 0x000ea40000000a00 */
[----:B------:R-:W-:-:S04]  /*0730*/  LEA.HI R111, R111, R0, RZ, 0x2 ;  /* 0x000000006f6f7211 */ /* 0x000fc800078f10ff */
[----:B------:R-:W-:Y:S02]  /*0740*/  LEA.HI.SX32 R175, R111, R124, 0x1e ;  /* 0x0000007c6faf7211 */ /* 0x000fe400078ff2ff */
[----:B------:R-:W4:Y:S01]  /*0750*/  LDC.64 R112, c[0x0][0x430] ;  /* 0x00010c00ff707b82 */ /* 0x000f220000000a00 */
[----:B---3--:R-:W-:-:S07]  /*0760*/  IMAD.WIDE R108, R177, 0x4, R108 ;  /* 0x00000004b16c7825 */ /* 0x008fce00078e026c */
[----:B------:R-:W3:Y:S01]  /*0770*/  LDC.64 R114, c[0x0][0x428] ;  /* 0x00010a00ff727b82 */ /* 0x000ee20000000a00 */
[----:B------:R2:W3:Y:S07]  /*0780*/  LDG.E R231, desc[UR10][R108.64] ;  /* 0x0000000a6ce77981 */ /* 0x0004ee000c1e1900 */
[----:B------:R-:W1:Y:S01]  /*0790*/  LDC.64 R186, c[0x0][0x3c8] ;  /* 0x0000f200ffba7b82 */ /* 0x000e620000000a00 */
[----:B--2---:R-:W-:-:S06]  /*07a0*/  IMAD.WIDE.U32 R108, R175, 0x10, R126 ;  /* 0x00000010af6c7825 */ /* 0x004fcc00078e007e */
[----:B------:R-:W2:Y:S01]  /*07b0*/  LDG.E.128 R108, desc[UR10][R108.64] ;  /* 0x0000000a6c6c7981 */ /* 0x000ea2000c1e1d00 */
[C---:B------:R-:W-:Y:S01]  /*07c0*/  IADD3 R172, PT, PT, R175.reuse, 0x300, RZ ;  /* 0x00000300afac7810 */ /* 0x040fe20007ffe0ff */
[----:B----4-:R-:W-:-:S04]  /*07d0*/  IMAD.WIDE.U32 R200, R175, 0x8, R112 ;  /* 0x00000008afc87825 */ /* 0x010fc800078e0070 */
[----:B------:R-:W-:Y:S02]  /*07e0*/  IMAD.WIDE.U32 R190, R172, 0x8, R112 ;  /* 0x00000008acbe7825 */ /* 0x000fe400078e0070 */
[----:B------:R-:W4:Y:S02]  /*07f0*/  LDG.E.64 R200, desc[UR10][R200.64] ;  /* 0x0000000ac8c87981 */ /* 0x000f24000c1e1b00 */
[C---:B------:R-:W-:Y:S02]  /*0800*/  VIADD R174, R175.reuse, 0x100 ;  /* 0x00000100afae7836 */ /* 0x040fe40000000000 */
[----:B------:R-:W4:Y:S01]  /*0810*/  LDG.E.64 R190, desc[UR10][R190.64] ;  /* 0x0000000abebe7981 */ /* 0x000f22000c1e1b00 */
[C---:B------:R-:W-:Y:S02]  /*0820*/  VIADD R173, R175.reuse, 0x200 ;  /* 0x00000200afad7836 */ /* 0x040fe40000000000 */
[C---:B------:R-:W-:Y:S02]  /*0830*/  VIADD R170, R175.reuse, 0x400 ;  /* 0x00000400afaa7836 */ /* 0x040fe40000000000 */
[----:B---3--:R-:W-:-:S04]  /*0840*/  IMAD.WIDE.U32 R204, R175, 0x8, R114 ;  /* 0x00000008afcc7825 */ /* 0x008fc800078e0072 */
[----:B------:R-:W-:Y:S02]  /*0850*/  IMAD.WIDE.U32 R202, R172, 0x8, R114 ;  /* 0x00000008acca7825 */ /* 0x000fe400078e0072 */
[----:B------:R-:W3:Y:S02]  /*0860*/  LDG.E.64 R204, desc[UR10][R204.64] ;  /* 0x0000000acccc7981 */ /* 0x000ee4000c1e1b00 */
[--C-:B------:R-:W-:Y:S02]  /*0870*/  IMAD.WIDE.U32 R192, R174, 0x8, R112.reuse ;  /* 0x00000008aec07825 */ /* 0x100fe400078e0070 */
[----:B------:R-:W3:Y:S02]  /*0880*/  LDG.E.64 R202, desc[UR10][R202.64] ;  /* 0x0000000acaca7981 */ /* 0x000ee4000c1e1b00 */
[----:B------:R-:W-:Y:S02]  /*0890*/  IMAD.WIDE.U32 R196, R173, 0x8, R112 ;  /* 0x00000008adc47825 */ /* 0x000fe400078e0070 */
[----:B------:R-:W3:Y:S02]  /*08a0*/  LDG.E.64 R192, desc[UR10][R192.64] ;  /* 0x0000000ac0c07981 */ /* 0x000ee4000c1e1b00 */
[----:B------:R-:W-:-:S02]  /*08b0*/  IMAD.WIDE.U32 R184, R170, 0x8, R114 ;  /* 0x00000008aab87825 */ /* 0x000fc400078e0072 */
[----:B------:R-:W3:Y:S02]  /*08c0*/  LDG.E.64 R196, desc[UR10][R196.64] ;  /* 0x0000000ac4c47981 */ /* 0x000ee4000c1e1b00 */
[----:B------:R-:W-:Y:S02]  /*08d0*/  IMAD.WIDE.U32 R182, R170, 0x8, R112 ;  /* 0x00000008aab67825 */ /* 0x000fe400078e0070 */
[----:B------:R-:W3:Y:S02]  /*08e0*/  LDG.E.64 R184, desc[UR10][R184.64] ;  /* 0x0000000ab8b87981 */ /* 0x000ee4000c1e1b00 */
[C---:B------:R-:W-:Y:S02]  /*08f0*/  IMAD.WIDE.U32 R112, R174.reuse, 0x10, R126 ;  /* 0x00000010ae707825 */ /* 0x040fe400078e007e */
[----:B------:R-:W3:Y:S02]  /*0900*/  LDG.E.64 R182, desc[UR10][R182.64] ;  /* 0x0000000ab6b67981 */ /* 0x000ee4000c1e1b00 */
[----:B------:R-:W-:-:S04]  /*0910*/  IMAD.WIDE.U32 R194, R174, 0x8, R114 ;  /* 0x00000008aec27825 */ /* 0x000fc800078e0072 */
[C---:B------:R-:W-:Y:S02]  /*0920*/  IMAD.WIDE.U32 R198, R173.reuse, 0x8, R114 ;  /* 0x00000008adc67825 */ /* 0x040fe400078e0072 */
[----:B------:R-:W3:Y:S02]  /*0930*/  LDG.E.128 R112, desc[UR10][R112.64] ;  /* 0x0000000a70707981 */ /* 0x000ee4000c1e1d00 */
[--C-:B------:R-:W-:Y:S02]  /*0940*/  IMAD.WIDE.U32 R116, R173, 0x10, R126.reuse ;  /* 0x00000010ad747825 */ /* 0x100fe400078e007e */
[----:B------:R-:W3:Y:S02]  /*0950*/  LDG.E.64 R198, desc[UR10][R198.64] ;  /* 0x0000000ac6c67981 */ /* 0x000ee4000c1e1b00 */
[--C-:B------:R-:W-:Y:S02]  /*0960*/  IMAD.WIDE.U32 R120, R172, 0x10, R126.reuse ;  /* 0x00000010ac787825 */ /* 0x100fe400078e007e */
[----:B------:R-:W3:Y:S02]  /*0970*/  LDG.E.128 R116, desc[UR10][R116.64] ;  /* 0x0000000a74747981 */ /* 0x000ee4000c1e1d00 */
[----:B------:R-:W-:-:S02]  /*0980*/  IMAD.WIDE.U32 R126, R170, 0x10, R126 ;  /* 0x00000010aa7e7825 */ /* 0x000fc400078e007e */
[----:B------:R-:W3:Y:S04]  /*0990*/  LDG.E.128 R120, desc[UR10][R120.64] ;  /* 0x0000000a78787981 */ /* 0x000ee8000c1e1d00 */
[----:B------:R-:W3:Y:S01]  /*09a0*/  LDG.E.128 R124, desc[UR10][R126.64] ;  /* 0x0000000a7e7c7981 */ /* 0x000ee2000c1e1d00 */
[----:B-1----:R-:W-:-:S03]  /*09b0*/  IMAD.WIDE R186, R177, 0x4, R186 ;  /* 0x00000004b1ba7825 */ /* 0x002fc600078e02ba */
[----:B------:R-:W3:Y:S04]  /*09c0*/  LDG.E.64 R194, desc[UR10][R194.64] ;  /* 0x0000000ac2c27981 */ /* 0x000ee8000c1e1b00 */
[----:B------:R-:W3:Y:S01]  /*09d0*/  LDG.E R171, desc[UR10][R186.64] ;  /* 0x0000000abaab7981 */ /* 0x000ee2000c1e1900 */
[----:B0-----:R-:W-:-:S04]  /*09e0*/  ISETP.NE.U32.AND P0, PT, RZ, UR16, PT ;  /* 0x00000010ff007c0c */ /* 0x001fc8000bf05070 */
        /* <DEDUP_REMOVED lines=8> */
[----:B-----5:R1:W5:Y:S02]  /*0a70*/  @P0 LDG.E R167, desc[UR10][R220.64] ;  /* 0x0000000adca70981 */ /* 0x020364000c1e1900 */
[----:B-1----:R-:W1:Y:S01]  /*0a80*/  @P1 LDC.64 R220, c[0x0][0x438] ;  /* 0x00010e00ffdc1b82 */ /* 0x002e620000000a00 */
[----:B0-----:R-:W-:-:S05]  /*0a90*/  @P0 IMAD.WIDE.U32 R224, R174, 0x4, R224 ;  /* 0x00000004aee00825 */ /* 0x001fca00078e00e0 */
[----:B------:R-:W5:Y:S01]  /*0aa0*/  @P0 LDG.E R168, desc[UR10][R224.64] ;  /* 0x0000000ae0a80981 */ /* 0x000f62000c1e1900 */
[----:B-1----:R-:W-:-:S05]  /*0ab0*/  @P1 IMAD.WIDE.U32 R220, R174, 0x10, R220 ;  /* 0x00000010aedc1825 */ /* 0x002fca00078e00dc */
[----:B------:R-:W5:Y:S01]  /*0ac0*/  @P1 LDG.E.128 R92, desc[UR10][R220.64] ;  /* 0x0000000adc5c1981 */ /* 0x000f62000c1e1d00 */
[----:B------:R-:W-:-:S05]  /*0ad0*/  FSEL R231, R231, RZ, !P4 ;  /* 0x000000ffe7e77208 */ /* 0x000fca0006000000 */
[C---:B--2---:R-:W-:Y:S01]  /*0ae0*/  FADD.FTZ R0, -R231.reuse, R108 ;  /* 0x0000006ce7007221 */ /* 0x044fe20000010100 */
[C---:B------:R-:W-:Y:S02]  /*0af0*/  FADD.FTZ R189, -R231.reuse, R109 ;  /* 0x0000006de7bd7221 */ /* 0x040fe40000010100 */
[----:B------:R-:W0:Y:S01]  /*0b00*/  @P0 LDC.64 R108, c[0x0][0x3b8] ;  /* 0x0000ee00ff6c0b82 */ /* 0x000e220000000a00 */
[C---:B------:R-:W-:Y:S01]  /*0b10*/  FADD.FTZ R188, -R231.reuse, R110 ;  /* 0x0000006ee7bc7221 */ /* 0x040fe20000010100 */
[----:B------:R-:W-:Y:S01]  /*0b20*/  FADD.FTZ R187, -R231, R111 ;  /* 0x0000006fe7bb7221 */ /* 0x000fe20000010100 */
[----:B----4-:R-:W-:-:S05]  /*0b30*/  SHF.R.U64 R244, R200, 0x10, R201 ;  /* 0x00000010c8f47819 */ /* 0x010fca00000012c9 */
[----:B------:R-:W1:Y:S01]  /*0b40*/  @P0 LDC.64 R110, c[0x0][0x3b8] ;  /* 0x0000ee00ff6e0b82 */ /* 0x000e620000000a00 */
[--C-:B------:R-:W-:Y:S01]  /*0b50*/  IMAD.MOV.U32 R243, RZ, RZ, R201.reuse ;  /* 0x000000fffff37224 */ /* 0x100fe200078e00c9 */
[----:B------:R-:W-:Y:S01]  /*0b60*/  SHF.R.U32.HI R242, RZ, 0x10, R201 ;  /* 0x00000010fff27819 */ /* 0x000fe200000116c9 */
[----:B------:R-:W-:Y:S01]  /*0b70*/  IMAD.MOV.U32 R201, RZ, RZ, R190 ;  /* 0x000000ffffc97224 */ /* 0x000fe200078e00be */
[--C-:B------:R-:W-:Y:S01]  /*0b80*/  SHF.R.U64 R232, R190, 0x10, R191.reuse ;  /* 0x00000010bee87819 */ /* 0x100fe200000012bf */
[--C-:B------:R-:W-:Y:S01]  /*0b90*/  IMAD.MOV.U32 R233, RZ, RZ, R191.reuse ;  /* 0x000000ffffe97224 */ /* 0x100fe200078e00bf */
[----:B------:R-:W-:Y:S02]  /*0ba0*/  SHF.R.U32.HI R234, RZ, 0x10, R191 ;  /* 0x00000010ffea7819 */ /* 0x000fe400000116bf */
[----:B------:R-:W2:Y:S01]  /*0bb0*/  @P1 LDC.64 R190, c[0x0][0x438] ;  /* 0x00010e00ffbe1b82 */ /* 0x000ea20000000a00 */
[----:B0-----:R-:W-:-:S05]  /*0bc0*/  @P0 IMAD.WIDE.U32 R108, R175, 0x4, R108 ;  /* 0x00000004af6c0825 */ /* 0x001fca00078e006c */
[----:B------:R0:W5:Y:S01]  /*0bd0*/  @P0 LDG.E R169, desc[UR10][R108.64] ;  /* 0x0000000a6ca90981 */ /* 0x000162000c1e1900 */
[----:B---3--:R-:W-:Y:S01]  /*0be0*/  IMAD.MOV.U32 R248, RZ, RZ, R204 ;  /* 0x000000fffff87224 */ /* 0x008fe200078e00cc */
[--C-:B------:R-:W-:Y:S01]  /*0bf0*/  SHF.R.U64 R247, R204, 0x10, R205.reuse ;  /* 0x00000010ccf77819 */ /* 0x100fe200000012cd */
[----:B------:R-:W-:Y:S01]  /*0c00*/  IMAD.MOV.U32 R208, RZ, RZ, R202 ;  /* 0x000000ffffd07224 */ /* 0x000fe200078e00ca */
[----:B------:R-:W-:Y:S01]  /*0c10*/  MOV R246, R205 ;  /* 0x000000cd00f67202 */ /* 0x000fe20000000f00 */
[----:B0-----:R-:W0:Y:S01]  /*0c20*/  LDC.64 R108, c[0x0][0x3b0] ;  /* 0x0000ec00ff6c7b82 */ /* 0x001e220000000a00 */
[----:B------:R-:W-:Y:S01]  /*0c30*/  SHF.R.U32.HI R241, RZ, 0x10, R205 ;  /* 0x00000010fff17819 */ /* 0x000fe200000116cd */
[----:B------:R-:W-:Y:S01]  /*0c40*/  IMAD.MOV.U32 R204, RZ, RZ, R185 ;  /* 0x000000ffffcc7224 */ /* 0x000fe200078e00b9 */
[----:B------:R-:W-:Y:S02]  /*0c50*/  SHF.R.U64 R207, R202, 0x10, R203 ;  /* 0x00000010cacf7819 */ /* 0x000fe400000012cb */
[----:B------:R-:W-:-:S02]  /*0c60*/  SHF.R.U64 R202, R184, 0x10, R185 ;  /* 0x00000010b8ca7819 */ /* 0x000fc400000012b9 */
[----:B------:R-:W-:Y:S01]  /*0c70*/  SHF.R.U32.HI R205, RZ, 0x10, R185 ;  /* 0x00000010ffcd7819 */ /* 0x000fe200000116b9 */
[C---:B------:R-:W-:Y:S01]  /*0c80*/  FADD.FTZ R186, -R231.reuse, R112 ;  /* 0x00000070e7ba7221 */ /* 0x040fe20000010100 */
[----:B------:R-:W-:Y:S01]  /*0c90*/  FADD.FTZ R185, -R231, R113 ;  /* 0x00000071e7b97221 */ /* 0x000fe20000010100 */
[----:B------:R-:W-:Y:S01]  /*0ca0*/  MOV R235, R184 ;  /* 0x000000b800eb7202 */ /* 0x000fe20000000f00 */
[----:B------:R-:W-:Y:S01]  /*0cb0*/  @P0 IMAD.WIDE.U32 R112, R172, 0x4, R216 ;  /* 0x00000004ac700825 */ /* 0x000fe200078e00d8 */
[----:B------:R-:W-:-:S03]  /*0cc0*/  SHF.R.U64 R215, R182, 0x10, R183 ;  /* 0x00000010b6d77819 */ /* 0x000fc600000012b7 */
[C---:B------:R-:W-:Y:S01]  /*0cd0*/  FADD.FTZ R184, -R231.reuse, R114 ;  /* 0x00000072e7b87221 */ /* 0x040fe20000010100 */
[----:B------:R-:W-:Y:S02]  /*0ce0*/  MOV R219, R183 ;  /* 0x000000b700db7202 */ /* 0x000fe40000000f00 */
[----:B------:R-:W-:Y:S01]  /*0cf0*/  SHF.R.U32.HI R223, RZ, 0x10, R183 ;  /* 0x00000010ffdf7819 */ /* 0x000fe200000116b7 */
[----:B------:R-:W-:Y:S01]  /*0d00*/  FADD.FTZ R183, -R231, R115 ;  /* 0x00000073e7b77221 */ /* 0x000fe20000010100 */
[----:B-1----:R-:W-:Y:S01]  /*0d10*/  @P0 IMAD.WIDE.U32 R110, R170, 0x4, R110 ;  /* 0x00000004aa6e0825 */ /* 0x002fe200078e006e */
[----:B------:R-:W1:Y:S01]  /*0d20*/  @P1 LDC.64 R114, c[0x0][0x438] ;  /* 0x00010e00ff721b82 */ /* 0x000e620000000a00 */
[----:B------:R3:W5:Y:S02]  /*0d30*/  @P0 LDG.E R166, desc[UR10][R112.64] ;  /* 0x0000000a70a60981 */ /* 0x000764000c1e1900 */
[----:B--2---:R-:W-:Y:S02]  /*0d40*/  @P1 IMAD.WIDE.U32 R190, R175, 0x10, R190 ;  /* 0x00000010afbe1825 */ /* 0x004fe400078e00be */
[----:B------:R2:W5:Y:S01]  /*0d50*/  @P0 LDG.E R165, desc[UR10][R110.64] ;  /* 0x0000000a6ea50981 */ /* 0x000562000c1e1900 */
[--C-:B------:R-:W-:Y:S01]  /*0d60*/  SHF.R.U64 R212, R198, 0x10, R199.reuse ;  /* 0x00000010c6d47819 */ /* 0x100fe200000012c7 */
[----:B------:R-:W-:Y:S01]  /*0d70*/  IMAD.MOV.U32 R245, RZ, RZ, R200 ;  /* 0x000000fffff57224 */ /* 0x000fe200078e00c8 */
[----:B---3--:R-:W3:Y:S01]  /*0d80*/  @P1 LDC.64 R112, c[0x0][0x438] ;  /* 0x00010e00ff701b82 */ /* 0x008ee20000000a00 */
[--C-:B------:R-:W-:Y:S01]  /*0d90*/  IMAD.MOV.U32 R210, RZ, RZ, R199.reuse ;  /* 0x000000ffffd27224 */ /* 0x100fe200078e00c7 */
[----:B------:R-:W-:Y:S01]  /*0da0*/  SHF.R.U32.HI R209, RZ, 0x10, R199 ;  /* 0x00000010ffd17819 */ /* 0x000fe200000116c7 */
[C---:B------:R-:W-:Y:S01]  /*0db0*/  FADD.FTZ R116, -R231.reuse, R116 ;  /* 0x00000074e7747221 */ /* 0x040fe20000010100 */
[----:B------:R-:W-:Y:S01]  /*0dc0*/  MOV R200, R196 ;  /* 0x000000c400c87202 */ /* 0x000fe20000000f00 */
[C---:B------:R-:W-:Y:S01]  /*0dd0*/  FADD.FTZ R117, -R231.reuse, R117 ;  /* 0x00000075e7757221 */ /* 0x040fe20000010100 */
[C---:B------:R-:W-:Y:S01]  /*0de0*/  FADD.FTZ R118, -R231.reuse, R118 ;  /* 0x00000076e7767221 */ /* 0x040fe20000010100 */
[C---:B------:R-:W-:Y:S01]  /*0df0*/  FADD.FTZ R120, -R231.reuse, R120 ;  /* 0x00000078e7787221 */ /* 0x040fe20000010100 */
[----:B--2---:R-:W2:Y:S01]  /*0e00*/  @P1 LDC.64 R110, c[0x0][0x438] ;  /* 0x00010e00ff6e1b82 */ /* 0x004ea20000000a00 */
[----:B------:R-:W-:Y:S01]  /*0e10*/  SHF.R.U64 R199, R196, 0x10, R197 ;  /* 0x00000010c4c77819 */ /* 0x000fe200000012c5 */
        /* <DEDUP_REMOVED lines=9> */
[----:B0-----:R-:W-:Y:S01]  /*0eb0*/  IMAD.WIDE.U32 R126, R174, 0x4, R108 ;  /* 0x00000004ae7e7825 */ /* 0x001fe200078e006c */
[----:B------:R-:W-:-:S03]  /*0ec0*/  SHF.R.U64 R239, R194, 0x10, R195 ;  /* 0x00000010c2ef7819 */ /* 0x000fc600000012c3 */
[----:B------:R-:W-:Y:S01]  /*0ed0*/  IMAD.MOV.U32 R211, RZ, RZ, R182 ;  /* 0x000000ffffd37224 */ /* 0x000fe200078e00b6 */
[----:B------:R0:W5:Y:S01]  /*0ee0*/  LDG.E R125, desc[UR10][R126.64] ;  /* 0x0000000a7e7d7981 */ /* 0x000162000c1e1900 */
[----:B----4-:R-:W-:Y:S01]  /*0ef0*/  IMAD.WIDE.U32 R190, R175, 0x4, R108 ;  /* 0x00000004afbe7825 */ /* 0x010fe200078e006c */
[----:B------:R-:W-:-:S03]  /*0f00*/  SHF.R.U32.HI R237, RZ, 0x10, R195 ;  /* 0x00000010ffed7819 */ /* 0x000fc600000116c3 */
[----:B------:R-:W-:Y:S01]  /*0f10*/  IMAD.U32 R245, R245, 0x10000, RZ ;  /* 0x00010000f5f57824 */ /* 0x000fe200078e00ff */
[----:B------:R4:W5:Y:S01]  /*0f20*/  LDG.E R182, desc[UR10][R190.64] ;  /* 0x0000000abeb67981 */ /* 0x000962000c1e1900 */
[----:B------:R-:W-:Y:S01]  /*0f30*/  IMAD.MOV.U32 R238, RZ, RZ, R195 ;  /* 0x000000ffffee7224 */ /* 0x000fe200078e00c3 */
[----:B------:R-:W-:Y:S01]  /*0f40*/  SHF.R.U64 R195, R192, 0x10, R193 ;  /* 0x00000010c0c37819 */ /* 0x000fe200000012c1 */
[----:B0-----:R-:W-:Y:S01]  /*0f50*/  IMAD.WIDE.U32 R126, R172, 0x4, R108 ;  /* 0x00000004ac7e7825 */ /* 0x001fe200078e006c */
[----:B------:R-:W-:-:S03]  /*0f60*/  MOV R240, R194 ;  /* 0x000000c200f07202 */ /* 0x000fc60000000f00 */
[----:B------:R-:W-:Y:S01]  /*0f70*/  FMUL.FTZ R217, R64, R245 ;  /* 0x000000f540d97220 */ /* 0x000fe20000410000 */
[----:B------:R-:W-:Y:S02]  /*0f80*/  IMAD.MOV.U32 R214, RZ, RZ, R198 ;  /* 0x000000ffffd67224 */ /* 0x000fe400078e00c6 */
[C---:B----4-:R-:W-:Y:S01]  /*0f90*/  IMAD.WIDE.U32 R190, R173.reuse, 0x4, R108 ;  /* 0x00000004adbe7825 */ /* 0x050fe200078e006c */
[----:B------:R-:W-:Y:S02]  /*0fa0*/  MOV R194, R193 ;  /* 0x000000c100c27202 */ /* 0x000fe40000000f00 */
[----:B------:R-:W-:Y:S01]  /*0fb0*/  MOV R206, R203 ;  /* 0x000000cb00ce7202 */ /* 0x000fe20000000f00 */
[----:B------:R-:W-:Y:S02]  /*0fc0*/  IMAD.MOV.U32 R236, RZ, RZ, R192 ;  /* 0x000000ffffec7224 */ /* 0x000fe400078e00c0 */
[--C-:B------:R-:W-:Y:S01]  /*0fd0*/  IMAD.MOV.U32 R198, RZ, RZ, R197.reuse ;  /* 0x000000ffffc67224 */ /* 0x100fe200078e00c5 */
[----:B------:R-:W-:Y:S01]  /*0fe0*/  SHF.R.U32.HI R197, RZ, 0x10, R197 ;  /* 0x00000010ffc57819 */ /* 0x000fe200000116c5 */
[----:B------:R-:W-:Y:S01]  /*0ff0*/  IMAD.U32 R248, R248, 0x10000, RZ ;  /* 0x00010000f8f87824 */ /* 0x000fe200078e00ff */
[----:B------:R-:W5:Y:S01]  /*1000*/  LDG.E R192, desc[UR10][R190.64] ;  /* 0x0000000abec07981 */ /* 0x000f62000c1e1900 */
[----:B------:R-:W-:Y:S01]  /*1010*/  IMAD.U32 R244, R244, 0x10000, RZ ;  /* 0x00010000f4f47824 */ /* 0x000fe200078e00ff */
[----:B------:R-:W-:Y:S01]  /*1020*/  SHF.R.U32.HI R193, RZ, 0x10, R193 ;  /* 0x00000010ffc17819 */ /* 0x000fe200000116c1 */
[----:B-1----:R-:W-:Y:S01]  /*1030*/  @P1 IMAD.WIDE.U32 R114, R173, 0x10, R114 ;  /* 0x00000010ad721825 */ /* 0x002fe200078e0072 */
[----:B------:R-:W-:-:S03]  /*1040*/  SHF.R.U32.HI R203, RZ, 0x10, R203 ;  /* 0x00000010ffcb7819 */ /* 0x000fc600000116cb */
[----:B------:R-:W-:Y:S01]  /*1050*/  FMUL.FTZ R213, R65, R244 ;  /* 0x000000f441d57220 */ /* 0x000fe20000410000 */
[----:B------:R-:W-:Y:S01]  /*1060*/  SHF.L.U32 R243, R243, 0x10, RZ ;  /* 0x00000010f3f37819 */ /* 0x000fe200000006ff */
[----:B------:R-:W-:Y:S01]  /*1070*/  IMAD.WIDE.U32 R108, R170, 0x4, R108 ;  /* 0x00000004aa6c7825 */ /* 0x000fe200078e006c */
[----:B------:R-:W5:Y:S03]  /*1080*/  @P1 LDG.E.128 R96, desc[UR10][R114.64] ;  /* 0x0000000a72601981 */ /* 0x000f66000c1e1d00 */
[----:B------:R-:W-:Y:S01]  /*1090*/  IMAD.U32 R123, R195, 0x10000, RZ ;  /* 0x00010000c37b7824 */ /* 0x000fe200078e00ff */
[----:B------:R0:W5:Y:S01]  /*10a0*/  LDG.E R191, desc[UR10][R126.64] ;  /* 0x0000000a7ebf7981 */ /* 0x000162000c1e1900 */
[----:B------:R-:W-:Y:S02]  /*10b0*/  IMAD.U32 R247, R247, 0x10000, RZ ;  /* 0x00010000f7f77824 */ /* 0x000fe400078e00ff */
[----:B------:R-:W-:Y:S01]  /*10c0*/  FMUL.FTZ R195, R171, R118 ;  /* 0x00000076abc37220 */ /* 0x000fe20000410000 */
[----:B---3--:R-:W-:Y:S01]  /*10d0*/  @P1 IMAD.WIDE.U32 R112, R172, 0x10, R112 ;  /* 0x00000010ac701825 */ /* 0x008fe200078e0070 */
[----:B------:R-:W-:-:S03]  /*10e0*/  SHF.L.U32 R118, R197, 0x10, RZ ;  /* 0x00000010c5767819 */ /* 0x000fc600000006ff */
[----:B------:R-:W-:Y:S01]  /*10f0*/  FMUL.FTZ R197, R171, R120 ;  /* 0x00000078abc57220 */ /* 0x000fe20000410000 */
[----:B------:R1:W5:Y:S01]  /*1100*/  LDG.E R190, desc[UR10][R108.64] ;  /* 0x0000000a6cbe7981 */ /* 0x000362000c1e1900 */
[----:B0-----:R-:W-:Y:S02]  /*1110*/  IMAD.U32 R127, R201, 0x10000, RZ ;  /* 0x00010000c97f7824 */ /* 0x001fe400078e00ff */
[----:B------:R-:W-:Y:S01]  /*1120*/  FFMA.FTZ R201, R44, R248, R217 ;  /* 0x000000f82cc97223 */ /* 0x000fe200000100d9 */
[----:B------:R-:W-:Y:S01]  /*1130*/  SHF.L.U32 R246, R246, 0x10, RZ ;  /* 0x00000010f6f67819 */ /* 0x000fe200000006ff */
[----:B------:R-:W-:Y:S02]  /*1140*/  IMAD.U32 R115, R193, 0x10000, RZ ;  /* 0x00010000c1737824 */ /* 0x000fe400078e00ff */
[----:B------:R-:W-:Y:S01]  /*1150*/  FMUL.FTZ R193, R171, R116 ;  /* 0x00000074abc17220 */ /* 0x000fe20000410000 */
[----:B------:R-:W-:Y:S02]  /*1160*/  IMAD.U32 R120, R208, 0x10000, RZ ;  /* 0x00010000d0787824 */ /* 0x000fe400078e00ff */
[----:B-1----:R-:W-:Y:S01]  /*1170*/  FMUL.FTZ R109, R66, R243 ;  /* 0x000000f3426d7220 */ /* 0x002fe20000410000 */
[----:B------:R-:W-:-:S02]  /*1180*/  IMAD.U32 R126, R203, 0x10000, RZ ;  /* 0x00010000cb7e7824 */ /* 0x000fc400078e00ff */
[----:B------:R-:W-:Y:S01]  /*1190*/  FFMA.FTZ R203, R45, R247, R213 ;  /* 0x000000f72dcb7223 */ /* 0x000fe200000100d5 */
[----:B------:R-:W-:Y:S02]  /*11a0*/  IMAD.U32 R242, R242, 0x10000, RZ ;  /* 0x00010000f2f27824 */ /* 0x000fe400078e00ff */
[----:B------:R-:W-:Y:S01]  /*11b0*/  FADD.FTZ R208, RZ, R201 ;  /* 0x000000c9ffd07221 */ /* 0x000fe20000010000 */
[----:B--2---:R-:W-:Y:S01]  /*11c0*/  @P1 IMAD.WIDE.U32 R110, R170, 0x10, R110 ;  /* 0x00000010aa6e1825 */ /* 0x004fe200078e006e */
[----:B------:R0:W5:Y:S01]  /*11d0*/  @P1 LDG.E.128 R100, desc[UR10][R112.64] ;  /* 0x0000000a70641981 */ /* 0x000162000c1e1d00 */
[----:B------:R-:W-:Y:S02]  /*11e0*/  SHF.L.U32 R119, R194, 0x10, RZ ;  /* 0x00000010c2777819 */ /* 0x000fe400000006ff */
[----:B------:R-:W-:Y:S02]  /*11f0*/  IMAD.U32 R116, R199, 0x10000, RZ ;  /* 0x00010000c7747824 */ /* 0x000fe400078e00ff */
[----:B------:R-:W-:Y:S01]  /*1200*/  FMUL.FTZ R199, R171, R122 ;  /* 0x0000007aabc77220 */ /* 0x000fe20000410000 */
[----:B------:R-:W-:Y:S01]  /*1210*/  SHF.L.U32 R122, R206, 0x10, RZ ;  /* 0x00000010ce7a7819 */ /* 0x000fe200000006ff */
[----:B------:R-:W-:-:S02]  /*1220*/  IMAD.U32 R241, R241, 0x10000, RZ ;  /* 0x00010000f1f17824 */ /* 0x000fc400078e00ff */
[----:B------:R-:W-:Y:S01]  /*1230*/  FMUL.FTZ R108, R67, R242 ;  /* 0x000000f2436c7220 */ /* 0x000fe20000410000 */
[----:B------:R-:W-:Y:S02]  /*1240*/  IMAD.U32 R236, R236, 0x10000, RZ ;  /* 0x00010000ecec7824 */ /* 0x000fe400078e00ff */
[----:B------:R-:W-:Y:S01]  /*1250*/  FMUL.FTZ R194, R171, R117 ;  /* 0x00000075abc27220 */ /* 0x000fe20000410000 */
[----:B0-----:R-:W-:Y:S02]  /*1260*/  IMAD.U32 R112, R209, 0x10000, RZ ;  /* 0x00010000d1707824 */ /* 0x001fe400078e00ff */
[----:B------:R-:W-:Y:S01]  /*1270*/  FFMA.FTZ R206, R46, R246, R109 ;  /* 0x000000f62ece7223 */ /* 0x000fe2000001006d */
[----:B------:R-:W-:Y:S01]  /*1280*/  FADD.FTZ R209, R203, R208 ;  /* 0x000000d0cbd17221 */ /* 0x000fe20000010000 */
[----:B------:R-:W-:Y:S01]  /*1290*/  IMAD.U32 R117, R198, 0x10000, RZ ;  /* 0x00010000c6757824 */ /* 0x000fe200078e00ff */
[----:B------:R0:W5:Y:S01]  /*12a0*/  @P1 LDG.E.128 R104, desc[UR10][R110.64] ;  /* 0x0000000a6e681981 */ /* 0x000162000c1e1d00 */
[C---:B------:R-:W-:Y:S01]  /*12b0*/  FMUL.FTZ R198, R171.reuse, R121 ;  /* 0x00000079abc67220 */ /* 0x040fe20000410000 */
[----:B------:R-:W-:Y:S01]  /*12c0*/  FMUL.FTZ R0, R171, R0 ;  /* 0x00000000ab007220 */ /* 0x000fe20000410000 */
[----:B------:R-:W-:Y:S01]  /*12d0*/  SHF.L.U32 R240, R240, 0x10, RZ ;  /* 0x00000010f0f07819 */ /* 0x000fe200000006ff */
[----:B------:R-:W-:-:S02]  /*12e0*/  IMAD.U32 R121, R207, 0x10000, RZ ;  /* 0x00010000cf797824 */ /* 0x000fc400078e00ff */
[----:B------:R-:W-:Y:S01]  /*12f0*/  FFMA.FTZ R207, R47, R241, R108 ;  /* 0x000000f12fcf7223 */ /* 0x000fe2000001006c */
[----:B------:R-:W-:Y:S01]  /*1300*/  FMUL.FTZ R109, R68, R236 ;  /* 0x000000ec446d7220 */ /* 0x000fe20000410000 */
[----:B0-----:R-:W-:Y:S01]  /*1310*/  SHF.L.U32 R111, R212, 0x10, RZ ;  /* 0x00000010d46f7819 */ /* 0x001fe200000006ff */
[----:B------:R-:W-:Y:S01]  /*1320*/  FADD.FTZ R212, R206, R209 ;  /* 0x000000d1ced47221 */ /* 0x000fe20000010000 */
[----:B------:R-:W-:Y:S02]  /*1330*/  IMAD.U32 R110, R210, 0x10000, RZ ;  /* 0x00010000d26e7824 */ /* 0x000fe400078e00ff */
[----:B------:R-:W-:Y:S01]  /*1340*/  FMUL.FTZ R189, R171, R189 ;  /* 0x000000bdabbd7220 */ /* 0x000fe20000410000 */
[----:B------:R-:W-:Y:S01]  /*1350*/  FFMA.FTZ R210, R0, R201, RZ ;  /* 0x000000c900d27223 */ /* 0x000fe200000100ff */
[----:B------:R-:W-:Y:S02]  /*1360*/  IMAD.U32 R239, R239, 0x10000, RZ ;  /* 0x00010000efef7824 */ /* 0x000fe400078e00ff */
[----:B------:R-:W-:Y:S01]  /*1370*/  FMUL.FTZ R108, R69, R123 ;  /* 0x0000007b456c7220 */ /* 0x000fe20000410000 */
[----:B------:R-:W-:Y:S01]  /*1380*/  FFMA.FTZ R208, R48, R240, R109 ;  /* 0x000000f030d07223 */ /* 0x000fe2000001006d */
[----:B------:R-:W-:Y:S01]  /*1390*/  FADD.FTZ R217, R207, R212 ;  /* 0x000000d4cfd97221 */ /* 0x000fe20000010000 */
[----:B------:R-:W-:Y:S01]  /*13a0*/  FMUL.FTZ R188, R171, R188 ;  /* 0x000000bcabbc7220 */ /* 0x000fe20000410000 */
[----:B------:R-:W-:-:S02]  /*13b0*/  IMAD.U32 R114, R214, 0x10000, RZ ;  /* 0x00010000d6727824 */ /* 0x000fc400078e00ff */
[----:B------:R-:W-:Y:S01]  /*13c0*/  FFMA.FTZ R213, R189, R203, R210 ;  /* 0x000000cbbdd57223 */ /* 0x000fe200000100d2 */
[----:B------:R-:W-:Y:S02]  /*13d0*/  IMAD.U32 R238, R238, 0x10000, RZ ;  /* 0x00010000eeee7824 */ /* 0x000fe400078e00ff */
        /* <DEDUP_REMOVED lines=12> */
[----:B------:R-:W-:Y:S01]  /*14a0*/  FADD.FTZ R217, R210, R213 ;  /* 0x000000d5d2d97221 */ /* 0x000fe20000010000 */
[----:B------:R-:W-:Y:S01]  /*14b0*/  FFMA.FTZ R212, R51, R237, R212 ;  /* 0x000000ed33d47223 */ /* 0x000fe200000100d4 */
[----:B------:R-:W-:Y:S01]  /*14c0*/  FMUL.FTZ R213, R72, R113 ;  /* 0x0000007148d57220 */ /* 0x000fe20000410000 */
[C---:B------:R-:W-:Y:S01]  /*14d0*/  FMUL.FTZ R185, R171.reuse, R185 ;  /* 0x000000b9abb97220 */ /* 0x040fe20000410000 */
[----:B------:R-:W-:Y:S01]  /*14e0*/  FFMA.FTZ R108, R186, R208, R109 ;  /* 0x000000d0ba6c7223 */ /* 0x000fe2000001006d */
[----:B------:R-:W-:Y:S01]  /*14f0*/  FMUL.FTZ R200, R171, R216 ;  /* 0x000000d8abc87220 */ /* 0x000fe20000410000 */
        /* <DEDUP_REMOVED lines=8> */
[----:B------:R-:W-:Y:S01]  /*1580*/  FMUL.FTZ R183, R171, R183 ;  /* 0x000000b7abb77220 */ /* 0x000fe20000410000 */
[----:B------:R-:W-:Y:S01]  /*1590*/  FFMA.FTZ R218, R184, R210, R217 ;  /* 0x000000d2b8da7223 */ /* 0x000fe200000100d9 */
[----:B------:R-:W-:Y:S01]  /*15a0*/  FMUL.FTZ R108, R75, R118 ;  /* 0x000000764b6c7220 */ /* 0x000fe20000410000 */
[----:B------:R-:W-:Y:S01]  /*15b0*/  FFMA.FTZ R216, R54, R110, R109 ;  /* 0x0000006e36d87223 */ /* 0x000fe2000001006d */
[----:B------:R-:W-:Y:S01]  /*15c0*/  FADD.FTZ R221, R214, R221 ;  /* 0x000000ddd6dd7221 */ /* 0x000fe20000010000 */
[----:B------:R-:W-:Y:S01]  /*15d0*/  FMUL.FTZ R109, R76, R127 ;  /* 0x0000007f4c6d7220 */ /* 0x000fe20000410000 */
[----:B------:R-:W-:Y:S01]  /*15e0*/  FFMA.FTZ R220, R183, R212, R218 ;  /* 0x000000d4b7dc7223 */ /* 0x000fe200000100da */
[----:B------:R-:W-:Y:S01]  /*15f0*/  FFMA.FTZ R217, R55, R112, R108 ;  /* 0x0000007037d97223 */ /* 0x000fe2000001006c */
[----:B------:R-:W-:Y:S01]  /*1600*/  SHF.L.U32 R232, R232, 0x10, RZ ;  /* 0x00000010e8e87819 */ /* 0x000fe200000006ff */
[----:B------:R-:W-:Y:S01]  /*1610*/  FADD.FTZ R108, R216, R221 ;  /* 0x000000ddd86c7221 */ /* 0x000fe20000010000 */
[----:B------:R-:W-:Y:S01]  /*1620*/  FFMA.FTZ R218, R56, R120, R109 ;  /* 0x0000007838da7223 */ /* 0x000fe2000001006d */
[----:B------:R-:W-:Y:S01]  /*1630*/  FFMA.FTZ R109, R193, R213, R220 ;  /* 0x000000d5c16d7223 */ /* 0x000fe200000100dc */
[----:B------:R-:W-:-:S02]  /*1640*/  IMAD.U32 R233, R233, 0x10000, RZ ;  /* 0x00010000e9e97824 */ /* 0x000fc400078e00ff */
[----:B------:R-:W-:Y:S01]  /*1650*/  FADD.FTZ R221, R217, R108 ;  /* 0x0000006cd9dd7221 */ /* 0x000fe20000010000 */
[----:B------:R-:W-:Y:S01]  /*1660*/  FMUL.FTZ R220, R77, R232 ;  /* 0x000000e84ddc7220 */ /* 0x000fe20000410000 */
[----:B------:R-:W-:Y:S01]  /*1670*/  FFMA.FTZ R108, R194, R214, R109 ;  /* 0x000000d6c26c7223 */ /* 0x000fe2000001006d */
[----:B------:R-:W-:Y:S02]  /*1680*/  IMAD.U32 R234, R234, 0x10000, RZ ;  /* 0x00010000eaea7824 */ /* 0x000fe400078e00ff */
[----:B------:R-:W-:Y:S01]  /*1690*/  FADD.FTZ R225, R218, R221 ;  /* 0x000000dddae17221 */ /* 0x000fe20000010000 */
[----:B------:R-:W-:Y:S01]  /*16a0*/  FFMA.FTZ R220, R57, R121, R220 ;  /* 0x0000007939dc7223 */ /* 0x000fe200000100dc */
[----:B------:R-:W-:Y:S01]  /*16b0*/  FMUL.FTZ R221, R78, R233 ;  /* 0x000000e94edd7220 */ /* 0x000fe20000410000 */
[----:B------:R-:W-:Y:S01]  /*16c0*/  FMUL.FTZ R196, R171, R196 ;  /* 0x000000c4abc47220 */ /* 0x000fe20000410000 */
[----:B------:R-:W-:Y:S01]  /*16d0*/  FFMA.FTZ R109, R195, R216, R108 ;  /* 0x000000d8c36d7223 */ /* 0x000fe2000001006c */
[----:B------:R-:W-:-:S02]  /*16e0*/  IMAD.U32 R211, R211, 0x10000, RZ ;  /* 0x00010000d3d37824 */ /* 0x000fc400078e00ff */
[----:B------:R-:W-:Y:S01]  /*16f0*/  FMUL.FTZ R222, R79, R234 ;  /* 0x000000ea4fde7220 */ /* 0x000fe20000410000 */
[----:B------:R-:W-:Y:S01]  /*1700*/  FFMA.FTZ R221, R58, R122, R221 ;  /* 0x0000007a3add7223 */ /* 0x000fe200000100dd */
[----:B------:R-:W-:Y:S01]  /*1710*/  FADD.FTZ R224, R220, R225 ;  /* 0x000000e1dce07221 */ /* 0x000fe20000010000 */
[----:B------:R-:W-:Y:S01]  /*1720*/  SHF.L.U32 R235, R235, 0x10, RZ ;  /* 0x00000010ebeb7819 */ /* 0x000fe200000006ff */
[----:B------:R-:W-:Y:S01]  /*1730*/  FFMA.FTZ R108, R196, R217, R109 ;  /* 0x000000d9c46c7223 */ /* 0x000fe2000001006d */
[----:B------:R-:W-:Y:S01]  /*1740*/  FMUL.FTZ R109, R80, R211 ;  /* 0x000000d3506d7220 */ /* 0x000fe20000410000 */
[----:B------:R-:W-:Y:S02]  /*1750*/  IMAD.U32 R215, R215, 0x10000, RZ ;  /* 0x00010000d7d77824 */ /* 0x000fe400078e00ff */
[----:B------:R-:W-:Y:S01]  /*1760*/  FFMA.FTZ R222, R59, R126, R222 ;  /* 0x0000007e3bde7223 */ /* 0x000fe200000100de */
[----:B------:R-:W-:Y:S01]  /*1770*/  FADD.FTZ R225, R221, R224 ;  /* 0x000000e0dde17221 */ /* 0x000fe20000010000 */
[----:B------:R-:W-:Y:S01]  /*1780*/  SHF.L.U32 R219, R219, 0x10, RZ ;  /* 0x00000010dbdb7819 */ /* 0x000fe200000006ff */
[----:B------:R-:W-:Y:S01]  /*1790*/  FFMA.FTZ R224, R60, R235, R109 ;  /* 0x000000eb3ce07223 */ /* 0x000fe2000001006d */
[----:B------:R-:W-:Y:S01]  /*17a0*/  FFMA.FTZ R109, R197, R218, R108 ;  /* 0x000000dac56d7223 */ /* 0x000fe2000001006c */
[----:B------:R-:W-:-:S02]  /*17b0*/  IMAD.U32 R202, R202, 0x10000, RZ ;  /* 0x00010000caca7824 */ /* 0x000fc400078e00ff */
[----:B------:R-:W-:Y:S01]  /*17c0*/  FADD.FTZ R227, R222, R225 ;  /* 0x000000e1dee37221 */ /* 0x000fe20000010000 */
[----:B------:R-:W-:Y:S01]  /*17d0*/  FMUL.FTZ R226, R81, R215 ;  /* 0x000000d751e27220 */ /* 0x000fe20000410000 */
[----:B------:R-:W-:Y:S02]  /*17e0*/  IMAD.U32 R204, R204, 0x10000, RZ ;  /* 0x00010000cccc7824 */ /* 0x000fe400078e00ff */
[----:B------:R-:W-:Y:S01]  /*17f0*/  FMUL.FTZ R249, R82, R219 ;  /* 0x000000db52f97220 */ /* 0x000fe20000410000 */
[----:B------:R-:W-:Y:S01]  /*1800*/  FFMA.FTZ R108, R198, R220, R109 ;  /* 0x000000dcc66c7223 */ /* 0x000fe2000001006d */
[----:B------:R-:W-:Y:S02]  /*1810*/  IMAD.U32 R223, R223, 0x10000, RZ ;  /* 0x00010000dfdf7824 */ /* 0x000fe400078e00ff */
[----:B------:R-:W-:Y:S01]  /*1820*/  FFMA.FTZ R225, R61, R202, R226 ;  /* 0x000000ca3de17223 */ /* 0x000fe200000100e2 */
[----:B------:R-:W-:Y:S01]  /*1830*/  FADD.FTZ R228, R224, R227 ;  /* 0x000000e3e0e47221 */ /* 0x000fe20000010000 */
[----:B------:R-:W-:Y:S01]  /*1840*/  SHF.L.U32 R205, R205, 0x10, RZ ;  /* 0x00000010cdcd7819 */ /* 0x000fe200000006ff */
[----:B------:R-:W-:Y:S01]  /*1850*/  FFMA.FTZ R226, R62, R204, R249 ;  /* 0x000000cc3ee27223 */ /* 0x000fe200000100f9 */
[----:B------:R-:W-:Y:S01]  /*1860*/  FFMA.FTZ R109, R199, R221, R108 ;  /* 0x000000ddc76d7223 */ /* 0x000fe2000001006c */
[----:B------:R-:W-:Y:S01]  /*1870*/  FMUL.FTZ R108, R83, R223 ;  /* 0x000000df536c7220 */ /* 0x000fe20000410000 */
[----:B------:R-:W-:-:S03]  /*1880*/  FADD.FTZ R249, R228, R225 ;  /* 0x000000e1e4f97221 */ /* 0x000fc60000010000 */
[----:B------:R-:W-:Y:S01]  /*1890*/  FFMA.FTZ R228, R63, R205, R108 ;  /* 0x000000cd3fe47223 */ /* 0x000fe2000001006c */
[----:B------:R-:W-:-:S04]  /*18a0*/  FADD.FTZ R249, R249, R226 ;  /* 0x000000e2f9f97221 */ /* 0x000fc80000010000 */
        /* <DEDUP_REMOVED lines=42> */
.L_x_2539:
[----:B------:R-:W-:Y:S05]  /*1b50*/  BSYNC.RECONVERGENT B0 ;  /* 0x0000000000007941 */ /* 0x000fea0003800200 */
.L_x_2538:
        /* <DEDUP_REMOVED lines=73> */
[----:B--2---:R-:W-:-:S02]  /*1ff0*/  IMAD.IADD R177, R177, 0x1, R126 ;  /* 0x00000001b1b17824 */ /* 0x004fc400078e027e */
        /* <DEDUP_REMOVED lines=86> */
.L_x_2542:
        /* <DEDUP_REMOVED lines=31> */
.L_x_2541:
        /* <DEDUP_REMOVED lines=36> */
.L_x_2544:
        /* <DEDUP_REMOVED lines=31> */
.L_x_2540:
        /* <DEDUP_REMOVED lines=52> */
.L_x_2546:
        /* <DEDUP_REMOVED lines=44> */
.L_x_2545:
        /* <DEDUP_REMOVED lines=50> */
.L_x_2547:
        /* <DEDUP_REMOVED lines=43> */
.L_x_2543:
        /* <DEDUP_REMOVED lines=22> */
.L_x_2548:
        /* <DEDUP_REMOVED lines=47> */
.L_x_2551:
        /* <DEDUP_REMOVED lines=44> */
.L_x_2550:
        /* <DEDUP_REMOVED lines=45> */
.L_x_2553:
        /* <DEDUP_REMOVED lines=43> */
.L_x_2549:
        /* <DEDUP_REMOVED lines=32> */
.L_x_2555:
        /* <DEDUP_REMOVED lines=31> */
.L_x_2554:
        /* <DEDUP_REMOVED lines=31> */
.L_x_2556:
        /* <DEDUP_REMOVED lines=30> */
.L_x_2552:
        /* <DEDUP_REMOVED lines=19> */
.L_x_2557:
        /* <DEDUP_REMOVED lines=47> */
.L_x_2560:
        /* <DEDUP_REMOVED lines=45> */
.L_x_2559:
        /* <DEDUP_REMOVED lines=45> */
.L_x_2562:
        /* <DEDUP_REMOVED lines=45> */
.L_x_2558:
        /* <DEDUP_REMOVED lines=32> */
.L_x_2564:
        /* <DEDUP_REMOVED lines=31> */
.L_x_2563:
        /* <DEDUP_REMOVED lines=31> */
.L_x_2565:
        /* <DEDUP_REMOVED lines=30> */
.L_x_2561:
        /* <DEDUP_REMOVED lines=19> */
.L_x_2566:
        /* <DEDUP_REMOVED lines=47> */
.L_x_2569:
        /* <DEDUP_REMOVED lines=44> */
.L_x_2568:
        /* <DEDUP_REMOVED lines=45> */
.L_x_2571:
        /* <DEDUP_REMOVED lines=44> */
.L_x_2567:
        /* <DEDUP_REMOVED lines=32> */
.L_x_2573:
        /* <DEDUP_REMOVED lines=31> */
.L_x_2572:
        /* <DEDUP_REMOVED lines=31> */
.L_x_2574:
        /* <DEDUP_REMOVED lines=29> */
.L_x_2570:
        /* <DEDUP_REMOVED lines=19> */
.L_x_2575:
        /* <DEDUP_REMOVED lines=47> */
.L_x_2578:
        /* <DEDUP_REMOVED lines=45> */
.L_x_2577:
        /* <DEDUP_REMOVED lines=45> */
.L_x_2580:
        /* <DEDUP_REMOVED lines=44> */
.L_x_2576:
        /* <DEDUP_REMOVED lines=33> */
.L_x_2582:
        /* <DEDUP_REMOVED lines=31> */
.L_x_2581:
        /* <DEDUP_REMOVED lines=32> */
.L_x_2583:
        /* <DEDUP_REMOVED lines=30> */
.L_x_2579:
        /* <DEDUP_REMOVED lines=19> */
.L_x_2584:
[----:B------:R-:W-:Y:S01]  /*89a0*/  UPLOP3.LUT UP1, UPT, UPT, UPT, UP1, 0x40, 0x4 ;  /* 0x000000000004789c */ /* 0x000fe20003f2e810 */
[----:B------:R-:W-:Y:S10]  /*89b0*/  @!P3 BRA `(.L_x_2585) ;  /* 0xffffff7c004cb947 */ /* 0x000ff4000383ffff */
[----:B------:R-:W-:Y:S01]  /*89c0*/  IMAD.MOV.U32 R86, RZ, RZ, R28 ;  /* 0x000000ffff567224 */ /* 0x000fe200078e001c */
[----:B------:R-:W-:Y:S01]  /*89d0*/  MOV R28, R42 ;  /* 0x0000002a001c7202 */ /* 0x000fe20000000f00 */
[----:B------:R-:W-:Y:S01]  /*89e0*/  IMAD.MOV.U32 R87, RZ, RZ, R29 ;  /* 0x000000ffff577224 */ /* 0x000fe200078e001d */
[----:B------:R-:W-:Y:S01]  /*89f0*/  MOV R29, R43 ;  /* 0x0000002b001d7202 */ /* 0x000fe20000000f00 */
[----:B------:R-:W-:Y:S01]  /*8a00*/  IMAD.MOV.U32 R78, RZ, RZ, R4 ;  /* 0x000000ffff4e7224 */ /* 0x000fe200078e0004 */
[----:B0-----:R-:W-:Y:S01]  /*8a10*/  MOV R90, R40 ;  /* 0x00000028005a7202 */ /* 0x001fe20000000f00 */
        /* <DEDUP_REMOVED lines=74> */
.L_x_2537:
        /* <DEDUP_REMOVED lines=33> */
.L_x_2586:
        /* <DEDUP_REMOVED lines=11> */
.L_x_5425:


//--------------------- .text._ZN10layer_norm22ln_bwd_finalize_kernelINS_22Kernel_traits_finalizeILj5120Ef13__nv_bfloat16fS2_fjLb0ELj1024ELj4ENS_18Kernel_traits_baseILj5120EfS2_fS2_fjLj1024EEEEELb0ELb0EEEvNS_9BwdParamsE --------------------------
	.section	.text._ZN10layer_norm22ln_bwd_finalize_kernelINS_22Kernel_traits_finalizeILj5120Ef13__nv_bfloat16fS2_fjLb0ELj1024ELj4ENS_18Kernel_traits_baseILj5120EfS2_fS2_fjLj1024EEEEELb0ELb0EEEvNS_9BwdParamsE,"ax",@progbits
	.align	128
        .global         _ZN10layer_norm22ln_bwd_finalize_kernelINS_22Kernel_traits_finalizeILj5120Ef13__nv_bfloat16fS2_fjLb0ELj1024ELj4ENS_18Kernel_traits_baseILj5120EfS2_fS2_fjLj1024EEEEELb0ELb0EEEvNS_9BwdParamsE
        .type           _ZN10layer_norm22ln_bwd_finalize_kernelINS_22Kernel_traits_finalizeILj5120Ef13__nv_bfloat16fS2_fjLb0ELj1024ELj4ENS_18Kernel_traits_baseILj5120EfS2_fS2_fjLj1024EEEEELb0ELb0EEEvNS_9BwdParamsE,@function
        .size           _ZN10layer_norm22ln_bwd_finalize_kernelINS_22Kernel_traits_finalizeILj5120Ef13__nv_bfloat16fS2_fjLb0ELj1024ELj4ENS_18Kernel_traits_baseILj5120EfS2_fS2_fjLj1024EEEEELb0ELb0EEEvNS_9BwdParamsE,(.L_x_5426 - _ZN10layer_norm22ln_bwd_finalize_kernelINS_22Kernel_traits_finalizeILj5120Ef13__nv_bfloat16fS2_fjLb0ELj1024ELj4ENS_18Kernel_traits_baseILj5120EfS2_fS2_fjLj1024EEEEELb0ELb0EEEvNS_9BwdParamsE)
        .other          _ZN10layer_norm22ln_bwd_finalize_kernelINS_22Kernel_traits_finalizeILj5120Ef13__nv_bfloat16fS2_fjLb0ELj1024ELj4ENS_18Kernel_traits_baseILj5120EfS2_fS2_fjLj1024EEEEELb0ELb0EEEvNS_9BwdParamsE,@"STO_CUDA_ENTRY STV_DEFAULT"
_ZN10layer_norm22ln_bwd_finalize_kernelINS_22Kernel_traits_finalizeILj5120Ef13__nv_bfloat16fS2_fjLb0ELj1024ELj4ENS_18Kernel_traits_baseILj5120EfS2_fS2_fjLj1024EEEEELb0ELb0EEEvNS_9BwdParamsE:
.text._ZN10layer_norm22ln_bwd_finalize_kernelINS_22Kernel_traits_finalizeILj5120Ef13__nv_bfloat16fS2_fjLb0ELj1024ELj4ENS_18Kernel_traits_baseILj5120EfS2_fS2_fjLj1024EEEEELb0ELb0EEEvNS_9BwdParamsE:
        /* <DEDUP_REMOVED lines=82> */
.L_x_2591:
        /* <DEDUP_REMOVED lines=118> */
.L_x_2590:
[----:B------:R-:W-:Y:S05]  /*0c80*/  BSYNC.RECONVERGENT B1 ;  /* 0x0000000000017941 */ /* 0x000fea0003800200 */
.L_x_2589:
        /* <DEDUP_REMOVED lines=75> */
.L_x_2593:
[----:B------:R-:W-:Y:S05]  /*1140*/  BSYNC.RECONVERGENT B1 ;  /* 0x0000000000017941 */ /* 0x000fea0003800200 */
.L_x_2592:
        /* <DEDUP_REMOVED lines=37> */
.L_x_2595:
[----:B------:R-:W-:Y:S05]  /*13a0*/  BSYNC.RECONVERGENT B1 ;  /* 0x0000000000017941 */ /* 0x000fea0003800200 */
.L_x_2594:
[----:B------:R-:W-:Y:S05]  /*13b0*/  @!P1 BRA `(.L_x_2588) ;  /* 0x0000000000409947 */ /* 0x000fea0003800000 */
[----:B------:R-:W0:Y:S01]  /*13c0*/  LDC.64 R6, c[0x0][0x440] ;  /* 0x00011000ff067b82 */ /* 0x000e220000000a00 */
[----:B------:R-:W-:Y:S01]  /*13d0*/  IMAD R59, R2, R56, R59 ;  /* 0x00000038023b7224 */ /* 0x000fe200078e023b */
[----:B------:R-:W-:Y:S02]  /*13e0*/  LOP3.LUT R8, R8, 0x1f, RZ, 0xc0, !PT ;  /* 0x0000001f08087812 */ /* 0x000fe400078ec0ff */
[----:B------:R-:W-:Y:S02]  /*13f0*/  IADD3 R9, PT, PT, -R9, RZ, RZ ;  /* 0x000000ff09097210 */ /* 0x000fe40007ffe1ff */
[----:B------:R-:W-:Y:S02]  /*1400*/  IADD3 R59, PT, PT, R8, R59, RZ ;  /* 0x0000003b083b7210 */ /* 0x000fe40007ffe0ff */
[----:B------:R-:W1:Y:S05]  /*1410*/  LDC.64 R10, c[0x0][0x448] ;  /* 0x00011200ff0a7b82 */ /* 0x000e6a0000000a00 */
.L_x_2596:
        /* <DEDUP_REMOVED lines=10> */
.L_x_2588:
[----:B------:R-:W-:Y:S05]  /*14c0*/  BSYNC.RECONVERGENT B0 ;  /* 0x0000000000007941 */ /* 0x000fea0003800200 */
.L_x_2587:
        /* <DEDUP_REMOVED lines=57> */
.L_x_2597:
        /* <DEDUP_REMOVED lines=10> */
.L_x_5426:


//--------------------- .text._ZN10layer_norm40ln_parallel_residual_bwd_finalize_kernelINS_22Kernel_traits_finalizeILj5120Ef13__nv_bfloat16fS2_fjLb0ELj1024ELj4ENS_18Kernel_traits_baseILj5120EfS2_fS2_fjLj1024EEEEELb0EEEvNS_9BwdParamsE --------------------------
	.section	.text._ZN10layer_norm40ln_parallel_residual_bwd_finalize_kernelINS_22Kernel_traits_finalizeILj5120Ef13__nv_bfloat16fS2_fjLb0ELj1024ELj4ENS_18Kernel_traits_baseILj5120EfS2_fS2_fjLj1024EEEEELb0EEEvNS_9BwdParamsE,"ax",@progbits
	.align	128
        .global         _ZN10layer_norm40ln_parallel_residual_bwd_finalize_kernelINS_22Kernel_traits_finalizeILj5120Ef13__nv_bfloat16fS2_fjLb0ELj1024ELj4ENS_18Kernel_traits_baseILj5120EfS2_fS2_fjLj1024EEEEELb0EEEvNS_9BwdParamsE
        .type           _ZN10layer_norm40ln_parallel_residual_bwd_finalize_kernelINS_22Kernel_traits_finalizeILj5120Ef13__nv_bfloat16fS2_fjLb0ELj1024ELj4ENS_18Kernel_traits_baseILj5120EfS2_fS2_fjLj1024EEEEELb0EEEvNS_9BwdParamsE,@function
        .size           _ZN10layer_norm40ln_parallel_residual_bwd_finalize_kernelINS_22Kernel_traits_finalizeILj5120Ef13__nv_bfloat16fS2_fjLb0ELj1024ELj4ENS_18Kernel_traits_baseILj5120EfS2_fS2_fjLj1024EEEEELb0EEEvNS_9BwdParamsE,(.L_x_5427 - _ZN10layer_norm40ln_parallel_residual_bwd_finalize_kernelINS_22Kernel_traits_finalizeILj5120Ef13__nv_bfloat16fS2_fjLb0ELj1024ELj4ENS_18Kernel_traits_baseILj5120EfS2_fS2_fjLj1024EEEEELb0EEEvNS_9BwdParamsE)
        .other          _ZN10layer_norm40ln_parallel_residual_bwd_finalize_kernelINS_22Kernel_traits_finalizeILj5120Ef13__nv_bfloat16fS2_fjLb0ELj1024ELj4ENS_18Kernel_traits_baseILj5120EfS2_fS2_fjLj1024EEEEELb0EEEvNS_9BwdParamsE,@"STO_CUDA_ENTRY STV_DEFAULT"
_ZN10layer_norm40ln_parallel_residual_bwd_finalize_kernelINS_22Kernel_traits_finalizeILj5120Ef13__nv_bfloat16fS2_fjLb0ELj1024ELj4ENS_18Kernel_traits_baseILj5120EfS2_fS2_fjLj1024EEEEELb0EEEvNS_9BwdParamsE:
.text._ZN10layer_norm40ln_parallel_residual_bwd_finalize_kernelINS_22Kernel_traits_finalizeILj5120Ef13__nv_bfloat16fS2_fjLb0ELj1024ELj4ENS_18Kernel_traits_baseILj5120EfS2_fS2_fjLj1024EEEEELb0EEEvNS_9BwdParamsE:
        /* <DEDUP_REMOVED lines=60> */
.L_x_2602:
        /* <DEDUP_REMOVED lines=112> */
.L_x_2601:
[----:B------:R-:W-:Y:S05]  /*0ac0*/  BSYNC.RECONVERGENT B1 ;  /* 0x0000000000017941 */ /* 0x000fea0003800200 */
.L_x_2600:
        /* <DEDUP_REMOVED lines=65> */
.L_x_2604:
[----:B------:R-:W-:Y:S05]  /*0ee0*/  BSYNC.RECONVERGENT B1 ;  /* 0x0000000000017941 */ /* 0x000fea0003800200 */
.L_x_2603:
        /* <DEDUP_REMOVED lines=36> */
.L_x_2606:
[----:B------:R-:W-:Y:S05]  /*1130*/  BSYNC.RECONVERGENT B1 ;  /* 0x0000000000017941 */ /* 0x000fea0003800200 */
.L_x_2605:
        /* <DEDUP_REMOVED lines=18> */
.L_x_2599:
[----:B------:R-:W-:Y:S05]  /*1260*/  BSYNC.RECONVERGENT B0 ;  /* 0x0000000000007941 */ /* 0x000fea0003800200 */
.L_x_2598:
        /* <DEDUP_REMOVED lines=90> */
.L_x_2607:
        /* <DEDUP_REMOVED lines=15> */
.L_x_5427:


//--------------------- .text._ZN10layer_norm31ln_parallel_residual_bwd_kernelINS_13Kernel_traitsIf13__nv_bfloat16fS2_fjLj5120ELj1ELj1ELj8ELj8ENS_18Kernel_traits_baseILj5120EfS2_fS2_fjLj256EEEEELb1ELb1ELb0EEEvNS_9BwdParamsE --------------------------
	.section	.text._ZN10layer_norm31ln_parallel_residual_bwd_kernelINS_13Kernel_traitsIf13__nv_bfloat16fS2_fjLj5120ELj1ELj1ELj8ELj8ENS_18Kernel_traits_baseILj5120EfS2_fS2_fjLj256EEEEELb1ELb1ELb0EEEvNS_9BwdParamsE,"ax",@progbits
	.align	128
        .global         _ZN10layer_norm31ln_parallel_residual_bwd_kernelINS_13Kernel_traitsIf13__nv_bfloat16fS2_fjLj5120ELj1ELj1ELj8ELj8ENS_18Kernel_traits_baseILj5120EfS2_fS2_fjLj256EEEEELb1ELb1ELb0EEEvNS_9BwdParamsE
        .type           _ZN10layer_norm31ln_parallel_residual_bwd_kernelINS_13Kernel_traitsIf13__nv_bfloat16fS2_fjLj5120ELj1ELj1ELj8ELj8ENS_18Kernel_traits_baseILj5120EfS2_fS2_fjLj256EEEEELb1ELb1ELb0EEEvNS_9BwdParamsE,@function
        .size           _ZN10layer_norm31ln_parallel_residual_bwd_kernelINS_13Kernel_traitsIf13__nv_bfloat16fS2_fjLj5120ELj1ELj1ELj8ELj8ENS_18Kernel_traits_baseILj5120EfS2_fS2_fjLj256EEEEELb1ELb1ELb0EEEvNS_9BwdParamsE,(.L_x_5428 - _ZN10layer_norm31ln_parallel_residual_bwd_kernelINS_13Kernel_traitsIf13__nv_bfloat16fS2_fjLj5120ELj1ELj1ELj8ELj8ENS_18Kernel_traits_baseILj5120EfS2_fS2_fjLj256EEEEELb1ELb1ELb0EEEvNS_9BwdParamsE)
        .other          _ZN10layer_norm31ln_parallel_residual_bwd_kernelINS_13Kernel_traitsIf13__nv_bfloat16fS2_fjLj5120ELj1ELj1ELj8ELj8ENS_18Kernel_traits_baseILj5120EfS2_fS2_fjLj256EEEEELb1ELb1ELb0EEEvNS_9BwdParamsE,@"STO_CUDA_ENTRY STV_DEFAULT"
_ZN10layer_norm31ln_parallel_residual_bwd_kernelINS_13Kernel_traitsIf13__nv_bfloat16fS2_fjLj5120ELj1ELj1ELj8ELj8ENS_18Kernel_traits_baseILj5120EfS2_fS2_fjLj256EEEEELb1ELb1ELb0EEEvNS_9BwdParamsE:
.text._ZN10layer_norm31ln_parallel_residual_bwd_kernelINS_13Kernel_traitsIf13__nv_bfloat16fS2_fjLj5120ELj1ELj1ELj8ELj8ENS_18Kernel_traits_baseILj5120EfS2_fS2_fjLj256EEEEELb1ELb1ELb0EEEvNS_9BwdParamsE:
        /* <DEDUP_REMOVED lines=85> */
[----:B------:R-:W1:Y:S01]  /*0550*/  LDCU UR9, c[0x0][0x400] ;  /* 0x00008000ff0977ac */ /* 0x000e620008000800 */
[----:B------:R-:W2:Y:S01]  /*0560*/  LDCU.64 UR6, c[0x0][0x478] ;  /* 0x00008f00ff0677ac */ /* 0x000ea20008000a00 */
[----:B------:R-:W3:Y:S01]  /*0570*/  LDCU.64 UR16, c[0x0][0x438] ;  /* 0x00008700ff1077ac */ /* 0x000ee20008000a00 */
[----:B------:R-:W4:Y:S05]  /*0580*/  LDCU.64 UR12, c[0x0][0x470] ;  /* 0x00008e00ff0c77ac */ /* 0x000f2a0008000a00 */
.L_x_2675:
        /* <DEDUP_REMOVED lines=23> */
[----:B----4-:R-:W-:Y:S02]  /*0700*/  ISETP.NE.U32.AND P5, PT, RZ, UR12, PT ;  /* 0x0000000cff007c0c */ /* 0x010fe4000bfa5070 */
[----:B------:R-:W-:Y:S02]  /*0710*/  ISETP.NE.U32.AND P0, PT, RZ, UR16, PT ;  /* 0x00000010ff007c0c */ /* 0x000fe4000bf05070 */
[----:B------:R-:W-:-:S03]  /*0720*/  ISETP.NE.AND.EX P5, PT, RZ, UR13, PT, P5 ;  /* 0x0000000dff007c0c */ /* 0x000fc6000bfa5350 */
[----:B------:R-:W1:Y:S08]  /*0730*/  LDC.64 R88, c[0x0][0x3a8] ;  /* 0x0000ea00ff587b82 */ /* 0x000e700000000a00 */
[----:B------:R-:W2:Y:S01]  /*0740*/  LDC.64 R148, c[0x0][0x3b0] ;  /* 0x0000ec00ff947b82 */ /* 0x000ea20000000a00 */
[----:B0-----:R-:W-:-:S07]  /*0750*/  IMAD.WIDE.U32 R94, R129, 0x8, R94 ;  /* 0x00000008815e7825 */ /* 0x001fce00078e005e */
[----:B------:R-:W0:Y:S01]  /*0760*/  @P5 LDC.64 R98, c[0x0][0x3b8] ;  /* 0x0000ee00ff625b82 */ /* 0x000e220000000a00 */
[----:B------:R-:W3:Y:S01]  /*0770*/  LDG.E.64 R94, desc[UR10][R94.64] ;  /* 0x0000000a5e5e7981 */ /* 0x000ee2000c1e1b00 */
[----:B-1----:R-:W-:-:S06]  /*0780*/  IMAD.WIDE.U32 R88, R129, 0x10, R88 ;  /* 0x0000001081587825 */ /* 0x002fcc00078e0058 */
[----:B------:R-:W4:Y:S01]  /*0790*/  LDG.E.128 R88, desc[UR10][R88.64] ;  /* 0x0000000a58587981 */ /* 0x000f22000c1e1d00 */
[----:B0-----:R-:W-:-:S05]  /*07a0*/  @P5 IMAD.WIDE.U32 R98, R129, 0x4, R98 ;  /* 0x0000000481625825 */ /* 0x001fca00078e0062 */
[----:B------:R-:W5:Y:S01]  /*07b0*/  @P5 LDG.E R100, desc[UR10][R98.64] ;  /* 0x0000000a62645981 */ /* 0x000f62000c1e1900 */
[----:B------:R-:W-:-:S13]  /*07c0*/  ISETP.NE.AND.EX P0, PT, RZ, UR17, PT, P0 ;  /* 0x00000011ff007c0c */ /* 0x000fda000bf05300 */
[----:B------:R-:W0:Y:S01]  /*07d0*/  @P0 LDC.64 R96, c[0x0][0x438] ;  /* 0x00010e00ff600b82 */ /* 0x000e220000000a00 */
[----:B--2---:R-:W-:-:S06]  /*07e0*/  IMAD.WIDE.U32 R148, R129, 0x4, R148 ;  /* 0x0000000481947825 */ /* 0x004fcc00078e0094 */
[----:B------:R-:W5:Y:S01]  /*07f0*/  LDG.E R148, desc[UR10][R148.64] ;  /* 0x0000000a94947981 */ /* 0x000f62000c1e1900 */
[----:B0-----:R-:W-:-:S05]  /*0800*/  @P0 IMAD.WIDE.U32 R96, R129, 0x10, R96 ;  /* 0x0000001081600825 */ /* 0x001fca00078e0060 */
[----:B------:R0:W5:Y:S01]  /*0810*/  @P0 LDG.E.128 R64, desc[UR10][R96.64] ;  /* 0x0000000a60400981 */ /* 0x000162000c1e1d00 */
[----:B---3--:R-:W-:Y:S01]  /*0820*/  IMAD.MOV.U32 R3, RZ, RZ, R94 ;  /* 0x000000ffff037224 */ /* 0x008fe200078e005e */
[--C-:B------:R-:W-:Y:S01]  /*0830*/  SHF.R.U64 R151, R94, 0x10, R95.reuse ;  /* 0x000000105e977819 */ /* 0x100fe2000000125f */
[----:B------:R-:W-:Y:S02]  /*0840*/  IMAD.MOV.U32 R93, RZ, RZ, R95 ;  /* 0x000000ffff5d7224 */ /* 0x000fe400078e005f */
[C---:B----4-:R-:W-:Y:S01]  /*0850*/  FADD.FTZ R150, -R92.reuse, R89 ;  /* 0x000000595c967221 */ /* 0x050fe20000010100 */
[C---:B------:R-:W-:Y:S01]  /*0860*/  FADD.FTZ R88, -R92.reuse, R88 ;  /* 0x000000585c587221 */ /* 0x040fe20000010100 */
[----:B------:R-:W-:Y:S02]  /*0870*/  IMAD.U32 R89, R3, 0x10000, RZ ;  /* 0x0001000003597824 */ /* 0x000fe400078e00ff */
[----:B------:R-:W-:Y:S01]  /*0880*/  FADD.FTZ R94, -R92, R90 ;  /* 0x0000005a5c5e7221 */ /* 0x000fe20000010100 */
[----:B------:R-:W-:-:S02]  /*0890*/  IMAD.U32 R90, R151, 0x10000, RZ ;  /* 0x00010000975a7824 */ /* 0x000fc400078e00ff */
[----:B-----5:R-:W-:Y:S01]  /*08a0*/  FMUL.FTZ R3, R147, R88 ;  /* 0x0000005893037220 */ /* 0x020fe20000410000 */
[-C--:B------:R-:W-:Y:S01]  /*08b0*/  FMUL.FTZ R154, R60, R89.reuse ;  /* 0x000000593c9a7220 */ /* 0x080fe20000410000 */
[----:B------:R-:W-:Y:S01]  /*08c0*/  SHF.R.U32.HI R95, RZ, 0x10, R95 ;  /* 0x00000010ff5f7819 */ /* 0x000fe2000001165f */
[----:B------:R-:W-:Y:S01]  /*08d0*/  FADD.FTZ R20, R20, R89 ;  /* 0x0000005914147221 */ /* 0x000fe20000010000 */
[----:B------:R-:W-:Y:S01]  /*08e0*/  FFMA.FTZ R40, R3, R89, R40 ;  /* 0x0000005903287223 */ /* 0x000fe20000010028 */
[----:B------:R-:W-:Y:S01]  /*08f0*/  FMUL.FTZ R151, R61, R90 ;  /* 0x0000005a3d977220 */ /* 0x000fe20000410000 */
[----:B------:R-:W-:Y:S01]  /*0900*/  FADD.FTZ R88, RZ, R154 ;  /* 0x0000009aff587221 */ /* 0x000fe20000010000 */
[----:B------:R-:W-:Y:S02]  /*0910*/  IMAD.U32 R93, R93, 0x10000, RZ ;  /* 0x000100005d5d7824 */ /* 0x000fe400078e00ff */
[----:B------:R-:W-:Y:S01]  /*0920*/  FMUL.FTZ R150, R147, R150 ;  /* 0x0000009693967220 */ /* 0x000fe20000410000 */
[----:B------:R-:W-:Y:S01]  /*0930*/  FFMA.FTZ R89, R3, R154, RZ ;  /* 0x0000009a03597223 */ /* 0x000fe200000100ff */
[----:B------:R-:W-:Y:S01]  /*0940*/  FADD.FTZ R152, -R92, R91 ;  /* 0x0000005b5c987221 */ /* 0x000fe20000010100 */
[----:B------:R-:W-:Y:S01]  /*0950*/  FADD.FTZ R91, R88, R151 ;  /* 0x00000097585b7221 */ /* 0x000fe20000010000 */
[----:B0-----:R-:W-:-:S02]  /*0960*/  IMAD.U32 R96, R95, 0x10000, RZ ;  /* 0x000100005f607824 */ /* 0x001fc400078e00ff */
[----:B------:R-:W-:Y:S01]  /*0970*/  FMUL.FTZ R149, R147, R94 ;  /* 0x0000005e93957220 */ /* 0x000fe20000410000 */
        /* <DEDUP_REMOVED lines=15> */
.L_x_2610:
[----:B----4-:R-:W-:Y:S05]  /*0a70*/  BSYNC.RECONVERGENT B0 ;  /* 0x0000000000007941 */ /* 0x010fea0003800200 */
.L_x_2609:
[----:B------:R-:W-:Y:S04]  /*0a80*/  BSSY.RECONVERGENT B0, `(.L_x_2611) ;  /* 0x000003a000007945 */ /* 0x000fe80003800200 */
[----:B------:R-:W-:Y:S05]  /*0a90*/  @!P1 BRA `(.L_x_2612) ;  /* 0x0000000000e09947 */ /* 0x000fea0003800000 */
[----:B------:R-:W0:Y:S01]  /*0aa0*/  LDC.64 R96, c[0x0][0x428] ;  /* 0x00010a00ff607b82 */ /* 0x000e220000000a00 */
[----:B------:R-:W-:Y:S02]  /*0ab0*/  ISETP.NE.U32.AND P5, PT, RZ, UR12, PT ;  /* 0x0000000cff007c0c */ /* 0x000fe4000bfa5070 */
[----:B------:R-:W-:Y:S02]  /*0ac0*/  ISETP.NE.U32.AND P0, PT, RZ, UR16, PT ;  /* 0x00000010ff007c0c */ /* 0x000fe4000bf05070 */
[----:B------:R-:W-:-:S03]  /*0ad0*/  ISETP.NE.AND.EX P5, PT, RZ, UR13, PT, P5 ;  /* 0x0000000dff007c0c */ /* 0x000fc6000bfa5350 */
[----:B------:R-:W1:Y:S08]  /*0ae0*/  LDC.64 R88, c[0x0][0x3a8] ;  /* 0x0000ea00ff587b82 */ /* 0x000e700000000a00 */
[----:B------:R-:W2:Y:S01]  /*0af0*/  LDC.64 R130, c[0x0][0x3b0] ;  /* 0x0000ec00ff827b82 */ /* 0x000ea20000000a00 */
[----:B0-----:R-:W-:Y:S01]  /*0b00*/  IMAD.WIDE.U32 R96, R95, 0x8, R96 ;  /* 0x000000085f607825 */ /* 0x001fe200078e0060 */
[----:B------:R-:W-:-:S06]  /*0b10*/  ISETP.NE.AND.EX P0, PT, RZ, UR17, PT, P0 ;  /* 0x00000011ff007c0c */ /* 0x000fcc000bf05300 */
[----:B------:R-:W0:Y:S01]  /*0b20*/  @P5 LDC.64 R132, c[0x0][0x3b8] ;  /* 0x0000ee00ff845b82 */ /* 0x000e220000000a00 */
[----:B------:R-:W3:Y:S01]  /*0b30*/  LDG.E.64 R96, desc[UR10][R96.64] ;  /* 0x0000000a60607981 */ /* 0x000ee2000c1e1b00 */
[----:B-1----:R-:W-:-:S06]  /*0b40*/  IMAD.WIDE.U32 R88, R95, 0x10, R88 ;  /* 0x000000105f587825 */ /* 0x002fcc00078e0058 */
[----:B------:R-:W4:Y:S01]  /*0b50*/  LDG.E.128 R88, desc[UR10][R88.64] ;  /* 0x0000000a58587981 */ /* 0x000f22000c1e1d00 */
[----:B------:R-:W1:Y:S01]  /*0b60*/  @P0 LDC.64 R98, c[0x0][0x438] ;  /* 0x00010e00ff620b82 */ /* 0x000e620000000a00 */
[----:B--2---:R-:W-:-:S06]  /*0b70*/  IMAD.WIDE.U32 R130, R95, 0x4, R130 ;  /* 0x000000045f827825 */ /* 0x004fcc00078e0082 */
[----:B------:R-:W5:Y:S01]  /*0b80*/  LDG.E R130, desc[UR10][R130.64] ;  /* 0x0000000a82827981 */ /* 0x000f62000c1e1900 */
[----:B0-----:R-:W-:-:S05]  /*0b90*/  @P5 IMAD.WIDE.U32 R132, R95, 0x4, R132 ;  /* 0x000000045f845825 */ /* 0x001fca00078e0084 */
[----:B------:R0:W5:Y:S01]  /*0ba0*/  @P5 LDG.E R102, desc[UR10][R132.64] ;  /* 0x0000000a84665981 */ /* 0x000162000c1e1900 */
[----:B-1----:R-:W-:-:S05]  /*0bb0*/  @P0 IMAD.WIDE.U32 R98, R95, 0x10, R98 ;  /* 0x000000105f620825 */ /* 0x002fca00078e0062 */
[----:B------:R1:W5:Y:S01]  /*0bc0*/  @P0 LDG.E.128 R68, desc[UR10][R98.64] ;  /* 0x0000000a62440981 */ /* 0x000362000c1e1d00 */
[----:B------:R-:W-:Y:S02]  /*0bd0*/  VIADD R95, R95, 0x100 ;  /* 0x000001005f5f7836 */ /* 0x000fe40000000000 */
[----:B---3--:R-:W-:Y:S01]  /*0be0*/  IMAD.MOV.U32 R134, RZ, RZ, R96 ;  /* 0x000000ffff867224 */ /* 0x008fe200078e0060 */
[--C-:B------:R-:W-:Y:S01]  /*0bf0*/  SHF.R.U64 R137, R96, 0x10, R97.reuse ;  /* 0x0000001060897819 */ /* 0x100fe20000001261 */
[----:B------:R-:W-:Y:S02]  /*0c00*/  IMAD.MOV.U32 R135, RZ, RZ, R97 ;  /* 0x000000ffff877224 */ /* 0x000fe400078e0061 */
[C---:B----4-:R-:W-:Y:S01]  /*0c10*/  FADD.FTZ R96, -R92.reuse, R89 ;  /* 0x000000595c607221 */ /* 0x050fe20000010100 */
[C---:B------:R-:W-:Y:S01]  /*0c20*/  FADD.FTZ R136, -R92.reuse, R90 ;  /* 0x0000005a5c887221 */ /* 0x040fe20000010100 */
[----:B------:R-:W-:Y:S01]  /*0c30*/  FADD.FTZ R88, -R92, R88 ;  /* 0x000000585c587221 */ /* 0x000fe20000010100 */
[----:B------:R-:W-:-:S02]  /*0c40*/  IMAD.U32 R89, R134, 0x10000, RZ ;  /* 0x0001000086597824 */ /* 0x000fc400078e00ff */
[----:B0----5:R-:W-:Y:S01]  /*0c50*/  FMUL.FTZ R133, R147, R136 ;  /* 0x0000008893857220 */ /* 0x021fe20000410000 */
[----:B------:R-:W-:Y:S02]  /*0c60*/  IMAD.U32 R90, R137, 0x10000, RZ ;  /* 0x00010000895a7824 */ /* 0x000fe400078e00ff */
[----:B------:R-:W-:Y:S01]  /*0c70*/  FMUL.FTZ R131, R147, R88 ;  /* 0x0000005893837220 */ /* 0x000fe20000410000 */
[-C--:B------:R-:W-:Y:S01]  /*0c80*/  FMUL.FTZ R136, R56, R89.reuse ;  /* 0x0000005938887220 */ /* 0x080fe20000410000 */
[----:B------:R-:W-:Y:S01]  /*0c90*/  FADD.FTZ R138, -R92, R91 ;  /* 0x0000005b5c8a7221 */ /* 0x000fe20000010100 */
[----:B------:R-:W-:Y:S01]  /*0ca0*/  IMAD.U32 R91, R135, 0x10000, RZ ;  /* 0x00010000875b7824 */ /* 0x000fe200078e00ff */
[----:B------:R-:W-:Y:S01]  /*0cb0*/  SHF.R.U32.HI R97, RZ, 0x10, R97 ;  /* 0x00000010ff617819 */ /* 0x000fe20000011661 */
[----:B------:R-:W-:Y:S01]  /*0cc0*/  FADD.FTZ R16, R16, R89 ;  /* 0x0000005910107221 */ /* 0x000fe20000010000 */
[----:B------:R-:W-:Y:S01]  /*0cd0*/  FFMA.FTZ R36, R131, R89, R36 ;  /* 0x0000005983247223 */ /* 0x000fe20000010024 */
[----:B------:R-:W-:Y:S01]  /*0ce0*/  FMUL.FTZ R135, R57, R90 ;  /* 0x0000005a39877220 */ /* 0x000fe20000410000 */
[----:B------:R-:W-:Y:S01]  /*0cf0*/  FADD.FTZ R88, R93, R136 ;  /* 0x000000885d587221 */ /* 0x000fe20000010000 */
[----:B------:R-:W-:Y:S01]  /*0d00*/  FMUL.FTZ R132, R147, R96 ;  /* 0x0000006093847220 */ /* 0x000fe20000410000 */
[----:B------:R-:W-:Y:S01]  /*0d10*/  FFMA.FTZ R89, R131, R136, R94 ;  /* 0x0000008883597223 */ /* 0x000fe2000001005e */
[----:B------:R-:W-:Y:S01]  /*0d20*/  FMUL.FTZ R134, R147, R138 ;  /* 0x0000008a93867220 */ /* 0x000fe20000410000 */
[----:B------:R-:W-:Y:S01]  /*0d30*/  FADD.FTZ R18, R18, R91 ;  /* 0x0000005b12127221 */ /* 0x000fe20000010000 */
[-C--:B------:R-:W-:Y:S01]  /*0d40*/  FFMA.FTZ R38, R133, R91.reuse, R38 ;  /* 0x0000005b85267223 */ /* 0x080fe20000010026 */
[----:B------:R-:W-:Y:S01]  /*0d50*/  FMUL.FTZ R138, R58, R91 ;  /* 0x0000005b3a8a7220 */ /* 0x000fe20000410000 */
[----:B------:R-:W-:Y:S01]  /*0d60*/  FADD.FTZ R91, R88, R135 ;  /* 0x00000087585b7221 */ /* 0x000fe20000010000 */
[----:B-1----:R-:W-:-:S02]  /*0d70*/  IMAD.U32 R98, R97, 0x10000, RZ ;  /* 0x0001000061627824 */ /* 0x002fc400078e00ff */
[C---:B------:R-:W-:Y:S01]  /*0d80*/  FFMA.FTZ R88, R132.reuse, R135, R89 ;  /* 0x0000008784587223 */ /* 0x040fe20000010059 */
[----:B------:R-:W-:Y:S01]  /*0d90*/  FADD.FTZ R17, R17, R90 ;  /* 0x0000005a11117221 */ /* 0x000fe20000010000 */
[----:B------:R-:W-:Y:S01]  /*0da0*/  FFMA.FTZ R37, R132, R90, R37 ;  /* 0x0000005a84257223 */ /* 0x000fe20000010025 */
[----:B------:R-:W-:Y:S01]  /*0db0*/  FMUL.FTZ R137, R59, R98 ;  /* 0x000000623b897220 */ /* 0x000fe20000410000 */
[----:B------:R-:W-:Y:S01]  /*0dc0*/  FADD.FTZ R90, R91, R138 ;  /* 0x0000008a5b5a7221 */ /* 0x000fe20000010000 */
[----:B------:R-:W-:Y:S01]  /*0dd0*/  FFMA.FTZ R88, R133, R138, R88 ;  /* 0x0000008a85587223 */ /* 0x000fe20000010058 */
[----:B------:R-:W-:Y:S01]  /*0de0*/  FADD.FTZ R19, R19, R98 ;  /* 0x0000006213137221 */ /* 0x000fe20000010000 */
[----:B------:R-:W-:Y:S01]  /*0df0*/  FFMA.FTZ R39, R134, R98, R39 ;  /* 0x0000006286277223 */ /* 0x000fe20000010027 */
[----:B------:R-:W-:Y:S01]  /*0e00*/  FADD.FTZ R93, R90, R137 ;  /* 0x000000895a5d7221 */ /* 0x000fe20000010000 */
[----:B------:R-:W-:-:S07]  /*0e10*/  FFMA.FTZ R94, R134, R137, R88 ;  /* 0x00000089865e7223 */ /* 0x000fce0000010058 */
.L_x_2612:
[----:B------:R-:W-:Y:S05]  /*0e20*/  BSYNC.RECONVERGENT B0 ;  /* 0x0000000000007941 */ /* 0x000fea0003800200 */
.L_x_2611:
        /* <DEDUP_REMOVED lines=15> */
[----:B--2---:R-:W-:-:S05]  /*0f20*/  IMAD.WIDE.U32 R112, R95, 0x4, R112 ;  /* 0x000000045f707825 */ /* 0x004fca00078e0070 */
[----:B------:R2:W5:Y:S01]  /*0f30*/  LDG.E R104, desc[UR10][R112.64] ;  /* 0x0000000a70687981 */ /* 0x000562000c1e1900 */
        /* <DEDUP_REMOVED lines=9> */
[----:B------:R-:W-:Y:S01]  /*0fd0*/  FADD.FTZ R88, -R92, R88 ;  /* 0x000000585c587221 */ /* 0x000fe20000010100 */
[----:B------:R-:W-:Y:S02]  /*0fe0*/  IMAD.U32 R89, R116, 0x10000, RZ ;  /* 0x0001000074597824 */ /* 0x000fe400078e00ff */
[----:B------:R-:W-:Y:S01]  /*0ff0*/  FADD.FTZ R118, -R92, R90 ;  /* 0x0000005a5c767221 */ /* 0x000fe20000010100 */
[----:B------:R-:W-:-:S02]  /*1000*/  IMAD.U32 R90, R119, 0x10000, RZ ;  /* 0x00010000775a7824 */ /* 0x000fc400078e00ff */
[----:B--2--5:R-:W-:Y:S01]  /*1010*/  FMUL.FTZ R113, R147, R88 ;  /* 0x0000005893717220 */ /* 0x024fe20000410000 */
[-C--:B------:R-:W-:Y:S01]  /*1020*/  FMUL.FTZ R116, R52, R89.reuse ;  /* 0x0000005934747220 */ /* 0x080fe20000410000 */
[----:B------:R-:W-:Y:S01]  /*1030*/  FADD.FTZ R158, -R92, R91 ;  /* 0x0000005b5c9e7221 */ /* 0x000fe20000010100 */
[----:B------:R-:W-:Y:S02]  /*1040*/  IMAD.U32 R91, R117, 0x10000, RZ ;  /* 0x00010000755b7824 */ /* 0x000fe400078e00ff */
[----:B0-----:R-:W-:Y:S01]  /*1050*/  FMUL.FTZ R115, R147, R118 ;  /* 0x0000007693737220 */ /* 0x001fe20000410000 */
[----:B------:R-:W-:Y:S01]  /*1060*/  SHF.R.U32.HI R97, RZ, 0x10, R97 ;  /* 0x00000010ff617819 */ /* 0x000fe20000011661 */
[----:B------:R-:W-:Y:S01]  /*1070*/  FADD.FTZ R12, R12, R89 ;  /* 0x000000590c0c7221 */ /* 0x000fe20000010000 */
[----:B------:R-:W-:Y:S01]  /*1080*/  FFMA.FTZ R32, R113, R89, R32 ;  /* 0x0000005971207223 */ /* 0x000fe20000010020 */
[----:B------:R-:W-:Y:S01]  /*1090*/  FMUL.FTZ R117, R53, R90 ;  /* 0x0000005a35757220 */ /* 0x000fe20000410000 */
[----:B------:R-:W-:Y:S01]  /*10a0*/  FADD.FTZ R88, R93, R116 ;  /* 0x000000745d587221 */ /* 0x000fe20000010000 */
[----:B------:R-:W-:Y:S01]  /*10b0*/  FMUL.FTZ R112, R147, R96 ;  /* 0x0000006093707220 */ /* 0x000fe20000410000 */
[----:B------:R-:W-:Y:S01]  /*10c0*/  FFMA.FTZ R89, R113, R116, R94 ;  /* 0x0000007471597223 */ /* 0x000fe2000001005e */
        /* <DEDUP_REMOVED lines=16> */
.L_x_2614:
[----:B------:R-:W-:Y:S05]  /*11d0*/  BSYNC.RECONVERGENT B0 ;  /* 0x0000000000007941 */ /* 0x000fea0003800200 */
.L_x_2613:
        /* <DEDUP_REMOVED lines=58> */
.L_x_2616:
[----:B------:R-:W-:Y:S05]  /*1580*/  BSYNC.RECONVERGENT B0 ;  /* 0x0000000000007941 */ /* 0x000fea0003800200 */
.L_x_2615:
[----:B------:R-:W-:Y:S04]  /*1590*/  BSSY.RECONVERGENT B0, `(.L_x_2617) ;  /* 0x0000039000007945 */ /* 0x000fe80003800200 */
[----:B------:R-:W-:Y:S05]  /*15a0*/  @!P4 BRA `(.L_x_2618) ;  /* 0x0000000000dcc947 */ /* 0x000fea0003800000 */
[----:B------:R-:W0:Y:S01]  /*15b0*/  LDC.64 R96, c[0x0][0x428] ;  /* 0x00010a00ff607b82 */ /* 0x000e220000000a00 */
[----:B------:R-:W-:Y:S02]  /*15c0*/  ISETP.NE.U32.AND P0, PT, RZ, UR16, PT ;  /* 0x00000010ff007c0c */ /* 0x000fe4000bf05070 */
[----:B------:R-:W-:Y:S02]  /*15d0*/  ISETP.NE.U32.AND P5, PT, RZ, UR12, PT ;  /* 0x0000000cff007c0c */ /* 0x000fe4000bfa5070 */
[----:B------:R-:W-:Y:S02]  /*15e0*/  ISETP.NE.AND.EX P0, PT, RZ, UR17, PT, P0 ;  /* 0x00000011ff007c0c */ /* 0x000fe4000bf05300 */
[----:B------:R-:W-:Y:S01]  /*15f0*/  ISETP.NE.AND.EX P5, PT, RZ, UR13, PT, P5 ;  /* 0x0000000dff007c0c */ /* 0x000fe2000bfa5350 */
[----:B------:R-:W1:Y:S08]  /*1600*/  LDC.64 R88, c[0x0][0x3a8] ;  /* 0x0000ea00ff587b82 */ /* 0x000e700000000a00 */
[----:B------:R-:W2:Y:S01]  /*1610*/  LDC.64 R140, c[0x0][0x3b0] ;  /* 0x0000ec00ff8c7b82 */ /* 0x000ea20000000a00 */
[----:B0-----:R-:W-:-:S07]  /*1620*/  IMAD.WIDE.U32 R96, R95, 0x8, R96 ;  /* 0x000000085f607825 */ /* 0x001fce00078e0060 */
[----:B------:R-:W0:Y:S01]  /*1630*/  @P0 LDC.64 R98, c[0x0][0x438] ;  /* 0x00010e00ff620b82 */ /* 0x000e220000000a00 */
[----:B------:R-:W3:Y:S01]  /*1640*/  LDG.E.64 R96, desc[UR10][R96.64] ;  /* 0x0000000a60607981 */ /* 0x000ee2000c1e1b00 */
[----:B-1----:R-:W-:-:S06]  /*1650*/  IMAD.WIDE.U32 R88, R95, 0x10, R88 ;  /* 0x000000105f587825 */ /* 0x002fcc00078e0058 */
[----:B------:R-:W1:Y:S01]  /*1660*/  @P5 LDC.64 R142, c[0x0][0x3b8] ;  /* 0x0000ee00ff8e5b82 */ /* 0x000e620000000a00 */
[----:B------:R-:W4:Y:S01]  /*1670*/  LDG.E.128 R88, desc[UR10][R88.64] ;  /* 0x0000000a58587981 */ /* 0x000f22000c1e1d00 */
[----:B0-----:R-:W-:-:S05]  /*1680*/  @P0 IMAD.WIDE.U32 R98, R95, 0x10, R98 ;  /* 0x000000105f620825 */ /* 0x001fca00078e0062 */
[----:B------:R-:W5:Y:S01]  /*1690*/  @P0 LDG.E.128 R80, desc[UR10][R98.64] ;  /* 0x0000000a62500981 */ /* 0x000f62000c1e1d00 */
[----:B--2---:R-:W-:-:S04]  /*16a0*/  IMAD.WIDE.U32 R140, R95, 0x4, R140 ;  /* 0x000000045f8c7825 */ /* 0x004fc800078e008c */
[----:B-1----:R-:W-:Y:S01]  /*16b0*/  @P5 IMAD.WIDE.U32 R142, R95, 0x4, R142 ;  /* 0x000000045f8e5825 */ /* 0x002fe200078e008e */
[----:B------:R-:W5:Y:S04]  /*16c0*/  LDG.E R128, desc[UR10][R140.64] ;  /* 0x0000000a8c807981 */ /* 0x000f68000c1e1900 */
[----:B------:R0:W5:Y:S01]  /*16d0*/  @P5 LDG.E R107, desc[UR10][R142.64] ;  /* 0x0000000a8e6b5981 */ /* 0x000162000c1e1900 */
[----:B---3--:R-:W-:Y:S01]  /*16e0*/  IMAD.MOV.U32 R95, RZ, RZ, R96 ;  /* 0x000000ffff5f7224 */ /* 0x008fe200078e0060 */
[--C-:B------:R-:W-:Y:S01]  /*16f0*/  SHF.R.U64 R145, R96, 0x10, R97.reuse ;  /* 0x0000001060917819 */ /* 0x100fe20000001261 */
[----:B------:R-:W-:Y:S02]  /*1700*/  IMAD.MOV.U32 R139, RZ, RZ, R97 ;  /* 0x000000ffff8b7224 */ /* 0x000fe400078e0061 */
[----:B------:R-:W-:-:S02]  /*1710*/  IMAD.U32 R95, R95, 0x10000, RZ ;  /* 0x000100005f5f7824 */ /* 0x000fc400078e00ff */
[C---:B----4-:R-:W-:Y:S01]  /*1720*/  FADD.FTZ R88, -R92.reuse, R88 ;  /* 0x000000585c587221 */ /* 0x050fe20000010100 */
[C---:B------:R-:W-:Y:S01]  /*1730*/  FADD.FTZ R144, -R92.reuse, R90 ;  /* 0x0000005a5c907221 */ /* 0x040fe20000010100 */
[----:B------:R-:W-:Y:S01]  /*1740*/  FADD.FTZ R146, -R92, R91 ;  /* 0x0000005b5c927221 */ /* 0x000fe20000010100 */
[----:B------:R-:W-:Y:S02]  /*1750*/  IMAD.U32 R90, R145, 0x10000, RZ ;  /* 0x00010000915a7824 */ /* 0x000fe400078e00ff */
[----:B0-----:R-:W-:Y:S01]  /*1760*/  FMUL.FTZ R142, R44, R95 ;  /* 0x0000005f2c8e7220 */ /* 0x001fe20000410000 */
[----:B------:R-:W-:Y:S02]  /*1770*/  IMAD.U32 R91, R139, 0x10000, RZ ;  /* 0x000100008b5b7824 */ /* 0x000fe400078e00ff */
[----:B------:R-:W-:Y:S01]  /*1780*/  FADD.FTZ R96, -R92, R89 ;  /* 0x000000595c607221 */ /* 0x000fe20000010100 */
[C---:B-----5:R-:W-:Y:S01]  /*1790*/  FMUL.FTZ R139, R147.reuse, R88 ;  /* 0x00000058938b7220 */ /* 0x060fe20000410000 */
[----:B------:R-:W-:Y:S01]  /*17a0*/  FMUL.FTZ R141, R147, R144 ;  /* 0x00000090938d7220 */ /* 0x000fe20000410000 */
[----:B------:R-:W-:Y:S01]  /*17b0*/  SHF.R.U32.HI R97, RZ, 0x10, R97 ;  /* 0x00000010ff617819 */ /* 0x000fe20000011661 */
        /* <DEDUP_REMOVED lines=8> */
[----:B------:R-:W-:-:S02]  /*1840*/  IMAD.U32 R92, R97, 0x10000, RZ ;  /* 0x00010000615c7824 */ /* 0x000fc400078e00ff */
        /* <DEDUP_REMOVED lines=13> */
.L_x_2618:
[----:B------:R-:W-:Y:S05]  /*1920*/  BSYNC.RECONVERGENT B0 ;  /* 0x0000000000007941 */ /* 0x000fea0003800200 */
.L_x_2617:
        /* <DEDUP_REMOVED lines=32> */
.L_x_2620:
[----:B------:R-:W-:Y:S05]  /*1b30*/  BSYNC.RECONVERGENT B0 ;  /* 0x0000000000007941 */ /* 0x000fea0003800200 */
.L_x_2619:
        /* <DEDUP_REMOVED lines=86> */
.L_x_2625:
        /* <DEDUP_REMOVED lines=28> */
[----:B------:R-:W-:Y:S01]  /*2260*/  PRMT R94, R93, 0x7632, R94 ;  /* 0x000076325d5e7816 */ /* 0x000fe2000000005e */
[----:B------:R-:W-:Y:S06]  /*2270*/  BRA `(.L_x_2626) ;  /* 0x0000000c00f47947 */ /* 0x000fec0003800000 */
.L_x_2624:
        /* <DEDUP_REMOVED lines=35> */
.L_x_2627:
        /* <DEDUP_REMOVED lines=30> */
.L_x_2623:
        /* <DEDUP_REMOVED lines=35> */
[----:B------:R-:W-:-:S03]  /*28c0*/  PRMT R92, R91, 0x7610, R92 ;  /* 0x000076105b5c7816 */ /* 0x000fc6000000005c */
        /* <DEDUP_REMOVED lines=16> */
.L_x_2629:
[-CC-:B------:R-:W-:Y:S01]  /*29d0*/  FFMA.FTZ R85, R3, R88.reuse, R89.reuse ;  /* 0x0000005803557223 */ /* 0x180fe20000010059 */
[----:B------:R-:W-:Y:S01]  /*29e0*/  LOP3.LUT P5, RZ, R148, 0xff, RZ, 0xc0, !PT ;  /* 0x000000ff94ff7812 */ /* 0x000fe200078ac0ff */
[-CC-:B------:R-:W-:Y:S01]  /*29f0*/  FFMA.FTZ R86, R150, R88.reuse, R89.reuse ;  /* 0x0000005896567223 */ /* 0x180fe20000010059 */
[-C--:B------:R-:W-:Y:S01]  /*2a00*/  FFMA.FTZ R87, R149, R88.reuse, R89 ;  /* 0x0000005895577223 */ /* 0x080fe20000010059 */
        /* <DEDUP_REMOVED lines=38> */
[----:B------:R-:W-:Y:S01]  /*2c70*/  PRMT R94, R96, 0x7610, R94 ;  /* 0x00007610605e7816 */ /* 0x000fe2000000005e */
[----:B------:R-:W-:Y:S06]  /*2c80*/  BRA `(.L_x_2626) ;  /* 0x0000000400707947 */ /* 0x000fec0003800000 */
.L_x_2628:
        /* <DEDUP_REMOVED lines=49> */
.L_x_2630:
        /* <DEDUP_REMOVED lines=43> */
.L_x_2626:
        /* <DEDUP_REMOVED lines=24> */
.L_x_2631:
[----:B------:R-:W-:-:S07]  /*33d0*/  VIADD R129, R129, 0x100 ;  /* 0x0000010081817836 */ /* 0x000fce0000000000 */
.L_x_2622:
[----:B------:R-:W-:Y:S05]  /*33e0*/  BSYNC.RECONVERGENT B0 ;  /* 0x0000000000007941 */ /* 0x000fea0003800200 */
.L_x_2621:
        /* <DEDUP_REMOVED lines=56> */
.L_x_2636:
        /* <DEDUP_REMOVED lines=44> */
.L_x_2635:
        /* <DEDUP_REMOVED lines=48> */
.L_x_2638:
        /* <DEDUP_REMOVED lines=44> */
.L_x_2634:
        /* <DEDUP_REMOVED lines=38> */
.L_x_2640:
        /* <DEDUP_REMOVED lines=31> */
.L_x_2639:
        /* <DEDUP_REMOVED lines=26> */
[----:B------:R-:W-:Y:S01]  /*45e0*/  FSEL R92, R87, RZ, P6 ;  /* 0x000000ff575c7208 */ /* 0x000fe20003000000 */
[----:B------:R-:W-:Y:S01]  /*45f0*/  FMUL.FTZ R87, R147, R94 ;  /* 0x0000005e93577220 */ /* 0x000fe20000410000 */
[----:B------:R-:W-:-:S03]  /*4600*/  ISETP.GE.U32.AND P6, PT, R130, 0x1000000, PT ;  /* 0x010000008200780c */ /* 0x000fc60003fc6070 */
[----:B------:R-:W-:-:S05]  /*4610*/  FMUL.FTZ R93, R87, UR14 ;  /* 0x0000000e575d7c20 */ /* 0x000fca0008410000 */
[----:B------:R-:W-:-:S04]  /*4620*/  FSEL R93, R93, RZ, P6 ;  /* 0x000000ff5d5d7208 */ /* 0x000fc80003000000 */
[----:B------:R-:W-:-:S04]  /*4630*/  F2FP.BF16.F32.PACK_AB R92, R93, R92 ;  /* 0x0000005c5d5c723e */ /* 0x000fc800000010ff */
[C---:B------:R-:W-:Y:S02]  /*4640*/  PRMT R158, R92.reuse, 0x7632, R158 ;  /* 0x000076325c9e7816 */ /* 0x040fe4000000009e */
[----:B------:R-:W-:Y:S01]  /*4650*/  PRMT R97, R92, 0x7610, R97 ;  /* 0x000076105c617816 */ /* 0x000fe20000000061 */
[----:B------:R-:W-:Y:S06]  /*4660*/  BRA `(.L_x_2637) ;  /* 0x0000000000787947 */ /* 0x000fec0003800000 */
.L_x_2641:
        /* <DEDUP_REMOVED lines=30> */
.L_x_2637:
        /* <DEDUP_REMOVED lines=20> */
.L_x_2642:
[----:B------:R-:W-:-:S07]  /*4990*/  VIADD R129, R129, 0x100 ;  /* 0x0000010081817836 */ /* 0x000fce0000000000 */
.L_x_2633:
[----:B------:R-:W-:Y:S05]  /*49a0*/  BSYNC.RECONVERGENT B0 ;  /* 0x0000000000007941 */ /* 0x000fea0003800200 */
.L_x_2632:
        /* <DEDUP_REMOVED lines=56> */
.L_x_2647:
        /* <DEDUP_REMOVED lines=44> */
.L_x_2646:
        /* <DEDUP_REMOVED lines=48> */
.L_x_2649:
        /* <DEDUP_REMOVED lines=44> */
.L_x_2645:
        /* <DEDUP_REMOVED lines=38> */
.L_x_2651:
        /* <DEDUP_REMOVED lines=31> */
.L_x_2650:
        /* <DEDUP_REMOVED lines=35> */
.L_x_2652:
        /* <DEDUP_REMOVED lines=30> */
.L_x_2648:
        /* <DEDUP_REMOVED lines=20> */
.L_x_2653:
[----:B------:R-:W-:-:S07]  /*5f50*/  VIADD R129, R129, 0x100 ;  /* 0x0000010081817836 */ /* 0x000fce0000000000 */
.L_x_2644:
[----:B------:R-:W-:Y:S05]  /*5f60*/  BSYNC.RECONVERGENT B0 ;  /* 0x0000000000007941 */ /* 0x000fea0003800200 */
.L_x_2643:
        /* <DEDUP_REMOVED lines=56> */
.L_x_2658:
        /* <DEDUP_REMOVED lines=44> */
.L_x_2657:
        /* <DEDUP_REMOVED lines=48> */
.L_x_2660:
        /* <DEDUP_REMOVED lines=44> */
.L_x_2656:
        /* <DEDUP_REMOVED lines=38> */
.L_x_2662:
        /* <DEDUP_REMOVED lines=31> */
.L_x_2661:
        /* <DEDUP_REMOVED lines=35> */
.L_x_2663:
        /* <DEDUP_REMOVED lines=30> */
.L_x_2659:
        /* <DEDUP_REMOVED lines=20> */
.L_x_2664:
[----:B------:R-:W-:-:S07]  /*7510*/  VIADD R129, R129, 0x100 ;  /* 0x0000010081817836 */ /* 0x000fce0000000000 */
.L_x_2655:
[----:B------:R-:W-:Y:S05]  /*7520*/  BSYNC.RECONVERGENT B0 ;  /* 0x0000000000007941 */ /* 0x000fea0003800200 */
.L_x_2654:
        /* <DEDUP_REMOVED lines=57> */
.L_x_2669:
        /* <DEDUP_REMOVED lines=45> */
.L_x_2668:
        /* <DEDUP_REMOVED lines=39> */
[----:B------:R-:W-:Y:S01]  /*7e00*/  FMUL.FTZ R88, R86, UR14 ;  /* 0x0000000e56587c20 */ /* 0x000fe20008410000 */
[----:B------:R-:W-:Y:S02]  /*7e10*/  PRMT R90, R92, 0x7610, R90 ;  /* 0x000076105c5a7816 */ /* 0x000fe4000000005a */
[----:B------:R-:W-:Y:S02]  /*7e20*/  PRMT R92, R94, 0x7610, R92 ;  /* 0x000076105e5c7816 */ /* 0x000fe4000000005c */
[----:B------:R-:W-:Y:S02]  /*7e30*/  FSEL R89, R88, RZ, P6 ;  /* 0x000000ff58597208 */ /* 0x000fe40003000000 */
[----:B------:R-:W-:-:S04]  /*7e40*/  LOP3.LUT P6, RZ, R107, 0xff0000, RZ, 0xc0, !PT ;  /* 0x00ff00006bff7812 */ /* 0x000fc800078cc0ff */
[----:B------:R-:W-:-:S04]  /*7e50*/  FSEL R88, R88, RZ, P6 ;  /* 0x000000ff58587208 */ /* 0x000fc80003000000 */
[----:B------:R-:W-:-:S04]  /*7e60*/  F2FP.BF16.F32.PACK_AB R88, R88, R89 ;  /* 0x000000595858723e */ /* 0x000fc800000010ff */
[C---:B------:R-:W-:Y:S02]  /*7e70*/  PRMT R110, R88.reuse, 0x7632, R110 ;  /* 0x00007632586e7816 */ /* 0x040fe4000000006e */
[----:B------:R-:W-:Y:S01]  /*7e80*/  PRMT R91, R88, 0x7610, R91 ;  /* 0x00007610585b7816 */ /* 0x000fe2000000005b */
[----:B------:R-:W-:Y:S06]  /*7e90*/  BRA `(.L_x_2670) ;  /* 0x0000000800cc7947 */ /* 0x000fec0003800000 */
.L_x_2671:
        /* <DEDUP_REMOVED lines=45> */
.L_x_2667:
        /* <DEDUP_REMOVED lines=38> */
.L_x_2673:
        /* <DEDUP_REMOVED lines=31> */
.L_x_2672:
        /* <DEDUP_REMOVED lines=35> */
.L_x_2674:
[-CC-:B------:R-:W-:Y:S01]  /*87f0*/  FFMA.FTZ R90, R146, R88.reuse, R89.reuse ;  /* 0x00000058925a7223 */ /* 0x180fe20000010059 */
[----:B------:R-:W-:Y:S01]  /*8800*/  ISETP.GE.U32.AND P6, PT, R128, 0x1000000, PT ;  /* 0x010000008000780c */ /* 0x000fe20003fc6070 */
[-CC-:B------:R-:W-:Y:S01]  /*8810*/  FFMA.FTZ R91, R139, R88.reuse, R89.reuse ;  /* 0x000000588b5b7223 */ /* 0x180fe20000010059 */
[-CC-:B------:R-:W-:Y:S01]  /*8820*/  FFMA.FTZ R92, R140, R88.reuse, R89.reuse ;  /* 0x000000588c5c7223 */ /* 0x180fe20000010059 */
[----:B------:R-:W-:Y:S01]  /*8830*/  FADD.FTZ R90, R145, -R90 ;  /* 0x8000005a915a7221 */ /* 0x000fe20000010000 */
[----:B------:R-:W-:Y:S02]  /*8840*/  FFMA.FTZ R89, R141, R88, R89 ;  /* 0x000000588d597223 */ /* 0x000fe40000010059 */
[----:B------:R-:W-:Y:S01]  /*8850*/  FADD.FTZ R92, R143, -R92 ;  /* 0x8000005c8f5c7221 */ /* 0x000fe20000010000 */
[C---:B-----5:R-:W-:Y:S01]  /*8860*/  FMUL.FTZ R90, R147.reuse, R90 ;  /* 0x0000005a935a7220 */ /* 0x060fe20000410000 */
[----:B------:R-:W-:Y:S02]  /*8870*/  FADD.FTZ R88, R144, -R89 ;  /* 0x8000005990587221 */ /* 0x000fe40000010000 */
[C---:B------:R-:W-:Y:S01]  /*8880*/  FMUL.FTZ R92, R147.reuse, R92 ;  /* 0x0000005c935c7220 */ /* 0x040fe20000410000 */
[----:B------:R-:W-:Y:S01]  /*8890*/  FMUL.FTZ R90, R90, UR14 ;  /* 0x0000000e5a5a7c20 */ /* 0x000fe20008410000 */
[----:B------:R-:W-:-:S02]  /*88a0*/  FMUL.FTZ R88, R147, R88 ;  /* 0x0000005893587220 */ /* 0x000fc40000410000 */
[----:B------:R-:W-:Y:S02]  /*88b0*/  FMUL.FTZ R92, R92, UR14 ;  /* 0x0000000e5c5c7c20 */ /* 0x000fe40008410000 */
        /* <DEDUP_REMOVED lines=17> */
.L_x_2670:
        /* <DEDUP_REMOVED lines=20> */
.L_x_2666:
[----:B------:R-:W-:Y:S05]  /*8b10*/  BSYNC.RECONVERGENT B0 ;  /* 0x0000000000007941 */ /* 0x000fea0003800200 */
.L_x_2665:
[----:B------:R-:W-:Y:S01]  /*8b20*/  ISETP.NE.AND P5, PT, R99, RZ, PT ;  /* 0x000000ff6300720c */ /* 0x000fe20003fa5270 */
[----:B------:R-:W-:-:S12]  /*8b30*/  UPLOP3.LUT UP1, UPT, UPT, UPT, UP1, 0x40, 0x4 ;  /* 0x000000000004789c */ /* 0x000fd80003f2e810 */
[----:B------:R-:W-:Y:S05]  /*8b40*/  @!P5 BRA `(.L_x_2675) ;  /* 0xffffff780090d947 */ /* 0x000fea000383ffff */
.L_x_2608:
        /* <DEDUP_REMOVED lines=39> */
.L_x_2676:
        /* <DEDUP_REMOVED lines=12> */
.L_x_5428:


//--------------------- .text._ZN10layer_norm22ln_bwd_finalize_kernelINS_22Kernel_traits_finalizeILj5120Ef13__nv_bfloat16fS2_fjLb0ELj1024ELj4ENS_18Kernel_traits_baseILj5120EfS2_fS2_fjLj1024EEEEELb0ELb1EEEvNS_9BwdParamsE --------------------------
	.section	.text._ZN10layer_norm22ln_bwd_finalize_kernelINS_22Kernel_traits_finalizeILj5120Ef13__nv_bfloat16fS2_fjLb0ELj1024ELj4ENS_18Kernel_traits_baseILj5120EfS2_fS2_fjLj1024EEEEELb0ELb1EEEvNS_9BwdParamsE,"ax",@progbits
	.align	128
        .global         _ZN10layer_norm22ln_bwd_finalize_kernelINS_22Kernel_traits_finalizeILj5120Ef13__nv_bfloat16fS2_fjLb0ELj1024ELj4ENS_18Kernel_traits_baseILj5120EfS2_fS2_fjLj1024EEEEELb0ELb1EEEvNS_9BwdParamsE
        .type           _ZN10layer_norm22ln_bwd_finalize_kernelINS_22Kernel_traits_finalizeILj5120Ef13__nv_bfloat16fS2_fjLb0ELj1024ELj4ENS_18Kernel_traits_baseILj5120EfS2_fS2_fjLj1024EEEEELb0ELb1EEEvNS_9BwdParamsE,@function
        .size           _ZN10layer_norm22ln_bwd_finalize_kernelINS_22Kernel_traits_finalizeILj5120Ef13__nv_bfloat16fS2_fjLb0ELj1024ELj4ENS_18Kernel_traits_baseILj5120EfS2_fS2_fjLj1024EEEEELb0ELb1EEEvNS_9BwdParamsE,(.L_x_5429 - _ZN10layer_norm22ln_bwd_finalize_kernelINS_22Kernel_traits_finalizeILj5120Ef13__nv_bfloat16fS2_fjLb0ELj1024ELj4ENS_18Kernel_traits_baseILj5120EfS2_fS2_fjLj1024EEEEELb0ELb1EEEvNS_9BwdParamsE)
        .other          _ZN10layer_norm22ln_bwd_finalize_kernelINS_22Kernel_traits_finalizeILj5120Ef13__nv_bfloat16fS2_fjLb0ELj1024ELj4ENS_18Kernel_traits_baseILj5120EfS2_fS2_fjLj1024EEEEELb0ELb1EEEvNS_9BwdParamsE,@"STO_CUDA_ENTRY STV_DEFAULT"
_ZN10layer_norm22ln_bwd_finalize_kernelINS_22Kernel_traits_finalizeILj5120Ef13__nv_bfloat16fS2_fjLb0ELj1024ELj4ENS_18Kernel_traits_baseILj5120EfS2_fS2_fjLj1024EEEEELb0ELb1EEEvNS_9BwdParamsE:
.text._ZN10layer_norm22ln_bwd_finalize_kernelINS_22Kernel_traits_finalizeILj5120Ef13__nv_bfloat16fS2_fjLb0ELj1024ELj4ENS_18Kernel_traits_baseILj5120EfS2_fS2_fjLj1024EEEEELb0ELb1EEEvNS_9BwdParamsE:
        /* <DEDUP_REMOVED lines=81> */
.L_x_2681:
        /* <DEDUP_REMOVED lines=118> */
.L_x_2680:
[----:B------:R-:W-:Y:S05]  /*0c70*/  BSYNC.RECONVERGENT B1 ;  /* 0x0000000000017941 */ /* 0x000fea0003800200 */
.L_x_2679:
        /* <DEDUP_REMOVED lines=77> */
.L_x_2683:
[----:B------:R-:W-:Y:S05]  /*1150*/  BSYNC.RECONVERGENT B1 ;  /* 0x0000000000017941 */ /* 0x000fea0003800200 */
.L_x_2682:
        /* <DEDUP_REMOVED lines=38> */
.L_x_2685:
[----:B------:R-:W-:Y:S05]  /*13c0*/  BSYNC.RECONVERGENT B1 ;  /* 0x0000000000017941 */ /* 0x000fea0003800200 */
.L_x_2684:
        /* <DEDUP_REMOVED lines=8> */
.L_x_2686:
        /* <DEDUP_REMOVED lines=10> */
.L_x_2678:
[----:B------:R-:W-:Y:S05]  /*14f0*/  BSYNC.RECONVERGENT B0 ;  /* 0x0000000000007941 */ /* 0x000fea0003800200 */
.L_x_2677:
        /* <DEDUP_REMOVED lines=55> */
.L_x_2687:
        /* <DEDUP_REMOVED lines=9> */
.L_x_5429:


//--------------------- .text._ZN10layer_norm40ln_parallel_residual_bwd_finalize_kernelINS_22Kernel_traits_finalizeILj5120Ef13__nv_bfloat16fS2_fjLb0ELj1024ELj4ENS_18Kernel_traits_baseILj5120EfS2_fS2_fjLj1024EEEEELb1EEEvNS_9BwdParamsE --------------------------
	.section	.text._ZN10layer_norm40ln_parallel_residual_bwd_finalize_kernelINS_22Kernel_traits_finalizeILj5120Ef13__nv_bfloat16fS2_fjLb0ELj1024ELj4ENS_18Kernel_traits_baseILj5120EfS2_fS2_fjLj1024EEEEELb1EEEvNS_9BwdParamsE,"ax",@progbits
	.align	128
        .global         _ZN10layer_norm40ln_parallel_residual_bwd_finalize_kernelINS_22Kernel_traits_finalizeILj5120Ef13__nv_bfloat16fS2_fjLb0ELj1024ELj4ENS_18Kernel_traits_baseILj5120EfS2_fS2_fjLj1024EEEEELb1EEEvNS_9BwdParamsE
        .type           _ZN10layer_norm40ln_parallel_residual_bwd_finalize_kernelINS_22Kernel_traits_finalizeILj5120Ef13__nv_bfloat16fS2_fjLb0ELj1024ELj4ENS_18Kernel_traits_baseILj5120EfS2_fS2_fjLj1024EEEEELb1EEEvNS_9BwdParamsE,@function
        .size           _ZN10layer_norm40ln_parallel_residual_bwd_finalize_kernelINS_22Kernel_traits_finalizeILj5120Ef13__nv_bfloat16fS2_fjLb0ELj1024ELj4ENS_18Kernel_traits_baseILj5120EfS2_fS2_fjLj1024EEEEELb1EEEvNS_9BwdParamsE,(.L_x_5430 - _ZN10layer_norm40ln_parallel_residual_bwd_finalize_kernelINS_22Kernel_traits_finalizeILj5120Ef13__nv_bfloat16fS2_fjLb0ELj1024ELj4ENS_18Kernel_traits_baseILj5120EfS2_fS2_fjLj1024EEEEELb1EEEvNS_9BwdParamsE)
        .other          _ZN10layer_norm40ln_parallel_residual_bwd_finalize_kernelINS_22Kernel_traits_finalizeILj5120Ef13__nv_bfloat16fS2_fjLb0ELj1024ELj4ENS_18Kernel_traits_baseILj5120EfS2_fS2_fjLj1024EEEEELb1EEEvNS_9BwdParamsE,@"STO_CUDA_ENTRY STV_DEFAULT"
_ZN10layer_norm40ln_parallel_residual_bwd_finalize_kernelINS_22Kernel_traits_finalizeILj5120Ef13__nv_bfloat16fS2_fjLb0ELj1024ELj4ENS_18Kernel_traits_baseILj5120EfS2_fS2_fjLj1024EEEEELb1EEEvNS_9BwdParamsE:
.text._ZN10layer_norm40ln_parallel_residual_bwd_finalize_kernelINS_22Kernel_traits_finalizeILj5120Ef13__nv_bfloat16fS2_fjLb0ELj1024ELj4ENS_18Kernel_traits_baseILj5120EfS2_fS2_fjLj1024EEEEELb1EEEvNS_9BwdParamsE:
        /* <DEDUP_REMOVED lines=60> */
.L_x_2692:
        /* <DEDUP_REMOVED lines=112> */
.L_x_2691:
[----:B------:R-:W-:Y:S05]  /*0ac0*/  BSYNC.RECONVERGENT B1 ;  /* 0x0000000000017941 */ /* 0x000fea0003800200 */
.L_x_2690:
        /* <DEDUP_REMOVED lines=66> */
.L_x_2694:
[----:B------:R-:W-:Y:S05]  /*0ef0*/  BSYNC.RECONVERGENT B1 ;  /* 0x0000000000017941 */ /* 0x000fea0003800200 */
.L_x_2693:
        /* <DEDUP_REMOVED lines=37> */
.L_x_2696:
[----:B------:R-:W-:Y:S05]  /*1150*/  BSYNC.RECONVERGENT B1 ;  /* 0x0000000000017941 */ /* 0x000fea0003800200 */
.L_x_2695:
        /* <DEDUP_REMOVED lines=19> */
.L_x_2689:
[----:B------:R-:W-:Y:S05]  /*1290*/  BSYNC.RECONVERGENT B0 ;  /* 0x0000000000007941 */ /* 0x000fea0003800200 */
.L_x_2688:
        /* <DEDUP_REMOVED lines=88> */
.L_x_2697:
        /* <DEDUP_REMOVED lines=14> */
.L_x_5430:


//--------------------- .text._ZN10layer_norm31ln_parallel_residual_bwd_kernelINS_13Kernel_traitsIf13__nv_bfloat16fS2_fjLj5120ELj1ELj1ELj8ELj8ENS_18Kernel_traits_baseILj5120EfS2_fS2_fjLj256EEEEELb1ELb1ELb1EEEvNS_9BwdParamsE --------------------------
	.section	.text._ZN10layer_norm31ln_parallel_residual_bwd_kernelINS_13Kernel_traitsIf13__nv_bfloat16fS2_fjLj5120ELj1ELj1ELj8ELj8ENS_18Kernel_traits_baseILj5120EfS2_fS2_fjLj256EEEEELb1ELb1ELb1EEEvNS_9BwdParamsE,"ax",@progbits
	.align	128
        .global         _ZN10layer_norm31ln_parallel_residual_bwd_kernelINS_13Kernel_traitsIf13__nv_bfloat16fS2_fjLj5120ELj1ELj1ELj8ELj8ENS_18Kernel_traits_baseILj5120EfS2_fS2_fjLj256EEEEELb1ELb1ELb1EEEvNS_9BwdParamsE
        .type           _ZN10layer_norm31ln_parallel_residual_bwd_kernelINS_13Kernel_traitsIf13__nv_bfloat16fS2_fjLj5120ELj1ELj1ELj8ELj8ENS_18Kernel_traits_baseILj5120EfS2_fS2_fjLj256EEEEELb1ELb1ELb1EEEvNS_9BwdParamsE,@function
        .size           _ZN10layer_norm31ln_parallel_residual_bwd_kernelINS_13Kernel_traitsIf13__nv_bfloat16fS2_fjLj5120ELj1ELj1ELj8ELj8ENS_18Kernel_traits_baseILj5120EfS2_fS2_fjLj256EEEEELb1ELb1ELb1EEEvNS_9BwdParamsE,(.L_x_5431 - _ZN10layer_norm31ln_parallel_residual_bwd_kernelINS_13Kernel_traitsIf13__nv_bfloat16fS2_fjLj5120ELj1ELj1ELj8ELj8ENS_18Kernel_traits_baseILj5120EfS2_fS2_fjLj256EEEEELb1ELb1ELb1EEEvNS_9BwdParamsE)
        .other          _ZN10layer_norm31ln_parallel_residual_bwd_kernelINS_13Kernel_traitsIf13__nv_bfloat16fS2_fjLj5120ELj1ELj1ELj8ELj8ENS_18Kernel_traits_baseILj5120EfS2_fS2_fjLj256EEEEELb1ELb1ELb1EEEvNS_9BwdParamsE,@"STO_CUDA_ENTRY STV_DEFAULT"
_ZN10layer_norm31ln_parallel_residual_bwd_kernelINS_13Kernel_traitsIf13__nv_bfloat16fS2_fjLj5120ELj1ELj1ELj8ELj8ENS_18Kernel_traits_baseILj5120EfS2_fS2_fjLj256EEEEELb1ELb1ELb1EEEvNS_9BwdParamsE:
.text._ZN10layer_norm31ln_parallel_residual_bwd_kernelINS_13Kernel_traitsIf13__nv_bfloat16fS2_fjLj5120ELj1ELj1ELj8ELj8ENS_18Kernel_traits_baseILj5120EfS2_fS2_fjLj256EEEEELb1ELb1ELb1EEEvNS_9BwdParamsE:
        /* <DEDUP_REMOVED lines=36> */
[----:B------:R-:W-:Y:S01]  /*0240*/  CS2R R94, SRZ ;  /* 0x00000000005e7805 */ /* 0x000fe2000001ff00 */
[----:B------:R-:W-:Y:S01]  /*0250*/  IMAD.MOV.U32 R83, RZ, RZ, RZ ;  /* 0x000000ffff537224 */ /* 0x000fe200078e00ff */
        /* <DEDUP_REMOVED lines=9> */
[----:B------:R-:W-:Y:S01]  /*02f0*/  CS2R R90, SRZ ;  /* 0x00000000005a7805 */ /* 0x000fe2000001ff00 */
[----:B0-----:R-:W-:Y:S01]  /*0300*/  IMAD.WIDE.U32 R2, R56, 0x10, R2 ;  /* 0x0000001038027825 */ /* 0x001fe200078e0002 */
[----:B------:R-:W-:Y:S01]  /*0310*/  CS2R R92, SRZ ;  /* 0x00000000005c7805 */ /* 0x000fe2000001ff00 */
[----:B------:R-:W-:-:S02]  /*0320*/  UPLOP3.LUT UP1, UPT, UPT, UPT, UPT, 0x40, 0x4 ;  /* 0x000000000004789c */ /* 0x000fc40003f2e870 */
[----:B------:R-:W-:Y:S01]  /*0330*/  IMAD.MOV.U32 R68, RZ, RZ, RZ ;  /* 0x000000ffff447224 */ /* 0x000fe200078e00ff */
[----:B--2---:R0:W5:Y:S01]  /*0340*/  LDG.E.128 R20, desc[UR10][R2.64] ;  /* 0x0000000a02147981 */ /* 0x004162000c1e1d00 */
[----:B------:R-:W-:Y:S01]  /*0350*/  IMAD.MOV.U32 R81, RZ, RZ, RZ ;  /* 0x000000ffff517224 */ /* 0x000fe200078e00ff */
[----:B------:R-:W2:Y:S02]  /*0360*/  LDCU UR14, c[0x0][0x400] ;  /* 0x00008000ff0e77ac */ /* 0x000ea40008000800 */
[----:B------:R0:W5:Y:S01]  /*0370*/  LDG.E.128 R16, desc[UR10][R2.64+0x1000] ;  /* 0x0010000a02107981 */ /* 0x000162000c1e1d00 */
[----:B------:R-:W4:Y:S03]  /*0380*/  LDCU.64 UR8, c[0x0][0x478] ;  /* 0x00008f00ff0877ac */ /* 0x000f260008000a00 */
[----:B------:R0:W5:Y:S01]  /*0390*/  LDG.E.128 R12, desc[UR10][R2.64+0x2000] ;  /* 0x0020000a020c7981 */ /* 0x000162000c1e1d00 */
[----:B------:R-:W0:Y:S03]  /*03a0*/  LDCU.64 UR12, c[0x0][0x470] ;  /* 0x00008e00ff0c77ac */ /* 0x000e260008000a00 */
[----:B------:R0:W5:Y:S04]  /*03b0*/  LDG.E.128 R8, desc[UR10][R2.64+0x3000] ;  /* 0x0030000a02087981 */ /* 0x000168000c1e1d00 */
[----:B------:R0:W5:Y:S01]  /*03c0*/  LDG.E.128 R4, desc[UR10][R2.64+0x4000] ;  /* 0x0040000a02047981 */ /* 0x000162000c1e1d00 */
[----:B-1----:R-:W-:Y:S01]  /*03d0*/  UISETP.NE.U32.AND UP0, UPT, UR6, URZ, UPT ;  /* 0x000000ff0600728c */ /* 0x002fe2000bf05070 */
[----:B------:R-:W-:Y:S01]  /*03e0*/  IMAD.MOV.U32 R120, RZ, RZ, RZ ;  /* 0x000000ffff787224 */ /* 0x000fe200078e00ff */
[----:B---3--:R-:W-:Y:S01]  /*03f0*/  UISETP.NE.AND UP2, UPT, UR5, URZ, UPT ;  /* 0x000000ff0500728c */ /* 0x008fe2000bf45270 */
[----:B------:R-:W-:Y:S01]  /*0400*/  IMAD.MOV.U32 R117, RZ, RZ, RZ ;  /* 0x000000ffff757224 */ /* 0x000fe200078e00ff */
[----:B------:R-:W-:Y:S01]  /*0410*/  UISETP.NE.AND.EX UP0, UPT, UR7, URZ, UPT, UP0 ;  /* 0x000000ff0700728c */ /* 0x000fe2000bf05300 */
[----:B------:R-:W-:Y:S01]  /*0420*/  IMAD.MOV.U32 R113, RZ, RZ, RZ ;  /* 0x000000ffff717224 */ /* 0x000fe200078e00ff */
[----:B------:R-:W1:Y:S01]  /*0430*/  LDCU UR6, c[0x0][0x408] ;  /* 0x00008100ff0677ac */ /* 0x000e620008000800 */
[----:B------:R-:W-:Y:S01]  /*0440*/  IMAD.MOV.U32 R85, RZ, RZ, RZ ;  /* 0x000000ffff557224 */ /* 0x000fe200078e00ff */
[----:B------:R-:W-:-:S02]  /*0450*/  PLOP3.LUT P3, PT, PT, PT, UP2, 0x80, 0x8 ;  /* 0x000000000008781c */ /* 0x000fc40003f6f028 */
[----:B------:R-:W-:Y:S01]  /*0460*/  PLOP3.LUT P0, PT, PT, PT, UP0, 0x80, 0x8 ;  /* 0x000000000008781c */ /* 0x000fe20003f0f008 */
[----:B0-2-4-:R-:W3:-:S12]  /*0470*/  LDCU UR7, c[0x0][0x388] ;  /* 0x00007100ff0777ac */ /* 0x015ed80008000800 */
.L_x_2746:
[----:B---3--:R-:W-:Y:S01]  /*0480*/  IMAD R0, R84, UR7, RZ ;  /* 0x0000000754007c24 */ /* 0x008fe2000f8e02ff */
[----:B0-----:R-:W0:Y:S04]  /*0490*/  LDC.64 R134, c[0x0][0x428] ;  /* 0x00010a00ff867b82 */ /* 0x001e280000000a00 */
[----:B-1----:R-:W-:-:S04]  /*04a0*/  SHF.R.S32.HI R3, RZ, 0x1f, R0 ;  /* 0x0000001fff037819 */ /* 0x002fc80000011400 */
[----:B------:R-:W-:Y:S01]  /*04b0*/  LEA.HI R3, R3, R0, RZ, 0x2 ;  /* 0x0000000003037211 */ /* 0x000fe200078f10ff */
[----:B------:R-:W2:Y:S03]  /*04c0*/  LDC.64 R64, c[0x0][0x3a8] ;  /* 0x0000ea00ff407b82 */ /* 0x000ea60000000a00 */
[----:B------:R-:W-:-:S04]  /*04d0*/  LEA.HI.SX32 R105, R3, R56, 0x1e ;  /* 0x0000003803697211 */ /* 0x000fc800078ff2ff */
[C---:B------:R-:W-:Y:S01]  /*04e0*/  IADD3 R107, PT, PT, R105.reuse, 0x200, RZ ;  /* 0x00000200696b7810 */ /* 0x040fe20007ffe0ff */
[----:B------:R-:W3:Y:S01]  /*04f0*/  LDC.64 R2, c[0x0][0x3c0] ;  /* 0x0000f000ff027b82 */ /* 0x000ee20000000a00 */
[----:B------:R-:W-:-:S07]  /*0500*/  VIADD R106, R105, 0x100 ;  /* 0x00000100696a7836 */ /* 0x000fce0000000000 */
[----:B------:R-:W4:Y:S01]  /*0510*/  LDC.64 R124, c[0x0][0x3c8] ;  /* 0x0000f200ff7c7b82 */ /* 0x000f220000000a00 */
[----:B0-----:R-:W-:-:S04]  /*0520*/  IMAD.WIDE.U32 R130, R106, 0x8, R134 ;  /* 0x000000086a827825 */ /* 0x001fc800078e0086 */
[--C-:B------:R-:W-:Y:S02]  /*0530*/  IMAD.WIDE.U32 R126, R107, 0x8, R134.reuse ;  /* 0x000000086b7e7825 */ /* 0x100fe400078e0086 */
[----:B------:R-:W4:Y:S01]  /*0540*/  LDG.E.64 R130, desc[UR10][R130.64] ;  /* 0x0000000a82827981 */ /* 0x000f22000c1e1b00 */
[----:B------:R-:W0:Y:S01]  /*0550*/  @P0 LDC.64 R136, c[0x0][0x438] ;  /* 0x00010e00ff880b82 */ /* 0x000e220000000a00 */
[C---:B------:R-:W-:Y:S02]  /*0560*/  IMAD.WIDE.U32 R128, R105.reuse, 0x8, R134 ;  /* 0x0000000869807825 */ /* 0x040fe400078e0086 */
[----:B------:R-:W4:Y:S02]  /*0570*/  LDG.E.64 R126, desc[UR10][R126.64] ;  /* 0x0000000a7e7e7981 */ /* 0x000f24000c1e1b00 */
[C---:B---3--:R-:W-:Y:S02]  /*0580*/  IMAD.WIDE R2, R84.reuse, 0x4, R2 ;  /* 0x0000000454027825 */ /* 0x048fe400078e0202 */
[----:B------:R-:W3:Y:S01]  /*0590*/  LDG.E.64 R128, desc[UR10][R128.64] ;  /* 0x0000000a80807981 */ /* 0x000ee2000c1e1b00 */
[----:B------:R-:W-:Y:S01]  /*05a0*/  ISETP.NE.U32.AND P1, PT, RZ, UR12, PT ;  /* 0x0000000cff007c0c */ /* 0x000fe2000bf25070 */
[----:B------:R-:W1:Y:S01]  /*05b0*/  LDC.64 R140, c[0x0][0x380] ;  /* 0x0000e000ff8c7b82 */ /* 0x000e620000000a00 */
[----:B--2---:R-:W-:Y:S01]  /*05c0*/  IMAD.WIDE.U32 R48, R105, 0x10, R64 ;  /* 0x0000001069307825 */ /* 0x004fe200078e0040 */
[----:B------:R2:W3:Y:S03]  /*05d0*/  LDG.E R0, desc[UR10][R2.64] ;  /* 0x0000000a02007981 */ /* 0x0004e6000c1e1900 */
[----:B----4-:R-:W-:-:S02]  /*05e0*/  IMAD.WIDE R124, R84, 0x4, R124 ;  /* 0x00000004547c7825 */ /* 0x010fc400078e027c */
[----:B------:R-:W4:Y:S01]  /*05f0*/  LDG.E.128 R48, desc[UR10][R48.64] ;  /* 0x0000000a30307981 */ /* 0x000f22000c1e1d00 */
[----:B------:R-:W1:Y:S01]  /*0600*/  LDC.64 R152, c[0x0][0x3b0] ;  /* 0x0000ec00ff987b82 */ /* 0x000e620000000a00 */
[C---:B------:R-:W-:Y:S02]  /*0610*/  VIADD R121, R105.reuse, 0x300 ;  /* 0x0000030069797836 */ /* 0x040fe40000000000 */
[----:B------:R-:W-:Y:S01]  /*0620*/  VIADD R122, R105, 0x400 ;  /* 0x00000400697a7836 */ /* 0x000fe20000000000 */
[----:B------:R0:W4:Y:S01]  /*0630*/  LDG.E R123, desc[UR10][R124.64] ;  /* 0x0000000a7c7b7981 */ /* 0x000122000c1e1900 */
[----:B------:R-:W-:-:S03]  /*0640*/  IMAD.WIDE.U32 R52, R106, 0x10, R64 ;  /* 0x000000106a347825 */ /* 0x000fc600078e0040 */
[----:B--2---:R-:W2:Y:S01]  /*0650*/  LDC.64 R2, c[0x0][0x438] ;  /* 0x00010e00ff027b82 */ /* 0x004ea20000000a00 */
[--C-:B------:R-:W-:Y:S02]  /*0660*/  IMAD.WIDE.U32 R56, R107, 0x10, R64.reuse ;  /* 0x000000106b387825 */ /* 0x100fe400078e0040 */
[----:B------:R-:W4:Y:S02]  /*0670*/  LDG.E.128 R52, desc[UR10][R52.64] ;  /* 0x0000000a34347981 */ /* 0x000f24000c1e1d00 */
[C-C-:B------:R-:W-:Y:S02]  /*0680*/  IMAD.WIDE.U32 R60, R121.reuse, 0x10, R64.reuse ;  /* 0x00000010793c7825 */ /* 0x140fe400078e0040 */
[----:B------:R-:W4:Y:S02]  /*0690*/  LDG.E.128 R56, desc[UR10][R56.64] ;  /* 0x0000000a38387981 */ /* 0x000f24000c1e1d00 */
[----:B------:R-:W-:Y:S02]  /*06a0*/  IMAD.WIDE.U32 R64, R122, 0x10, R64 ;  /* 0x000000107a407825 */ /* 0x000fe400078e0040 */
[----:B------:R-:W4:Y:S04]  /*06b0*/  LDG.E.128 R60, desc[UR10][R60.64] ;  /* 0x0000000a3c3c7981 */ /* 0x000f28000c1e1d00 */
[----:B------:R-:W4:Y:S01]  /*06c0*/  LDG.E.128 R64, desc[UR10][R64.64] ;  /* 0x0000000a40407981 */ /* 0x000f22000c1e1d00 */
[----:B------:R-:W-:-:S04]  /*06d0*/  IMAD.WIDE.U32 R132, R121, 0x8, R134 ;  /* 0x0000000879847825 */ /* 0x000fc800078e0086 */
[----:B------:R-:W-:Y:S02]  /*06e0*/  IMAD.WIDE.U32 R134, R122, 0x8, R134 ;  /* 0x000000087a867825 */ /* 0x000fe400078e0086 */
[----:B------:R-:W4:Y:S04]  /*06f0*/  LDG.E.64 R132, desc[UR10][R132.64] ;  /* 0x0000000a84847981 */ /* 0x000f28000c1e1b00 */
[----:B------:R-:W4:Y:S01]  /*0700*/  LDG.E.64 R134, desc[UR10][R134.64] ;  /* 0x0000000a86867981 */ /* 0x000f22000c1e1b00 */
[----:B------:R-:W-:Y:S01]  /*0710*/  ISETP.NE.AND.EX P1, PT, RZ, UR13, PT, P1 ;  /* 0x0000000dff007c0c */ /* 0x000fe2000bf25310 */
[----:B0-----:R-:W-:Y:S01]  /*0720*/  @P0 IMAD.WIDE.U32 R124, R105, 0x10, R136 ;  /* 0x00000010697c0825 */ /* 0x001fe200078e0088 */
[----:B--2---:R-:W-:-:S04]  /*0730*/  ISETP.NE.U32.AND P2, PT, R2, RZ, PT ;  /* 0x000000ff0200720c */ /* 0x004fc80003f45070 */
[----:B-----5:R-:W5:Y:S01]  /*0740*/  @P0 LDG.E.128 R24, desc[UR10][R124.64] ;  /* 0x0000000a7c180981 */ /* 0x020f62000c1e1d00 */
[----:B------:R-:W-:-:S06]  /*0750*/  ISETP.NE.AND.EX P0, PT, R3, RZ, PT, P2 ;  /* 0x000000ff0300720c */ /* 0x000fcc0003f05320 */
[----:B------:R-:W0:Y:S08]  /*0760*/  @P1 LDC.64 R146, c[0x0][0x3b8] ;  /* 0x0000ee00ff921b82 */ /* 0x000e300000000a00 */
[----:B------:R-:W2:Y:S08]  /*0770*/  @P1 LDC.64 R138, c[0x0][0x3b8] ;  /* 0x0000ee00ff8a1b82 */ /* 0x000eb00000000a00 */
[----:B------:R-:W2:Y:S08]  /*0780*/  @P1 LDC.64 R142, c[0x0][0x3b8] ;  /* 0x0000ee00ff8e1b82 */ /* 0x000eb00000000a00 */
[----:B------:R-:W2:Y:S08]  /*0790*/  @P1 LDC.64 R160, c[0x0][0x3b8] ;  /* 0x0000ee00ffa01b82 */ /* 0x000eb00000000a00 */
[----:B------:R-:W3:Y:S08]  /*07a0*/  @P0 LDC.64 R156, c[0x0][0x438] ;  /* 0x00010e00ff9c0b82 */ /* 0x000ef00000000a00 */
[----:B------:R-:W2:Y:S01]  /*07b0*/  @P1 LDC.64 R150, c[0x0][0x3b8] ;  /* 0x0000ee00ff961b82 */ /* 0x000ea20000000a00 */
[----:B0-----:R-:W-:-:S04]  /*07c0*/  @P1 IMAD.WIDE.U32 R146, R107, 0x4, R146 ;  /* 0x000000046b921825 */ /* 0x001fc800078e0092 */
[----:B-1----:R-:W-:Y:S01]  /*07d0*/  IMAD.IADD R84, R84, 0x1, R140 ;  /* 0x0000000154547824 */ /* 0x002fe200078e028c */
[----:B------:R0:W5:Y:S01]  /*07e0*/  @P1 LDG.E R110, desc[UR10][R146.64] ;  /* 0x0000000a926e1981 */ /* 0x000162000c1e1900 */
[----:B--2---:R-:W-:Y:S01]  /*07f0*/  @P1 IMAD.WIDE.U32 R136, R105, 0x4, R138 ;  /* 0x0000000469881825 */ /* 0x004fe200078e008a */
[----:B------:R-:W1:Y:S03]  /*0800*/  @P0 LDC.64 R154, c[0x0][0x438] ;  /* 0x00010e00ff9a0b82 */ /* 0x000e660000000a00 */
[----:B------:R-:W-:-:S04]  /*0810*/  @P1 IMAD.WIDE.U32 R142, R106, 0x4, R142 ;  /* 0x000000046a8e1825 */ /* 0x000fc800078e008e */
[--C-:B------:R-:W-:Y:S01]  /*0820*/  IMAD.WIDE.U32 R144, R107, 0x4, R152.reuse ;  /* 0x000000046b907825 */ /* 0x100fe200078e0098 */
[----:B------:R-:W-:Y:S01]  /*0830*/  ISETP.GE.AND P4, PT, R84, R141, PT ;  /* 0x0000008d5400720c */ /* 0x000fe20003f86270 */
[----:B------:R-:W5:Y:S01]  /*0840*/  @P1 LDG.E R108, desc[UR10][R136.64] ;  /* 0x0000000a886c1981 */ /* 0x000f62000c1e1900 */
[----:B------:R-:W2:Y:S01]  /*0850*/  @P0 LDC.64 R158, c[0x0][0x438] ;  /* 0x00010e00ff9e0b82 */ /* 0x000ea20000000a00 */
[----:B------:R-:W-:Y:S02]  /*0860*/  IMAD.WIDE.U32 R148, R121, 0x4, R152 ;  /* 0x0000000479947825 */ /* 0x000fe400078e0098 */
[----:B------:R0:W5:Y:S02]  /*0870*/  @P1 LDG.E R109, desc[UR10][R142.64] ;  /* 0x0000000a8e6d1981 */ /* 0x000164000c1e1900 */
[----:B0-----:R-:W-:Y:S02]  /*0880*/  @P1 IMAD.WIDE.U32 R146, R122, 0x4, R160 ;  /* 0x000000047a921825 */ /* 0x001fe400078e00a0 */
[----:B------:R-:W5:Y:S02]  /*0890*/  LDG.E R125, desc[UR10][R148.64] ;  /* 0x0000000a947d7981 */ /* 0x000f64000c1e1900 */
[----:B------:R-:W-:-:S02]  /*08a0*/  IMAD.WIDE.U32 R138, R105, 0x4, R152 ;  /* 0x00000004698a7825 */ /* 0x000fc400078e0098 */
[----:B------:R-:W5:Y:S02]  /*08b0*/  LDG.E R136, desc[UR10][R144.64] ;  /* 0x0000000a90887981 */ /* 0x000f64000c1e1900 */
[--C-:B------:R-:W-:Y:S02]  /*08c0*/  IMAD.WIDE.U32 R140, R106, 0x4, R152.reuse ;  /* 0x000000046a8c7825 */ /* 0x100fe400078e0098 */
[----:B------:R-:W5:Y:S02]  /*08d0*/  @P1 LDG.E R112, desc[UR10][R146.64] ;  /* 0x0000000a92701981 */ /* 0x000f64000c1e1900 */
[----:B------:R-:W-:Y:S02]  /*08e0*/  IMAD.WIDE.U32 R142, R122, 0x4, R152 ;  /* 0x000000047a8e7825 */ /* 0x000fe400078e0098 */
[----:B------:R-:W5:Y:S02]  /*08f0*/  LDG.E R138, desc[UR10][R138.64] ;  /* 0x0000000a8a8a7981 */ /* 0x000f64000c1e1900 */
[----:B------:R-:W-:-:S02]  /*0900*/  @P1 IMAD.WIDE.U32 R150, R121, 0x4, R150 ;  /* 0x0000000479961825 */ /* 0x000fc400078e0096 */
[----:B------:R-:W5:Y:S04]  /*0910*/  LDG.E R124, desc[UR10][R142.64] ;  /* 0x0000000a8e7c7981 */ /* 0x000f68000c1e1900 */
[----:B------:R-:W5:Y:S04]  /*0920*/  @P1 LDG.E R111, desc[UR10][R150.64] ;  /* 0x0000000a966f1981 */ /* 0x000f68000c1e1900 */
[----:B------:R2:W5:Y:S02]  /*0930*/  LDG.E R137, desc[UR10][R140.64] ;  /* 0x0000000a8c897981 */ /* 0x000564000c1e1900 */
[----:B--2---:R-:W-:-:S05]  /*0940*/  @P0 IMAD.WIDE.U32 R140, R121, 0x10, R158 ;  /* 0x00000010798c0825 */ /* 0x004fca00078e009e */
[----:B------:R-:W5:Y:S01]  /*0950*/  @P0 LDG.E.128 R36, desc[UR10][R140.64] ;  /* 0x0000000a8c240981 */ /* 0x000f62000c1e1d00 */
[----:B------:R-:W-:Y:S01]  /*0960*/  IMAD.MOV.U32 R153, RZ, RZ, R130 ;  /* 0x000000ffff997224 */ /* 0x000fe200078e0082 */
[--C-:B------:R-:W-:Y:S01]  /*0970*/  SHF.R.U64 R171, R130, 0x10, R131.reuse ;  /* 0x0000001082ab7819 */ /* 0x100fe20000001283 */
[--C-:B------:R-:W-:Y:S01]  /*0980*/  IMAD.MOV.U32 R144, RZ, RZ, R131.reuse ;  /* 0x000000ffff907224 */ /* 0x100fe200078e0083 */
[----:B------:R-:W-:Y:S01]  /*0990*/  SHF.R.U32.HI R169, RZ, 0x10, R131 ;  /* 0x00000010ffa97819 */ /* 0x000fe20000011683 */
[----:B---3--:R-:W-:Y:S01]  /*09a0*/  @P0 IMAD.WIDE.U32 R130, R107, 0x10, R156 ;  /* 0x000000106b820825 */ /* 0x008fe200078e009c */
[--C-:B------:R-:W-:Y:S02]  /*09b0*/  SHF.R.U64 R157, R126, 0x10, R127.reuse ;  /* 0x000000107e9d7819 */ /* 0x100fe4000000127f */
[----:B------:R-:W-:Y:S01]  /*09c0*/  MOV R146, R127 ;  /* 0x0000007f00927202 */ /* 0x000fe20000000f00 */
[----:B------:R-:W-:Y:S01]  /*09d0*/  IMAD.MOV.U32 R145, RZ, RZ, R126 ;  /* 0x000000ffff917224 */ /* 0x000fe200078e007e */
[----:B------:R-:W-:-:S02]  /*09e0*/  SHF.R.U32.HI R148, RZ, 0x10, R127 ;  /* 0x00000010ff947819 */ /* 0x000fc4000001167f */
[----:B------:R-:W-:Y:S01]  /*09f0*/  FSEL R170, R0, RZ, !P3 ;  /* 0x000000ff00aa7208 */ /* 0x000fe20005800000 */
[----:B------:R-:W0:Y:S01]  /*0a00*/  @P0 LDC.64 R126, c[0x0][0x438] ;  /* 0x00010e00ff7e0b82 */ /* 0x000e220000000a00 */
[----:B------:R-:W-:Y:S01]  /*0a10*/  IMAD.MOV.U32 R150, RZ, RZ, R128 ;  /* 0x000000ffff967224 */ /* 0x000fe200078e0080 */
[--C-:B------:R-:W-:Y:S01]  /*0a20*/  SHF.R.U64 R152, R128, 0x10, R129.reuse ;  /* 0x0000001080987819 */ /* 0x100fe20000001281 */
[----:B------:R-:W-:Y:S02]  /*0a30*/  IMAD.MOV.U32 R139, RZ, RZ, R129 ;  /* 0x000000ffff8b7224 */ /* 0x000fe400078e0081 */
[C---:B----4-:R-:W-:Y:S01]  /*0a40*/  FADD.FTZ R0, -R170.reuse, R48 ;  /* 0x00000030aa007221 */ /* 0x050fe20000010100 */
[----:B------:R-:W-:Y:S01]  /*0a50*/  FADD.FTZ R48, -R170, R51 ;  /* 0x00000033aa307221 */ /* 0x000fe20000010100 */
[----:B------:R-:W-:Y:S01]  /*0a60*/  IMAD.U32 R149, R150, 0x10000, RZ ;  /* 0x0001000096957824 */ /* 0x000fe200078e00ff */
[----:B------:R-:W-:Y:S01]  /*0a70*/  SHF.R.U32.HI R151, RZ, 0x10, R129 ;  /* 0x00000010ff977819 */ /* 0x000fe20000011681 */
[----:B------:R-:W5:Y:S01]  /*0a80*/  @P0 LDG.E.128 R32, desc[UR10][R130.64] ;  /* 0x0000000a82200981 */ /* 0x000f62000c1e1d00 */
[C---:B------:R-:W-:Y:S01]  /*0a90*/  FMUL.FTZ R0, R123.reuse, R0 ;  /* 0x000000007b007220 */ /* 0x040fe20000410000 */
[----:B------:R-:W-:Y:S01]  /*0aa0*/  FMUL.FTZ R143, R123, R48 ;  /* 0x000000307b8f7220 */ /* 0x000fe20000410000 */
[----:B------:R-:W-:Y:S01]  /*0ab0*/  FADD.FTZ R104, R149, R104 ;  /* 0x0000006895687221 */ /* 0x000fe20000010000 */
[----:B------:R-:W-:-:S02]  /*0ac0*/  IMAD.U32 R48, R152, 0x10000, RZ ;  /* 0x0001000098307824 */ /* 0x000fc400078e00ff */
[-C--:B------:R-:W-:Y:S01]  /*0ad0*/  FFMA.FTZ R85, R0, R149.reuse, R85 ;  /* 0x0000009500557223 */ /* 0x080fe20000010055 */
[----:B------:R-:W-:Y:S01]  /*0ae0*/  FMUL.FTZ R149, R20, R149 ;  /* 0x0000009514957220 */ /* 0x000fe20000410000 */
[----:B------:R-:W-:Y:S01]  /*0af0*/  FADD.FTZ R52, -R170, R52 ;  /* 0x00000034aa347221 */ /* 0x000fe20000010100 */
[----:B-1----:R-:W-:-:S04]  /*0b00*/  @P0 IMAD.WIDE.U32 R128, R106, 0x10, R154 ;  /* 0x000000106a800825 */ /* 0x002fc800078e009a */
[C---:B------:R-:W-:Y:S01]  /*0b10*/  FADD.FTZ R142, -R170.reuse, R49 ;  /* 0x00000031aa8e7221 */ /* 0x040fe20000010100 */
[----:B------:R-:W-:Y:S02]  /*0b20*/  IMAD.U32 R156, R151, 0x10000, RZ ;  /* 0x00010000979c7824 */ /* 0x000fe400078e00ff */
[----:B------:R-:W-:Y:S01]  /*0b30*/  FMUL.FTZ R151, R21, R48 ;  /* 0x0000003015977220 */ /* 0x000fe20000410000 */
[----:B------:R-:W-:Y:S01]  /*0b40*/  IMAD.U32 R139, R139, 0x10000, RZ ;  /* 0x000100008b8b7824 */ /* 0x000fe200078e00ff */
[----:B------:R1:W5:Y:S01]  /*0b50*/  @P0 LDG.E.128 R28, desc[UR10][R128.64] ;  /* 0x0000000a801c0981 */ /* 0x000362000c1e1d00 */
[----:B------:R-:W-:Y:S01]  /*0b60*/  FADD.FTZ R166, -R170, R65 ;  /* 0x00000041aaa67221 */ /* 0x000fe20000010100 */
[----:B------:R-:W-:Y:S01]  /*0b70*/  FMUL.FTZ R65, R123, R52 ;  /* 0x000000347b417220 */ /* 0x000fe20000410000 */
[----:B------:R-:W-:Y:S01]  /*0b80*/  FADD.FTZ R52, RZ, R149 ;  /* 0x00000095ff347221 */ /* 0x000fe20000010000 */
[----:B------:R-:W-:Y:S01]  /*0b90*/  FMUL.FTZ R152, R22, R139 ;  /* 0x0000008b16987220 */ /* 0x000fe20000410000 */
[----:B0-----:R-:W-:-:S04]  /*0ba0*/  @P0 IMAD.WIDE.U32 R126, R122, 0x10, R126 ;  /* 0x000000107a7e0825 */ /* 0x001fc800078e007e */
[----:B-1----:R-:W-:Y:S01]  /*0bb0*/  FADD.FTZ R128, -R170, R53 ;  /* 0x00000035aa807221 */ /* 0x002fe20000010100 */
[----:B------:R-:W-:Y:S01]  /*0bc0*/  FADD.FTZ R53, R151, R52 ;  /* 0x0000003497357221 */ /* 0x000fe20000010000 */
[----:B------:R-:W-:Y:S01]  /*0bd0*/  FMUL.FTZ R142, R123, R142 ;  /* 0x0000008e7b8e7220 */ /* 0x000fe20000410000 */
[-C--:B------:R-:W-:Y:S01]  /*0be0*/  FFMA.FTZ R102, R143, R156.reuse, R102 ;  /* 0x0000009c8f667223 */ /* 0x080fe20000010066 */
[----:B------:R-:W-:Y:S01]  /*0bf0*/  FADD.FTZ R115, R156, R115 ;  /* 0x000000739c737221 */ /* 0x000fe20000010000 */
[----:B------:R-:W-:Y:S01]  /*0c00*/  SHF.L.U32 R153, R153, 0x10, RZ ;  /* 0x0000001099997819 */ /* 0x000fe200000006ff */
[----:B------:R-:W-:Y:S01]  /*0c10*/  FMUL.FTZ R156, R23, R156 ;  /* 0x0000009c179c7220 */ /* 0x000fe20000410000 */
[----:B------:R-:W-:Y:S01]  /*0c20*/  FADD.FTZ R53, R152, R53 ;  /* 0x0000003598357221 */ /* 0x000fe20000010000 */
[----:B------:R-:W-:Y:S01]  /*0c30*/  FADD.FTZ R130, -R170, R55 ;  /* 0x00000037aa827221 */ /* 0x000fe20000010100 */
[----:B------:R0:W5:Y:S01]  /*0c40*/  @P0 LDG.E.128 R40, desc[UR10][R126.64] ;  /* 0x0000000a7e280981 */ /* 0x000162000c1e1d00 */
[----:B------:R-:W-:Y:S01]  /*0c50*/  FFMA.FTZ R113, R142, R48, R113 ;  /* 0x000000308e717223 */ /* 0x000fe20000010071 */
[----:B------:R-:W-:Y:S01]  /*0c60*/  FADD.FTZ R103, R48, R103 ;  /* 0x0000006730677221 */ /* 0x000fe20000010000 */
[----:B------:R-:W-:-:S02]  /*0c70*/  IMAD.U32 R48, R171, 0x10000, RZ ;  /* 0x00010000ab307824 */ /* 0x000fc400078e00ff */
[----:B------:R-:W-:Y:S01]  /*0c80*/  FADD.FTZ R53, R156, R53 ;  /* 0x000000359c357221 */ /* 0x000fe20000010000 */
[----:B------:R-:W-:Y:S02]  /*0c90*/  IMAD.U32 R49, R146, 0x10000, RZ ;  /* 0x0001000092317824 */ /* 0x000fe400078e00ff */
[----:B------:R-:W-:Y:S01]  /*0ca0*/  FMUL.FTZ R146, R16, R153 ;  /* 0x0000009910927220 */ /* 0x000fe20000410000 */
[C---:B0-----:R-:W-:Y:S01]  /*0cb0*/  FMUL.FTZ R126, R123.reuse, R128 ;  /* 0x000000807b7e7220 */ /* 0x041fe20000410000 */
[----:B------:R-:W-:Y:S01]  /*0cc0*/  FMUL.FTZ R127, R123, R130 ;  /* 0x000000827b7f7220 */ /* 0x000fe20000410000 */
[----:B------:R-:W-:Y:S02]  /*0cd0*/  IMAD.U32 R130, R145, 0x10000, RZ ;  /* 0x0001000091827824 */ /* 0x000fe400078e00ff */
[----:B------:R-:W-:Y:S01]  /*0ce0*/  FADD.FTZ R99, R48, R99 ;  /* 0x0000006330637221 */ /* 0x000fe20000010000 */
[-C--:B------:R-:W-:Y:S01]  /*0cf0*/  FFMA.FTZ R117, R126, R48.reuse, R117 ;  /* 0x000000307e757223 */ /* 0x080fe20000010075 */
[----:B------:R-:W-:Y:S01]  /*0d00*/  FMUL.FTZ R145, R17, R48 ;  /* 0x0000003011917220 */ /* 0x000fe20000410000 */
[----:B------:R-:W-:-:S02]  /*0d10*/  IMAD.U32 R144, R144, 0x10000, RZ ;  /* 0x0001000090907824 */ /* 0x000fc400078e00ff */
[----:B------:R-:W-:Y:S01]  /*0d20*/  FADD.FTZ R48, R146, R53 ;  /* 0x0000003592307221 */ /* 0x000fe20000010000 */
[----:B------:R-:W-:Y:S01]  /*0d30*/  FADD.FTZ R50, -R170, R50 ;  /* 0x00000032aa327221 */ /* 0x000fe20000010100 */
[----:B------:R-:W-:Y:S01]  /*0d40*/  FFMA.FTZ R51, R0, R149, RZ ;  /* 0x0000009500337223 */ /* 0x000fe200000100ff */
[----:B------:R-:W-:Y:S01]  /*0d50*/  FADD.FTZ R56, -R170, R56 ;  /* 0x00000038aa387221 */ /* 0x000fe20000010100 */
[----:B------:R-:W-:Y:S02]  /*0d60*/  IMAD.U32 R158, R169, 0x10000, RZ ;  /* 0x00010000a99e7824 */ /* 0x000fe400078e00ff */
[----:B------:R-:W-:Y:S01]  /*0d70*/  FMUL.FTZ R150, R18, R144 ;  /* 0x0000009012967220 */ /* 0x000fe20000410000 */
[----:B------:R-:W-:Y:S01]  /*0d80*/  FADD.FTZ R53, R145, R48 ;  /* 0x0000003091357221 */ /* 0x000fe20000010000 */
[C---:B------:R-:W-:Y:S01]  /*0d90*/  FMUL.FTZ R141, R123.reuse, R50 ;  /* 0x000000327b8d7220 */ /* 0x040fe20000410000 */
[----:B------:R-:W-:Y:S01]  /*0da0*/  FFMA.FTZ R48, R142, R151, R51 ;  /* 0x000000978e307223 */ /* 0x000fe20000010033 */
[----:B------:R-:W-:Y:S01]  /*0db0*/  FADD.FTZ R154, -R170, R61 ;  /* 0x0000003daa9a7221 */ /* 0x000fe20000010100 */
[----:B------:R-:W-:Y:S01]  /*0dc0*/  FMUL.FTZ R61, R123, R56 ;  /* 0x000000387b3d7220 */ /* 0x000fe20000410000 */
[-C--:B------:R-:W-:Y:S01]  /*0dd0*/  FFMA.FTZ R98, R127, R158.reuse, R98 ;  /* 0x0000009e7f627223 */ /* 0x080fe20000010062 */
[----:B------:R-:W-:Y:S01]  /*0de0*/  FADD.FTZ R119, R158, R119 ;  /* 0x000000779e777221 */ /* 0x000fe20000010000 */
[----:B------:R-:W-:Y:S01]  /*0df0*/  FMUL.FTZ R158, R19, R158 ;  /* 0x0000009e139e7220 */ /* 0x000fe20000410000 */
[----:B------:R-:W-:Y:S01]  /*0e00*/  FADD.FTZ R53, R150, R53 ;  /* 0x0000003596357221 */ /* 0x000fe20000010000 */
[----:B------:R-:W-:Y:S01]  /*0e10*/  FFMA.FTZ R48, R141, R152, R48 ;  /* 0x000000988d307223 */ /* 0x000fe20000010030 */
[-C--:B------:R-:W-:Y:S01]  /*0e20*/  FFMA.FTZ R120, R61, R130.reuse, R120 ;  /* 0x000000823d787223 */ /* 0x080fe20000010078 */
[----:B------:R-:W-:Y:S01]  /*0e30*/  FADD.FTZ R97, R130, R97 ;  /* 0x0000006182617221 */ /* 0x000fe20000010000 */
[----:B------:R-:W-:Y:S01]  /*0e40*/  FMUL.FTZ R130, R12, R130 ;  /* 0x000000820c827220 */ /* 0x000fe20000410000 */
[----:B------:R-:W-:Y:S01]  /*0e50*/  FADD.FTZ R53, R158, R53 ;  /* 0x000000359e357221 */ /* 0x000fe20000010000 */
[----:B------:R-:W-:Y:S01]  /*0e60*/  FFMA.FTZ R48, R143, R156, R48 ;  /* 0x0000009c8f307223 */ /* 0x000fe20000010030 */
[----:B------:R-:W-:-:S02]  /*0e70*/  FADD.FTZ R54, -R170, R54 ;  /* 0x00000036aa367221 */ /* 0x000fc40000010100 */
[----:B------:R-:W-:Y:S01]  /*0e80*/  FADD.FTZ R52, R130, R53 ;  /* 0x0000003582347221 */ /* 0x000fe20000010000 */
[----:B------:R-:W-:Y:S01]  /*0e90*/  FFMA.FTZ R53, R65, R146, R48 ;  /* 0x0000009241357223 */ /* 0x000fe20000010030 */
[----:B------:R-:W-:Y:S01]  /*0ea0*/  IMAD.MOV.U32 R147, RZ, RZ, R132 ;  /* 0x000000ffff937224 */ /* 0x000fe200078e0084 */
[----:B------:R-:W-:Y:S01]  /*0eb0*/  SHF.R.U64 R155, R132, 0x10, R133 ;  /* 0x00000010849b7819 */ /* 0x000fe20000001285 */
[----:B------:R-:W-:Y:S01]  /*0ec0*/  IMAD.MOV.U32 R161, RZ, RZ, R134 ;  /* 0x000000ffffa17224 */ /* 0x000fe200078e0086 */
        /* <DEDUP_REMOVED lines=11> */
[----:B------:R-:W-:-:S04]  /*0f80*/  FFMA.FTZ R48, R126, R145, R53 ;  /* 0x000000917e307223 */ /* 0x000fc80000010035 */
[----:B------:R-:W-:Y:S01]  /*0f90*/  FFMA.FTZ R48, R67, R150, R48 ;  /* 0x0000009643307223 */ /* 0x000fe20000010030 */
[----:B------:R-:W-:-:S03]  /*0fa0*/  IMAD.U32 R50, R157, 0x10000, RZ ;  /* 0x000100009d327824 */ /* 0x000fc600078e00ff */
[----:B------:R-:W-:Y:S01]  /*0fb0*/  FFMA.FTZ R48, R127, R158, R48 ;  /* 0x0000009e7f307223 */ /* 0x000fe20000010030 */
[--C-:B------:R-:W-:Y:S01]  /*0fc0*/  IMAD.MOV.U32 R129, RZ, RZ, R133.reuse ;  /* 0x000000ffff817224 */ /* 0x100fe200078e0085 */
[----:B------:R-:W-:Y:S01]  /*0fd0*/  SHF.R.U32.HI R159, RZ, 0x10, R133 ;  /* 0x00000010ff9f7819 */ /* 0x000fe20000011685 */
[----:B------:R-:W-:Y:S01]  /*0fe0*/  FMUL.FTZ R62, R123, R132 ;  /* 0x000000847b3e7220 */ /* 0x000fe20000410000 */
[----:B------:R-:W-:Y:S01]  /*0ff0*/  FMUL.FTZ R133, R13, R50 ;  /* 0x000000320d857220 */ /* 0x000fe20000410000 */
[----:B------:R-:W-:Y:S01]  /*1000*/  FFMA.FTZ R53, R61, R130, R48 ;  /* 0x000000823d357223 */ /* 0x000fe20000010030 */
[----:B------:R-:W-:Y:S01]  /*1010*/  FADD.FTZ R83, R50, R83 ;  /* 0x0000005332537221 */ /* 0x000fe20000010000 */
[----:B------:R-:W-:Y:S01]  /*1020*/  FFMA.FTZ R81, R62, R50, R81 ;  /* 0x000000323e517223 */ /* 0x000fe20000010051 */
[----:B------:R-:W-:Y:S01]  /*1030*/  FMUL.FTZ R63, R123, R58 ;  /* 0x0000003a7b3f7220 */ /* 0x000fe20000410000 */
[----:B------:R-:W-:Y:S02]  /*1040*/  IMAD.U32 R50, R148, 0x10000, RZ ;  /* 0x0001000094327824 */ /* 0x000fe400078e00ff */
[----:B------:R-:W-:Y:S01]  /*1050*/  FADD.FTZ R55, R133, R52 ;  /* 0x0000003485377221 */ /* 0x000fe20000010000 */
[----:B------:R-:W-:Y:S01]  /*1060*/  FMUL.FTZ R140, R14, R49 ;  /* 0x000000310e8c7220 */ /* 0x000fe20000410000 */
[----:B------:R-:W-:Y:S01]  /*1070*/  FFMA.FTZ R48, R62, R133, R53 ;  /* 0x000000853e307223 */ /* 0x000fe20000010035 */
[--C-:B------:R-:W-:Y:S01]  /*1080*/  IMAD.MOV.U32 R165, RZ, RZ, R135.reuse ;  /* 0x000000ffffa57224 */ /* 0x100fe200078e0087 */
[----:B------:R-:W-:Y:S01]  /*1090*/  SHF.R.U32.HI R167, RZ, 0x10, R135 ;  /* 0x00000010ffa77819 */ /* 0x000fe20000011687 */
[----:B------:R-:W-:Y:S01]  /*10a0*/  FMUL.FTZ R135, R123, R134 ;  /* 0x000000867b877220 */ /* 0x000fe20000410000 */
[----:B------:R-:W-:-:S02]  /*10b0*/  IMAD.U32 R51, R147, 0x10000, RZ ;  /* 0x0001000093337824 */ /* 0x000fc400078e00ff */
[----:B------:R-:W-:Y:S01]  /*10c0*/  FADD.FTZ R55, R140, R55 ;  /* 0x000000378c377221 */ /* 0x000fe20000010000 */
[----:B------:R-:W-:Y:S01]  /*10d0*/  FMUL.FTZ R148, R15, R50 ;  /* 0x000000320f947220 */ /* 0x000fe20000410000 */
[----:B------:R-:W-:Y:S01]  /*10e0*/  FFMA.FTZ R48, R63, R140, R48 ;  /* 0x0000008c3f307223 */ /* 0x000fe20000010030 */
[----:B------:R-:W-:Y:S01]  /*10f0*/  FFMA.FTZ R118, R67, R144, R118 ;  /* 0x0000009043767223 */ /* 0x000fe20000010076 */
[----:B------:R-:W-:Y:S01]  /*1100*/  FADD.FTZ R79, R144, R79 ;  /* 0x0000004f904f7221 */ /* 0x000fe20000010000 */
[----:B------:R-:W-:Y:S01]  /*1110*/  SHF.L.U32 R155, R155, 0x10, RZ ;  /* 0x000000109b9b7819 */ /* 0x000fe200000006ff */
        /* <DEDUP_REMOVED lines=14> */
[----:B------:R-:W-:Y:S01]  /*1200*/  FFMA.FTZ R96, R65, R153, R96 ;  /* 0x0000009941607223 */ /* 0x000fe20000010060 */
[----:B------:R-:W-:Y:S01]  /*1210*/  FADD.FTZ R100, R153, R100 ;  /* 0x0000006499647221 */ /* 0x000fe20000010000 */
        /* <DEDUP_REMOVED lines=22> */
[----:B------:R-:W-:Y:S01]  /*1380*/  FADD.FTZ R55, R52, R59 ;  /* 0x0000003b34377221 */ /* 0x000fe20000010000 */
[----:B------:R-:W-:Y:S01]  /*1390*/  FMUL.FTZ R60, R7, R167 ;  /* 0x000000a7073c7220 */ /* 0x000fe20000410000 */
        /* <DEDUP_REMOVED lines=19> */
[----:B------:R-:W-:Y:S01]  /*14d0*/  FFMA.FTZ R68, R63, R49, R68 ;  /* 0x000000313f447223 */ /* 0x000fe20000010044 */
[----:B------:R-:W-:Y:S01]  /*14e0*/  FADD.FTZ R95, R49, R95 ;  /* 0x0000005f315f7221 */ /* 0x000fe20000010000 */
        /* <DEDUP_REMOVED lines=17> */
.L_x_2700:
[----:B------:R-:W-:Y:S05]  /*1600*/  BSYNC.RECONVERGENT B0 ;  /* 0x0000000000007941 */ /* 0x000fea0003800200 */
.L_x_2699:
[----:B------:R-:W1:Y:S08]  /*1610*/  S2UR UR5, SR_CgaCtaId ;  /* 0x00000000000579c3 */ /* 0x000e700000008800 */
[----:B------:R-:W-:Y:S01]  /*1620*/  BAR.SYNC.DEFER_BLOCKING 0x0 ;  /* 0x0000000000007b1d */ /* 0x000fe20000010000 */
[----:B------:R-:W-:Y:S01]  /*1630*/  FADD.FTZ R76, R155, R76 ;  /* 0x0000004c9b4c7221 */ /* 0x000fe20000010000 */
[----:B------:R-:W-:Y:S01]  /*1640*/  FFMA.FTZ R92, R147, R155, R92 ;  /* 0x0000009b935c7223 */ /* 0x000fe2000001005c */
[----:B------:R-:W-:Y:S01]  /*1650*/  FFMA.FTZ R94, R135, R50, R94 ;  /* 0x00000032875e7223 */ /* 0x000fe2000001005e */
[----:B------:R-:W-:Y:S01]  /*1660*/  FADD.FTZ R78, R50, R78 ;  /* 0x0000004e324e7221 */ /* 0x000fe20000010000 */
[----:B------:R-:W-:Y:S01]  /*1670*/  FADD.FTZ R77, R51, R77 ;  /* 0x0000004d334d7221 */ /* 0x000fe20000010000 */
[----:B------:R-:W-:Y:S01]  /*1680*/  UMOV UR4, 0x400 ;  /* 0x0000040000047882 */ /* 0x000fe20000000000 */
[----:B------:R-:W-:Y:S01]  /*1690*/  FFMA.FTZ R93, R144, R51, R93 ;  /* 0x00000033905d7223 */ /* 0x000fe2000001005d */
[----:B------:R-:W-:Y:S01]  /*16a0*/  UISETP.NE.U32.AND UP0, UPT, UR12, URZ, UPT ;  /* 0x000000ff0c00728c */ /* 0x000fe2000bf05070 */
[----:B------:R-:W-:Y:S01]  /*16b0*/  FADD.FTZ R75, R157, R75 ;  /* 0x0000004b9d4b7221 */ /* 0x000fe20000010000 */
[----:B------:R-:W-:Y:S01]  /*16c0*/  FFMA.FTZ R91, R154, R157, R91 ;  /* 0x0000009d9a5b7223 */ /* 0x000fe2000001005b */
[----:B------:R-:W-:Y:S01]  /*16d0*/  FADD.FTZ R74, R159, R74 ;  /* 0x0000004a9f4a7221 */ /* 0x000fe20000010000 */
[----:B------:R-:W-:Y:S01]  /*16e0*/  UISETP.NE.AND.EX UP0, UPT, UR13, URZ, UPT, UP0 ;  /* 0x000000ff0d00728c */ /* 0x000fe2000bf05300 */
        /* <DEDUP_REMOVED lines=83> */
.L_x_2703:
        /* <DEDUP_REMOVED lines=31> */
.L_x_2702:
        /* <DEDUP_REMOVED lines=36> */
.L_x_2705:
        /* <DEDUP_REMOVED lines=31> */
.L_x_2701:
        /* <DEDUP_REMOVED lines=52> */
.L_x_2707:
        /* <DEDUP_REMOVED lines=44> */
.L_x_2706:
        /* <DEDUP_REMOVED lines=50> */
.L_x_2708:
        /* <DEDUP_REMOVED lines=43> */
.L_x_2704:
[----:B------:R-:W-:Y:S01]  /*2e10*/  ISETP.NE.U32.AND P2, PT, RZ, UR4, PT ;  /* 0x00000004ff007c0c */ /* 0x000fe2000bf45070 */
[----:B------:R-:W0:Y:S01]  /*2e20*/  LDC.64 R2, c[0x0][0x468] ;  /* 0x00011a00ff027b82 */ /* 0x000e220000000a00 */
[----:B------:R-:W-:Y:S02]  /*2e30*/  LOP3.LUT R0, R0, 0xffff, RZ, 0xc0, !PT ;  /* 0x0000ffff00007812 */ /* 0x000fe400078ec0ff */
[----:B------:R-:W-:Y:S02]  /*2e40*/  ISETP.NE.AND.EX P2, PT, RZ, UR5, PT, P2 ;  /* 0x00000005ff007c0c */ /* 0x000fe4000bf45320 */
[----:B------:R-:W-:Y:S01]  /*2e50*/  PRMT R55, R54, 0x5410, R55 ;  /* 0x0000541036377816 */ /* 0x000fe20000000037 */
[----:B------:R-:W-:-:S05]  /*2e60*/  IMAD.WIDE.U32 R52, R0, 0x10000, RZ ;  /* 0x0001000000347825 */ /* 0x000fca00078e00ff */
[----:B------:R-:W-:Y:S02]  /*2e70*/  LOP3.LUT R55, R55, R53, RZ, 0xfc, !PT ;  /* 0x0000003537377212 */ /* 0x000fe400078efcff */
[----:B------:R-:W-:-:S03]  /*2e80*/  LOP3.LUT R54, R52, 0xffff, R141, 0xf8, !PT ;  /* 0x0000ffff34367812 */ /* 0x000fc600078ef88d */
        /* <DEDUP_REMOVED lines=14> */
.L_x_2709:
        /* <DEDUP_REMOVED lines=19> */
[----:B-1----:R-:W-:Y:S02]  /*30a0*/  FSEL R52, R47, RZ, P5 ;  /* 0x000000ff2f347208 */ /* 0x002fe40002800000 */
        /* <DEDUP_REMOVED lines=27> */
.L_x_2712:
        /* <DEDUP_REMOVED lines=45> */
.L_x_2711:
[----:B------:R-:W-:Y:S05]  /*3530*/  @!P2 BRA `(.L_x_2714) ;  /* 0x0000000000b0a947 */ /* 0x000fea0003800000 */
[-CC-:B------:R-:W-:Y:S01]  /*3540*/  FFMA.FTZ R126, R126, R48.reuse, R49.reuse ;  /* 0x000000307e7e7223 */ /* 0x180fe20000010031 */
[-CC-:B------:R-:W-:Y:S01]  /*3550*/  FFMA.FTZ R67, R67, R48.reuse, R49.reuse ;  /* 0x0000003043437223 */ /* 0x180fe20000010031 */
[----:B------:R-:W-:Y:S01]  /*3560*/  FFMA.FTZ R65, R65, R48, R49 ;  /* 0x0000003041417223 */ /* 0x000fe20000010031 */
[----:B------:R-:W-:Y:S01]  /*3570*/  LOP3.LUT P5, RZ, R137, 0xff00, RZ, 0xc0, !PT ;  /* 0x0000ff0089ff7812 */ /* 0x000fe200078ac0ff */
[----:B------:R-:W-:Y:S01]  /*3580*/  FADD.FTZ R126, R145, -R126 ;  /* 0x8000007e917e7221 */ /* 0x000fe20000010000 */
[----:B0-----:R-:W-:Y:S01]  /*3590*/  FADD.FTZ R46, R150, -R67 ;  /* 0x80000043962e7221 */ /* 0x001fe20000010000 */
        /* <DEDUP_REMOVED lines=38> */
.L_x_2714:
        /* <DEDUP_REMOVED lines=44> */
.L_x_2710:
        /* <DEDUP_REMOVED lines=33> */
.L_x_2716:
        /* <DEDUP_REMOVED lines=31> */
.L_x_2715:
[----:B------:R-:W-:Y:S05]  /*3ec0*/  @!P2 BRA `(.L_x_2717) ;  /* 0x00000000007ca947 */ /* 0x000fea0003800000 */
        /* <DEDUP_REMOVED lines=31> */
.L_x_2717:
        /* <DEDUP_REMOVED lines=19> */
[----:B01----:R-:W-:Y:S02]  /*41f0*/  FSEL R51, R126, RZ, P5 ;  /* 0x000000ff7e337208 */ /* 0x003fe40002800000 */
        /* <DEDUP_REMOVED lines=10> */
.L_x_2713:
        /* <DEDUP_REMOVED lines=19> */
.L_x_2718:
        /* <DEDUP_REMOVED lines=20> */
[C---:B------:R-:W-:Y:S02]  /*4510*/  LOP3.LUT P5, RZ, R136.reuse, 0xff0000, RZ, 0xc0, !PT ;  /* 0x00ff000088ff7812 */ /* 0x040fe400078ac0ff */
        /* <DEDUP_REMOVED lines=26> */
.L_x_2721:
        /* <DEDUP_REMOVED lines=45> */
.L_x_2720:
        /* <DEDUP_REMOVED lines=45> */
.L_x_2723:
        /* <DEDUP_REMOVED lines=44> */
.L_x_2719:
        /* <DEDUP_REMOVED lines=11> */
[C---:B------:R-:W-:Y:S01]  /*4fd0*/  FFMA.FTZ R45, R123.reuse, R62, R33 ;  /* 0x0000003e7b2d7223 */ /* 0x040fe20000010021 */
        /* <DEDUP_REMOVED lines=21> */
.L_x_2725:
        /* <DEDUP_REMOVED lines=31> */
.L_x_2724:
        /* <DEDUP_REMOVED lines=32> */
.L_x_2726:
        /* <DEDUP_REMOVED lines=30> */
.L_x_2722:
        /* <DEDUP_REMOVED lines=19> */
.L_x_2727:
[----:B------:R-:W-:Y:S05]  /*5830*/  @!P1 BRA `(.L_x_2728) ;  /* 0x0000000800cc9947 */ /* 0x000fea0003800000 */
[----:B------:R-:W-:Y:S05]  /*5840*/  @!P0 BRA `(.L_x_2729) ;  /* 0x0000000400648947 */ /* 0x000fea0003800000 */
[----:B------:R-:W-:Y:S05]  /*5850*/  @!P2 BRA `(.L_x_2730) ;  /* 0x0000000000b0a947 */ /* 0x000fea0003800000 */
[-CC-:B------:R-:W-:Y:S01]  /*5860*/  FFMA.FTZ R147, R147, R48.reuse, R49.reuse ;  /* 0x0000003093937223 */ /* 0x180fe20000010031 */
[-CC-:B------:R-:W-:Y:S01]  /*5870*/  FFMA.FTZ R154, R154, R48.reuse, R49.reuse ;  /* 0x000000309a9a7223 */ /* 0x180fe20000010031 */
[----:B0-----:R-:W-:Y:S01]  /*5880*/  FFMA.FTZ R47, R144, R48, R49 ;  /* 0x00000030902f7223 */ /* 0x001fe20000010031 */
        /* <DEDUP_REMOVED lines=41> */
.L_x_2730:
[-CC-:B------:R-:W-:Y:S01]  /*5b20*/  FFMA.FTZ R147, R147, R48.reuse, R49.reuse ;  /* 0x0000003093937223 */ /* 0x180fe20000010031 */
[-CC-:B------:R-:W-:Y:S01]  /*5b30*/  FFMA.FTZ R154, R154, R48.reuse, R49.reuse ;  /* 0x000000309a9a7223 */ /* 0x180fe20000010031 */
[----:B01----:R-:W-:Y:S01]  /*5b40*/  FFMA.FTZ R51, R144, R48, R49 ;  /* 0x0000003090337223 */ /* 0x003fe20000010031 */
        /* <DEDUP_REMOVED lines=41> */
.L_x_2729:
        /* <DEDUP_REMOVED lines=17> */
[----:B------:R-:W-:Y:S02]  /*5ef0*/  FSEL R52, R47, RZ, P5 ;  /* 0x000000ff2f347208 */ /* 0x000fe40002800000 */
        /* <DEDUP_REMOVED lines=27> */
.L_x_2732:
        /* <DEDUP_REMOVED lines=44> */
.L_x_2728:
        /* <DEDUP_REMOVED lines=33> */
.L_x_2734:
        /* <DEDUP_REMOVED lines=31> */
.L_x_2733:
        /* <DEDUP_REMOVED lines=32> */
.L_x_2735:
        /* <DEDUP_REMOVED lines=30> */
.L_x_2731:
        /* <DEDUP_REMOVED lines=19> */
.L_x_2736:
        /* <DEDUP_REMOVED lines=17> */
[----:B------:R-:W-:Y:S01]  /*6d90*/  FMUL.FTZ R52, R46, UR6 ;  /* 0x000000062e347c20 */ /* 0x000fe20008410000 */
[----:B------:R-:W-:-:S02]  /*6da0*/  FMUL.FTZ R0, R44, UR6 ;  /* 0x000000062c007c20 */ /* 0x000fc40008410000 */
[C---:B-1----:R-:W-:Y:S02]  /*6db0*/  FSEL R50, R47.reuse, RZ, P5 ;  /* 0x000000ff2f327208 */ /* 0x042fe40002800000 */
        /* <DEDUP_REMOVED lines=27> */
.L_x_2739:
        /* <DEDUP_REMOVED lines=9> */
[----:B------:R-:W-:Y:S01]  /*7000*/  LOP3.LUT P6, RZ, R112, 0xff00, RZ, 0xc0, !PT ;  /* 0x0000ff0070ff7812 */ /* 0x000fe200078cc0ff */
[C---:B------:R-:W-:Y:S01]  /*7010*/  FFMA.FTZ R134, R123.reuse, R134, R42 ;  /* 0x000000867b867223 */ /* 0x040fe2000001002a */
[----:B------:R-:W-:Y:S01]  /*7020*/  FFMA.FTZ R57, R123, R57, R40 ;  /* 0x000000397b397223 */ /* 0x000fe20000010028 */
[----:B------:R-:W-:Y:S01]  /*7030*/  FMUL.FTZ R58, R58, UR6 ;  /* 0x000000063a3a7c20 */ /* 0x000fe20008410000 */
[----:B------:R-:W-:Y:S01]  /*7040*/  FADD.FTZ R60, R60, -R139 ;  /* 0x8000008b3c3c7221 */ /* 0x000fe20000010000 */
[----:B------:R-:W-:Y:S01]  /*7050*/  FMUL.FTZ R134, R134, UR6 ;  /* 0x0000000686867c20 */ /* 0x000fe20008410000 */
[----:B------:R-:W-:-:S02]  /*7060*/  FMUL.FTZ R57, R57, UR6 ;  /* 0x0000000639397c20 */ /* 0x000fc40008410000 */
[C---:B------:R-:W-:Y:S01]  /*7070*/  FSEL R48, R58.reuse, RZ, P5 ;  /* 0x000000ff3a307208 */ /* 0x040fe20002800000 */
[----:B------:R-:W-:Y:S01]  /*7080*/  FFMA.FTZ R60, R123, R60, R43 ;  /* 0x0000003c7b3c7223 */ /* 0x000fe2000001002b */
[----:B------:R-:W-:Y:S02]  /*7090*/  FSEL R49, R58, RZ, P6 ;  /* 0x000000ff3a317208 */ /* 0x000fe40003000000 */
[----:B------:R-:W-:Y:S01]  /*70a0*/  LOP3.LUT P5, RZ, R124, 0xff0000, RZ, 0xc0, !PT ;  /* 0x00ff00007cff7812 */ /* 0x000fe200078ac0ff */
[----:B------:R-:W-:Y:S01]  /*70b0*/  FMUL.FTZ R60, R60, UR6 ;  /* 0x000000063c3c7c20 */ /* 0x000fe20008410000 */
[----:B------:R-:W-:Y:S02]  /*70c0*/  LOP3.LUT P6, RZ, R124, 0xff, RZ, 0xc0, !PT ;  /* 0x000000ff7cff7812 */ /* 0x000fe400078cc0ff */
[----:B01----:R-:W-:Y:S02]  /*70d0*/  FSEL R50, R134, RZ, P5 ;  /* 0x000000ff86327208 */ /* 0x003fe40002800000 */
        /* <DEDUP_REMOVED lines=22> */
.L_x_2738:
        /* <DEDUP_REMOVED lines=15> */
[----:B------:R-:W-:Y:S01]  /*7330*/  FMUL.FTZ R52, R46, UR6 ;  /* 0x000000062e347c20 */ /* 0x000fe20008410000 */
[----:B------:R-:W-:-:S02]  /*7340*/  FMUL.FTZ R0, R44, UR6 ;  /* 0x000000062c007c20 */ /* 0x000fc40008410000 */
[C---:B-1----:R-:W-:Y:S02]  /*7350*/  FSEL R50, R47.reuse, RZ, P5 ;  /* 0x000000ff2f327208 */ /* 0x042fe40002800000 */
        /* <DEDUP_REMOVED lines=27> */
.L_x_2741:
        /* <DEDUP_REMOVED lines=9> */
[----:B------:R-:W-:Y:S01]  /*75a0*/  LOP3.LUT P6, RZ, R112, 0xff00, RZ, 0xc0, !PT ;  /* 0x0000ff0070ff7812 */ /* 0x000fe200078cc0ff */
[C---:B------:R-:W-:Y:S01]  /*75b0*/  FMUL.FTZ R134, R123.reuse, R134 ;  /* 0x000000867b867220 */ /* 0x040fe20000410000 */
[----:B------:R-:W-:Y:S01]  /*75c0*/  FMUL.FTZ R48, R123, R48 ;  /* 0x000000307b307220 */ /* 0x000fe20000410000 */
[----:B------:R-:W-:Y:S01]  /*75d0*/  FMUL.FTZ R58, R58, UR6 ;  /* 0x000000063a3a7c20 */ /* 0x000fe20008410000 */
[----:B------:R-:W-:Y:S01]  /*75e0*/  FADD.FTZ R60, R60, -R139 ;  /* 0x8000008b3c3c7221 */ /* 0x000fe20000010000 */
[----:B------:R-:W-:Y:S01]  /*75f0*/  FMUL.FTZ R134, R134, UR6 ;  /* 0x0000000686867c20 */ /* 0x000fe20008410000 */
[----:B------:R-:W-:-:S02]  /*7600*/  FMUL.FTZ R48, R48, UR6 ;  /* 0x0000000630307c20 */ /* 0x000fc40008410000 */
[C---:B01----:R-:W-:Y:S01]  /*7610*/  FSEL R50, R58.reuse, RZ, P5 ;  /* 0x000000ff3a327208 */ /* 0x043fe20002800000 */
[----:B------:R-:W-:Y:S01]  /*7620*/  FMUL.FTZ R60, R123, R60 ;  /* 0x0000003c7b3c7220 */ /* 0x000fe20000410000 */
[----:B------:R-:W-:Y:S02]  /*7630*/  FSEL R51, R58, RZ, P6 ;  /* 0x000000ff3a337208 */ /* 0x000fe40003000000 */
[----:B------:R-:W-:Y:S01]  /*7640*/  LOP3.LUT P5, RZ, R124, 0xff0000, RZ, 0xc0, !PT ;  /* 0x00ff00007cff7812 */ /* 0x000fe200078ac0ff */
[----:B------:R-:W-:Y:S01]  /*7650*/  FMUL.FTZ R60, R60, UR6 ;  /* 0x000000063c3c7c20 */ /* 0x000fe20008410000 */
[----:B------:R-:W-:Y:S02]  /*7660*/  LOP3.LUT P6, RZ, R124, 0xff, RZ, 0xc0, !PT ;  /* 0x000000ff7cff7812 */ /* 0x000fe400078cc0ff */
        /* <DEDUP_REMOVED lines=21> */
.L_x_2737:
        /* <DEDUP_REMOVED lines=15> */
[----:B------:R-:W-:Y:S01]  /*78b0*/  FMUL.FTZ R48, R45, UR6 ;  /* 0x000000062d307c20 */ /* 0x000fe20008410000 */
[----:B------:R-:W-:Y:S01]  /*78c0*/  FFMA.FTZ R47, R123, R60, R43 ;  /* 0x0000003c7b2f7223 */ /* 0x000fe2000001002b */
[----:B------:R-:W-:Y:S01]  /*78d0*/  LOP3.LUT P5, RZ, R124, 0xff00, RZ, 0xc0, !PT ;  /* 0x0000ff007cff7812 */ /* 0x000fe200078ac0ff */
[----:B-1----:R-:W-:Y:S01]  /*78e0*/  FMUL.FTZ R50, R46, UR6 ;  /* 0x000000062e327c20 */ /* 0x002fe20008410000 */
        /* <DEDUP_REMOVED lines=14> */
.L_x_2743:
        /* <DEDUP_REMOVED lines=11> */
[C---:B------:R-:W-:Y:S01]  /*7a80*/  FFMA.FTZ R59, R123.reuse, R59, R42 ;  /* 0x0000003b7b3b7223 */ /* 0x040fe2000001002a */
        /* <DEDUP_REMOVED lines=15> */
[----:B01----:R-:W-:Y:S02]  /*7b80*/  PRMT R55, R49, 0x7610, R55 ;  /* 0x0000761031377816 */ /* 0x003fe40000000037 */
[C---:B------:R-:W-:Y:S02]  /*7b90*/  PRMT R53, R59.reuse, 0x7632, R53 ;  /* 0x000076323b357816 */ /* 0x040fe40000000035 */
[----:B------:R-:W-:Y:S01]  /*7ba0*/  PRMT R52, R59, 0x7610, R52 ;  /* 0x000076103b347816 */ /* 0x000fe20000000034 */
[----:B------:R-:W-:Y:S06]  /*7bb0*/  BRA `(.L_x_2740) ;  /* 0x0000000000f87947 */ /* 0x000fec0003800000 */
.L_x_2742:
        /* <DEDUP_REMOVED lines=11> */
[----:B------:R-:W-:Y:S01]  /*7c70*/  LOP3.LUT P6, RZ, R124, 0xff, RZ, 0xc0, !PT ;  /* 0x000000ff7cff7812 */ /* 0x000fe200078cc0ff */
[----:B------:R-:W-:Y:S01]  /*7c80*/  FMUL.FTZ R46, R123, R134 ;  /* 0x000000867b2e7220 */ /* 0x000fe20000410000 */
[----:B------:R-:W-:Y:S01]  /*7c90*/  FMUL.FTZ R0, R44, UR6 ;  /* 0x000000062c007c20 */ /* 0x000fe20008410000 */
[----:B------:R-:W-:Y:S01]  /*7ca0*/  FMUL.FTZ R48, R45, UR6 ;  /* 0x000000062d307c20 */ /* 0x000fe20008410000 */
[----:B------:R-:W-:Y:S01]  /*7cb0*/  FMUL.FTZ R47, R123, R60 ;  /* 0x0000003c7b2f7220 */ /* 0x000fe20000410000 */
        /* <DEDUP_REMOVED lines=16> */
.L_x_2744:
        /* <DEDUP_REMOVED lines=30> */
.L_x_2740:
        /* <DEDUP_REMOVED lines=19> */
.L_x_2745:
[----:B------:R-:W-:Y:S01]  /*80d0*/  UPLOP3.LUT UP1, UPT, UPT, UPT, UP1, 0x40, 0x4 ;  /* 0x000000000004789c */ /* 0x000fe20003f2e810 */
[----:B------:R-:W-:Y:S10]  /*80e0*/  @!P4 BRA `(.L_x_2746) ;  /* 0xffffff8000e4c947 */ /* 0x000ff4000383ffff */
        /* <DEDUP_REMOVED lines=37> */
.L_x_2698:
        /* <DEDUP_REMOVED lines=19> */
.L_x_2747:
        /* <DEDUP_REMOVED lines=9> */
.L_x_5431:


//--------------------- .text._ZN10layer_norm31ln_parallel_residual_bwd_kernelINS_13Kernel_traitsIf6__halfS2_S2_fjLj5120ELj1ELj1ELj8ELj8ENS_18Kernel_traits_baseILj5120EfS2_S2_S2_fjLj256EEEEELb0ELb0ELb0EEEvNS_9BwdParamsE --------------------------
	.section	.text._ZN10layer_norm31ln_parallel_residual_bwd_kernelINS_13Kernel_traitsIf6__halfS2_S2_fjLj5120ELj1ELj1ELj8ELj8ENS_18Kernel_traits_baseILj5120EfS2_S2_S2_fjLj256EEEEELb0ELb0ELb0EEEvNS_9BwdParamsE,"ax",@progbits
	.align	128
        .global         _ZN10layer_norm31ln_parallel_residual_bwd_kernelINS_13Kernel_traitsIf6__halfS2_S2_fjLj5120ELj1ELj1ELj8ELj8ENS_18Kernel_traits_baseILj5120EfS2_S2_S2_fjLj256EEEEELb0ELb0ELb0EEEvNS_9BwdParamsE
        .type           _ZN10layer_norm31ln_parallel_residual_bwd_kernelINS_13Kernel_traitsIf6__halfS2_S2_fjLj5120ELj1ELj1ELj8ELj8ENS_18Kernel_traits_baseILj5120EfS2_S2_S2_fjLj256EEEEELb0ELb0ELb0EEEvNS_9BwdParamsE,@function
        .size           _ZN10layer_norm31ln_parallel_residual_bwd_kernelINS_13Kernel_traitsIf6__halfS2_S2_fjLj5120ELj1ELj1ELj8ELj8ENS_18Kernel_traits_baseILj5120EfS2_S2_S2_fjLj256EEEEELb0ELb0ELb0EEEvNS_9BwdParamsE,(.L_x_5432 - _ZN10layer_norm31ln_parallel_residual_bwd_kernelINS_13Kernel_traitsIf6__halfS2_S2_fjLj5120ELj1ELj1ELj8ELj8ENS_18Kernel_traits_baseILj5120EfS2_S2_S2_fjLj256EEEEELb0ELb0ELb0EEEvNS_9BwdParamsE)
        .other          _ZN10layer_norm31ln_parallel_residual_bwd_kernelINS_13Kernel_traitsIf6__halfS2_S2_fjLj5120ELj1ELj1ELj8ELj8ENS_18Kernel_traits_baseILj5120EfS2_S2_S2_fjLj256EEEEELb0ELb0ELb0EEEvNS_9BwdParamsE,@"STO_CUDA_ENTRY STV_DEFAULT"
_ZN10layer_norm31ln_parallel_residual_bwd_kernelINS_13Kernel_traitsIf6__halfS2_S2_fjLj5120ELj1ELj1ELj8ELj8ENS_18Kernel_traits_baseILj5120EfS2_S2_S2_fjLj256EEEEELb0ELb0ELb0EEEvNS_9BwdParamsE:
.text._ZN10layer_norm31ln_parallel_residual_bwd_kernelINS_13Kernel_traitsIf6__halfS2_S2_fjLj5120ELj1ELj1ELj8ELj8ENS_18Kernel_traits_baseILj5120EfS2_S2_S2_fjLj256EEEEELb0ELb0ELb0EEEvNS_9BwdParamsE:
        /* <DEDUP_REMOVED lines=29> */
[----:B------:R-:W3:Y:S08]  /*01d0*/  LDC.64 R62, c[0x0][0x3d8] ;  /* 0x0000f600ff3e7b82 */ /* 0x000ef00000000a00 */
[----:B------:R-:W4:Y:S01]  /*01e0*/  LDC.64 R64, c[0x0][0x3d0] ;  /* 0x0000f400ff407b82 */ /* 0x000f220000000a00 */
[C---:B0-----:R-:W-:Y:S01]  /*01f0*/  @P1 IMAD.WIDE.U32 R52, R3.reuse, 0x10, R48 ;  /* 0x0000001003341825 */ /* 0x041fe200078e0030 */
[----:B------:R-:W-:Y:S01]  /*0200*/  @P1 IADD3 R3, PT, PT, R3, 0x100, RZ ;  /* 0x0000010003031810 */ /* 0x000fe20007ffe0ff */
[----:B------:R-:W5:Y:S05]  /*0210*/  @P0 LDG.E.128 R8, desc[UR12][R46.64] ;  /* 0x0000000c2e080981 */ /* 0x000f6a000c1e1d00 */
[----:B------:R-:W0:Y:S01]  /*0220*/  LDC.64 R66, c[0x0][0x3d8] ;  /* 0x0000f600ff427b82 */ /* 0x000e220000000a00 */
[----:B------:R-:W-:Y:S01]  /*0230*/  MOV R153, UR4 ;  /* 0x0000000400997c02 */ /* 0x000fe20008000f00 */
[C---:B-1----:R-:W-:Y:S01]  /*0240*/  @P2 IMAD.WIDE.U32 R56, R3.reuse, 0x10, R56 ;  /* 0x0000001003382825 */ /* 0x042fe200078e0038 */
[----:B------:R-:W5:Y:S03]  /*0250*/  @P1 LDG.E.128 R12, desc[UR12][R52.64] ;  /* 0x0000000c340c1981 */ /* 0x000f66000c1e1d00 */
        /* <DEDUP_REMOVED lines=8> */
[----:B------:R-:W5:Y:S04]  /*02e0*/  @P2 LDG.E.128 R24, desc[UR12][R58.64] ;  /* 0x0000000c3a182981 */ /* 0x000f68000c1e1d00 */
[C---:B----4-:R-:W-:Y:S01]  /*02f0*/  @P4 IMAD.WIDE.U32 R48, R3.reuse, 0x10, R64 ;  /* 0x0000001003304825 */ /* 0x050fe200078e0040 */
[----:B------:R1:W5:Y:S03]  /*0300*/  @P3 LDG.E.128 R28, desc[UR12][R60.64] ;  /* 0x0000000c3c1c3981 */ /* 0x000366000c1e1d00 */
[----:B0-----:R-:W-:Y:S01]  /*0310*/  @P4 IMAD.WIDE.U32 R50, R3, 0x10, R66 ;  /* 0x0000001003324825 */ /* 0x001fe200078e0042 */
[----:B------:R0:W5:Y:S01]  /*0320*/  @P3 LDG.E.128 R32, desc[UR12][R62.64] ;  /* 0x0000000c3e203981 */ /* 0x000162000c1e1d00 */
[----:B------:R-:W-:-:S02]  /*0330*/  CS2R R120, SRZ ;  /* 0x0000000000787805 */ /* 0x000fc4000001ff00 */
[----:B------:R-:W-:Y:S02]  /*0340*/  CS2R R122, SRZ ;  /* 0x00000000007a7805 */ /* 0x000fe4000001ff00 */
[----:B------:R-:W-:Y:S01]  /*0350*/  CS2R R116, SRZ ;  /* 0x0000000000747805 */ /* 0x000fe2000001ff00 */
[----:B------:R2:W5:Y:S01]  /*0360*/  @P4 LDG.E.128 R36, desc[UR12][R48.64] ;  /* 0x0000000c30244981 */ /* 0x000562000c1e1d00 */
        /* <DEDUP_REMOVED lines=87> */
.L_x_2820:
        /* <DEDUP_REMOVED lines=36> */
[--C-:B------:R-:W-:Y:S02]  /*0b20*/  SHF.R.U64 R138, R128, 0x10, R129.reuse ;  /* 0x00000010808a7819 */ /* 0x100fe40000001281 */
[----:B------:R-:W-:Y:S02]  /*0b30*/  MOV R134, R129 ;  /* 0x0000008100867202 */ /* 0x000fe40000000f00 */
[----:B---3--:R-:W-:Y:S02]  /*0b40*/  MOV R128, R130 ;  /* 0x0000008200807202 */ /* 0x008fe40000000f00 */
[----:B------:R-:W-:Y:S01]  /*0b50*/  SHF.R.U32.HI R137, RZ, 0x10, R129 ;  /* 0x00000010ff897819 */ /* 0x000fe20000011681 */
[----:B--2---:R-:W-:-:S02]  /*0b60*/  HADD2.F32 R3, -RZ, R126.H0_H0 ;  /* 0x2000007eff037230 */ /* 0x004fc40000004100 */
[----:B------:R-:W-:-:S03]  /*0b70*/  HADD2.F32 R129, -RZ, R128.H0_H0 ;  /* 0x20000080ff817230 */ /* 0x000fc60000004100 */
[----:B------:R-:W-:Y:S01]  /*0b80*/  FADD.FTZ R3, -R124, R3 ;  /* 0x000000037c037221 */ /* 0x000fe20000010100 */
[--C-:B------:R-:W-:Y:S01]  /*0b90*/  SHF.R.U64 R130, R130, 0x10, R131.reuse ;  /* 0x0000001082827819 */ /* 0x100fe20000001283 */
[----:B------:R-:W-:Y:S01]  /*0ba0*/  HADD2.F32 R125, -RZ, R125.H0_H0 ;  /* 0x2000007dff7d7230 */ /* 0x000fe20000004100 */
[----:B------:R-:W-:Y:S01]  /*0bb0*/  MOV R135, R131 ;  /* 0x0000008300877202 */ /* 0x000fe20000000f00 */
[----:B-----5:R-:W-:Y:S01]  /*0bc0*/  FMUL.FTZ R3, R154, R3 ;  /* 0x000000039a037220 */ /* 0x020fe20000410000 */
[----:B------:R-:W-:Y:S01]  /*0bd0*/  SHF.R.U32.HI R136, RZ, 0x10, R131 ;  /* 0x00000010ff887819 */ /* 0x000fe20000011683 */
[----:B------:R-:W-:Y:S01]  /*0be0*/  FMUL.FTZ R131, R8, R129 ;  /* 0x0000008108837220 */ /* 0x000fe20000410000 */
[----:B------:R-:W-:Y:S01]  /*0bf0*/  SHF.R.U64 R126, R126, 0x10, R127 ;  /* 0x000000107e7e7819 */ /* 0x000fe2000000127f */
[----:B------:R-:W-:Y:S01]  /*0c00*/  FADD.FTZ R100, R100, R125 ;  /* 0x0000007d64647221 */ /* 0x000fe20000010000 */
[-C--:B------:R-:W-:Y:S01]  /*0c10*/  FFMA.FTZ R120, R3, R125.reuse, R120 ;  /* 0x0000007d03787223 */ /* 0x080fe20000010078 */
[----:B------:R-:W-:-:S02]  /*0c20*/  FFMA.FTZ R172, R4, R125, R131 ;  /* 0x0000007d04ac7223 */ /* 0x000fc40000010083 */
[----:B------:R-:W-:Y:S01]  /*0c30*/  HADD2.F32 R125, -RZ, R126.H0_H0 ;  /* 0x2000007eff7d7230 */ /* 0x000fe20000004100 */
[----:B0-----:R-:W-:Y:S01]  /*0c40*/  SHF.R.U32.HI R133, RZ, 0x10, R127 ;  /* 0x00000010ff857819 */ /* 0x001fe2000001167f */
[----:B------:R-:W-:Y:S02]  /*0c50*/  HADD2.F32 R127, -RZ, R127.H0_H0 ;  /* 0x2000007fff7f7230 */ /* 0x000fe40000004100 */
[----:B------:R-:W-:Y:S02]  /*0c60*/  HADD2.F32 R128, -RZ, R130.H0_H0 ;  /* 0x20000082ff807230 */ /* 0x000fe40000004100 */
[C---:B------:R-:W-:Y:S01]  /*0c70*/  FADD.FTZ R125, -R124.reuse, R125 ;  /* 0x0000007d7c7d7221 */ /* 0x040fe20000010100 */
[----:B------:R-:W-:Y:S02]  /*0c80*/  HADD2.F32 R126, -RZ, R138.H0_H0 ;  /* 0x2000008aff7e7230 */ /* 0x000fe40000004100 */
[----:B------:R-:W-:Y:S01]  /*0c90*/  FADD.FTZ R127, -R124, R127 ;  /* 0x0000007f7c7f7221 */ /* 0x000fe20000010100 */
[----:B------:R-:W-:Y:S01]  /*0ca0*/  FMUL.FTZ R176, R154, R125 ;  /* 0x0000007d9ab07220 */ /* 0x000fe20000410000 */
[----:B------:R-:W-:-:S02]  /*0cb0*/  HADD2.F32 R125, -RZ, R133.H0_H0 ;  /* 0x20000085ff7d7230 */ /* 0x000fc40000004100 */
[----:B------:R-:W-:Y:S01]  /*0cc0*/  FMUL.FTZ R130, R9, R128 ;  /* 0x0000008009827220 */ /* 0x000fe20000410000 */
[----:B------:R-:W-:Y:S02]  /*0cd0*/  HADD2.F32 R135, -RZ, R135.H0_H0 ;  /* 0x20000087ff877230 */ /* 0x000fe40000004100 */
[----:B------:R-:W-:Y:S01]  /*0ce0*/  FMUL.FTZ R173, R154, R127 ;  /* 0x0000007f9aad7220 */ /* 0x000fe20000410000 */
[----:B------:R-:W-:Y:S01]  /*0cf0*/  FADD.FTZ R60, R60, R129 ;  /* 0x000000813c3c7221 */ /* 0x000fe20000010000 */
[----:B------:R-:W-:Y:S01]  /*0d00*/  FFMA.FTZ R80, R3, R129, R80 ;  /* 0x0000008103507223 */ /* 0x000fe20000010050 */
[----:B------:R-:W-:Y:S01]  /*0d10*/  FADD.FTZ R101, R101, R126 ;  /* 0x0000007e65657221 */ /* 0x000fe20000010000 */
[-C--:B------:R-:W-:Y:S01]  /*0d20*/  FFMA.FTZ R175, R5, R126.reuse, R130 ;  /* 0x0000007e05af7223 */ /* 0x080fe20000010082 */
[----:B------:R-:W-:Y:S01]  /*0d30*/  FFMA.FTZ R121, R176, R126, R121 ;  /* 0x0000007eb0797223 */ /* 0x000fe20000010079 */
[----:B------:R-:W-:Y:S02]  /*0d40*/  HADD2.F32 R132, -RZ, R136.H0_H0 ;  /* 0x20000088ff847230 */ /* 0x000fe40000004100 */
[----:B------:R-:W-:Y:S01]  /*0d50*/  FADD.FTZ R127, -R124, R125 ;  /* 0x0000007d7c7f7221 */ /* 0x000fe20000010100 */
[----:B------:R-:W-:-:S02]  /*0d60*/  HADD2.F32 R129, -RZ, R134.H0_H0 ;  /* 0x20000086ff817230 */ /* 0x000fc40000004100 */
[----:B------:R-:W-:Y:S01]  /*0d70*/  FADD.FTZ R126, RZ, R172 ;  /* 0x000000acff7e7221 */ /* 0x000fe20000010000 */
[----:B------:R-:W-:Y:S01]  /*0d80*/  FMUL.FTZ R131, R10, R135 ;  /* 0x000000870a837220 */ /* 0x000fe20000410000 */
[----:B------:R-:W-:Y:S01]  /*0d90*/  FFMA.FTZ R125, R3, R172, RZ ;  /* 0x000000ac037d7223 */ /* 0x000fe200000100ff */
[----:B------:R-:W-:Y:S02]  /*0da0*/  HADD2.F32 R130, -RZ, R137.H0_H0 ;  /* 0x20000089ff827230 */ /* 0x000fe40000004100 */
        /* <DEDUP_REMOVED lines=21> */
.L_x_2750:
[----:B---3--:R-:W-:Y:S05]  /*0f00*/  BSYNC.RECONVERGENT B0 ;  /* 0x0000000000007941 */ /* 0x008fea0003800200 */
.L_x_2749:
        /* <DEDUP_REMOVED lines=18> */
[--C-:B------:R-:W-:Y:S02]  /*1030*/  SHF.R.U64 R181, R132, 0x10, R133.reuse ;  /* 0x0000001084b57819 */ /* 0x100fe40000001285 */
[----:B------:R-:W-:Y:S02]  /*1040*/  MOV R138, R133 ;  /* 0x00000085008a7202 */ /* 0x000fe40000000f00 */
[----:B------:R-:W-:Y:S02]  /*1050*/  SHF.R.U32.HI R151, RZ, 0x10, R133 ;  /* 0x00000010ff977819 */ /* 0x000fe40000011685 */
[----:B----4-:R-:W-:-:S02]  /*1060*/  MOV R132, R130 ;  /* 0x0000008200847202 */ /* 0x010fc40000000f00 */
[--C-:B------:R-:W-:Y:S02]  /*1070*/  SHF.R.U64 R130, R130, 0x10, R131.reuse ;  /* 0x0000001082827819 */ /* 0x100fe40000001283 */
[----:B------:R-:W-:Y:S02]  /*1080*/  MOV R139, R131 ;  /* 0x00000083008b7202 */ /* 0x000fe40000000f00 */
[----:B------:R-:W-:Y:S01]  /*1090*/  SHF.R.U32.HI R150, RZ, 0x10, R131 ;  /* 0x00000010ff967819 */ /* 0x000fe20000011683 */
[----:B------:R-:W-:Y:S01]  /*10a0*/  HADD2.F32 R131, -RZ, R136.H0_H0 ;  /* 0x20000088ff837230 */ /* 0x000fe20000004100 */
[--C-:B--2---:R-:W-:Y:S01]  /*10b0*/  SHF.R.U32.HI R136, RZ, 0x10, R129.reuse ;  /* 0x00000010ff887819 */ /* 0x104fe20000011681 */
[----:B------:R-:W-:Y:S01]  /*10c0*/  HADD2.F32 R133, -RZ, R128.H0_H0 ;  /* 0x20000080ff857230 */ /* 0x000fe20000004100 */
[----:B------:R-:W-:Y:S01]  /*10d0*/  SHF.R.U64 R128, R128, 0x10, R129 ;  /* 0x0000001080807819 */ /* 0x000fe20000001281 */
[----:B------:R-:W-:Y:S02]  /*10e0*/  HADD2.F32 R129, -RZ, R129.H0_H0 ;  /* 0x20000081ff817230 */ /* 0x000fe40000004100 */
[----:B------:R-:W-:-:S03]  /*10f0*/  HADD2.F32 R137, -RZ, R132.H0_H0 ;  /* 0x20000084ff897230 */ /* 0x000fc60000004100 */
[C---:B------:R-:W-:Y:S01]  /*1100*/  FADD.FTZ R179, -R124.reuse, R129 ;  /* 0x000000817cb37221 */ /* 0x040fe20000010100 */
[----:B------:R-:W-:Y:S02]  /*1110*/  HADD2.F32 R129, -RZ, R128.H0_H0 ;  /* 0x20000080ff817230 */ /* 0x000fe40000004100 */
[----:B------:R-:W-:Y:S01]  /*1120*/  FADD.FTZ R133, -R124, R133 ;  /* 0x000000857c857221 */ /* 0x000fe20000010100 */
[----:B------:R-:W-:Y:S02]  /*1130*/  HADD2.F32 R130, -RZ, R130.H0_H0 ;  /* 0x20000082ff827230 */ /* 0x000fe40000004100 */
[----:B0-----:R-:W-:Y:S01]  /*1140*/  FMUL.FTZ R135, R16, R137 ;  /* 0x0000008910877220 */ /* 0x001fe20000410000 */
[----:B------:R-:W-:Y:S01]  /*1150*/  FADD.FTZ R129, -R124, R129 ;  /* 0x000000817c817221 */ /* 0x000fe20000010100 */
[----:B------:R-:W-:Y:S02]  /*1160*/  HADD2.F32 R128, -RZ, R181.H0_H0 ;  /* 0x200000b5ff807230 */ /* 0x000fe40000004100 */
[C---:B-----5:R-:W-:Y:S01]  /*1170*/  FMUL.FTZ R155, R154.reuse, R133 ;  /* 0x000000859a9b7220 */ /* 0x060fe20000410000 */
[----:B------:R-:W-:Y:S01]  /*1180*/  FMUL.FTZ R132, R17, R130 ;  /* 0x0000008211847220 */ /* 0x000fe20000410000 */
[----:B------:R-:W-:Y:S01]  /*1190*/  FMUL.FTZ R184, R154, R129 ;  /* 0x000000819ab87220 */ /* 0x000fe20000410000 */
[----:B------:R-:W-:-:S02]  /*11a0*/  HADD2.F32 R129, -RZ, R136.H0_H0 ;  /* 0x20000088ff817230 */ /* 0x000fc40000004100 */
[-C--:B------:R-:W-:Y:S01]  /*11b0*/  FFMA.FTZ R180, R12, R131.reuse, R135 ;  /* 0x000000830cb47223 */ /* 0x080fe20000010087 */
[----:B------:R-:W-:Y:S02]  /*11c0*/  HADD2.F32 R139, -RZ, R139.H0_H0 ;  /* 0x2000008bff8b7230 */ /* 0x000fe40000004100 */
        /* <DEDUP_REMOVED lines=8> */
[----:B------:R-:W-:Y:S01]  /*1250*/  FADD.FTZ R128, R125, R180 ;  /* 0x000000b47d807221 */ /* 0x000fe20000010000 */
[----:B------:R-:W-:Y:S01]  /*1260*/  FMUL.FTZ R133, R18, R139 ;  /* 0x0000008b12857220 */ /* 0x000fe20000410000 */
[----:B------:R-:W-:Y:S01]  /*1270*/  FFMA.FTZ R125, R155, R180, R126 ;  /* 0x000000b49b7d7223 */ /* 0x000fe2000001007e */
[----:B------:R-:W-:Y:S02]  /*1280*/  HADD2.F32 R132, -RZ, R151.H0_H0 ;  /* 0x20000097ff847230 */ /* 0x000fe40000004100 */
        /* <DEDUP_REMOVED lines=23> */
.L_x_2752:
[----:B------:R-:W-:Y:S05]  /*1400*/  BSYNC.RECONVERGENT B0 ;  /* 0x0000000000007941 */ /* 0x000fea0003800200 */
.L_x_2751:
        /* <DEDUP_REMOVED lines=18> */
[--C-:B------:R-:W-:Y:S01]  /*1530*/  SHF.R.U64 R151, R132, 0x10, R133.reuse ;  /* 0x0000001084977819 */ /* 0x100fe20000001285 */
[----:B----4-:R-:W-:Y:S01]  /*1540*/  HADD2.F32 R157, -RZ, R128.H0_H0 ;  /* 0x20000080ff9d7230 */ /* 0x010fe20000004100 */
[----:B------:R-:W-:Y:S02]  /*1550*/  MOV R137, R133 ;  /* 0x0000008500897202 */ /* 0x000fe40000000f00 */
[----:B------:R-:W-:Y:S02]  /*1560*/  SHF.R.U32.HI R150, RZ, 0x10, R133 ;  /* 0x00000010ff967819 */ /* 0x000fe40000011685 */
[----:B------:R-:W-:Y:S01]  /*1570*/  FADD.FTZ R157, -R124, R157 ;  /* 0x0000009d7c9d7221 */ /* 0x000fe20000010100 */
[----:B--2---:R-:W-:-:S03]  /*1580*/  MOV R132, R130 ;  /* 0x0000008200847202 */ /* 0x004fc60000000f00 */
[----:B-----5:R-:W-:Y:S01]  /*1590*/  FMUL.FTZ R157, R154, R157 ;  /* 0x0000009d9a9d7220 */ /* 0x020fe20000410000 */
[----:B------:R-:W-:Y:S01]  /*15a0*/  SHF.R.U64 R128, R128, 0x10, R129 ;  /* 0x0000001080807819 */ /* 0x000fe20000001281 */
[----:B------:R-:W-:Y:S02]  /*15b0*/  HADD2.F32 R185, -RZ, R129.H0_H0 ;  /* 0x20000081ffb97230 */ /* 0x000fe40000004100 */
[----:B------:R-:W-:Y:S01]  /*15c0*/  HADD2.F32 R133, -RZ, R132.H0_H0 ;  /* 0x20000084ff857230 */ /* 0x000fe20000004100 */
[----:B------:R-:W-:Y:S02]  /*15d0*/  MOV R138, R131 ;  /* 0x00000083008a7202 */ /* 0x000fe40000000f00 */
[----:B------:R-:W-:Y:S01]  /*15e0*/  SHF.R.U64 R130, R130, 0x10, R131 ;  /* 0x0000001082827819 */ /* 0x000fe20000001283 */
[----:B------:R-:W-:Y:S01]  /*15f0*/  FADD.FTZ R185, -R124, R185 ;  /* 0x000000b97cb97221 */ /* 0x000fe20000010100 */
[-C--:B0-----:R-:W-:Y:S01]  /*1600*/  FMUL.FTZ R135, R24, R133.reuse ;  /* 0x0000008518877220 */ /* 0x081fe20000410000 */
[----:B------:R-:W-:Y:S01]  /*1610*/  FADD.FTZ R52, R52, R133 ;  /* 0x0000008534347221 */ /* 0x000fe20000010000 */
[----:B------:R-:W-:Y:S01]  /*1620*/  FFMA.FTZ R72, R157, R133, R72 ;  /* 0x000000859d487223 */ /* 0x000fe20000010048 */
[----:B------:R-:W-:Y:S01]  /*1630*/  SHF.R.U32.HI R139, RZ, 0x10, R131 ;  /* 0x00000010ff8b7819 */ /* 0x000fe20000011683 */
[----:B------:R-:W-:-:S02]  /*1640*/  HADD2.F32 R133, -RZ, R128.H0_H0 ;  /* 0x20000080ff857230 */ /* 0x000fc40000004100 */
[----:B------:R-:W-:Y:S01]  /*1650*/  HADD2.F32 R131, -RZ, R136.H0_H0 ;  /* 0x20000088ff837230 */ /* 0x000fe20000004100 */
[----:B------:R-:W-:Y:S01]  /*1660*/  SHF.R.U32.HI R136, RZ, 0x10, R129 ;  /* 0x00000010ff887819 */ /* 0x000fe20000011681 */
[----:B------:R-:W-:Y:S02]  /*1670*/  HADD2.F32 R129, -RZ, R138.H0_H0 ;  /* 0x2000008aff817230 */ /* 0x000fe40000004100 */
[----:B------:R-:W-:Y:S01]  /*1680*/  FMUL.FTZ R185, R154, R185 ;  /* 0x000000b99ab97220 */ /* 0x000fe20000410000 */
[----:B------:R-:W-:Y:S02]  /*1690*/  HADD2.F32 R130, -RZ, R130.H0_H0 ;  /* 0x20000082ff827230 */ /* 0x000fe40000004100 */
[----:B------:R-:W-:Y:S01]  /*16a0*/  FADD.FTZ R133, -R124, R133 ;  /* 0x000000857c857221 */ /* 0x000fe20000010100 */
[----:B------:R-:W-:Y:S01]  /*16b0*/  FADD.FTZ R92, R92, R131 ;  /* 0x000000835c5c7221 */ /* 0x000fe20000010000 */
[-C--:B------:R-:W-:Y:S01]  /*16c0*/  FFMA.FTZ R188, R20, R131.reuse, R135 ;  /* 0x0000008314bc7223 */ /* 0x080fe20000010087 */
[----:B------:R-:W-:Y:S01]  /*16d0*/  FFMA.FTZ R112, R157, R131, R112 ;  /* 0x000000839d707223 */ /* 0x000fe20000010070 */
[----:B------:R-:W-:Y:S01]  /*16e0*/  FMUL.FTZ R131, R26, R129 ;  /* 0x000000811a837220 */ /* 0x000fe20000410000 */
[----:B------:R-:W-:-:S02]  /*16f0*/  HADD2.F32 R128, -RZ, R151.H0_H0 ;  /* 0x20000097ff807230 */ /* 0x000fc40000004100 */
[----:B------:R-:W-:Y:S01]  /*1700*/  FADD.FTZ R54, R54, R129 ;  /* 0x0000008136367221 */ /* 0x000fe20000010000 */
[----:B------:R-:W-:Y:S01]  /*1710*/  FFMA.FTZ R74, R185, R129, R74 ;  /* 0x00000081b94a7223 */ /* 0x000fe2000001004a */
[----:B------:R-:W-:Y:S01]  /*1720*/  FMUL.FTZ R132, R25, R130 ;  /* 0x0000008219847220 */ /* 0x000fe20000410000 */
[----:B------:R-:W-:Y:S01]  /*1730*/  FMUL.FTZ R192, R154, R133 ;  /* 0x000000859ac07220 */ /* 0x000fe20000410000 */
[----:B------:R-:W-:Y:S02]  /*1740*/  HADD2.F32 R129, -RZ, R136.H0_H0 ;  /* 0x20000088ff817230 */ /* 0x000fe40000004100 */
[----:B------:R-:W-:Y:S01]  /*1750*/  FADD.FTZ R93, R93, R128 ;  /* 0x000000805d5d7221 */ /* 0x000fe20000010000 */
[-C--:B------:R-:W-:Y:S01]  /*1760*/  FFMA.FTZ R187, R21, R128.reuse, R132 ;  /* 0x0000008015bb7223 */ /* 0x080fe20000010084 */
[----:B------:R-:W-:Y:S01]  /*1770*/  FFMA.FTZ R113, R192, R128, R113 ;  /* 0x00000080c0717223 */ /* 0x000fe20000010071 */
[----:B------:R-:W-:Y:S02]  /*1780*/  HADD2.F32 R137, -RZ, R137.H0_H0 ;  /* 0x20000089ff897230 */ /* 0x000fe40000004100 */
[----:B------:R-:W-:Y:S01]  /*1790*/  FADD.FTZ R129, -R124, R129 ;  /* 0x000000817c817221 */ /* 0x000fe20000010100 */
[----:B------:R-:W-:-:S02]  /*17a0*/  HADD2.F32 R134, -RZ, R139.H0_H0 ;  /* 0x2000008bff867230 */ /* 0x000fc40000004100 */
[----:B------:R-:W-:Y:S01]  /*17b0*/  FADD.FTZ R128, R125, R188 ;  /* 0x000000bc7d807221 */ /* 0x000fe20000010000 */
[----:B------:R-:W-:Y:S01]  /*17c0*/  FFMA.FTZ R125, R157, R188, R126 ;  /* 0x000000bc9d7d7223 */ /* 0x000fe2000001007e */
[----:B------:R-:W-:Y:S02]  /*17d0*/  HADD2.F32 R132, -RZ, R150.H0_H0 ;  /* 0x20000096ff847230 */ /* 0x000fe40000004100 */
        /* <DEDUP_REMOVED lines=18> */
.L_x_2754:
[----:B------:R-:W-:Y:S05]  /*1900*/  BSYNC.RECONVERGENT B0 ;  /* 0x0000000000007941 */ /* 0x000fea0003800200 */
.L_x_2753:
        /* <DEDUP_REMOVED lines=79> */
.L_x_2756:
[----:B------:R-:W-:Y:S05]  /*1e00*/  BSYNC.RECONVERGENT B0 ;  /* 0x0000000000007941 */ /* 0x000fea0003800200 */
.L_x_2755:
        /* <DEDUP_REMOVED lines=16> */
[--C-:B---3--:R-:W-:Y:S02]  /*1f10*/  SHF.R.U64 R160, R132, 0x10, R133.reuse ;  /* 0x0000001084a07819 */ /* 0x108fe40000001285 */
[----:B------:R-:W-:Y:S02]  /*1f20*/  MOV R137, R133 ;  /* 0x0000008500897202 */ /* 0x000fe40000000f00 */
[----:B------:R-:W-:Y:S02]  /*1f30*/  SHF.R.U32.HI R151, RZ, 0x10, R133 ;  /* 0x00000010ff977819 */ /* 0x000fe40000011685 */
[----:B------:R-:W-:Y:S02]  /*1f40*/  MOV R136, R132 ;  /* 0x0000008400887202 */ /* 0x000fe40000000f00 */
[--C-:B----4-:R-:W-:Y:S02]  /*1f50*/  SHF.R.U64 R133, R128, 0x10, R129.reuse ;  /* 0x0000001080857819 */ /* 0x110fe40000001281 */
[----:B------:R-:W-:Y:S01]  /*1f60*/  SHF.R.U32.HI R139, RZ, 0x10, R129 ;  /* 0x00000010ff8b7819 */ /* 0x000fe20000011681 */
[----:B------:R-:W-:-:S02]  /*1f70*/  HADD2.F32 R127, -RZ, R128.H0_H0 ;  /* 0x20000080ff7f7230 */ /* 0x000fc40000004100 */
[----:B0-----:R-:W-:Y:S01]  /*1f80*/  HADD2.F32 R135, -RZ, R129.H0_H0 ;  /* 0x20000081ff877230 */ /* 0x001fe20000004100 */
[----:B--2---:R-:W-:Y:S01]  /*1f90*/  MOV R132, R130 ;  /* 0x0000008200847202 */ /* 0x004fe20000000f00 */
[----:B------:R-:W-:Y:S01]  /*1fa0*/  HADD2.F32 R133, -RZ, R133.H0_H0 ;  /* 0x20000085ff857230 */ /* 0x000fe20000004100 */
[--C-:B------:R-:W-:Y:S02]  /*1fb0*/  SHF.R.U64 R130, R130, 0x10, R131.reuse ;  /* 0x0000001082827819 */ /* 0x100fe40000001283 */
[----:B------:R-:W-:Y:S02]  /*1fc0*/  MOV R138, R131 ;  /* 0x00000083008a7202 */ /* 0x000fe40000000f00 */
[----:B------:R-:W-:Y:S01]  /*1fd0*/  SHF.R.U32.HI R150, RZ, 0x10, R131 ;  /* 0x00000010ff967819 */ /* 0x000fe20000011683 */
[----:B------:R-:W-:Y:S02]  /*1fe0*/  HADD2.F32 R131, -RZ, R132.H0_H0 ;  /* 0x20000084ff837230 */ /* 0x000fe40000004100 */
[----:B------:R-:W-:-:S02]  /*1ff0*/  HADD2.F32 R139, -RZ, R139.H0_H0 ;  /* 0x2000008bff8b7230 */ /* 0x000fc40000004100 */
[C---:B------:R-:W-:Y:S01]  /*2000*/  FADD.FTZ R127, -R124.reuse, R127 ;  /* 0x0000007f7c7f7221 */ /* 0x040fe20000010100 */
[C---:B------:R-:W-:Y:S01]  /*2010*/  FADD.FTZ R163, -R124.reuse, R135 ;  /* 0x000000877ca37221 */ /* 0x040fe20000010100 */
[----:B------:R-:W-:Y:S02]  /*2020*/  HADD2.F32 R128, -RZ, R130.H0_H0 ;  /* 0x20000082ff807230 */ /* 0x000fe40000004100 */
[----:B------:R-:W-:Y:S01]  /*2030*/  FADD.FTZ R135, -R124, R133 ;  /* 0x000000857c877221 */ /* 0x000fe20000010100 */
[----:B------:R-:W-:Y:S02]  /*2040*/  HADD2.F32 R129, -RZ, R136.H0_H0 ;  /* 0x20000088ff817230 */ /* 0x000fe40000004100 */
[----:B------:R-:W-:Y:S01]  /*2050*/  FMUL.FTZ R133, R40, R131 ;  /* 0x0000008328857220 */ /* 0x000fe20000410000 */
[----:B------:R-:W-:Y:S01]  /*2060*/  FADD.FTZ R139, -R124, R139 ;  /* 0x0000008b7c8b7221 */ /* 0x000fe20000010100 */
[----:B-----5:R-:W-:Y:S01]  /*2070*/  FMUL.FTZ R161, R154, R127 ;  /* 0x0000007f9aa17220 */ /* 0x020fe20000410000 */
[----:B------:R-:W-:-:S02]  /*2080*/  HADD2.F32 R124, -RZ, R160.H0_H0 ;  /* 0x200000a0ff7c7230 */ /* 0x000fc40000004100 */
[----:B------:R-:W-:Y:S01]  /*2090*/  FMUL.FTZ R130, R41, R128 ;  /* 0x0000008029827220 */ /* 0x000fe20000410000 */
[----:B------:R-:W-:Y:S02]  /*20a0*/  HADD2.F32 R127, -RZ, R138.H0_H0 ;  /* 0x2000008aff7f7230 */ /* 0x000fe40000004100 */
[----:B------:R-:W-:Y:S01]  /*20b0*/  FMUL.FTZ R160, R154, R135 ;  /* 0x000000879aa07220 */ /* 0x000fe20000410000 */
[-C--:B------:R-:W-:Y:S01]  /*20c0*/  FFMA.FTZ R156, R36, R129.reuse, R133 ;  /* 0x00000081249c7223 */ /* 0x080fe20000010085 */
[----:B------:R-:W-:Y:S01]  /*20d0*/  FADD.FTZ R84, R84, R129 ;  /* 0x0000008154547221 */ /* 0x000fe20000010000 */
[----:B------:R-:W-:Y:S01]  /*20e0*/  FFMA.FTZ R104, R161, R129, R104 ;  /* 0x00000081a1687223 */ /* 0x000fe20000010068 */
[----:B------:R-:W-:Y:S02]  /*20f0*/  HADD2.F32 R137, -RZ, R137.H0_H0 ;  /* 0x20000089ff897230 */ /* 0x000fe40000004100 */
[----:B------:R-:W-:Y:S01]  /*2100*/  FMUL.FTZ R163, R154, R163 ;  /* 0x000000a39aa37220 */ /* 0x000fe20000410000 */
[----:B------:R-:W-:-:S02]  /*2110*/  HADD2.F32 R132, -RZ, R150.H0_H0 ;  /* 0x20000096ff847230 */ /* 0x000fc40000004100 */
        /* <DEDUP_REMOVED lines=8> */
[----:B------:R-:W-:Y:S02]  /*21a0*/  HADD2.F32 R130, -RZ, R151.H0_H0 ;  /* 0x20000097ff827230 */ /* 0x000fe40000004100 */
        /* <DEDUP_REMOVED lines=20> */
.L_x_2758:
[----:B------:R-:W-:Y:S05]  /*22f0*/  BSYNC.RECONVERGENT B0 ;  /* 0x0000000000007941 */ /* 0x000fea0003800200 */
.L_x_2757:
        /* <DEDUP_REMOVED lines=32> */
.L_x_2760:
[----:B------:R-:W-:Y:S05]  /*2500*/  BSYNC.RECONVERGENT B0 ;  /* 0x0000000000007941 */ /* 0x000fea0003800200 */
.L_x_2759:
        /* <DEDUP_REMOVED lines=73> */
.L_x_2765:
        /* <DEDUP_REMOVED lines=23> */
.L_x_2764:
        /* <DEDUP_REMOVED lines=26> */
.L_x_2767:
        /* <DEDUP_REMOVED lines=27> */
.L_x_2763:
        /* <DEDUP_REMOVED lines=12> */
[-C--:B------:R-:W-:Y:S01]  /*2f20*/  FFMA.FTZ R129, R173, R132.reuse, R133 ;  /* 0x00000084ad817223 */ /* 0x080fe20000010085 */
[----:B------:R-:W-:Y:S01]  /*2f30*/  MOV R126, R147 ;  /* 0x00000093007e7202 */ /* 0x000fe20000000f00 */
[----:B------:R-:W-:Y:S01]  /*2f40*/  FADD.FTZ R128, R172, -R125 ;  /* 0x8000007dac807221 */ /* 0x000fe20000010000 */
[----:B------:R-:W-:Y:S01]  /*2f50*/  SHF.R.U32.HI R131, RZ, 0x10, R147 ;  /* 0x00000010ff837819 */ /* 0x000fe20000011693 */
[----:B------:R-:W-:Y:S01]  /*2f60*/  FFMA.FTZ R134, R178, R132, R133 ;  /* 0x00000084b2867223 */ /* 0x000fe20000010085 */
[----:B------:R-:W-:Y:S02]  /*2f70*/  HADD2.F32 R125, -RZ, R124.H0_H0 ;  /* 0x2000007cff7d7230 */ /* 0x000fe40000004100 */
[----:B------:R-:W-:Y:S01]  /*2f80*/  FADD.FTZ R124, R175, -R130 ;  /* 0x80000082af7c7221 */ /* 0x000fe20000010000 */
[----:B------:R-:W-:Y:S01]  /*2f90*/  FADD.FTZ R130, R174, -R129 ;  /* 0x80000081ae827221 */ /* 0x000fe20000010000 */
[----:B------:R-:W-:-:S02]  /*2fa0*/  HADD2.F32 R127, -RZ, R127.H0_H0 ;  /* 0x2000007fff7f7230 */ /* 0x000fc40000004100 */
        /* <DEDUP_REMOVED lines=14> */
.L_x_2769:
        /* <DEDUP_REMOVED lines=31> */
.L_x_2768:
        /* <DEDUP_REMOVED lines=34> */
.L_x_2770:
        /* <DEDUP_REMOVED lines=34> */
.L_x_2766:
        /* <DEDUP_REMOVED lines=18> */
.L_x_2771:
        /* <DEDUP_REMOVED lines=12> */
.L_x_2772:
[----:B------:R-:W-:-:S07]  /*38a0*/  IADD3 R152, PT, PT, R152, 0x100, RZ ;  /* 0x0000010098987810 */ /* 0x000fce0007ffe0ff */
.L_x_2762:
[----:B------:R-:W-:Y:S05]  /*38b0*/  BSYNC.RECONVERGENT B0 ;  /* 0x0000000000007941 */ /* 0x000fea0003800200 */
.L_x_2761:
        /* <DEDUP_REMOVED lines=12> */
[-C--:B-1----:R-:W-:Y:S01]  /*3980*/  FFMA.FTZ R127, R179, R132.reuse, R133 ;  /* 0x00000084b37f7223 */ /* 0x082fe20000010085 */
        /* <DEDUP_REMOVED lines=33> */
.L_x_2777:
[----:B0-----:R-:W-:Y:S01]  /*3ba0*/  MOV R128, R145 ;  /* 0x0000009100807202 */ /* 0x001fe20000000f00 */
[-C--:B------:R-:W-:Y:S01]  /*3bb0*/  FFMA.FTZ R129, R179, R132.reuse, R133 ;  /* 0x00000084b3817223 */ /* 0x080fe20000010085 */
[----:B------:R-:W-:Y:S01]  /*3bc0*/  SHF.R.U32.HI R134, RZ, 0x10, R145 ;  /* 0x00000010ff867819 */ /* 0x000fe20000011691 */
[--C-:B------:R-:W-:Y:S01]  /*3bd0*/  FFMA.FTZ R130, R186, R132, R133.reuse ;  /* 0x00000084ba827223 */ /* 0x100fe20000010085 */
[----:B-1----:R-:W-:Y:S01]  /*3be0*/  MOV R124, R144 ;  /* 0x00000090007c7202 */ /* 0x002fe20000000f00 */
        /* <DEDUP_REMOVED lines=26> */
.L_x_2776:
[----:B------:R-:W-:-:S04]  /*3d90*/  UISETP.NE.U32.AND UP2, UPT, UR6, URZ, UPT ;  /* 0x000000ff0600728c */ /* 0x000fc8000bf45070 */
[----:B------:R-:W-:-:S09]  /*3da0*/  UISETP.NE.AND.EX UP2, UPT, UR7, URZ, UPT, UP2 ;  /* 0x000000ff0700728c */ /* 0x000fd2000bf45320 */
[----:B------:R-:W-:Y:S05]  /*3db0*/  BRA.U !UP2, `(.L_x_2779) ;  /* 0x000000010a7c7547 */ /* 0x000fea000b800000 */
        /* <DEDUP_REMOVED lines=31> */
.L_x_2779:
        /* <DEDUP_REMOVED lines=27> */
.L_x_2775:
        /* <DEDUP_REMOVED lines=33> */
.L_x_2781:
        /* <DEDUP_REMOVED lines=23> */
.L_x_2780:
        /* <DEDUP_REMOVED lines=26> */
.L_x_2782:
        /* <DEDUP_REMOVED lines=17> */
.L_x_2778:
        /* <DEDUP_REMOVED lines=16> */
.L_x_2783:
        /* <DEDUP_REMOVED lines=10> */
.L_x_2784:
[----:B------:R-:W-:-:S07]  /*4930*/  IADD3 R152, PT, PT, R152, 0x100, RZ ;  /* 0x0000010098987810 */ /* 0x000fce0007ffe0ff */
.L_x_2774:
[----:B------:R-:W-:Y:S05]  /*4940*/  BSYNC.RECONVERGENT B0 ;  /* 0x0000000000007941 */ /* 0x000fea0003800200 */
.L_x_2773:
        /* <DEDUP_REMOVED lines=46> */
.L_x_2789:
        /* <DEDUP_REMOVED lines=31> */
.L_x_2788:
        /* <DEDUP_REMOVED lines=34> */
.L_x_2791:
        /* <DEDUP_REMOVED lines=27> */
.L_x_2787:
        /* <DEDUP_REMOVED lines=33> */
.L_x_2793:
        /* <DEDUP_REMOVED lines=23> */
.L_x_2792:
        /* <DEDUP_REMOVED lines=26> */
.L_x_2794:
        /* <DEDUP_REMOVED lines=17> */
.L_x_2790:
        /* <DEDUP_REMOVED lines=16> */
.L_x_2795:
        /* <DEDUP_REMOVED lines=10> */
.L_x_2796:
[----:B------:R-:W-:-:S07]  /*59c0*/  IADD3 R152, PT, PT, R152, 0x100, RZ ;  /* 0x0000010098987810 */ /* 0x000fce0007ffe0ff */
.L_x_2786:
[----:B------:R-:W-:Y:S05]  /*59d0*/  BSYNC.RECONVERGENT B0 ;  /* 0x0000000000007941 */ /* 0x000fea0003800200 */
.L_x_2785:
        /* <DEDUP_REMOVED lines=46> */
.L_x_2801:
        /* <DEDUP_REMOVED lines=31> */
.L_x_2800:
        /* <DEDUP_REMOVED lines=34> */
.L_x_2803:
        /* <DEDUP_REMOVED lines=27> */
.L_x_2799:
        /* <DEDUP_REMOVED lines=33> */
.L_x_2805:
        /* <DEDUP_REMOVED lines=23> */
.L_x_2804:
        /* <DEDUP_REMOVED lines=26> */
.L_x_2806:
        /* <DEDUP_REMOVED lines=17> */
.L_x_2802:
        /* <DEDUP_REMOVED lines=16> */
.L_x_2807:
        /* <DEDUP_REMOVED lines=10> */
.L_x_2808:
[----:B------:R-:W-:-:S07]  /*6a50*/  IADD3 R152, PT, PT, R152, 0x100, RZ ;  /* 0x0000010098987810 */ /* 0x000fce0007ffe0ff */
.L_x_2798:
[----:B------:R-:W-:Y:S05]  /*6a60*/  BSYNC.RECONVERGENT B0 ;  /* 0x0000000000007941 */ /* 0x000fea0003800200 */
.L_x_2797:
        /* <DEDUP_REMOVED lines=46> */
.L_x_2813:
        /* <DEDUP_REMOVED lines=31> */
.L_x_2812:
        /* <DEDUP_REMOVED lines=34> */
.L_x_2815:
        /* <DEDUP_REMOVED lines=27> */
.L_x_2811:
        /* <DEDUP_REMOVED lines=33> */
.L_x_2817:
        /* <DEDUP_REMOVED lines=23> */
.L_x_2816:
        /* <DEDUP_REMOVED lines=26> */
.L_x_2818:
        /* <DEDUP_REMOVED lines=18> */
.L_x_2814:
        /* <DEDUP_REMOVED lines=16> */
.L_x_2819:
        /* <DEDUP_REMOVED lines=10> */
.L_x_2810:
[----:B------:R-:W-:Y:S05]  /*7af0*/  BSYNC.RECONVERGENT B0 ;  /* 0x0000000000007941 */ /* 0x000fea0003800200 */
.L_x_2809:
[----:B------:R-:W-:Y:S01]  /*7b00*/  UPLOP3.LUT UP1, UPT, UPT, UPT, UP1, 0x40, 0x4 ;  /* 0x000000000004789c */ /* 0x000fe20003f2e810 */
[----:B------:R-:W-:Y:S10]  /*7b10*/  @!P6 BRA `(.L_x_2820) ;  /* 0xffffff8c0070e947 */ /* 0x000ff4000383ffff */
.L_x_2748:
        /* <DEDUP_REMOVED lines=18> */
.L_x_2822:
[----:B------:R-:W-:Y:S05]  /*7c40*/  BSYNC.RECONVERGENT B0 ;  /* 0x0000000000007941 */ /* 0x000fea0003800200 */
.L_x_2821:
        /* <DEDUP_REMOVED lines=15> */
.L_x_2824:
[----:B------:R-:W-:Y:S05]  /*7d40*/  BSYNC.RECONVERGENT B0 ;  /* 0x0000000000007941 */ /* 0x000fea0003800200 */
.L_x_2823:
        /* <DEDUP_REMOVED lines=15> */
.L_x_2826:
[----:B------:R-:W-:Y:S05]  /*7e40*/  BSYNC.RECONVERGENT B0 ;  /* 0x0000000000007941 */ /* 0x000fea0003800200 */
.L_x_2825:
        /* <DEDUP_REMOVED lines=15> */
.L_x_2828:
[----:B------:R-:W-:Y:S05]  /*7f40*/  BSYNC.RECONVERGENT B0 ;  /* 0x0000000000007941 */ /* 0x000fea0003800200 */
.L_x_2827:
        /* <DEDUP_REMOVED lines=14> */
.L_x_2829:
        /* <DEDUP_REMOVED lines=13> */
.L_x_5432:


//--------------------- .text._ZN10layer_norm31ln_parallel_residual_bwd_kernelINS_13Kernel_traitsIf6__halfS2_S2_fjLj5120ELj1ELj1ELj8ELj8ENS_18Kernel_traits_baseILj5120EfS2_S2_S2_fjLj256EEEEELb0ELb0ELb1EEEvNS_9BwdParamsE --------------------------
	.section	.text._ZN10layer_norm31ln_parallel_residual_bwd_kernelINS_13Kernel_traitsIf6__halfS2_S2_fjLj5120ELj1ELj1ELj8ELj8ENS_18Kernel_traits_baseILj5120EfS2_S2_S2_fjLj256EEEEELb0ELb0ELb1EEEvNS_9BwdParamsE,"ax",@progbits
	.align	128
        .global         _ZN10layer_norm31ln_parallel_residual_bwd_kernelINS_13Kernel_traitsIf6__halfS2_S2_fjLj5120ELj1ELj1ELj8ELj8ENS_18Kernel_traits_baseILj5120EfS2_S2_S2_fjLj256EEEEELb0ELb0ELb1EEEvNS_9BwdParamsE
        .type           _ZN10layer_norm31ln_parallel_residual_bwd_kernelINS_13Kernel_traitsIf6__halfS2_S2_fjLj5120ELj1ELj1ELj8ELj8ENS_18Kernel_traits_baseILj5120EfS2_S2_S2_fjLj256EEEEELb0ELb0ELb1EEEvNS_9BwdParamsE,@function
        .size           _ZN10layer_norm31ln_parallel_residual_bwd_kernelINS_13Kernel_traitsIf6__halfS2_S2_fjLj5120ELj1ELj1ELj8ELj8ENS_18Kernel_traits_baseILj5120EfS2_S2_S2_fjLj256EEEEELb0ELb0ELb1EEEvNS_9BwdParamsE,(.L_x_5433 - _ZN10layer_norm31ln_parallel_residual_bwd_kernelINS_13Kernel_traitsIf6__halfS2_S2_fjLj5120ELj1ELj1ELj8ELj8ENS_18Kernel_traits_baseILj5120EfS2_S2_S2_fjLj256EEEEELb0ELb0ELb1EEEvNS_9BwdParamsE)
        .other          _ZN10layer_norm31ln_parallel_residual_bwd_kernelINS_13Kernel_traitsIf6__halfS2_S2_fjLj5120ELj1ELj1ELj8ELj8ENS_18Kernel_traits_baseILj5120EfS2_S2_S2_fjLj256EEEEELb0ELb0ELb1EEEvNS_9BwdParamsE,@"STO_CUDA_ENTRY STV_DEFAULT"
_ZN10layer_norm31ln_parallel_residual_bwd_kernelINS_13Kernel_traitsIf6__halfS2_S2_fjLj5120ELj1ELj1ELj8ELj8ENS_18Kernel_traits_baseILj5120EfS2_S2_S2_fjLj256EEEEELb0ELb0ELb1EEEvNS_9BwdParamsE:
.text._ZN10layer_norm31ln_parallel_residual_bwd_kernelINS_13Kernel_traitsIf6__halfS2_S2_fjLj5120ELj1ELj1ELj8ELj8ENS_18Kernel_traits_baseILj5120EfS2_S2_S2_fjLj256EEEEELb0ELb0ELb1EEEvNS_9BwdParamsE:
        /* <DEDUP_REMOVED lines=110> */
.L_x_2867:
[----:B0-234-:R-:W2:Y:S01]  /*06e0*/  LDC.64 R104, c[0x0][0x428] ;  /* 0x00010a00ff687b82 */ /* 0x01dea20000000a00 */
[----:B01----:R-:W-:-:S05]  /*06f0*/  IMAD R92, R136, UR12, RZ ;  /* 0x0000000c885c7c24 */ /* 0x003fca000f8e02ff */
        /* <DEDUP_REMOVED lines=22> */
[--C-:B------:R-:W-:Y:S02]  /*0860*/  IMAD.WIDE.U32 R98, R141, 0x8, R154.reuse ;  /* 0x000000088d627825 */ /* 0x100fe400078e009a */
[----:B------:R-:W4:Y:S02]  /*0870*/  LDG.E.64 R92, desc[UR8][R92.64] ;  /* 0x000000085c5c7981 */ /* 0x000f24000c1e1b00 */
[----:B------:R-:W-:Y:S02]  /*0880*/  IMAD.WIDE.U32 R96, R140, 0x8, R154 ;  /* 0x000000088c607825 */ /* 0x000fe400078e009a */
[----:B------:R-:W4:Y:S02]  /*0890*/  LDG.E.64 R98, desc[UR8][R98.64] ;  /* 0x0000000862627981 */ /* 0x000f24000c1e1b00 */
[----:B---3--:R-:W-:-:S02]  /*08a0*/  IMAD.WIDE.U32 R158, R138, 0x8, R156 ;  /* 0x000000088a9e7825 */ /* 0x008fc400078e009c */
        /* <DEDUP_REMOVED lines=30> */
[----:B------:R-:W2:Y:S01]  /*0a90*/  @P0 LDC.64 R152, c[0x0][0x438] ;  /* 0x00010e00ff980b82 */ /* 0x000ea20000000a00 */
[----:B------:R-:W-:-:S02]  /*0aa0*/  MOV R225, R100 ;  /* 0x0000006400e17202 */ /* 0x000fc40000000f00 */
[--C-:B------:R-:W-:Y:S02]  /*0ab0*/  SHF.R.U64 R222, R100, 0x10, R101.reuse ;  /* 0x0000001064de7819 */ /* 0x100fe40000001265 */
[----:B------:R-:W-:Y:S02]  /*0ac0*/  MOV R223, R101 ;  /* 0x0000006500df7202 */ /* 0x000fe40000000f00 */
[----:B------:R-:W-:Y:S02]  /*0ad0*/  SHF.R.U32.HI R221, RZ, 0x10, R101 ;  /* 0x00000010ffdd7819 */ /* 0x000fe40000011665 */
[----:B------:R-:W2:Y:S01]  /*0ae0*/  @P0 LDC.64 R100, c[0x0][0x438] ;  /* 0x00010e00ff640b82 */ /* 0x000ea20000000a00 */
[----:B------:R-:W-:Y:S02]  /*0af0*/  MOV R219, R106 ;  /* 0x0000006a00db7202 */ /* 0x000fe40000000f00 */
[----:B------:R-:W-:Y:S02]  /*0b00*/  SHF.R.U64 R217, R106, 0x10, R107 ;  /* 0x000000106ad97819 */ /* 0x000fe4000000126b */
[----:B------:R-:W-:-:S02]  /*0b10*/  MOV R190, R107 ;  /* 0x0000006b00be7202 */ /* 0x000fc40000000f00 */
[----:B------:R-:W-:Y:S02]  /*0b20*/  SHF.R.U32.HI R192, RZ, 0x10, R107 ;  /* 0x00000010ffc07819 */ /* 0x000fe4000001166b */
[----:B------:R-:W2:Y:S01]  /*0b30*/  @P0 LDC.64 R106, c[0x0][0x438] ;  /* 0x00010e00ff6a0b82 */ /* 0x000ea20000000a00 */
[----:B----4-:R-:W-:Y:S01]  /*0b40*/  @P0 IMAD.WIDE.U32 R94, R138, 0x8, R94 ;  /* 0x000000088a5e0825 */ /* 0x010fe200078e005e */
[----:B------:R-:W-:Y:S02]  /*0b50*/  MOV R187, R102 ;  /* 0x0000006600bb7202 */ /* 0x000fe40000000f00 */
[--C-:B------:R-:W-:Y:S02]  /*0b60*/  SHF.R.U64 R182, R102, 0x10, R103.reuse ;  /* 0x0000001066b67819 */ /* 0x100fe40000001267 */
[----:B------:R-:W-:Y:S01]  /*0b70*/  MOV R180, R103 ;  /* 0x0000006700b47202 */ /* 0x000fe20000000f00 */
[----:B-----5:R4:W5:Y:S01]  /*0b80*/  @P0 LDG.E.64 R142, desc[UR8][R94.64] ;  /* 0x000000085e8e0981 */ /* 0x020962000c1e1b00 */
[----:B------:R-:W-:Y:S01]  /*0b90*/  SHF.R.U32.HI R183, RZ, 0x10, R103 ;  /* 0x00000010ffb77819 */ /* 0x000fe20000011667 */
[----:B---3--:R-:W-:Y:S01]  /*0ba0*/  HADD2.F32 R239, -RZ, R161.H0_H0 ;  /* 0x200000a1ffef7230 */ /* 0x008fe20000004100 */
[--C-:B------:R-:W-:Y:S01]  /*0bb0*/  SHF.R.U64 R212, R92, 0x10, R93.reuse ;  /* 0x000000105cd47819 */ /* 0x100fe2000000125d */
[----:B------:R-:W3:Y:S01]  /*0bc0*/  @P0 LDC.64 R102, c[0x0][0x438] ;  /* 0x00010e00ff660b82 */ /* 0x000ee20000000a00 */
[----:B------:R-:W-:Y:S01]  /*0bd0*/  MOV R203, R93 ;  /* 0x0000005d00cb7202 */ /* 0x000fe20000000f00 */
[----:B------:R-:W-:Y:S01]  /*0be0*/  HADD2.F32 R235, -RZ, R165.H0_H0 ;  /* 0x200000a5ffeb7230 */ /* 0x000fe20000004100 */
[----:B------:R-:W-:Y:S01]  /*0bf0*/  SHF.R.U32.HI R210, RZ, 0x10, R93 ;  /* 0x00000010ffd27819 */ /* 0x000fe2000001165d */
[----:B------:R-:W-:Y:S01]  /*0c00*/  HADD2.F32 R93, -RZ, R159.H0_H0 ;  /* 0x2000009fff5d7230 */ /* 0x000fe20000004100 */
[----:B------:R-:W-:-:S02]  /*0c10*/  MOV R201, R98 ;  /* 0x0000006200c97202 */ /* 0x000fc40000000f00 */
[----:B-1----:R-:W-:Y:S02]  /*0c20*/  SHF.R.U64 R166, R98, 0x10, R99 ;  /* 0x0000001062a67819 */ /* 0x002fe40000001263 */
[----:B------:R-:W-:Y:S02]  /*0c30*/  MOV R181, R96 ;  /* 0x0000006000b57202 */ /* 0x000fe40000000f00 */
[----:B0-----:R-:W-:Y:S02]  /*0c40*/  SHF.R.U64 R169, R96, 0x10, R97 ;  /* 0x0000001060a97819 */ /* 0x001fe40000001261 */
[--C-:B------:R-:W-:Y:S02]  /*0c50*/  SHF.R.U64 R229, R160, 0x10, R161.reuse ;  /* 0x00000010a0e57819 */ /* 0x100fe400000012a1 */
[----:B------:R-:W-:Y:S02]  /*0c60*/  SHF.R.U32.HI R193, RZ, 0x10, R161 ;  /* 0x00000010ffc17819 */ /* 0x000fe400000116a1 */
[----:B------:R-:W-:-:S02]  /*0c70*/  SHF.R.U64 R185, R164, 0x10, R165 ;  /* 0x00000010a4b97819 */ /* 0x000fc400000012a5 */
[----:B------:R-:W-:Y:S02]  /*0c80*/  SHF.R.U32.HI R98, RZ, 0x10, R165 ;  /* 0x00000010ff627819 */ /* 0x000fe400000116a5 */
[----:B--2---:R-:W-:Y:S01]  /*0c90*/  FSEL R184, R184, RZ, !P1 ;  /* 0x000000ffb8b87208 */ /* 0x004fe20004800000 */
[----:B------:R-:W-:Y:S01]  /*0ca0*/  HADD2.F32 R225, -RZ, R225.H0_H0 ;  /* 0x200000e1ffe17230 */ /* 0x000fe20000004100 */
[--C-:B------:R-:W-:Y:S02]  /*0cb0*/  SHF.R.U64 R207, R158, 0x10, R159.reuse ;  /* 0x000000109ecf7819 */ /* 0x100fe4000000129f */
[----:B------:R-:W-:Y:S02]  /*0cc0*/  SHF.R.U32.HI R209, RZ, 0x10, R159 ;  /* 0x00000010ffd17819 */ /* 0x000fe4000001169f */
[--C-:B------:R-:W-:Y:S02]  /*0cd0*/  SHF.R.U64 R165, R162, 0x10, R163.reuse ;  /* 0x00000010a2a57819 */ /* 0x100fe400000012a3 */
[----:B------:R-:W-:-:S02]  /*0ce0*/  SHF.R.U32.HI R96, RZ, 0x10, R163 ;  /* 0x00000010ff607819 */ /* 0x000fc400000116a3 */
[--C-:B------:R-:W-:Y:S02]  /*0cf0*/  SHF.R.U64 R161, R156, 0x10, R157.reuse ;  /* 0x000000109ca17819 */ /* 0x100fe4000000129d */
[----:B----4-:R-:W-:Y:S01]  /*0d00*/  SHF.R.U32.HI R94, RZ, 0x10, R157 ;  /* 0x00000010ff5e7819 */ /* 0x010fe2000001169d */
[----:B------:R-:W-:Y:S01]  /*0d10*/  HADD2.F32 R158, -RZ, R158.H0_H0 ;  /* 0x2000009eff9e7230 */ /* 0x000fe20000004100 */
[----:B------:R-:W-:Y:S01]  /*0d20*/  MOV R167, R97 ;  /* 0x0000006100a77202 */ /* 0x000fe20000000f00 */
[----:B------:R-:W-:Y:S01]  /*0d30*/  HADD2.F32 R231, -RZ, R163.H0_H0 ;  /* 0x200000a3ffe77230 */ /* 0x000fe20000004100 */
[----:B------:R-:W-:Y:S01]  /*0d40*/  SHF.R.U32.HI R179, RZ, 0x10, R97 ;  /* 0x00000010ffb37819 */ /* 0x000fe20000011661 */
[----:B------:R-:W-:Y:S01]  /*0d50*/  HADD2.F32 R159, -RZ, R157.H0_H0 ;  /* 0x2000009dff9f7230 */ /* 0x000fe20000004100 */
[----:B------:R-:W-:Y:S01]  /*0d60*/  SHF.R.U64 R218, R154, 0x10, R155 ;  /* 0x000000109ada7819 */ /* 0x000fe2000000129b */
[----:B------:R-:W-:Y:S01]  /*0d70*/  FADD.FTZ R97, -R184, R93 ;  /* 0x0000005db8617221 */ /* 0x000fe20000010100 */
[----:B------:R-:W-:Y:S01]  /*0d80*/  MOV R215, R155 ;  /* 0x0000009b00d77202 */ /* 0x000fe20000000f00 */
[----:B------:R-:W-:Y:S01]  /*0d90*/  HADD2.F32 R241, -RZ, R160.H0_H0 ;  /* 0x200000a0fff17230 */ /* 0x000fe20000004100 */
[----:B------:R-:W-:Y:S01]  /*0da0*/  SHF.R.U32.HI R220, RZ, 0x10, R155 ;  /* 0x00000010ffdc7819 */ /* 0x000fe2000001169b */
[----:B------:R-:W-:-:S02]  /*0db0*/  HADD2.F32 R237, -RZ, R164.H0_H0 ;  /* 0x200000a4ffed7230 */ /* 0x000fc40000004100 */
[----:B------:R-:W-:Y:S01]  /*0dc0*/  FMUL.FTZ R213, R68, R225 ;  /* 0x000000e144d57220 */ /* 0x000fe20000410000 */
        /* <DEDUP_REMOVED lines=13> */
[----:B------:R-:W-:Y:S01]  /*0ea0*/  HADD2.F32 R222, -RZ, R222.H0_H0 ;  /* 0x200000deffde7230 */ /* 0x000fe20000004100 */
[----:B------:R-:W-:Y:S01]  /*0eb0*/  MOV R205, R92 ;  /* 0x0000005c00cd7202 */ /* 0x000fe20000000f00 */
[----:B------:R-:W-:-:S04]  /*0ec0*/  @P0 IMAD.WIDE.U32 R152, R171, 0x8, R152 ;  /* 0x00000008ab980825 */ /* 0x000fc800078e0098 */
[C---:B------:R-:W-:Y:S01]  /*0ed0*/  FADD.FTZ R95, -R184.reuse, R158 ;  /* 0x0000009eb85f7221 */ /* 0x040fe20000010100 */
[----:B------:R-:W-:Y:S01]  /*0ee0*/  MOV R92, R99 ;  /* 0x00000063005c7202 */ /* 0x000fe20000000f00 */
[C---:B------:R-:W-:Y:S01]  /*0ef0*/  FADD.FTZ R207, -R184.reuse, R207 ;  /* 0x000000cfb8cf7221 */ /* 0x040fe20000010100 */
[----:B------:R-:W-:Y:S01]  /*0f00*/  MOV R195, R154 ;  /* 0x0000009a00c37202 */ /* 0x000fe20000000f00 */
[----:B------:R-:W-:Y:S02]  /*0f10*/  HADD2.F32 R226, -RZ, R226.H0_H0 ;  /* 0x200000e2ffe27230 */ /* 0x000fe40000004100 */
[C---:B------:R-:W-:Y:S01]  /*0f20*/  FADD.FTZ R209, -R184.reuse, R209 ;  /* 0x000000d1b8d17221 */ /* 0x040fe20000010100 */
        /* <DEDUP_REMOVED lines=23> */
[----:B------:R-:W-:Y:S01]  /*10a0*/  HADD2.F32 R227, -RZ, R227.H0_H0 ;  /* 0x200000e3ffe37230 */ /* 0x000fe20000004100 */
[----:B------:R-:W-:Y:S01]  /*10b0*/  MOV R197, R105 ;  /* 0x0000006900c57202 */ /* 0x000fe20000000f00 */
[----:B------:R-:W-:Y:S01]  /*10c0*/  HADD2.F32 R221, -RZ, R221.H0_H0 ;  /* 0x200000ddffdd7230 */ /* 0x000fe20000004100 */
[----:B------:R-:W-:Y:S01]  /*10d0*/  SHF.R.U32.HI R204, RZ, 0x10, R105 ;  /* 0x00000010ffcc7819 */ /* 0x000fe20000011669 */
[----:B------:R-:W-:Y:S01]  /*10e0*/  FMUL.FTZ R243, R70, R223 ;  /* 0x000000df46f37220 */ /* 0x000fe20000410000 */
[----:B------:R-:W-:Y:S02]  /*10f0*/  HADD2.F32 R105, -RZ, R167.H0_H0 ;  /* 0x200000a7ff697230 */ /* 0x000fe40000004100 */
[----:B------:R-:W-:Y:S01]  /*1100*/  FFMA.FTZ R211, R89, R226, R154 ;  /* 0x000000e259d37223 */ /* 0x000fe2000001009a */
[----:B------:R-:W-:Y:S01]  /*1110*/  FMUL.FTZ R216, R168, R207 ;  /* 0x000000cfa8d87220 */ /* 0x000fe20000410000 */
[----:B0-----:R-:W-:-:S02]  /*1120*/  HADD2.F32 R153, -RZ, R92.H0_H0 ;  /* 0x2000005cff997230 */ /* 0x001fc40000004100 */
[----:B------:R-:W-:Y:S01]  /*1130*/  FADD.FTZ R92, RZ, R213 ;  /* 0x000000d5ff5c7221 */ /* 0x000fe20000010000 */
[----:B------:R-:W-:Y:S01]  /*1140*/  FFMA.FTZ R167, R184, R213, RZ ;  /* 0x000000d5b8a77223 */ /* 0x000fe200000100ff */
[----:B------:R-:W-:Y:S01]  /*1150*/  @P0 IMAD.WIDE.U32 R106, R141, 0x8, R106 ;  /* 0x000000088d6a0825 */ /* 0x000fe200078e006a */
[----:B------:R0:W5:Y:S03]  /*1160*/  @P0 LDG.E.64 R144, desc[UR8][R100.64] ;  /* 0x0000000864900981 */ /* 0x000166000c1e1b00 */
[----:B------:R-:W-:Y:S01]  /*1170*/  FMUL.FTZ R214, R168, R209 ;  /* 0x000000d1a8d67220 */ /* 0x000fe20000410000 */
[----:B------:R-:W-:Y:S01]  /*1180*/  FMUL.FTZ R156, R71, R221 ;  /* 0x000000dd479c7220 */ /* 0x000fe20000410000 */
[----:B------:R-:W-:Y:S02]  /*1190*/  HADD2.F32 R224, -RZ, R224.H0_H0 ;  /* 0x200000e0ffe07230 */ /* 0x000fe40000004100 */
[----:B------:R-:W-:Y:S01]  /*11a0*/  FFMA.FTZ R209, R90, R227, R243 ;  /* 0x000000e35ad17223 */ /* 0x000fe200000100f3 */
[----:B------:R-:W-:Y:S01]  /*11b0*/  FADD.FTZ R162, R211, R92 ;  /* 0x0000005cd3a27221 */ /* 0x000fe20000010000 */
[----:B------:R-:W-:Y:S01]  /*11c0*/  FMUL.FTZ R202, R168, R97 ;  /* 0x00000061a8ca7220 */ /* 0x000fe20000410000 */
[----:B------:R-:W-:Y:S01]  /*11d0*/  FFMA.FTZ R167, R216, R211, R167 ;  /* 0x000000d3d8a77223 */ /* 0x000fe200000100a7 */
[----:B------:R-:W-:Y:S01]  /*11e0*/  SHF.R.U32.HI R208, RZ, 0x10, R99 ;  /* 0x00000010ffd07819 */ /* 0x000fe20000011663 */
[----:B------:R1:W5:Y:S01]  /*11f0*/  @P0 LDG.E.64 R148, desc[UR8][R106.64] ;  /* 0x000000086a940981 */ /* 0x000362000c1e1b00 */
[----:B0-----:R-:W-:-:S02]  /*1200*/  HADD2.F32 R101, -RZ, R191.H0_H0 ;  /* 0x200000bfff657230 */ /* 0x001fc40000004100 */
[----:B------:R-:W-:Y:S01]  /*1210*/  FFMA.FTZ R207, R91, R224, R156 ;  /* 0x000000e05bcf7223 */ /* 0x000fe2000001009c */
[----:B------:R-:W-:Y:S02]  /*1220*/  HADD2.F32 R219, -RZ, R219.H0_H0 ;  /* 0x200000dbffdb7230 */ /* 0x000fe40000004100 */
[----:B------:R-:W-:Y:S01]  /*1230*/  FADD.FTZ R162, R209, R162 ;  /* 0x000000a2d1a27221 */ /* 0x000fe20000010000 */
[----:B------:R-:W-:Y:S02]  /*1240*/  HADD2.F32 R94, -RZ, R188.H0_H0 ;  /* 0x200000bcff5e7230 */ /* 0x000fe40000004100 */
[----:B------:R-:W-:Y:S02]  /*1250*/  HADD2.F32 R99, -RZ, R187.H0_H0 ;  /* 0x200000bbff637230 */ /* 0x000fe40000004100 */
[----:B------:R-:W-:Y:S01]  /*1260*/  FMUL.FTZ R187, R64, R101 ;  /* 0x0000006540bb7220 */ /* 0x000fe20000410000 */
[----:B---3--:R-:W-:-:S04]  /*1270*/  @P0 IMAD.WIDE.U32 R102, R140, 0x8, R102 ;  /* 0x000000088c660825 */ /* 0x008fc800078e0066 */
[----:B-1----:R-:W-:Y:S02]  /*1280*/  HADD2.F32 R107, -RZ, R181.H0_H0 ;  /* 0x200000b5ff6b7230 */ /* 0x002fe40000004100 */
        /* <DEDUP_REMOVED lines=8> */
[----:B------:R0:W5:Y:S01]  /*1310*/  @P0 LDG.E.64 R146, desc[UR8][R102.64] ;  /* 0x0000000866920981 */ /* 0x000162000c1e1b00 */
[----:B------:R-:W-:-:S02]  /*1320*/  HADD2.F32 R96, -RZ, R189.H0_H0 ;  /* 0x200000bdff607230 */ /* 0x000fc40000004100 */
[----:B------:R-:W-:Y:S01]  /*1330*/  FMUL.FTZ R191, R66, R95 ;  /* 0x0000005f42bf7220 */ /* 0x000fe20000410000 */
[----:B------:R-:W-:Y:S01]  /*1340*/  FFMA.FTZ R189, R85, R217, R156 ;  /* 0x000000d955bd7223 */ /* 0x000fe2000001009c */
[----:B------:R-:W-:Y:S01]  /*1350*/  FADD.FTZ R162, R187, R162 ;  /* 0x000000a2bba27221 */ /* 0x000fe20000010000 */
[----:B------:R-:W-:Y:S01]  /*1360*/  FMUL.FTZ R198, R168, R229 ;  /* 0x000000e5a8c67220 */ /* 0x000fe20000410000 */
[----:B------:R-:W-:Y:S01]  /*1370*/  FFMA.FTZ R181, R194, R187, R181 ;  /* 0x000000bbc2b57223 */ /* 0x000fe200000100b5 */
[----:B0-----:R-:W-:Y:S02]  /*1380*/  HADD2.F32 R103, -RZ, R190.H0_H0 ;  /* 0x200000beff677230 */ /* 0x001fe40000004100 */
[----:B------:R-:W-:Y:S01]  /*1390*/  FMUL.FTZ R158, R67, R96 ;  /* 0x00000060439e7220 */ /* 0x000fe20000410000 */
[----:B------:R-:W-:Y:S02]  /*13a0*/  HADD2.F32 R98, -RZ, R192.H0_H0 ;  /* 0x200000c0ff627230 */ /* 0x000fe40000004100 */
[----:B------:R-:W-:Y:S01]  /*13b0*/  FADD.FTZ R162, R189, R162 ;  /* 0x000000a2bda27221 */ /* 0x000fe20000010000 */
[----:B------:R-:W-:Y:S01]  /*13c0*/  FMUL.FTZ R196, R168, R239 ;  /* 0x000000efa8c47220 */ /* 0x000fe20000410000 */
[----:B------:R-:W-:Y:S01]  /*13d0*/  FFMA.FTZ R191, R86, R103, R191 ;  /* 0x0000006756bf7223 */ /* 0x000fe200000100bf */
[----:B------:R-:W-:Y:S01]  /*13e0*/  FFMA.FTZ R181, R198, R189, R181 ;  /* 0x000000bdc6b57223 */ /* 0x000fe200000100b5 */
[----:B------:R-:W-:Y:S01]  /*13f0*/  MOV R199, R104 ;  /* 0x0000006800c77202 */ /* 0x000fe20000000f00 */
[----:B------:R-:W-:-:S02]  /*1400*/  HADD2.F32 R106, -RZ, R169.H0_H0 ;  /* 0x200000a9ff6a7230 */ /* 0x000fc40000004100 */
[----:B------:R-:W-:Y:S01]  /*1410*/  FMUL.FTZ R200, R168, R193 ;  /* 0x000000c1a8c87220 */ /* 0x000fe20000410000 */
[----:B------:R-:W-:Y:S02]  /*1420*/  HADD2.F32 R104, -RZ, R179.H0_H0 ;  /* 0x200000b3ff687230 */ /* 0x000fe40000004100 */
[----:B------:R-:W-:Y:S01]  /*1430*/  FMUL.FTZ R179, R60, R107 ;  /* 0x0000006b3cb37220 */ /* 0x000fe20000410000 */
[----:B------:R-:W-:Y:S01]  /*1440*/  FFMA.FTZ R193, R87, R98, R158 ;  /* 0x0000006257c17223 */ /* 0x000fe2000001009e */
[----:B------:R-:W-:Y:S01]  /*1450*/  FADD.FTZ R162, R191, R162 ;  /* 0x000000a2bfa27221 */ /* 0x000fe20000010000 */
[----:B------:R-:W-:Y:S01]  /*1460*/  FFMA.FTZ R181, R196, R191, R181 ;  /* 0x000000bfc4b57223 */ /* 0x000fe200000100b5 */
[----:B------:R-:W-:Y:S02]  /*1470*/  HADD2.F32 R102, -RZ, R182.H0_H0 ;  /* 0x200000b6ff667230 */ /* 0x000fe40000004100 */
[----:B------:R-:W-:Y:S01]  /*1480*/  FMUL.FTZ R160, R61, R106 ;  /* 0x0000006a3da07220 */ /* 0x000fe20000410000 */
        /* <DEDUP_REMOVED lines=8> */
[----:B------:R-:W-:Y:S02]  /*1510*/  HADD2.F32 R100, -RZ, R183.H0_H0 ;  /* 0x200000b7ff647230 */ /* 0x000fe40000004100 */
        /* <DEDUP_REMOVED lines=25> */
[----:B------:R-:W-:Y:S01]  /*16b0*/  FMUL.FTZ R167, R58, R153 ;  /* 0x000000993aa77220 */ /* 0x000fe20000410000 */
[----:B------:R-:W-:Y:S01]  /*16c0*/  FFMA.FTZ R165, R77, R212, R92 ;  /* 0x000000d44da57223 */ /* 0x000fe2000001005c */
[----:B------:R-:W-:Y:S01]  /*16d0*/  FADD.FTZ R162, R163, R162 ;  /* 0x000000a2a3a27221 */ /* 0x000fe20000010000 */
[----:B------:R-:W-:Y:S01]  /*16e0*/  FFMA.FTZ R231, R164, R163, R231 ;  /* 0x000000a3a4e77223 */ /* 0x000fe200000100e7 */
[----:B------:R-:W-:-:S02]  /*16f0*/  HADD2.F32 R195, -RZ, R195.H0_H0 ;  /* 0x200000c3ffc37230 */ /* 0x000fc40000004100 */
[----:B------:R-:W-:Y:S01]  /*1700*/  FMUL.FTZ R156, R59, R208 ;  /* 0x000000d03b9c7220 */ /* 0x000fe20000410000 */
[----:B------:R-:W-:Y:S02]  /*1710*/  HADD2.F32 R210, -RZ, R210.H0_H0 ;  /* 0x200000d2ffd27230 */ /* 0x000fe40000004100 */
[----:B------:R-:W-:Y:S01]  /*1720*/  FFMA.FTZ R167, R78, R203, R167 ;  /* 0x000000cb4ea77223 */ /* 0x000fe200000100a7 */
[----:B------:R-:W-:Y:S01]  /*1730*/  FADD.FTZ R162, R165, R162 ;  /* 0x000000a2a5a27221 */ /* 0x000fe20000010000 */
        /* <DEDUP_REMOVED lines=19> */
[----:B------:R-:W-:Y:S01]  /*1870*/  FMUL.FTZ R158, R168, R161 ;  /* 0x000000a1a89e7220 */ /* 0x000fe20000410000 */
[----:B------:R-:W-:Y:S01]  /*1880*/  FADD.FTZ R92, R154, R229 ;  /* 0x000000e59a5c7221 */ /* 0x000fe20000010000 */
[----:B------:R-:W-:Y:S01]  /*1890*/  FFMA.FTZ R161, R155, R154, R156 ;  /* 0x0000009a9ba17223 */ /* 0x000fe2000001009c */
[----:B------:R-:W-:Y:S02]  /*18a0*/  HADD2.F32 R204, -RZ, R204.H0_H0 ;  /* 0x200000ccffcc7230 */ /* 0x000fe40000004100 */
        /* <DEDUP_REMOVED lines=43> */
.L_x_2832:
[----:B------:R-:W-:Y:S05]  /*1b60*/  BSYNC.RECONVERGENT B0 ;  /* 0x0000000000007941 */ /* 0x000fea0003800200 */
.L_x_2831:
        /* <DEDUP_REMOVED lines=130> */
[----:B------:R-:W-:Y:S02]  /*2390*/  HADD2.F32 R93, -RZ, R92.H0_H0 ;  /* 0x2000005cff5d7230 */ /* 0x000fe40000004100 */
[----:B------:R-:W-:Y:S01]  /*23a0*/  FADD.FTZ R209, R209, -R202 ;  /* 0x800000cad1d17221 */ /* 0x000fe20000010000 */
[----:B------:R-:W-:Y:S01]  /*23b0*/  SHF.R.U32.HI R92, RZ, 0x10, R143 ;  /* 0x00000010ff5c7819 */ /* 0x000fe2000001168f */
[----:B------:R-:W-:Y:S01]  /*23c0*/  FADD.FTZ R207, R207, -R214 ;  /* 0x800000d6cfcf7221 */ /* 0x000fe20000010000 */
[----:B------:R-:W-:Y:S01]  /*23d0*/  FFMA.FTZ R184, R184, R102, R103 ;  /* 0x00000066b8b87223 */ /* 0x000fe20000010067 */
[----:B------:R-:W-:Y:S01]  /*23e0*/  FFMA.FTZ R94, R168, R209, R93 ;  /* 0x000000d1a85e7223 */ /* 0x000fe2000001005d */
[----:B------:R-:W-:-:S02]  /*23f0*/  HADD2.F32 R97, -RZ, R97.H0_H0 ;  /* 0x20000061ff617230 */ /* 0x000fc40000004100 */
[----:B------:R-:W-:Y:S01]  /*2400*/  FADD.FTZ R211, R211, -R216 ;  /* 0x800000d8d3d37221 */ /* 0x000fe20000010000 */
[----:B------:R-:W-:Y:S01]  /*2410*/  HADD2.F32 R93, -RZ, R92.H0_H0 ;  /* 0x2000005cff5d7230 */ /* 0x000fe20000004100 */
[----:B------:R-:W-:Y:S01]  /*2420*/  MOV R92, R142 ;  /* 0x0000008e005c7202 */ /* 0x000fe20000000f00 */
[----:B------:R-:W-:Y:S01]  /*2430*/  FADD.FTZ R213, R213, -R184 ;  /* 0x800000b8d5d57221 */ /* 0x000fe20000010000 */
[----:B------:R-:W-:Y:S01]  /*2440*/  FFMA.FTZ R96, R168, R211, R97 ;  /* 0x000000d3a8607223 */ /* 0x000fe20000010061 */
[-C--:B------:R-:W-:Y:S01]  /*2450*/  FFMA.FTZ R200, R200, R102.reuse, R103 ;  /* 0x00000066c8c87223 */ /* 0x080fe20000010067 */
[----:B------:R-:W-:Y:S01]  /*2460*/  FFMA.FTZ R95, R168, R207, R93 ;  /* 0x000000cfa85f7223 */ /* 0x000fe2000001005d */
[----:B------:R-:W-:Y:S01]  /*2470*/  HADD2.F32 R93, -RZ, R92.H0_H0 ;  /* 0x2000005cff5d7230 */ /* 0x000fe20000004100 */
[----:B------:R-:W-:Y:S01]  /*2480*/  MOV R92, R145 ;  /* 0x00000091005c7202 */ /* 0x000fe20000000f00 */
[----:B------:R-:W-:Y:S01]  /*2490*/  FADD.FTZ R193, R193, -R200 ;  /* 0x800000c8c1c17221 */ /* 0x000fe20000010000 */
[----:B------:R-:W-:Y:S01]  /*24a0*/  SHF.R.U64 R105, R144, 0x10, R145 ;  /* 0x0000001090697819 */ /* 0x000fe20000001291 */
[-C--:B------:R-:W-:Y:S01]  /*24b0*/  FFMA.FTZ R198, R198, R102.reuse, R103 ;  /* 0x00000066c6c67223 */ /* 0x080fe20000010067 */
[----:B------:R-:W-:Y:S01]  /*24c0*/  FFMA.FTZ R93, R168, R213, R93 ;  /* 0x000000d5a85d7223 */ /* 0x000fe2000001005d */
[----:B------:R-:W-:Y:S01]  /*24d0*/  HADD2.F32 R97, -RZ, R92.H0_H0 ;  /* 0x2000005cff617230 */ /* 0x000fe20000004100 */
[----:B------:R-:W-:Y:S01]  /*24e0*/  SHF.R.U32.HI R92, RZ, 0x10, R145 ;  /* 0x00000010ff5c7819 */ /* 0x000fe20000011691 */
[----:B------:R-:W-:Y:S01]  /*24f0*/  FFMA.FTZ R194, R194, R102, R103 ;  /* 0x00000066c2c27223 */ /* 0x000fe20000010067 */
[----:B------:R0:W-:Y:S01]  /*2500*/  F2F.F16.F32 R99, R93 ;  /* 0x0000005d00637304 */ /* 0x0001e20000200800 */
[----:B------:R-:W-:-:S02]  /*2510*/  HADD2.F32 R105, -RZ, R105.H0_H0 ;  /* 0x20000069ff697230 */ /* 0x000fc40000004100 */
[----:B------:R-:W-:Y:S01]  /*2520*/  FADD.FTZ R189, R189, -R198 ;  /* 0x800000c6bdbd7221 */ /* 0x000fe20000010000 */
[----:B------:R-:W-:Y:S01]  /*2530*/  FADD.FTZ R187, R187, -R194 ;  /* 0x800000c2bbbb7221 */ /* 0x000fe20000010000 */
[-CC-:B------:R-:W-:Y:S01]  /*2540*/  FFMA.FTZ R192, R192, R102.reuse, R103.reuse ;  /* 0x00000066c0c07223 */ /* 0x180fe20000010067 */
[-C--:B------:R-:W-:Y:S01]  /*2550*/  FFMA.FTZ R188, R188, R102.reuse, R103 ;  /* 0x00000066bcbc7223 */ /* 0x080fe20000010067 */
[----:B------:R-:W-:Y:S01]  /*2560*/  FFMA.FTZ R100, R168, R189, R105 ;  /* 0x000000bda8647223 */ /* 0x000fe20000010069 */
[--C-:B------:R-:W-:Y:S01]  /*2570*/  FFMA.FTZ R186, R186, R102, R103.reuse ;  /* 0x00000066baba7223 */ /* 0x100fe20000010067 */
[----:B------:R-:W-:Y:S01]  /*2580*/  FADD.FTZ R185, R185, -R192 ;  /* 0x800000c0b9b97221 */ /* 0x000fe20000010000 */
[----:B0-----:R-:W-:Y:S01]  /*2590*/  HADD2.F32 R93, -RZ, R92.H0_H0 ;  /* 0x2000005cff5d7230 */ /* 0x001fe20000004100 */
[----:B------:R-:W-:Y:S01]  /*25a0*/  MOV R92, R144 ;  /* 0x00000090005c7202 */ /* 0x000fe20000000f00 */
[----:B------:R-:W-:Y:S01]  /*25b0*/  FADD.FTZ R183, R183, -R188 ;  /* 0x800000bcb7b77221 */ /* 0x000fe20000010000 */
[----:B------:R-:W-:Y:S01]  /*25c0*/  FADD.FTZ R179, R179, -R186 ;  /* 0x800000bab3b37221 */ /* 0x000fe20000010000 */
[-C--:B------:R-:W-:Y:S01]  /*25d0*/  FFMA.FTZ R182, R182, R102.reuse, R103 ;  /* 0x00000066b6b67223 */ /* 0x080fe20000010067 */
[----:B------:R-:W-:Y:S01]  /*25e0*/  FFMA.FTZ R98, R168, R193, R93 ;  /* 0x000000c1a8627223 */ /* 0x000fe2000001005d */
[----:B------:R-:W-:Y:S01]  /*25f0*/  HADD2.F32 R93, -RZ, R92.H0_H0 ;  /* 0x2000005cff5d7230 */ /* 0x000fe20000004100 */
[----:B------:R-:W-:Y:S01]  /*2600*/  MOV R92, R147 ;  /* 0x00000093005c7202 */ /* 0x000fe20000000f00 */
[----:B------:R-:W-:Y:S01]  /*2610*/  FADD.FTZ R169, R169, -R182 ;  /* 0x800000b6a9a97221 */ /* 0x000fe20000010000 */
[-CC-:B------:R-:W-:Y:S01]  /*2620*/  FFMA.FTZ R164, R164, R102.reuse, R103.reuse ;  /* 0x00000066a4a47223 */ /* 0x180fe20000010067 */
[-C--:B------:R-:W-:Y:S01]  /*2630*/  FFMA.FTZ R166, R166, R102.reuse, R103 ;  /* 0x00000066a6a67223 */ /* 0x080fe20000010067 */
[----:B------:R-:W-:Y:S01]  /*2640*/  FFMA.FTZ R93, R168, R187, R93 ;  /* 0x000000bba85d7223 */ /* 0x000fe2000001005d */
[----:B------:R-:W-:Y:S01]  /*2650*/  HADD2.F32 R105, -RZ, R92.H0_H0 ;  /* 0x2000005cff697230 */ /* 0x000fe20000004100 */
[----:B------:R-:W-:Y:S01]  /*2660*/  SHF.R.U32.HI R92, RZ, 0x10, R147 ;  /* 0x00000010ff5c7819 */ /* 0x000fe20000011693 */
[----:B------:R-:W-:Y:S01]  /*2670*/  FADD.FTZ R163, R163, -R164 ;  /* 0x800000a4a3a37221 */ /* 0x000fe20000010000 */
[----:B------:R0:W-:Y:S01]  /*2680*/  F2F.F16.F32 R101, R93 ;  /* 0x0000005d00657304 */ /* 0x0001e20000200800 */
[-C--:B------:R-:W-:Y:S01]  /*2690*/  FFMA.FTZ R180, R180, R102.reuse, R103 ;  /* 0x00000066b4b47223 */ /* 0x080fe20000010067 */
[----:B------:R-:W-:Y:S01]  /*26a0*/  FFMA.FTZ R105, R168, R183, R105 ;  /* 0x000000b7a8697223 */ /* 0x000fe20000010069 */
[----:B------:R-:W-:Y:S01]  /*26b0*/  FADD.FTZ R167, R167, -R166 ;  /* 0x800000a6a7a77221 */ /* 0x000fe20000010000 */
[-CC-:B------:R-:W-:Y:S01]  /*26c0*/  FFMA.FTZ R196, R196, R102.reuse, R103.reuse ;  /* 0x00000066c4c47223 */ /* 0x180fe20000010067 */
[----:B------:R-:W-:Y:S01]  /*26d0*/  FADD.FTZ R165, R165, -R180 ;  /* 0x800000b4a5a57221 */ /* 0x000fe20000010000 */
[----:B------:R-:W-:Y:S01]  /*26e0*/  FFMA.FTZ R159, R159, R102, R103 ;  /* 0x000000669f9f7223 */ /* 0x000fe20000010067 */
[----:B------:R-:W-:Y:S01]  /*26f0*/  SHF.R.U64 R107, R146, 0x10, R147 ;  /* 0x00000010926b7819 */ /* 0x000fe20000001293 */
[----:B------:R-:W-:Y:S01]  /*2700*/  F2F.F16.F32 R104, R105 ;  /* 0x0000006900687304 */ /* 0x000fe20000200800 */
[----:B0-----:R-:W-:Y:S01]  /*2710*/  HADD2.F32 R93, -RZ, R92.H0_H0 ;  /* 0x2000005cff5d7230 */ /* 0x001fe20000004100 */
[----:B------:R-:W-:Y:S01]  /*2720*/  MOV R92, R146 ;  /* 0x00000092005c7202 */ /* 0x000fe20000000f00 */
[----:B------:R-:W-:Y:S01]  /*2730*/  FADD.FTZ R191, R191, -R196 ;  /* 0x800000c4bfbf7221 */ /* 0x000fe20000010000 */
[----:B------:R-:W-:Y:S01]  /*2740*/  FADD.FTZ R159, R160, -R159 ;  /* 0x8000009fa09f7221 */ /* 0x000fe20000010000 */
[-C--:B------:R-:W-:Y:S01]  /*2750*/  FFMA.FTZ R190, R190, R102.reuse, R103 ;  /* 0x00000066bebe7223 */ /* 0x080fe20000010067 */
[C---:B------:R-:W-:Y:S01]  /*2760*/  FFMA.FTZ R185, R168.reuse, R185, R93 ;  /* 0x000000b9a8b97223 */ /* 0x040fe2000001005d */
[----:B------:R-:W-:Y:S01]  /*2770*/  HADD2.F32 R93, -RZ, R92.H0_H0 ;  /* 0x2000005cff5d7230 */ /* 0x000fe20000004100 */
[----:B------:R-:W-:Y:S01]  /*2780*/  MOV R92, R149 ;  /* 0x00000095005c7202 */ /* 0x000fe20000000f00 */
[----:B------:R-:W-:Y:S01]  /*2790*/  FFMA.FTZ R97, R168, R191, R97 ;  /* 0x000000bfa8617223 */ /* 0x000fe20000010061 */
[----:B------:R-:W-:Y:S01]  /*27a0*/  FFMA.FTZ R158, R158, R102, R103 ;  /* 0x000000669e9e7223 */ /* 0x000fe20000010067 */
[----:B------:R-:W-:-:S02]  /*27b0*/  HADD2.F32 R107, -RZ, R107.H0_H0 ;  /* 0x2000006bff6b7230 */ /* 0x000fc40000004100 */
[C---:B------:R-:W-:Y:S01]  /*27c0*/  FFMA.FTZ R93, R168.reuse, R179, R93 ;  /* 0x000000b3a85d7223 */ /* 0x040fe2000001005d */
[----:B------:R-:W-:Y:S01]  /*27d0*/  HADD2.F32 R153, -RZ, R92.H0_H0 ;  /* 0x2000005cff997230 */ /* 0x000fe20000004100 */
[----:B------:R-:W-:Y:S01]  /*27e0*/  SHF.R.U32.HI R92, RZ, 0x10, R149 ;  /* 0x00000010ff5c7819 */ /* 0x000fe20000011695 */
[----:B------:R-:W-:Y:S01]  /*27f0*/  FADD.FTZ R181, R181, -R190 ;  /* 0x800000beb5b57221 */ /* 0x000fe20000010000 */
[----:B------:R0:W-:Y:S01]  /*2800*/  F2F.F16.F32 R105, R93 ;  /* 0x0000005d00697304 */ /* 0x0001e20000200800 */
[----:B------:R-:W-:Y:S01]  /*2810*/  FADD.FTZ R157, R157, -R158 ;  /* 0x8000009e9d9d7221 */ /* 0x000fe20000010000 */
[C---:B------:R-:W-:Y:S01]  /*2820*/  FFMA.FTZ R153, R168.reuse, R167, R153 ;  /* 0x000000a7a8997223 */ /* 0x040fe20000010099 */
[----:B------:R-:W-:Y:S01]  /*2830*/  FFMA.FTZ R107, R168, R181, R107 ;  /* 0x000000b5a86b7223 */ /* 0x000fe2000001006b */
[-CC-:B------:R-:W-:Y:S01]  /*2840*/  FFMA.FTZ R162, R162, R102.reuse, R103.reuse ;  /* 0x00000066a2a27223 */ /* 0x180fe20000010067 */
[----:B------:R-:W-:-:S03]  /*2850*/  FFMA.FTZ R103, R155, R102, R103 ;  /* 0x000000669b677223 */ /* 0x000fc60000010067 */
[----:B------:R-:W-:Y:S01]  /*2860*/  F2F.F16.F32 R106, R153 ;  /* 0x00000099006a7304 */ /* 0x000fe20000200800 */
[----:B0-----:R-:W-:Y:S01]  /*2870*/  HADD2.F32 R93, -RZ, R92.H0_H0 ;  /* 0x2000005cff5d7230 */ /* 0x001fe20000004100 */
[----:B------:R-:W-:Y:S01]  /*2880*/  MOV R92, R148 ;  /* 0x00000094005c7202 */ /* 0x000fe20000000f00 */
[----:B------:R-:W-:Y:S01]  /*2890*/  FADD.FTZ R161, R161, -R162 ;  /* 0x800000a2a1a17221 */ /* 0x000fe20000010000 */
[----:B------:R-:W-:Y:S02]  /*28a0*/  FADD.FTZ R103, R154, -R103 ;  /* 0x800000679a677221 */ /* 0x000fe40000010000 */
        /* <DEDUP_REMOVED lines=9> */
[----:B------:R-:W-:Y:S01]  /*2940*/  HADD2.F32 R165, -RZ, R92.H0_H0 ;  /* 0x2000005cffa57230 */ /* 0x000fe20000004100 */
[----:B------:R-:W-:-:S04]  /*2950*/  MOV R92, R151 ;  /* 0x00000097005c7202 */ /* 0x000fc80000000f00 */
[----:B------:R-:W-:Y:S01]  /*2960*/  FFMA.FTZ R161, R168, R161, R165 ;  /* 0x000000a1a8a17223 */ /* 0x000fe200000100a5 */
[----:B------:R-:W-:Y:S01]  /*2970*/  F2F.F16.F32 R98, R98 ;  /* 0x0000006200627304 */ /* 0x000fe20000200800 */
[----:B0-----:R-:W-:Y:S01]  /*2980*/  HADD2.F32 R93, -RZ, R92.H0_H0 ;  /* 0x2000005cff5d7230 */ /* 0x001fe20000004100 */
[----:B------:R-:W-:-:S04]  /*2990*/  SHF.R.U64 R92, R150, 0x10, R151 ;  /* 0x00000010965c7819 */ /* 0x000fc80000001297 */
[C---:B------:R-:W-:Y:S01]  /*29a0*/  FFMA.FTZ R159, R168.reuse, R159, R93 ;  /* 0x0000009fa89f7223 */ /* 0x040fe2000001005d */
[----:B------:R-:W-:Y:S01]  /*29b0*/  HADD2.F32 R93, -RZ, R92.H0_H0 ;  /* 0x2000005cff5d7230 */ /* 0x000fe20000004100 */
[----:B------:R-:W-:Y:S01]  /*29c0*/  MOV R92, R150 ;  /* 0x00000096005c7202 */ /* 0x000fe20000000f00 */
[----:B------:R-:W-:Y:S03]  /*29d0*/  F2F.F16.F32 R96, R96 ;  /* 0x0000006000607304 */ /* 0x000fe60000200800 */
[C---:B------:R-:W-:Y:S01]  /*29e0*/  FFMA.FTZ R157, R168.reuse, R157, R93 ;  /* 0x0000009da89d7223 */ /* 0x040fe2000001005d */
[----:B------:R-:W-:Y:S02]  /*29f0*/  HADD2.F32 R155, -RZ, R92.H0_H0 ;  /* 0x2000005cff9b7230 */ /* 0x000fe40000004100 */
[----:B------:R-:W0:Y:S02]  /*2a00*/  LDC.64 R92, c[0x0][0x468] ;  /* 0x00011a00ff5c7b82 */ /* 0x000e240000000a00 */
[----:B------:R-:W-:Y:S01]  /*2a10*/  F2F.F16.F32 R94, R94 ;  /* 0x0000005e005e7304 */ /* 0x000fe20000200800 */
[----:B------:R-:W-:-:S07]  /*2a20*/  FFMA.FTZ R155, R168, R103, R155 ;  /* 0x00000067a89b7223 */ /* 0x000fce000001009b */
[----:B------:R-:W1:Y:S08]  /*2a30*/  F2F.F16.F32 R95, R95 ;  /* 0x0000005f005f7304 */ /* 0x000e700000200800 */
[----:B------:R-:W2:Y:S01]  /*2a40*/  F2F.F16.F32 R100, R100 ;  /* 0x0000006400647304 */ /* 0x000ea20000200800 */
[----:B-1----:R-:W-:-:S07]  /*2a50*/  PRMT R103, R94, 0x5410, R95 ;  /* 0x000054105e677816 */ /* 0x002fce000000005f */
[----:B------:R-:W-:Y:S01]  /*2a60*/  F2F.F16.F32 R107, R107 ;  /* 0x0000006b006b7304 */ /* 0x000fe20000200800 */
[----:B--2---:R-:W-:-:S07]  /*2a70*/  IMAD.WIDE.U32 R94, R100, 0x10000, RZ ;  /* 0x00010000645e7825 */ /* 0x004fce00078e00ff */
[----:B------:R-:W1:Y:S01]  /*2a80*/  F2F.F16.F32 R185, R185 ;  /* 0x000000b900b97304 */ /* 0x000e620000200800 */
[----:B------:R-:W-:-:S07]  /*2a90*/  LOP3.LUT R94, R94, R101, RZ, 0xfc, !PT ;  /* 0x000000655e5e7212 */ /* 0x000fce00078efcff */
[----:B------:R-:W-:Y:S01]  /*2aa0*/  F2F.F16.F32 R163, R163 ;  /* 0x000000a300a37304 */ /* 0x000fe20000200800 */
[----:B-1----:R-:W-:-:S07]  /*2ab0*/  PRMT R185, R104, 0x5410, R185 ;  /* 0x0000541068b97816 */ /* 0x002fce00000000b9 */
[----:B------:R-:W1:Y:S08]  /*2ac0*/  F2F.F16.F32 R169, R169 ;  /* 0x000000a900a97304 */ /* 0x000e700000200800 */
[----:B------:R-:W2:Y:S01]  /*2ad0*/  F2F.F16.F32 R157, R157 ;  /* 0x0000009d009d7304 */ /* 0x000ea20000200800 */
[----:B-1----:R-:W-:-:S07]  /*2ae0*/  PRMT R169, R106, 0x5410, R169 ;  /* 0x000054106aa97816 */ /* 0x002fce00000000a9 */
[----:B------:R1:W-:Y:S01]  /*2af0*/  F2F.F16.F32 R152, R161 ;  /* 0x000000a100987304 */ /* 0x0003e20000200800 */
[----:B--2---:R-:W-:-:S07]  /*2b00*/  IMAD.WIDE.U32 R100, R157, 0x10000, RZ ;  /* 0x000100009d647825 */ /* 0x004fce00078e00ff */
[----:B------:R-:W2:Y:S01]  /*2b10*/  F2F.F16.F32 R159, R159 ;  /* 0x0000009f009f7304 */ /* 0x000ea20000200800 */
[----:B-1----:R-:W-:Y:S01]  /*2b20*/  PRMT R161, R97, 0x5410, R98 ;  /* 0x0000541061a17816 */ /* 0x002fe20000000062 */
[----:B------:R-:W-:-:S03]  /*2b30*/  IMAD.WIDE.U32 R96, R96, 0x10000, RZ ;  /* 0x0001000060607825 */ /* 0x000fc600078e00ff */
[----:B------:R-:W-:-:S03]  /*2b40*/  LOP3.LUT R95, R161, R95, RZ, 0xfc, !PT ;  /* 0x0000005fa15f7212 */ /* 0x000fc600078efcff */
[----:B------:R-:W1:Y:S01]  /*2b50*/  F2F.F16.F32 R155, R155 ;  /* 0x0000009b009b7304 */ /* 0x000e620000200800 */
        /* <DEDUP_REMOVED lines=22> */
.L_x_2835:
[----:B-----5:R-:W-:Y:S01]  /*2cc0*/  MOV R92, R143 ;  /* 0x0000008f005c7202 */ /* 0x020fe20000000f00 */
[-CC-:B------:R-:W-:Y:S01]  /*2cd0*/  FFMA.FTZ R202, R202, R102.reuse, R103.reuse ;  /* 0x00000066caca7223 */ /* 0x180fe20000010067 */
[-CC-:B------:R-:W-:Y:S01]  /*2ce0*/  FFMA.FTZ R214, R214, R102.reuse, R103.reuse ;  /* 0x00000066d6d67223 */ /* 0x180fe20000010067 */
[-CC-:B------:R-:W-:Y:S01]  /*2cf0*/  FFMA.FTZ R216, R216, R102.reuse, R103.reuse ;  /* 0x00000066d8d87223 */ /* 0x180fe20000010067 */
[----:B------:R-:W-:Y:S01]  /*2d00*/  FFMA.FTZ R184, R184, R102, R103 ;  /* 0x00000066b8b87223 */ /* 0x000fe20000010067 */
        /* <DEDUP_REMOVED lines=10> */
[-CC-:B------:R-:W-:Y:S01]  /*2db0*/  FFMA.FTZ R194, R194, R102.reuse, R103.reuse ;  /* 0x00000066c2c27223 */ /* 0x180fe20000010067 */
[-C--:B------:R-:W-:Y:S01]  /*2dc0*/  FFMA.FTZ R192, R192, R102.reuse, R103 ;  /* 0x00000066c0c07223 */ /* 0x080fe20000010067 */
[----:B------:R-:W-:Y:S01]  /*2dd0*/  FFMA.FTZ R95, R168, R207, R93 ;  /* 0x000000cfa85f7223 */ /* 0x000fe2000001005d */
[----:B------:R-:W-:Y:S01]  /*2de0*/  HADD2.F32 R93, -RZ, R92.H0_H0 ;  /* 0x2000005cff5d7230 */ /* 0x000fe20000004100 */
[----:B------:R-:W-:Y:S01]  /*2df0*/  SHF.R.U64 R92, R142, 0x10, R143 ;  /* 0x000000108e5c7819 */ /* 0x000fe2000000128f */
[----:B------:R-:W-:Y:S01]  /*2e00*/  FADD.FTZ R193, R193, -R200 ;  /* 0x800000c8c1c17221 */ /* 0x000fe20000010000 */
[----:B------:R-:W-:Y:S01]  /*2e10*/  FADD.FTZ R187, R187, -R194 ;  /* 0x800000c2bbbb7221 */ /* 0x000fe20000010000 */
[-C--:B------:R-:W-:Y:S01]  /*2e20*/  FFMA.FTZ R188, R188, R102.reuse, R103 ;  /* 0x00000066bcbc7223 */ /* 0x080fe20000010067 */
[C---:B------:R-:W-:Y:S01]  /*2e30*/  FFMA.FTZ R93, R168.reuse, R213, R93 ;  /* 0x000000d5a85d7223 */ /* 0x040fe2000001005d */
        /* <DEDUP_REMOVED lines=8> */
[-CC-:B------:R-:W-:Y:S01]  /*2ec0*/  FFMA.FTZ R186, R186, R102.reuse, R103.reuse ;  /* 0x00000066baba7223 */ /* 0x180fe20000010067 */
[-CC-:B------:R-:W-:Y:S01]  /*2ed0*/  FFMA.FTZ R182, R182, R102.reuse, R103.reuse ;  /* 0x00000066b6b67223 */ /* 0x180fe20000010067 */
[-CC-:B------:R-:W-:Y:S01]  /*2ee0*/  FFMA.FTZ R190, R190, R102.reuse, R103.reuse ;  /* 0x00000066bebe7223 */ /* 0x180fe20000010067 */
[----:B------:R-:W-:Y:S01]  /*2ef0*/  FFMA.FTZ R164, R164, R102, R103 ;  /* 0x00000066a4a47223 */ /* 0x000fe20000010067 */
        /* <DEDUP_REMOVED lines=10> */
[-C--:B------:R-:W-:Y:S01]  /*2fa0*/  FFMA.FTZ R196, R196, R102.reuse, R103 ;  /* 0x00000066c4c47223 */ /* 0x080fe20000010067 */
[----:B------:R-:W-:Y:S01]  /*2fb0*/  FFMA.FTZ R93, R168, R187, R93 ;  /* 0x000000bba85d7223 */ /* 0x000fe2000001005d */
[----:B------:R-:W-:Y:S01]  /*2fc0*/  HADD2.F32 R99, -RZ, R92.H0_H0 ;  /* 0x2000005cff637230 */ /* 0x000fe20000004100 */
[----:B------:R-:W-:Y:S01]  /*2fd0*/  MOV R92, R147 ;  /* 0x00000093005c7202 */ /* 0x000fe20000000f00 */
[-CC-:B------:R-:W-:Y:S01]  /*2fe0*/  FFMA.FTZ R198, R198, R102.reuse, R103.reuse ;  /* 0x00000066c6c67223 */ /* 0x180fe20000010067 */
[----:B------:R0:W-:Y:S01]  /*2ff0*/  F2F.F16.F32 R105, R93 ;  /* 0x0000005d00697304 */ /* 0x0001e20000200800 */
[----:B------:R-:W-:Y:S01]  /*3000*/  FFMA.FTZ R158, R158, R102, R103 ;  /* 0x000000669e9e7223 */ /* 0x000fe20000010067 */
[----:B------:R-:W-:Y:S01]  /*3010*/  FADD.FTZ R191, R191, -R196 ;  /* 0x800000c4bfbf7221 */ /* 0x000fe20000010000 */
[----:B------:R-:W-:Y:S01]  /*3020*/  HADD2.F32 R107, -RZ, R92.H0_H0 ;  /* 0x2000005cff6b7230 */ /* 0x000fe20000004100 */
[----:B------:R-:W-:Y:S01]  /*3030*/  SHF.R.U32.HI R92, RZ, 0x10, R147 ;  /* 0x00000010ff5c7819 */ /* 0x000fe20000011693 */
[----:B------:R-:W-:Y:S01]  /*3040*/  FADD.FTZ R189, R189, -R198 ;  /* 0x800000c6bdbd7221 */ /* 0x000fe20000010000 */
[----:B------:R-:W-:Y:S01]  /*3050*/  FADD.FTZ R157, R157, -R158 ;  /* 0x8000009e9d9d7221 */ /* 0x000fe20000010000 */
[----:B------:R-:W-:Y:S01]  /*3060*/  MOV R158, R151 ;  /* 0x00000097009e7202 */ /* 0x000fe20000000f00 */
[C---:B------:R-:W-:Y:S01]  /*3070*/  FFMA.FTZ R107, R168.reuse, R183, R107 ;  /* 0x000000b7a86b7223 */ /* 0x040fe2000001006b */
[----:B0-----:R-:W-:Y:S01]  /*3080*/  HADD2.F32 R93, -RZ, R92.H0_H0 ;  /* 0x2000005cff5d7230 */ /* 0x001fe20000004100 */
[----:B------:R-:W-:Y:S01]  /*3090*/  MOV R92, R146 ;  /* 0x00000092005c7202 */ /* 0x000fe20000000f00 */
[C---:B------:R-:W-:Y:S01]  /*30a0*/  FFMA.FTZ R97, R168.reuse, R191, R97 ;  /* 0x000000bfa8617223 */ /* 0x040fe20000010061 */
[----:B------:R0:W-:Y:S01]  /*30b0*/  F2F.F16.F32 R104, R107 ;  /* 0x0000006b00687304 */ /* 0x0001e20000200800 */
[C---:B------:R-:W-:Y:S01]  /*30c0*/  FFMA.FTZ R99, R168.reuse, R189, R99 ;  /* 0x000000bda8637223 */ /* 0x040fe20000010063 */
[----:B------:R-:W-:Y:S01]  /*30d0*/  FFMA.FTZ R185, R168, R185, R93 ;  /* 0x000000b9a8b97223 */ /* 0x000fe2000001005d */
[----:B------:R-:W-:Y:S01]  /*30e0*/  HADD2.F32 R93, -RZ, R92.H0_H0 ;  /* 0x2000005cff5d7230 */ /* 0x000fe20000004100 */
[----:B------:R-:W-:Y:S01]  /*30f0*/  SHF.R.U64 R92, R146, 0x10, R147 ;  /* 0x00000010925c7819 */ /* 0x000fe20000001293 */
[-CC-:B------:R-:W-:Y:S01]  /*3100*/  FFMA.FTZ R162, R162, R102.reuse, R103.reuse ;  /* 0x00000066a2a27223 */ /* 0x180fe20000010067 */
[-CC-:B------:R-:W-:Y:S01]  /*3110*/  FFMA.FTZ R159, R159, R102.reuse, R103.reuse ;  /* 0x000000669f9f7223 */ /* 0x180fe20000010067 */
[-C--:B------:R-:W-:Y:S01]  /*3120*/  FFMA.FTZ R166, R166, R102.reuse, R103 ;  /* 0x00000066a6a67223 */ /* 0x080fe20000010067 */
[C---:B------:R-:W-:Y:S01]  /*3130*/  FFMA.FTZ R93, R168.reuse, R179, R93 ;  /* 0x000000b3a85d7223 */ /* 0x040fe2000001005d */
[----:B0-----:R-:W-:Y:S01]  /*3140*/  HADD2.F32 R107, -RZ, R92.H0_H0 ;  /* 0x2000005cff6b7230 */ /* 0x001fe20000004100 */
[----:B------:R-:W-:Y:S01]  /*3150*/  MOV R92, R149 ;  /* 0x00000095005c7202 */ /* 0x000fe20000000f00 */
[----:B------:R-:W-:Y:S01]  /*3160*/  FFMA.FTZ R103, R155, R102, R103 ;  /* 0x000000669b677223 */ /* 0x000fe20000010067 */
[----:B------:R0:W-:Y:S01]  /*3170*/  F2F.F16.F32 R153, R93 ;  /* 0x0000005d00997304 */ /* 0x0001e20000200800 */
[----:B------:R-:W-:Y:S01]  /*3180*/  FADD.FTZ R161, R161, -R162 ;  /* 0x800000a2a1a17221 */ /* 0x000fe20000010000 */
[----:B------:R-:W-:Y:S01]  /*3190*/  FFMA.FTZ R107, R168, R181, R107 ;  /* 0x000000b5a86b7223 */ /* 0x000fe2000001006b */
[----:B------:R-:W-:Y:S01]  /*31a0*/  HADD2.F32 R173, -RZ, R92.H0_H0 ;  /* 0x2000005cffad7230 */ /* 0x000fe20000004100 */
[----:B------:R-:W-:Y:S01]  /*31b0*/  SHF.R.U32.HI R92, RZ, 0x10, R149 ;  /* 0x00000010ff5c7819 */ /* 0x000fe20000011695 */
[----:B------:R-:W-:Y:S01]  /*31c0*/  FADD.FTZ R159, R160, -R159 ;  /* 0x8000009fa09f7221 */ /* 0x000fe20000010000 */
[----:B------:R-:W-:Y:S01]  /*31d0*/  FADD.FTZ R103, R154, -R103 ;  /* 0x800000679a677221 */ /* 0x000fe20000010000 */
[----:B------:R-:W-:Y:S01]  /*31e0*/  FADD.FTZ R167, R167, -R166 ;  /* 0x800000a6a7a77221 */ /* 0x000fe20000010000 */
[----:B------:R1:W-:Y:S01]  /*31f0*/  F2F.F16.F32 R100, R107 ;  /* 0x0000006b00647304 */ /* 0x0003e20000200800 */
[----:B0-----:R-:W-:Y:S01]  /*3200*/  HADD2.F32 R93, -RZ, R92.H0_H0 ;  /* 0x2000005cff5d7230 */ /* 0x001fe20000004100 */
[----:B------:R-:W-:Y:S01]  /*3210*/  MOV R92, R148 ;  /* 0x00000094005c7202 */ /* 0x000fe20000000f00 */
[----:B------:R-:W0:Y:S01]  /*3220*/  LDC.64 R154, c[0x0][0x470] ;  /* 0x00011c00ff9a7b82 */ /* 0x000e220000000a00 */
[----:B------:R-:W-:-:S02]  /*3230*/  FFMA.FTZ R167, R168, R167, R173 ;  /* 0x000000a7a8a77223 */ /* 0x000fc400000100ad */
[----:B------:R-:W-:Y:S01]  /*3240*/  FFMA.FTZ R169, R168, R169, R93 ;  /* 0x000000a9a8a97223 */ /* 0x000fe2000001005d */
[----:B------:R-:W-:Y:S01]  /*3250*/  HADD2.F32 R93, -RZ, R92.H0_H0 ;  /* 0x2000005cff5d7230 */ /* 0x000fe20000004100 */
[----:B------:R-:W-:Y:S01]  /*3260*/  SHF.R.U64 R92, R148, 0x10, R149 ;  /* 0x00000010945c7819 */ /* 0x000fe20000001295 */
[----:B-1----:R-:W-:Y:S01]  /*3270*/  FADD.FTZ R107, R165, -R180 ;  /* 0x800000b4a56b7221 */ /* 0x002fe20000010000 */
[----:B------:R-:W-:Y:S02]  /*3280*/  F2F.F16.F32 R94, R94 ;  /* 0x0000005e005e7304 */ /* 0x000fe40000200800 */
[----:B------:R-:W-:Y:S01]  /*3290*/  FFMA.FTZ R93, R168, R163, R93 ;  /* 0x000000a3a85d7223 */ /* 0x000fe2000001005d */
[----:B------:R-:W-:Y:S01]  /*32a0*/  HADD2.F32 R163, -RZ, R92.H0_H0 ;  /* 0x2000005cffa37230 */ /* 0x000fe20000004100 */
[----:B------:R-:W-:-:S04]  /*32b0*/  SHF.R.U32.HI R92, RZ, 0x10, R151 ;  /* 0x00000010ff5c7819 */ /* 0x000fc80000011697 */
[----:B------:R-:W-:Y:S01]  /*32c0*/  FFMA.FTZ R107, R168, R107, R163 ;  /* 0x0000006ba86b7223 */ /* 0x000fe200000100a3 */
[----:B------:R-:W-:Y:S01]  /*32d0*/  HADD2.F32 R163, -RZ, R92.H0_H0 ;  /* 0x2000005cffa37230 */ /* 0x000fe20000004100 */
[----:B------:R-:W-:Y:S01]  /*32e0*/  SHF.R.U64 R92, R150, 0x10, R151 ;  /* 0x00000010965c7819 */ /* 0x000fe20000001297 */
[----:B------:R1:W-:Y:S03]  /*32f0*/  F2F.F16.F32 R165, R93 ;  /* 0x0000005d00a57304 */ /* 0x0003e60000200800 */
[----:B------:R-:W-:-:S05]  /*3300*/  FFMA.FTZ R161, R168, R161, R163 ;  /* 0x000000a1a8a17223 */ /* 0x000fca00000100a3 */
[----:B------:R2:W-:Y:S01]  /*3310*/  F2F.F16.F32 R106, R107 ;  /* 0x0000006b006a7304 */ /* 0x0005e20000200800 */
[----:B-1----:R-:W-:Y:S01]  /*3320*/  HADD2.F32 R93, -RZ, R92.H0_H0 ;  /* 0x2000005cff5d7230 */ /* 0x002fe20000004100 */
[----:B------:R-:W-:-:S04]  /*3330*/  MOV R92, R150 ;  /* 0x00000096005c7202 */ /* 0x000fc80000000f00 */
[C---:B------:R-:W-:Y:S01]  /*3340*/  FFMA.FTZ R157, R168.reuse, R157, R93 ;  /* 0x0000009da89d7223 */ /* 0x040fe2000001005d */
[----:B------:R-:W-:Y:S01]  /*3350*/  HADD2.F32 R102, -RZ, R92.H0_H0 ;  /* 0x2000005cff667230 */ /* 0x000fe20000004100 */
[----:B------:R-:W1:Y:S01]  /*3360*/  F2F.F16.F32 R95, R95 ;  /* 0x0000005f005f7304 */ /* 0x000e620000200800 */
[----:B--2---:R-:W-:Y:S01]  /*3370*/  HADD2.F32 R107, -RZ, R158.H0_H0 ;  /* 0x2000009eff6b7230 */ /* 0x004fe20000004100 */
[----:B------:R-:W2:Y:S04]  /*3380*/  LDC.64 R92, c[0x0][0x468] ;  /* 0x00011a00ff5c7b82 */ /* 0x000ea80000000a00 */
[C---:B------:R-:W-:Y:S01]  /*3390*/  FFMA.FTZ R159, R168.reuse, R159, R107 ;  /* 0x0000009fa89f7223 */ /* 0x040fe2000001006b */
[----:B------:R-:W-:Y:S01]  /*33a0*/  FFMA.FTZ R168, R168, R103, R102 ;  /* 0x00000067a8a87223 */ /* 0x000fe20000010066 */
[----:B------:R-:W3:Y:S01]  /*33b0*/  F2F.F16.F32 R96, R96 ;  /* 0x0000006000607304 */ /* 0x000ee20000200800 */
[----:B-1----:R-:W-:-:S07]  /*33c0*/  PRMT R103, R94, 0x5410, R95 ;  /* 0x000054105e677816 */ /* 0x002fce000000005f */
[----:B------:R-:W-:Y:S01]  /*33d0*/  F2F.F16.F32 R97, R97 ;  /* 0x0000006100617304 */ /* 0x000fe20000200800 */
[----:B---3--:R-:W-:-:S07]  /*33e0*/  IMAD.WIDE.U32 R94, R96, 0x10000, RZ ;  /* 0x00010000605e7825 */ /* 0x008fce00078e00ff */
[----:B------:R-:W1:Y:S01]  /*33f0*/  F2F.F16.F32 R98, R98 ;  /* 0x0000006200627304 */ /* 0x000e620000200800 */
[----:B--2---:R-:W-:Y:S01]  /*3400*/  IMAD.WIDE.U32 R162, R138, 0x8, R92 ;  /* 0x000000088aa27825 */ /* 0x004fe200078e005c */
[----:B------:R-:W-:Y:S02]  /*3410*/  LOP3.LUT R95, R103, R95, RZ, 0xfc, !PT ;  /* 0x0000005f675f7212 */ /* 0x000fe400078efcff */
[----:B------:R-:W-:-:S04]  /*3420*/  LOP3.LUT R94, R94, R101, RZ, 0xfc, !PT ;  /* 0x000000655e5e7212 */ /* 0x000fc800078efcff */
[----:B------:R-:W2:Y:S01]  /*3430*/  F2F.F16.F32 R99, R99 ;  /* 0x0000006300637304 */ /* 0x000ea20000200800 */
[----:B------:R4:W-:Y:S01]  /*3440*/  STG.E.64 desc[UR8][R162.64], R94 ;  /* 0x0000005ea2007986 */ /* 0x0009e2000c101b08 */
[----:B-1----:R-:W-:-:S06]  /*3450*/  PRMT R107, R97, 0x5410, R98 ;  /* 0x00005410616b7816 */ /* 0x002fcc0000000062 */
[----:B------:R-:W1:Y:S01]  /*3460*/  F2F.F16.F32 R172, R157 ;  /* 0x0000009d00ac7304 */ /* 0x000e620000200800 */
[----:B--2---:R-:W-:-:S07]  /*3470*/  IMAD.WIDE.U32 R96, R99, 0x10000, RZ ;  /* 0x0001000063607825 */ /* 0x004fce00078e00ff */
[----:B------:R-:W-:Y:S01]  /*3480*/  F2F.F16.F32 R174, R161 ;  /* 0x000000a100ae7304 */ /* 0x000fe20000200800 */
[----:B------:R-:W-:Y:S01]  /*3490*/  IMAD.WIDE.U32 R98, R100, 0x10000, RZ ;  /* 0x0001000064627825 */ /* 0x000fe200078e00ff */
[----:B------:R-:W-:Y:S02]  /*34a0*/  LOP3.LUT R96, R96, R105, RZ, 0xfc, !PT ;  /* 0x0000006960607212 */ /* 0x000fe400078efcff */
[----:B------:R-:W-:Y:S01]  /*34b0*/  LOP3.LUT R97, R107, R97, RZ, 0xfc, !PT ;  /* 0x000000616b617212 */ /* 0x000fe200078efcff */
[----:B-1----:R-:W-:-:S03]  /*34c0*/  IMAD.WIDE.U32 R102, R172, 0x10000, RZ ;  /* 0x00010000ac667825 */ /* 0x002fc600078e00ff */
[----:B------:R0:W1:Y:S01]  /*34d0*/  F2F.F16.F32 R173, R159 ;  /* 0x0000009f00ad7304 */ /* 0x0000620000200800 */
[----:B------:R-:W-:Y:S01]  /*34e0*/  LOP3.LUT R98, R98, R153, RZ, 0xfc, !PT ;  /* 0x0000009962627212 */ /* 0x000fe200078efcff */
[----:B------:R-:W-:-:S04]  /*34f0*/  IMAD.WIDE.U32 R100, R106, 0x10000, RZ ;  /* 0x000100006a647825 */ /* 0x000fc800078e00ff */
[----:B------:R-:W-:Y:S02]  /*3500*/  IMAD.WIDE.U32 R106, R140, 0x8, R92 ;  /* 0x000000088c6a7825 */ /* 0x000fe400078e005c */
[----:B------:R-:W2:Y:S01]  /*3510*/  F2F.F16.F32 R185, R185 ;  /* 0x000000b900b97304 */ /* 0x000ea20000200800 */
[----:B------:R-:W-:Y:S01]  /*3520*/  LOP3.LUT R100, R100, R165, RZ, 0xfc, !PT ;  /* 0x000000a564647212 */ /* 0x000fe200078efcff */
[----:B0-----:R-:W-:Y:S01]  /*3530*/  IMAD.WIDE.U32 R158, R138, 0x8, R154 ;  /* 0x000000088a9e7825 */ /* 0x001fe200078e009a */
[----:B-1----:R-:W-:-:S05]  /*3540*/  PRMT R105, R173, 0x5410, R174 ;  /* 0x00005410ad697816 */ /* 0x002fca00000000ae */
[----:B------:R-:W-:Y:S01]  /*3550*/  F2F.F16.F32 R167, R167 ;  /* 0x000000a700a77304 */ /* 0x000fe20000200800 */
[----:B------:R-:W-:Y:S01]  /*3560*/  IMAD.WIDE.U32 R160, R140, 0x8, R154 ;  /* 0x000000088ca07825 */ /* 0x000fe200078e009a */
[----:B------:R4:W-:Y:S01]  /*3570*/  STG.E.64 desc[UR8][R158.64], R94 ;  /* 0x0000005e9e007986 */ /* 0x0009e2000c101b08 */
[----:B------:R-:W-:Y:S02]  /*3580*/  LOP3.LUT R103, R105, R103, RZ, 0xfc, !PT ;  /* 0x0000006769677212 */ /* 0x000fe400078efcff */
[----:B--2---:R-:W-:-:S03]  /*3590*/  PRMT R185, R104, 0x5410, R185 ;  /* 0x0000541068b97816 */ /* 0x004fc600000000b9 */
[----:B------:R-:W0:Y:S01]  /*35a0*/  F2F.F16.F32 R152, R169 ;  /* 0x000000a900987304 */ /* 0x000e220000200800 */
[----:B------:R-:W-:Y:S01]  /*35b0*/  IMAD.WIDE.U32 R104, R139, 0x8, R92 ;  /* 0x000000088b687825 */ /* 0x000fe200078e005c */
[----:B------:R-:W-:-:S03]  /*35c0*/  LOP3.LUT R99, R185, R99, RZ, 0xfc, !PT ;  /* 0x00000063b9637212 */ /* 0x000fc600078efcff */
[----:B------:R-:W-:Y:S01]  /*35d0*/  IMAD.WIDE.U32 R138, R139, 0x8, R154 ;  /* 0x000000088b8a7825 */ /* 0x000fe200078e009a */
[----:B------:R4:W-:Y:S02]  /*35e0*/  STG.E.64 desc[UR8][R104.64], R96 ;  /* 0x0000006068007986 */ /* 0x0009e4000c101b08 */
[----:B------:R-:W1:Y:S02]  /*35f0*/  F2F.F16.F32 R157, R168 ;  /* 0x000000a8009d7304 */ /* 0x000e640000200800 */
        /* <DEDUP_REMOVED lines=16> */
.L_x_2834:
[----:B------:R-:W-:-:S04]  /*3700*/  UISETP.NE.U32.AND UP0, UPT, UR16, URZ, UPT ;  /* 0x000000ff1000728c */ /* 0x000fc8000bf05070 */
[----:B------:R-:W-:-:S09]  /*3710*/  UISETP.NE.AND.EX UP0, UPT, UR17, URZ, UPT, UP0 ;  /* 0x000000ff1100728c */ /* 0x000fd2000bf05300 */
[----:B------:R-:W-:Y:S05]  /*3720*/  BRA.U UP0, `(.L_x_2837) ;  /* 0x0000000900907547 */ /* 0x000fea000b800000 */
        /* <DEDUP_REMOVED lines=50> */
[----:B------:R-:W-:Y:S01]  /*3a50*/  FADD.FTZ R191, R191, -R196 ;  /* 0x800000c4bfbf7221 */ /* 0x000fe20000010000 */
[----:B------:R0:W-:Y:S01]  /*3a60*/  F2F.F16.F32 R153, R93 ;  /* 0x0000005d00997304 */ /* 0x0001e20000200800 */
[-C--:B------:R-:W-:Y:S01]  /*3a70*/  FFMA.FTZ R164, R164, R102.reuse, R103 ;  /* 0x00000066a4a47223 */ /* 0x080fe20000010067 */
[C---:B------:R-:W-:Y:S01]  /*3a80*/  FFMA.FTZ R99, R168.reuse, R189, R99 ;  /* 0x000000bda8637223 */ /* 0x040fe20000010063 */
[----:B------:R-:W-:Y:S01]  /*3a90*/  HADD2.F32 R101, -RZ, R92.H0_H0 ;  /* 0x2000005cff657230 */ /* 0x000fe20000004100 */
[----:B------:R-:W-:Y:S01]  /*3aa0*/  SHF.R.U32.HI R92, RZ, 0x10, R147 ;  /* 0x00000010ff5c7819 */ /* 0x000fe20000011693 */
[----:B------:R-:W-:Y:S01]  /*3ab0*/  FFMA.FTZ R97, R168, R191, R97 ;  /* 0x000000bfa8617223 */ /* 0x000fe20000010061 */
[----:B------:R-:W-:Y:S01]  /*3ac0*/  FADD.FTZ R163, R163, -R164 ;  /* 0x800000a4a3a37221 */ /* 0x000fe20000010000 */
[--C-:B------:R-:W-:Y:S01]  /*3ad0*/  FFMA.FTZ R162, R162, R102, R103.reuse ;  /* 0x00000066a2a27223 */ /* 0x100fe20000010067 */
[----:B------:R1:W-:Y:S01]  /*3ae0*/  F2F.F16.F32 R100, R99 ;  /* 0x0000006300647304 */ /* 0x0003e20000200800 */
[----:B0-----:R-:W-:Y:S01]  /*3af0*/  HADD2.F32 R93, -RZ, R92.H0_H0 ;  /* 0x2000005cff5d7230 */ /* 0x001fe20000004100 */
[----:B------:R-:W-:Y:S01]  /*3b00*/  MOV R92, R146 ;  /* 0x00000092005c7202 */ /* 0x000fe20000000f00 */
[----:B------:R-:W-:Y:S01]  /*3b10*/  FADD.FTZ R161, R161, -R162 ;  /* 0x800000a2a1a17221 */ /* 0x000fe20000010000 */
[-CC-:B------:R-:W-:Y:S01]  /*3b20*/  FFMA.FTZ R188, R188, R102.reuse, R103.reuse ;  /* 0x00000066bcbc7223 */ /* 0x180fe20000010067 */
[-C--:B------:R-:W-:Y:S01]  /*3b30*/  FFMA.FTZ R158, R158, R102.reuse, R103 ;  /* 0x000000669e9e7223 */ /* 0x080fe20000010067 */
[----:B------:R-:W-:Y:S01]  /*3b40*/  FFMA.FTZ R185, R168, R185, R93 ;  /* 0x000000b9a8b97223 */ /* 0x000fe2000001005d */
[----:B------:R-:W-:Y:S01]  /*3b50*/  HADD2.F32 R93, -RZ, R92.H0_H0 ;  /* 0x2000005cff5d7230 */ /* 0x000fe20000004100 */
[----:B------:R-:W-:Y:S01]  /*3b60*/  SHF.R.U64 R92, R146, 0x10, R147 ;  /* 0x00000010925c7819 */ /* 0x000fe20000001293 */
[----:B------:R-:W-:Y:S01]  /*3b70*/  F2F.F16.F32 R97, R97 ;  /* 0x0000006100617304 */ /* 0x000fe20000200800 */
[----:B------:R-:W-:Y:S01]  /*3b80*/  FADD.FTZ R183, R183, -R188 ;  /* 0x800000bcb7b77221 */ /* 0x000fe20000010000 */
[-C--:B------:R-:W-:Y:S01]  /*3b90*/  FFMA.FTZ R159, R159, R102.reuse, R103 ;  /* 0x000000669f9f7223 */ /* 0x080fe20000010067 */
[C---:B------:R-:W-:Y:S01]  /*3ba0*/  FFMA.FTZ R93, R168.reuse, R179, R93 ;  /* 0x000000b3a85d7223 */ /* 0x040fe2000001005d */
[----:B-1----:R-:W-:Y:S01]  /*3bb0*/  HADD2.F32 R99, -RZ, R92.H0_H0 ;  /* 0x2000005cff637230 */ /* 0x002fe20000004100 */
[----:B------:R-:W-:Y:S01]  /*3bc0*/  MOV R92, R149 ;  /* 0x00000095005c7202 */ /* 0x000fe20000000f00 */
[----:B------:R-:W-:Y:S01]  /*3bd0*/  FFMA.FTZ R103, R155, R102, R103 ;  /* 0x000000669b677223 */ /* 0x000fe20000010067 */
[C---:B------:R-:W-:Y:S01]  /*3be0*/  FFMA.FTZ R101, R168.reuse, R183, R101 ;  /* 0x000000b7a8657223 */ /* 0x040fe20000010065 */
[----:B------:R0:W-:Y:S01]  /*3bf0*/  F2F.F16.F32 R175, R93 ;  /* 0x0000005d00af7304 */ /* 0x0001e20000200800 */
[----:B------:R-:W-:Y:S01]  /*3c00*/  FFMA.FTZ R99, R168, R181, R99 ;  /* 0x000000b5a8637223 */ /* 0x000fe20000010063 */
[----:B------:R-:W-:Y:S01]  /*3c10*/  HADD2.F32 R105, -RZ, R92.H0_H0 ;  /* 0x2000005cff697230 */ /* 0x000fe20000004100 */
[----:B------:R-:W-:Y:S01]  /*3c20*/  SHF.R.U32.HI R92, RZ, 0x10, R149 ;  /* 0x00000010ff5c7819 */ /* 0x000fe20000011695 */
[----:B------:R-:W-:Y:S01]  /*3c30*/  FADD.FTZ R157, R157, -R158 ;  /* 0x8000009e9d9d7221 */ /* 0x000fe20000010000 */
[----:B------:R-:W-:Y:S01]  /*3c40*/  FADD.FTZ R159, R160, -R159 ;  /* 0x8000009fa09f7221 */ /* 0x000fe20000010000 */
[----:B------:R-:W-:Y:S01]  /*3c50*/  FADD.FTZ R103, R154, -R103 ;  /* 0x800000679a677221 */ /* 0x000fe20000010000 */
[----:B------:R-:W-:Y:S01]  /*3c60*/  FFMA.FTZ R105, R168, R167, R105 ;  /* 0x000000a7a8697223 */ /* 0x000fe20000010069 */
[----:B------:R1:W-:Y:S01]  /*3c70*/  F2F.F16.F32 R104, R99 ;  /* 0x0000006300687304 */ /* 0x0003e20000200800 */
[----:B0-----:R-:W-:Y:S01]  /*3c80*/  HADD2.F32 R93, -RZ, R92.H0_H0 ;  /* 0x2000005cff5d7230 */ /* 0x001fe20000004100 */
[----:B------:R-:W-:-:S04]  /*3c90*/  MOV R92, R148 ;  /* 0x00000094005c7202 */ /* 0x000fc80000000f00 */
[----:B------:R-:W-:Y:S01]  /*3ca0*/  FFMA.FTZ R169, R168, R169, R93 ;  /* 0x000000a9a8a97223 */ /* 0x000fe2000001005d */
[----:B------:R-:W-:Y:S01]  /*3cb0*/  HADD2.F32 R93, -RZ, R92.H0_H0 ;  /* 0x2000005cff5d7230 */ /* 0x000fe20000004100 */
[----:B------:R-:W-:Y:S01]  /*3cc0*/  SHF.R.U64 R92, R148, 0x10, R149 ;  /* 0x00000010945c7819 */ /* 0x000fe20000001295 */
[----:B------:R0:W-:Y:S01]  /*3cd0*/  F2F.F16.F32 R166, R105 ;  /* 0x0000006900a67304 */ /* 0x0001e20000200800 */
[----:B-1----:R-:W-:Y:S02]  /*3ce0*/  FADD.FTZ R99, R165, -R180 ;  /* 0x800000b4a5637221 */ /* 0x002fe40000010000 */
[----:B------:R-:W-:-:S05]  /*3cf0*/  FFMA.FTZ R93, R168, R163, R93 ;  /* 0x000000a3a85d7223 */ /* 0x000fca000001005d */
[----:B------:R-:W1:Y:S01]  /*3d00*/  F2F.F16.F32 R98, R98 ;  /* 0x0000006200627304 */ /* 0x000e620000200800 */
[----:B0-----:R-:W-:Y:S01]  /*3d10*/  HADD2.F32 R105, -RZ, R92.H0_H0 ;  /* 0x2000005cff697230 */ /* 0x001fe20000004100 */
[----:B------:R-:W-:-:S04]  /*3d20*/  SHF.R.U32.HI R92, RZ, 0x10, R151 ;  /* 0x00000010ff5c7819 */ /* 0x000fc80000011697 */
[----:B------:R-:W-:Y:S01]  /*3d30*/  FFMA.FTZ R99, R168, R99, R105 ;  /* 0x00000063a8637223 */ /* 0x000fe20000010069 */
[----:B------:R-:W-:Y:S01]  /*3d40*/  HADD2.F32 R105, -RZ, R92.H0_H0 ;  /* 0x2000005cff697230 */ /* 0x000fe20000004100 */
[----:B------:R-:W-:Y:S01]  /*3d50*/  SHF.R.U64 R92, R150, 0x10, R151 ;  /* 0x00000010965c7819 */ /* 0x000fe20000001297 */
[----:B------:R0:W-:Y:S03]  /*3d60*/  F2F.F16.F32 R165, R93 ;  /* 0x0000005d00a57304 */ /* 0x0001e60000200800 */
[----:B------:R-:W-:Y:S01]  /*3d70*/  FFMA.FTZ R161, R168, R161, R105 ;  /* 0x000000a1a8a17223 */ /* 0x000fe20000010069 */
[----:B------:R-:W-:-:S04]  /*3d80*/  MOV R105, R151 ;  /* 0x0000009700697202 */ /* 0x000fc80000000f00 */
[----:B------:R2:W-:Y:S01]  /*3d90*/  F2F.F16.F32 R152, R99 ;  /* 0x0000006300987304 */ /* 0x0005e20000200800 */
[----:B0-----:R-:W-:Y:S01]  /*3da0*/  HADD2.F32 R93, -RZ, R92.H0_H0 ;  /* 0x2000005cff5d7230 */ /* 0x001fe20000004100 */
[----:B------:R-:W-:-:S04]  /*3db0*/  MOV R92, R150 ;  /* 0x00000096005c7202 */ /* 0x000fc80000000f00 */
[C---:B------:R-:W-:Y:S01]  /*3dc0*/  FFMA.FTZ R157, R168.reuse, R157, R93 ;  /* 0x0000009da89d7223 */ /* 0x040fe2000001005d */
[----:B------:R-:W-:Y:S01]  /*3dd0*/  HADD2.F32 R102, -RZ, R92.H0_H0 ;  /* 0x2000005cff667230 */ /* 0x000fe20000004100 */
[----:B------:R-:W-:Y:S01]  /*3de0*/  F2F.F16.F32 R101, R101 ;  /* 0x0000006500657304 */ /* 0x000fe20000200800 */
[----:B--2---:R-:W-:Y:S01]  /*3df0*/  HADD2.F32 R99, -RZ, R105.H0_H0 ;  /* 0x20000069ff637230 */ /* 0x004fe20000004100 */
[----:B------:R-:W0:Y:S04]  /*3e00*/  LDC.64 R92, c[0x0][0x478] ;  /* 0x00011e00ff5c7b82 */ /* 0x000e280000000a00 */
[C---:B------:R-:W-:Y:S01]  /*3e10*/  FFMA.FTZ R159, R168.reuse, R159, R99 ;  /* 0x0000009fa89f7223 */ /* 0x040fe20000010063 */
[----:B------:R-:W-:Y:S01]  /*3e20*/  FFMA.FTZ R168, R168, R103, R102 ;  /* 0x00000067a8a87223 */ /* 0x000fe20000010066 */
[----:B------:R-:W2:Y:S01]  /*3e30*/  F2F.F16.F32 R106, R185 ;  /* 0x000000b9006a7304 */ /* 0x000ea20000200800 */
[----:B-1----:R-:W-:-:S02]  /*3e40*/  PRMT R103, R97, 0x5410, R98 ;  /* 0x0000541061677816 */ /* 0x002fc40000000062 */
[----:B------:R-:W1:Y:S05]  /*3e50*/  LDC.64 R98, c[0x0][0x468] ;  /* 0x00011a00ff627b82 */ /* 0x000e6a0000000a00 */
[----:B------:R-:W-:Y:S01]  /*3e60*/  F2F.F16.F32 R94, R94 ;  /* 0x0000005e005e7304 */ /* 0x000fe20000200800 */
[----:B--2---:R-:W-:-:S07]  /*3e70*/  PRMT R155, R101, 0x5410, R106 ;  /* 0x00005410659b7816 */ /* 0x004fce000000006a */
[----:B------:R-:W2:Y:S01]  /*3e80*/  F2F.F16.F32 R95, R95 ;  /* 0x0000005f005f7304 */ /* 0x000ea20000200800 */
[----:B------:R-:W-:-:S04]  /*3e90*/  IMAD.WIDE.U32 R100, R100, 0x10000, RZ ;  /* 0x0001000064647825 */ /* 0x000fc800078e00ff */
[----:B0-----:R-:W-:Y:S01]  /*3ea0*/  IMAD.WIDE.U32 R162, R138, 0x8, R92 ;  /* 0x000000088aa27825 */ /* 0x001fe200078e005c */
[----:B------:R-:W-:Y:S02]  /*3eb0*/  LOP3.LUT R103, R103, R101, RZ, 0xfc, !PT ;  /* 0x0000006567677212 */ /* 0x000fe400078efcff */
[----:B------:R-:W0:Y:S01]  /*3ec0*/  F2F.F16.F32 R96, R96 ;  /* 0x0000006000607304 */ /* 0x000e220000200800 */
[----:B------:R-:W-:Y:S02]  /*3ed0*/  LOP3.LUT R102, R100, R153, RZ, 0xfc, !PT ;  /* 0x0000009964667212 */ /* 0x000fe400078efcff */
[----:B--2---:R-:W-:-:S05]  /*3ee0*/  PRMT R105, R94, 0x5410, R95 ;  /* 0x000054105e697816 */ /* 0x004fca000000005f */
[----:B------:R-:W2:Y:S01]  /*3ef0*/  F2F.F16.F32 R176, R157 ;  /* 0x0000009d00b07304 */ /* 0x000ea20000200800 */
[----:B------:R-:W-:-:S05]  /*3f00*/  IMAD.WIDE.U32 R94, R104, 0x10000, RZ ;  /* 0x00010000685e7825 */ /* 0x000fca00078e00ff */
[----:B------:R-:W-:Y:S01]  /*3f10*/  LOP3.LUT R101, R155, R95, RZ, 0xfc, !PT ;  /* 0x0000005f9b657212 */ /* 0x000fe200078efcff */
[----:B0-----:R-:W-:Y:S01]  /*3f20*/  IMAD.WIDE.U32 R96, R96, 0x10000, RZ ;  /* 0x0001000060607825 */ /* 0x001fe200078e00ff */
[----:B------:R1:W-:Y:S01]  /*3f30*/  F2F.F16.F32 R178, R161 ;  /* 0x000000a100b27304 */ /* 0x0003e20000200800 */
[----:B------:R-:W-:Y:S02]  /*3f40*/  LOP3.LUT R100, R94, R175, RZ, 0xfc, !PT ;  /* 0x000000af5e647212 */ /* 0x000fe400078efcff */
[----:B------:R-:W-:Y:S01]  /*3f50*/  IMAD.WIDE.U32 R154, R139, 0x8, R92 ;  /* 0x000000088b9a7825 */ /* 0x000fe200078e005c */
[----:B------:R-:W-:Y:S02]  /*3f60*/  LOP3.LUT R104, R96, R107, RZ, 0xfc, !PT ;  /* 0x0000006b60687212 */ /* 0x000fe400078efcff */
[----:B------:R-:W-:Y:S01]  /*3f70*/  LOP3.LUT R105, R105, R97, RZ, 0xfc, !PT ;  /* 0x0000006169697212 */ /* 0x000fe200078efcff */
[----:B--2---:R-:W-:Y:S01]  /*3f80*/  IMAD.WIDE.U32 R94, R176, 0x10000, RZ ;  /* 0x00010000b05e7825 */ /* 0x004fe200078e00ff */
[----:B------:R0:W2:Y:S03]  /*3f90*/  F2F.F16.F32 R177, R159 ;  /* 0x0000009f00b17304 */ /* 0x0000a60000200800 */
[----:B------:R-:W-:Y:S01]  /*3fa0*/  IMAD.WIDE.U32 R96, R152, 0x10000, RZ ;  /* 0x0001000098607825 */ /* 0x000fe200078e00ff */
[----:B------:R3:W-:Y:S03]  /*3fb0*/  STG.E.64 desc[UR8][R162.64], R104 ;  /* 0x00000068a2007986 */ /* 0x0007e6000c101b08 */
[----:B-1----:R-:W-:Y:S01]  /*3fc0*/  IMAD.WIDE.U32 R160, R140, 0x8, R98 ;  /* 0x000000088ca07825 */ /* 0x002fe200078e0062 */
[----:B------:R-:W1:Y:S01]  /*3fd0*/  F2F.F16.F32 R169, R169 ;  /* 0x000000a900a97304 */ /* 0x000e620000200800 */
[----:B------:R-:W-:-:S02]  /*3fe0*/  LOP3.LUT R96, R96, R165, RZ, 0xfc, !PT ;  /* 0x000000a560607212 */ /* 0x000fc400078efcff */
[----:B0-----:R-:W-:Y:S01]  /*3ff0*/  IMAD.WIDE.U32 R158, R138, 0x8, R98 ;  /* 0x000000088a9e7825 */ /* 0x001fe200078e0062 */
[----:B--2---:R-:W-:-:S04]  /*4000*/  PRMT R107, R177, 0x5410, R178 ;  /* 0x00005410b16b7816 */ /* 0x004fc800000000b2 */
[----:B------:R-:W0:Y:S01]  /*4010*/  F2F.F16.F32 R157, R168 ;  /* 0x000000a8009d7304 */ /* 0x000e220000200800 */
[----:B------:R-:W-:Y:S01]  /*4020*/  IMAD.WIDE.U32 R138, R139, 0x8, R98 ;  /* 0x000000088b8a7825 */ /* 0x000fe200078e0062 */
[----:B------:R3:W-:Y:S01]  /*4030*/  STG.E.64 desc[UR8][R158.64], R104 ;  /* 0x000000689e007986 */ /* 0x0007e2000c101b08 */
[----:B------:R-:W-:Y:S02]  /*4040*/  LOP3.LUT R95, R107, R95, RZ, 0xfc, !PT ;  /* 0x0000005f6b5f7212 */ /* 0x000fe400078efcff */
[----:B------:R-:W-:Y:S01]  /*4050*/  IMAD.WIDE.U32 R106, R140, 0x8, R92 ;  /* 0x000000088c6a7825 */ /* 0x000fe200078e005c */
[----:B------:R3:W-:Y:S01]  /*4060*/  STG.E.64 desc[UR8][R154.64], R102 ;  /* 0x000000669a007986 */ /* 0x0007e2000c101b08 */
[----:B-1----:R-:W-:Y:S02]  /*4070*/  PRMT R169, R166, 0x5410, R169 ;  /* 0x00005410a6a97816 */ /* 0x002fe400000000a9 */
[----:B------:R-:W-:Y:S01]  /*4080*/  IMAD.WIDE.U32 R152, R141, 0x8, R92 ;  /* 0x000000088d987825 */ /* 0x000fe200078e005c */
[----:B------:R3:W-:Y:S01]  /*4090*/  STG.E.64 desc[UR8][R138.64], R102 ;  /* 0x000000668a007986 */ /* 0x0007e2000c101b08 */
[----:B------:R-:W-:-:S02]  /*40a0*/  LOP3.LUT R97, R169, R97, RZ, 0xfc, !PT ;  /* 0x00000061a9617212 */ /* 0x000fc400078efcff */
[----:B------:R-:W-:Y:S01]  /*40b0*/  IMAD.WIDE.U32 R140, R141, 0x8, R98 ;  /* 0x000000088d8c7825 */ /* 0x000fe200078e0062 */
[----:B------:R3:W-:Y:S01]  /*40c0*/  STG.E.64 desc[UR8][R106.64], R100 ;  /* 0x000000646a007986 */ /* 0x0007e2000c101b08 */
[----:B0-----:R-:W-:Y:S02]  /*40d0*/  LOP3.LUT R94, R94, R157, RZ, 0xfc, !PT ;  /* 0x0000009d5e5e7212 */ /* 0x001fe400078efcff */
[----:B------:R-:W-:Y:S01]  /*40e0*/  IMAD.WIDE.U32 R92, R171, 0x8, R92 ;  /* 0x00000008ab5c7825 */ /* 0x000fe200078e005c */
[----:B------:R3:W-:Y:S01]  /*40f0*/  STG.E.64 desc[UR8][R160.64], R100 ;  /* 0x00000064a0007986 */ /* 0x0007e2000c101b08 */
[----:B------:R-:W-:Y:S02]  /*4100*/  PRMT R175, R157, 0x7610, R175 ;  /* 0x000076109daf7816 */ /* 0x000fe400000000af */
[----:B------:R-:W-:Y:S01]  /*4110*/  IMAD.WIDE.U32 R98, R171, 0x8, R98 ;  /* 0x00000008ab627825 */ /* 0x000fe200078e0062 */
[----:B------:R3:W-:Y:S04]  /*4120*/  STG.E.64 desc[UR8][R152.64], R96 ;  /* 0x0000006098007986 */ /* 0x0007e8000c101b08 */
[----:B------:R3:W-:Y:S04]  /*4130*/  STG.E.64 desc[UR8][R140.64], R96 ;  /* 0x000000608c007986 */ /* 0x0007e8000c101b08 */
[----:B------:R3:W-:Y:S04]  /*4140*/  STG.E.64 desc[UR8][R92.64], R94 ;  /* 0x0000005e5c007986 */ /* 0x0007e8000c101b08 */
[----:B------:R3:W-:Y:S01]  /*4150*/  STG.E.64 desc[UR8][R98.64], R94 ;  /* 0x0000005e62007986 */ /* 0x0007e2000c101b08 */
[----:B------:R-:W-:Y:S05]  /*4160*/  BRA `(.L_x_2836) ;  /* 0x0000003000207947 */ /* 0x000fea0003800000 */
.L_x_2837:
        /* <DEDUP_REMOVED lines=22> */
[----:B------:R-:W-:Y:S01]  /*42d0*/  FADD.FTZ R185, R185, -R192 ;  /* 0x800000c0b9b97221 */ /* 0x000fe20000010000 */
[----:B------:R-:W-:Y:S01]  /*42e0*/  FFMA.FTZ R93, R168, R213, R93 ;  /* 0x000000d5a85d7223 */ /* 0x000fe2000001005d */
[----:B------:R-:W-:Y:S01]  /*42f0*/  HADD2.F32 R97, -RZ, R92.H0_H0 ;  /* 0x2000005cff617230 */ /* 0x000fe20000004100 */
[----:B------:R-:W-:Y:S01]  /*4300*/  MOV R92, R145 ;  /* 0x00000091005c7202 */ /* 0x000fe20000000f00 */
[-CC-:B------:R-:W-:Y:S01]  /*4310*/  FFMA.FTZ R188, R188, R102.reuse, R103.reuse ;  /* 0x00000066bcbc7223 */ /* 0x180fe20000010067 */
[----:B------:R0:W-:Y:S01]  /*4320*/  F2F.F16.F32 R99, R93 ;  /* 0x0000005d00637304 */ /* 0x0001e20000200800 */
[-C--:B------:R-:W-:Y:S01]  /*4330*/  FFMA.FTZ R186, R186, R102.reuse, R103 ;  /* 0x00000066baba7223 */ /* 0x080fe20000010067 */
[----:B------:R-:W-:Y:S01]  /*4340*/  FFMA.FTZ R96, R168, R211, R97 ;  /* 0x000000d3a8607223 */ /* 0x000fe20000010061 */
[----:B------:R-:W-:Y:S01]  /*4350*/  HADD2.F32 R97, -RZ, R92.H0_H0 ;  /* 0x2000005cff617230 */ /* 0x000fe20000004100 */
[----:B------:R-:W-:Y:S01]  /*4360*/  SHF.R.U32.HI R92, RZ, 0x10, R145 ;  /* 0x00000010ff5c7819 */ /* 0x000fe20000011691 */
[----:B------:R-:W-:Y:S01]  /*4370*/  FADD.FTZ R183, R183, -R188 ;  /* 0x800000bcb7b77221 */ /* 0x000fe20000010000 */
[----:B------:R-:W-:Y:S01]  /*4380*/  FADD.FTZ R179, R179, -R186 ;  /* 0x800000bab3b37221 */ /* 0x000fe20000010000 */
[-CC-:B------:R-:W-:Y:S01]  /*4390*/  FFMA.FTZ R182, R182, R102.reuse, R103.reuse ;  /* 0x00000066b6b67223 */ /* 0x180fe20000010067 */
[--C-:B------:R-:W-:Y:S01]  /*43a0*/  FFMA.FTZ R166, R166, R102, R103.reuse ;  /* 0x00000066a6a67223 */ /* 0x100fe20000010067 */
[----:B0-----:R-:W-:Y:S01]  /*43b0*/  HADD2.F32 R93, -RZ, R92.H0_H0 ;  /* 0x2000005cff5d7230 */ /* 0x001fe20000004100 */
[----:B------:R-:W-:Y:S01]  /*43c0*/  MOV R92, R144 ;  /* 0x00000090005c7202 */ /* 0x000fe20000000f00 */
[----:B------:R-:W-:Y:S01]  /*43d0*/  FADD.FTZ R169, R169, -R182 ;  /* 0x800000b6a9a97221 */ /* 0x000fe20000010000 */
[----:B------:R-:W-:Y:S01]  /*43e0*/  FADD.FTZ R167, R167, -R166 ;  /* 0x800000a6a7a77221 */ /* 0x000fe20000010000 */
[-C--:B------:R-:W-:Y:S01]  /*43f0*/  FFMA.FTZ R164, R164, R102.reuse, R103 ;  /* 0x00000066a4a47223 */ /* 0x080fe20000010067 */
[----:B------:R-:W-:Y:S01]  /*4400*/  FFMA.FTZ R98, R168, R193, R93 ;  /* 0x000000c1a8627223 */ /* 0x000fe2000001005d */
[----:B------:R-:W-:Y:S01]  /*4410*/  HADD2.F32 R93, -RZ, R92.H0_H0 ;  /* 0x2000005cff5d7230 */ /* 0x000fe20000004100 */
[----:B------:R-:W-:Y:S01]  /*4420*/  SHF.R.U64 R92, R144, 0x10, R145 ;  /* 0x00000010905c7819 */ /* 0x000fe20000001291 */
[-C--:B------:R-:W-:Y:S01]  /*4430*/  FFMA.FTZ R180, R180, R102.reuse, R103 ;  /* 0x00000066b4b47223 */ /* 0x080fe20000010067 */
[----:B------:R-:W-:Y:S01]  /*4440*/  F2F.F16.F32 R94, R94 ;  /* 0x0000005e005e7304 */ /* 0x000fe20000200800 */
[----:B------:R-:W-:Y:S01]  /*4450*/  FADD.FTZ R163, R163, -R164 ;  /* 0x800000a4a3a37221 */ /* 0x000fe20000010000 */
[----:B------:R-:W-:Y:S01]  /*4460*/  FFMA.FTZ R93, R168, R187, R93 ;  /* 0x000000bba85d7223 */ /* 0x000fe2000001005d */
[----:B------:R-:W-:Y:S01]  /*4470*/  HADD2.F32 R105, -RZ, R92.H0_H0 ;  /* 0x2000005cff697230 */ /* 0x000fe20000004100 */
[----:B------:R-:W-:Y:S01]  /*4480*/  MOV R92, R147 ;  /* 0x00000093005c7202 */ /* 0x000fe20000000f00 */
[-CC-:B------:R-:W-:Y:S01]  /*4490*/  FFMA.FTZ R196, R196, R102.reuse, R103.reuse ;  /* 0x00000066c4c47223 */ /* 0x180fe20000010067 */
[-C--:B------:R-:W-:Y:S01]  /*44a0*/  FFMA.FTZ R198, R198, R102.reuse, R103 ;  /* 0x00000066c6c67223 */ /* 0x080fe20000010067 */
[----:B------:R-:W-:Y:S01]  /*44b0*/  FADD.FTZ R165, R165, -R180 ;  /* 0x800000b4a5a57221 */ /* 0x000fe20000010000 */
[----:B------:R0:W-:Y:S01]  /*44c0*/  F2F.F16.F32 R101, R93 ;  /* 0x0000005d00657304 */ /* 0x0001e20000200800 */
[----:B------:R-:W-:Y:S01]  /*44d0*/  HADD2.F32 R107, -RZ, R92.H0_H0 ;  /* 0x2000005cff6b7230 */ /* 0x000fe20000004100 */
[----:B------:R-:W-:Y:S01]  /*44e0*/  SHF.R.U32.HI R92, RZ, 0x10, R147 ;  /* 0x00000010ff5c7819 */ /* 0x000fe20000011693 */
[----:B------:R-:W-:Y:S01]  /*44f0*/  FFMA.FTZ R162, R162, R102, R103 ;  /* 0x00000066a2a27223 */ /* 0x000fe20000010067 */
[----:B------:R-:W-:Y:S01]  /*4500*/  FADD.FTZ R191, R191, -R196 ;  /* 0x800000c4bfbf7221 */ /* 0x000fe20000010000 */
[----:B------:R-:W-:Y:S01]  /*4510*/  FADD.FTZ R189, R189, -R198 ;  /* 0x800000c6bdbd7221 */ /* 0x000fe20000010000 */
[C---:B------:R-:W-:Y:S01]  /*4520*/  FFMA.FTZ R107, R168.reuse, R183, R107 ;  /* 0x000000b7a86b7223 */ /* 0x040fe2000001006b */
[----:B------:R-:W-:Y:S01]  /*4530*/  FADD.FTZ R161, R161, -R162 ;  /* 0x800000a2a1a17221 */ /* 0x000fe20000010000 */
[----:B------:R-:W1:Y:S01]  /*4540*/  F2F.F16.F32 R95, R95 ;  /* 0x0000005f005f7304 */ /* 0x000e620000200800 */
[----:B0-----:R-:W-:Y:S01]  /*4550*/  HADD2.F32 R93, -RZ, R92.H0_H0 ;  /* 0x2000005cff5d7230 */ /* 0x001fe20000004100 */
[----:B------:R-:W-:Y:S01]  /*4560*/  MOV R92, R146 ;  /* 0x00000092005c7202 */ /* 0x000fe20000000f00 */
[C---:B------:R-:W-:Y:S01]  /*4570*/  FFMA.FTZ R97, R168.reuse, R191, R97 ;  /* 0x000000bfa8617223 */ /* 0x040fe20000010061 */
[----:B------:R-:W-:Y:S01]  /*4580*/  FFMA.FTZ R105, R168, R189, R105 ;  /* 0x000000bda8697223 */ /* 0x000fe20000010069 */
[-C--:B------:R-:W-:Y:S01]  /*4590*/  FFMA.FTZ R158, R158, R102.reuse, R103 ;  /* 0x000000669e9e7223 */ /* 0x080fe20000010067 */
[----:B------:R-:W-:Y:S01]  /*45a0*/  FFMA.FTZ R185, R168, R185, R93 ;  /* 0x000000b9a8b97223 */ /* 0x000fe2000001005d */
[----:B------:R-:W-:Y:S01]  /*45b0*/  HADD2.F32 R93, -RZ, R92.H0_H0 ;  /* 0x2000005cff5d7230 */ /* 0x000fe20000004100 */
[----:B------:R-:W-:Y:S01]  /*45c0*/  SHF.R.U64 R92, R146, 0x10, R147 ;  /* 0x00000010925c7819 */ /* 0x000fe20000001293 */
[----:B------:R-:W-:Y:S01]  /*45d0*/  F2F.F16.F32 R100, R107 ;  /* 0x0000006b00647304 */ /* 0x000fe20000200800 */
[-CC-:B------:R-:W-:Y:S01]  /*45e0*/  FFMA.FTZ R159, R159, R102.reuse, R103.reuse ;  /* 0x000000669f9f7223 */ /* 0x180fe20000010067 */
[-C--:B------:R-:W-:Y:S01]  /*45f0*/  FFMA.FTZ R190, R190, R102.reuse, R103 ;  /* 0x00000066bebe7223 */ /* 0x080fe20000010067 */
[----:B------:R-:W-:Y:S01]  /*4600*/  FFMA.FTZ R93, R168, R179, R93 ;  /* 0x000000b3a85d7223 */ /* 0x000fe2000001005d */
[----:B------:R-:W-:Y:S01]  /*4610*/  HADD2.F32 R153, -RZ, R92.H0_H0 ;  /* 0x2000005cff997230 */ /* 0x000fe20000004100 */
[----:B------:R-:W-:Y:S01]  /*4620*/  MOV R92, R149 ;  /* 0x00000095005c7202 */ /* 0x000fe20000000f00 */
[----:B------:R-:W-:Y:S01]  /*4630*/  FFMA.FTZ R103, R155, R102, R103 ;  /* 0x000000669b677223 */ /* 0x000fe20000010067 */
[----:B------:R-:W-:Y:S01]  /*4640*/  FADD.FTZ R157, R157, -R158 ;  /* 0x8000009e9d9d7221 */ /* 0x000fe20000010000 */
[----:B------:R0:W-:Y:S01]  /*4650*/  F2F.F16.F32 R107, R93 ;  /* 0x0000005d006b7304 */ /* 0x0001e20000200800 */
[----:B------:R-:W-:Y:S01]  /*4660*/  FADD.FTZ R159, R160, -R159 ;  /* 0x8000009fa09f7221 */ /* 0x000fe20000010000 */
[----:B------:R-:W-:Y:S01]  /*4670*/  HADD2.F32 R173, -RZ, R92.H0_H0 ;  /* 0x2000005cffad7230 */ /* 0x000fe20000004100 */
[----:B------:R-:W-:Y:S01]  /*4680*/  SHF.R.U32.HI R92, RZ, 0x10, R149 ;  /* 0x00000010ff5c7819 */ /* 0x000fe20000011695 */
[----:B------:R-:W-:Y:S01]  /*4690*/  FADD.FTZ R181, R181, -R190 ;  /* 0x800000beb5b57221 */ /* 0x000fe20000010000 */
[----:B------:R-:W-:-:S02]  /*46a0*/  FADD.FTZ R103, R154, -R103 ;  /* 0x800000679a677221 */ /* 0x000fc40000010000 */
[C---:B------:R-:W-:Y:S01]  /*46b0*/  FFMA.FTZ R167, R168.reuse, R167, R173 ;  /* 0x000000a7a8a77223 */ /* 0x040fe200000100ad */
[----:B------:R-:W2:Y:S01]  /*46c0*/  F2F.F16.F32 R96, R96 ;  /* 0x0000006000607304 */ /* 0x000ea20000200800 */
[----:B0-----:R-:W-:Y:S01]  /*46d0*/  HADD2.F32 R93, -RZ, R92.H0_H0 ;  /* 0x2000005cff5d7230 */ /* 0x001fe20000004100 */
[----:B------:R-:W-:Y:S01]  /*46e0*/  MOV R92, R148 ;  /* 0x00000094005c7202 */ /* 0x000fe20000000f00 */
[----:B------:R-:W0:Y:S01]  /*46f0*/  LDC.64 R154, c[0x0][0x478] ;  /* 0x00011e00ff9a7b82 */ /* 0x000e220000000a00 */
[C---:B------:R-:W-:Y:S02]  /*4700*/  FFMA.FTZ R153, R168.reuse, R181, R153 ;  /* 0x000000b5a8997223 */ /* 0x040fe40000010099 */
[----:B------:R-:W-:Y:S01]  /*4710*/  FFMA.FTZ R169, R168, R169, R93 ;  /* 0x000000a9a8a97223 */ /* 0x000fe2000001005d */
[----:B------:R-:W-:Y:S01]  /*4720*/  HADD2.F32 R93, -RZ, R92.H0_H0 ;  /* 0x2000005cff5d7230 */ /* 0x000fe20000004100 */
[----:B------:R-:W-:Y:S01]  /*4730*/  SHF.R.U64 R92, R148, 0x10, R149 ;  /* 0x00000010945c7819 */ /* 0x000fe20000001295 */
[----:B------:R3:W-:Y:S03]  /*4740*/  F2F.F16.F32 R106, R167 ;  /* 0x000000a7006a7304 */ /* 0x0007e60000200800 */
[----:B------:R-:W-:-:S05]  /*4750*/  FFMA.FTZ R93, R168, R163, R93 ;  /* 0x000000a3a85d7223 */ /* 0x000fca000001005d */
[----:B------:R4:W-:Y:S01]  /*4760*/  F2F.F16.F32 R163, R93 ;  /* 0x0000005d00a37304 */ /* 0x0009e20000200800 */
[----:B---3--:R-:W-:Y:S01]  /*4770*/  HADD2.F32 R167, -RZ, R92.H0_H0 ;  /* 0x2000005cffa77230 */ /* 0x008fe20000004100 */
[----:B------:R-:W-:-:S04]  /*4780*/  SHF.R.U32.HI R92, RZ, 0x10, R151 ;  /* 0x00000010ff5c7819 */ /* 0x000fc80000011697 */
[----:B------:R-:W-:Y:S01]  /*4790*/  FFMA.FTZ R165, R168, R165, R167 ;  /* 0x000000a5a8a57223 */ /* 0x000fe200000100a7 */
[----:B------:R-:W-:Y:S01]  /*47a0*/  HADD2.F32 R167, -RZ, R92.H0_H0 ;  /* 0x2000005cffa77230 */ /* 0x000fe20000004100 */
[----:B------:R-:W-:Y:S01]  /*47b0*/  SHF.R.U64 R92, R150, 0x10, R151 ;  /* 0x00000010965c7819 */ /* 0x000fe20000001297 */
[----:B------:R-:W-:Y:S01]  /*47c0*/  F2F.F16.F32 R97, R97 ;  /* 0x0000006100617304 */ /* 0x000fe20000200800 */
[----:B----4-:R-:W-:Y:S02]  /*47d0*/  MOV R93, R151 ;  /* 0x00000097005d7202 */ /* 0x010fe40000000f00 */
[C---:B------:R-:W-:Y:S01]  /*47e0*/  FFMA.FTZ R167, R168.reuse, R161, R167 ;  /* 0x000000a1a8a77223 */ /* 0x040fe200000100a7 */
[----:B------:R-:W-:Y:S01]  /*47f0*/  HADD2.F32 R161, -RZ, R92.H0_H0 ;  /* 0x2000005cffa17230 */ /* 0x000fe20000004100 */
[----:B------:R-:W-:Y:S01]  /*4800*/  MOV R92, R150 ;  /* 0x00000096005c7202 */ /* 0x000fe20000000f00 */
[----:B------:R-:W-:Y:S02]  /*4810*/  HADD2.F32 R93, -RZ, R93.H0_H0 ;  /* 0x2000005dff5d7230 */ /* 0x000fe40000004100 */
[----:B------:R1:W-:Y:S01]  /*4820*/  F2F.F16.F32 R104, R165 ;  /* 0x000000a500687304 */ /* 0x0003e20000200800 */
[----:B------:R-:W-:Y:S01]  /*4830*/  FFMA.FTZ R157, R168, R157, R161 ;  /* 0x0000009da89d7223 */ /* 0x000fe200000100a1 */
[----:B------:R-:W-:-:S02]  /*4840*/  HADD2.F32 R102, -RZ, R92.H0_H0 ;  /* 0x2000005cff667230 */ /* 0x000fc40000004100 */
[C---:B------:R-:W-:Y:S02]  /*4850*/  FFMA.FTZ R159, R168.reuse, R159, R93 ;  /* 0x0000009fa89f7223 */ /* 0x040fe4000001005d */
[----:B------:R-:W3:Y:S01]  /*4860*/  LDC.64 R92, c[0x0][0x468] ;  /* 0x00011a00ff5c7b82 */ /* 0x000ee20000000a00 */
[----:B------:R-:W-:Y:S01]  /*4870*/  FFMA.FTZ R168, R168, R103, R102 ;  /* 0x00000067a8a87223 */ /* 0x000fe20000010066 */
[----:B------:R-:W4:Y:S01]  /*4880*/  F2F.F16.F32 R98, R98 ;  /* 0x0000006200627304 */ /* 0x000f220000200800 */
[----:B-1----:R-:W-:Y:S01]  /*4890*/  PRMT R165, R94, 0x5410, R95 ;  /* 0x000054105ea57816 */ /* 0x002fe2000000005f */
[----:B--2---:R-:W-:-:S05]  /*48a0*/  IMAD.WIDE.U32 R94, R96, 0x10000, RZ ;  /* 0x00010000605e7825 */ /* 0x004fca00078e00ff */
[----:B------:R-:W-:Y:S01]  /*48b0*/  LOP3.LUT R165, R165, R95, RZ, 0xfc, !PT ;  /* 0x0000005fa5a57212 */ /* 0x000fe200078efcff */
[----:B------:R-:W1:Y:S01]  /*48c0*/  F2F.F16.F32 R105, R105 ;  /* 0x0000006900697304 */ /* 0x000e620000200800 */
[----:B------:R-:W-:Y:S02]  /*48d0*/  LOP3.LUT R164, R94, R99, RZ, 0xfc, !PT ;  /* 0x000000635ea47212 */ /* 0x000fe400078efcff */
[----:B------:R-:W2:Y:S01]  /*48e0*/  LDC.64 R94, c[0x0][0x470] ;  /* 0x00011c00ff5e7b82 */ /* 0x000ea20000000a00 */
[----:B----4-:R-:W-:-:S04]  /*48f0*/  PRMT R103, R97, 0x5410, R98 ;  /* 0x0000541061677816 */ /* 0x010fc80000000062 */
[----:B------:R-:W4:Y:S01]  /*4900*/  F2F.F16.F32 R185, R185 ;  /* 0x000000b900b97304 */ /* 0x000f220000200800 */
[----:B---3--:R-:W-:-:S07]  /*4910*/  IMAD.WIDE.U32 R172, R138, 0x8, R92 ;  /* 0x000000088aac7825 */ /* 0x008fce00078e005c */
[----:B------:R-:W3:Y:S01]  /*4920*/  F2F.F16.F32 R169, R169 ;  /* 0x000000a900a97304 */ /* 0x000ee20000200800 */
[----:B-1----:R-:W-:-:S04]  /*4930*/  IMAD.WIDE.U32 R96, R105, 0x10000, RZ ;  /* 0x0001000069607825 */ /* 0x002fc800078e00ff */
[----:B------:R-:W-:Y:S01]  /*4940*/  IMAD.WIDE.U32 R160, R140, 0x8, R92 ;  /* 0x000000088ca07825 */ /* 0x000fe200078e005c */
[----:B------:R-:W-:Y:S02]  /*4950*/  LOP3.LUT R96, R96, R101, RZ, 0xfc, !PT ;  /* 0x0000006560607212 */ /* 0x000fe400078efcff */
[----:B------:R-:W1:Y:S01]  /*4960*/  F2F.F16.F32 R157, R157 ;  /* 0x0000009d009d7304 */ /* 0x000e620000200800 */
[----:B----4-:R-:W-:Y:S01]  /*4970*/  PRMT R185, R100, 0x5410, R185 ;  /* 0x0000541064b97816 */ /* 0x010fe200000000b9 */
[----:B------:R-:W-:Y:S01]  /*4980*/  IMAD.WIDE.U32 R100, R104, 0x10000, RZ ;  /* 0x0001000068647825 */ /* 0x000fe200078e00ff */
[----:B------:R-:W-:Y:S02]  /*4990*/  LOP3.LUT R97, R103, R97, RZ, 0xfc, !PT ;  /* 0x0000006167617212 */ /* 0x000fe400078efcff */
[----:B---3--:R-:W-:-:S03]  /*49a0*/  PRMT R169, R106, 0x5410, R169 ;  /* 0x000054106aa97816 */ /* 0x008fc600000000a9 */
[----:B------:R2:W3:Y:S01]  /*49b0*/  F2F.F16.F32 R178, R167 ;  /* 0x000000a700b27304 */ /* 0x0004e20000200800 */
[----:B------:R-:W-:Y:S01]  /*49c0*/  LOP3.LUT R100, R100, R163, RZ, 0xfc, !PT ;  /* 0x000000a364647212 */ /* 0x000fe200078efcff */
[----:B------:R-:W-:Y:S01]  /*49d0*/  IMAD.WIDE.U32 R162, R141, 0x8, R92 ;  /* 0x000000088da27825 */ /* 0x000fe200078e005c */
[----:B------:R-:W-:-:S03]  /*49e0*/  LOP3.LUT R101, R169, R101, RZ, 0xfc, !PT ;  /* 0x00000065a9657212 */ /* 0x000fc600078efcff */
[C---:B-1----:R-:W-:Y:S02]  /*49f0*/  IMAD.WIDE.U32 R102, R157.reuse, 0x10000, RZ ;  /* 0x000100009d667825 */ /* 0x042fe400078e00ff */
[----:B------:R1:W4:Y:S01]  /*4a00*/  F2F.F16.F32 R177, R159 ;  /* 0x0000009f00b17304 */ /* 0x0003220000200800 */
[----:B------:R-:W-:Y:S01]  /*4a10*/  PRMT R176, R157, 0x7610, R176 ;  /* 0x000076109db07816 */ /* 0x000fe200000000b0 */
[----:B--2---:R-:W-:Y:S01]  /*4a20*/  IMAD.WIDE.U32 R166, R138, 0x8, R94 ;  /* 0x000000088aa67825 */ /* 0x004fe200078e005e */
[----:B---3--:R-:W-:-:S05]  /*4a30*/  PRMT R174, R178, 0x7610, R174 ;  /* 0x00007610b2ae7816 */ /* 0x008fca00000000ae */
[----:B------:R-:W2:Y:S01]  /*4a40*/  F2F.F16.F32 R153, R153 ;  /* 0x0000009900997304 */ /* 0x000ea20000200800 */
[----:B-1----:R-:W-:-:S04]  /*4a50*/  IMAD.WIDE.U32 R158, R139, 0x8, R92 ;  /* 0x000000088b9e7825 */ /* 0x002fc800078e005c */
[----:B------:R-:W-:Y:S01]  /*4a60*/  IMAD.WIDE.U32 R92, R171, 0x8, R92 ;  /* 0x00000008ab5c7825 */ /* 0x000fe200078e005c */
[----:B----4-:R-:W-:Y:S02]  /*4a70*/  PRMT R105, R177, 0x5410, R178 ;  /* 0x00005410b1697816 */ /* 0x010fe400000000b2 */
[----:B------:R1:W3:Y:S02]  /*4a80*/  F2F.F16.F32 R175, R168 ;  /* 0x000000a800af7304 */ /* 0x0002e40000200800 */
        /* <DEDUP_REMOVED lines=33> */
.L_x_2833:
        /* <DEDUP_REMOVED lines=24> */
.L_x_2839:
        /* <DEDUP_REMOVED lines=23> */
.L_x_2838:
        /* <DEDUP_REMOVED lines=26> */
.L_x_2841:
        /* <DEDUP_REMOVED lines=26> */
.L_x_2840:
        /* <DEDUP_REMOVED lines=16> */
.L_x_2842:
        /* <DEDUP_REMOVED lines=10> */
.L_x_2843:
        /* <DEDUP_REMOVED lines=14> */
[----:B------:R-:W-:Y:S02]  /*5550*/  F2FP.F16.F32.PACK_AB R96, R97, R96 ;  /* 0x000000606160723e */ /* 0x000fe400000000ff */
[----:B0-----:R-:W-:Y:S02]  /*5560*/  F2FP.F16.F32.PACK_AB R99, R95, R94 ;  /* 0x0000005e5f63723e */ /* 0x001fe400000000ff */
        /* <DEDUP_REMOVED lines=12> */
.L_x_2845:
        /* <DEDUP_REMOVED lines=23> */
.L_x_2844:
        /* <DEDUP_REMOVED lines=24> */
.L_x_2847:
        /* <DEDUP_REMOVED lines=18> */
.L_x_2846:
        /* <DEDUP_REMOVED lines=15> */
.L_x_2848:
        /* <DEDUP_REMOVED lines=10> */
.L_x_2849:
        /* <DEDUP_REMOVED lines=28> */
.L_x_2851:
        /* <DEDUP_REMOVED lines=23> */
.L_x_2850:
        /* <DEDUP_REMOVED lines=24> */
.L_x_2853:
        /* <DEDUP_REMOVED lines=18> */
.L_x_2852:
        /* <DEDUP_REMOVED lines=15> */
.L_x_2854:
        /* <DEDUP_REMOVED lines=10> */
.L_x_2855:
        /* <DEDUP_REMOVED lines=28> */
.L_x_2857:
        /* <DEDUP_REMOVED lines=23> */
.L_x_2856:
        /* <DEDUP_REMOVED lines=24> */
.L_x_2859:
        /* <DEDUP_REMOVED lines=18> */
.L_x_2858:
        /* <DEDUP_REMOVED lines=15> */
.L_x_2860:
        /* <DEDUP_REMOVED lines=10> */
.L_x_2861:
        /* <DEDUP_REMOVED lines=28> */
.L_x_2863:
        /* <DEDUP_REMOVED lines=23> */
.L_x_2862:
        /* <DEDUP_REMOVED lines=24> */
.L_x_2865:
        /* <DEDUP_REMOVED lines=15> */
[----:B------:R-:W-:Y:S02]  /*7030*/  PRMT R97, R155, 0x7610, R97 ;  /* 0x000076109b617816 */ /* 0x000fe40000000061 */
[C---:B0-----:R-:W-:Y:S02]  /*7040*/  PRMT R99, R159.reuse, 0x7632, R99 ;  /* 0x000076329f637816 */ /* 0x041fe40000000063 */
[----:B------:R-:W-:-:S07]  /*7050*/  PRMT R96, R159, 0x7610, R96 ;  /* 0x000076109f607816 */ /* 0x000fce0000000060 */
.L_x_2864:
        /* <DEDUP_REMOVED lines=15> */
.L_x_2866:
        /* <DEDUP_REMOVED lines=10> */
.L_x_2836:
[----:B------:R-:W-:Y:S01]  /*71f0*/  UPLOP3.LUT UP1, UPT, UPT, UPT, UP1, 0x40, 0x4 ;  /* 0x000000000004789c */ /* 0x000fe20003f2e810 */
[----:B------:R-:W-:Y:S10]  /*7200*/  @!P2 BRA `(.L_x_2867) ;  /* 0xffffff940034a947 */ /* 0x000ff4000383ffff */
[----:B------:R-:W-:Y:S02]  /*7210*/  MOV R67, R51 ;  /* 0x0000003300437202 */ /* 0x000fe40000000f00 */
[----:B------:R-:W-:Y:S02]  /*7220*/  MOV R75, R50 ;  /* 0x00000032004b7202 */ /* 0x000fe40000000f00 */
[----:B------:R-:W-:Y:S02]  /*7230*/  MOV R83, R49 ;  /* 0x0000003100537202 */ /* 0x000fe40000000f00 */
[----:B0-234-:R-:W-:Y:S02]  /*7240*/  MOV R100, R40 ;  /* 0x0000002800647202 */ /* 0x01dfe40000000f00 */
        /* <DEDUP_REMOVED lines=74> */
.L_x_2830:
        /* <DEDUP_REMOVED lines=33> */
.L_x_2868:
        /* <DEDUP_REMOVED lines=16> */
.L_x_5433:


//--------------------- .text._ZN10layer_norm31ln_parallel_residual_bwd_kernelINS_13Kernel_traitsIf6__halfS2_S2_fjLj5120ELj1ELj1ELj8ELj8ENS_18Kernel_traits_baseILj5120EfS2_S2_S2_fjLj256EEEEELb0ELb1ELb0EEEvNS_9BwdParamsE --------------------------
	.section	.text._ZN10layer_norm31ln_parallel_residual_bwd_kernelINS_13Kernel_traitsIf6__halfS2_S2_fjLj5120ELj1ELj1ELj8ELj8ENS_18Kernel_traits_baseILj5120EfS2_S2_S2_fjLj256EEEEELb0ELb1ELb0EEEvNS_9BwdParamsE,"ax",@progbits
	.align	128
        .global         _ZN10layer_norm31ln_parallel_residual_bwd_kernelINS_13Kernel_traitsIf6__halfS2_S2_fjLj5120ELj1ELj1ELj8ELj8ENS_18Kernel_traits_baseILj5120EfS2_S2_S2_fjLj256EEEEELb0ELb1ELb0EEEvNS_9BwdParamsE
        .type           _ZN10layer_norm31ln_parallel_residual_bwd_kernelINS_13Kernel_traitsIf6__halfS2_S2_fjLj5120ELj1ELj1ELj8ELj8ENS_18Kernel_traits_baseILj5120EfS2_S2_S2_fjLj256EEEEELb0ELb1ELb0EEEvNS_9BwdParamsE,@function
        .size           _ZN10layer_norm31ln_parallel_residual_bwd_kernelINS_13Kernel_traitsIf6__halfS2_S2_fjLj5120ELj1ELj1ELj8ELj8ENS_18Kernel_traits_baseILj5120EfS2_S2_S2_fjLj256EEEEELb0ELb1ELb0EEEvNS_9BwdParamsE,(.L_x_5434 - _ZN10layer_norm31ln_parallel_residual_bwd_kernelINS_13Kernel_traitsIf6__halfS2_S2_fjLj5120ELj1ELj1ELj8ELj8ENS_18Kernel_traits_baseILj5120EfS2_S2_S2_fjLj256EEEEELb0ELb1ELb0EEEvNS_9BwdParamsE)
        .other          _ZN10layer_norm31ln_parallel_residual_bwd_kernelINS_13Kernel_traitsIf6__halfS2_S2_fjLj5120ELj1ELj1ELj8ELj8ENS_18Kernel_traits_baseILj5120EfS2_S2_S2_fjLj256EEEEELb0ELb1ELb0EEEvNS_9BwdParamsE,@"STO_CUDA_ENTRY STV_DEFAULT"
_ZN10layer_norm31ln_parallel_residual_bwd_kernelINS_13Kernel_traitsIf6__halfS2_S2_fjLj5120ELj1ELj1ELj8ELj8ENS_18Kernel_traits_baseILj5120EfS2_S2_S2_fjLj256EEEEELb0ELb1ELb0EEEvNS_9BwdParamsE:
.text._ZN10layer_norm31ln_parallel_residual_bwd_kernelINS_13Kernel_traitsIf6__halfS2_S2_fjLj5120ELj1ELj1ELj8ELj8ENS_18Kernel_traits_baseILj5120EfS2_S2_S2_fjLj256EEEEELb0ELb1ELb0EEEvNS_9BwdParamsE:
        /* <DEDUP_REMOVED lines=87> */
.L_x_2941:
        /* <DEDUP_REMOVED lines=36> */
[----:B----4-:R-:W-:Y:S01]  /*07b0*/  SHF.R.U64 R67, R70, 0x10, R71 ;  /* 0x0000001046437819 */ /* 0x010fe20000001247 */
[----:B------:R-:W-:-:S02]  /*07c0*/  HADD2.F32 R3, -RZ, R70.H0_H0 ;  /* 0x20000046ff037230 */ /* 0x000fc40000004100 */
[----:B------:R-:W-:Y:S01]  /*07d0*/  HADD2.F32 R65, -RZ, R65.H0_H0 ;  /* 0x20000041ff417230 */ /* 0x000fe20000004100 */
[----:B------:R-:W-:Y:S01]  /*07e0*/  SHF.R.U32.HI R75, RZ, 0x10, R71 ;  /* 0x00000010ff4b7819 */ /* 0x000fe20000011647 */
[----:B------:R-:W-:Y:S02]  /*07f0*/  HADD2.F32 R67, -RZ, R67.H0_H0 ;  /* 0x20000043ff437230 */ /* 0x000fe40000004100 */
[----:B------:R-:W-:Y:S01]  /*0800*/  FADD.FTZ R66, -R64, R3 ;  /* 0x0000000340427221 */ /* 0x000fe20000010100 */
[----:B------:R-:W-:Y:S02]  /*0810*/  HADD2.F32 R70, -RZ, R74.H0_H0 ;  /* 0x2000004aff467230 */ /* 0x000fe40000004100 */
[----:B------:R-:W-:Y:S01]  /*0820*/  FMUL.FTZ R110, R60, R65 ;  /* 0x000000413c6e7220 */ /* 0x000fe20000410000 */
[----:B------:R-:W-:Y:S02]  /*0830*/  HADD2.F32 R71, -RZ, R71.H0_H0 ;  /* 0x20000047ff477230 */ /* 0x000fe40000004100 */
[----:B-----5:R-:W-:Y:S01]  /*0840*/  FMUL.FTZ R3, R135, R66 ;  /* 0x0000004287037220 */ /* 0x020fe20000410000 */
[----:B------:R-:W-:Y:S01]  /*0850*/  FADD.FTZ R108, -R64, R67 ;  /* 0x00000043406c7221 */ /* 0x000fe20000010100 */
[----:B------:R-:W-:-:S02]  /*0860*/  HADD2.F32 R67, -RZ, R75.H0_H0 ;  /* 0x2000004bff437230 */ /* 0x000fc40000004100 */
[----:B------:R-:W-:Y:S01]  /*0870*/  FADD.FTZ R20, R20, R65 ;  /* 0x0000004114147221 */ /* 0x000fe20000010000 */
[----:B0-----:R-:W-:Y:S02]  /*0880*/  HADD2.F32 R69, -RZ, R72.H0_H0 ;  /* 0x20000048ff457230 */ /* 0x001fe40000004100 */
[----:B------:R-:W-:Y:S01]  /*0890*/  FFMA.FTZ R40, R3, R65, R40 ;  /* 0x0000004103287223 */ /* 0x000fe20000010028 */
[----:B------:R-:W-:Y:S01]  /*08a0*/  FMUL.FTZ R107, R61, R70 ;  /* 0x000000463d6b7220 */ /* 0x000fe20000410000 */
[----:B------:R-:W-:Y:S01]  /*08b0*/  FADD.FTZ R66, RZ, R110 ;  /* 0x0000006eff427221 */ /* 0x000fe20000010000 */
[C---:B------:R-:W-:Y:S01]  /*08c0*/  FADD.FTZ R68, -R64.reuse, R71 ;  /* 0x0000004740447221 */ /* 0x040fe20000010100 */
[----:B------:R-:W-:Y:S01]  /*08d0*/  FMUL.FTZ R108, R135, R108 ;  /* 0x0000006c876c7220 */ /* 0x000fe20000410000 */
[----:B------:R-:W-:Y:S01]  /*08e0*/  FFMA.FTZ R65, R3, R110, RZ ;  /* 0x0000006e03417223 */ /* 0x000fe200000100ff */
[----:B------:R-:W-:Y:S01]  /*08f0*/  FADD.FTZ R114, -R64, R67 ;  /* 0x0000004340727221 */ /* 0x000fe20000010100 */
[----:B------:R-:W-:-:S02]  /*0900*/  HADD2.F32 R72, -RZ, R73.H0_H0 ;  /* 0x20000049ff487230 */ /* 0x000fc40000004100 */
[----:B------:R-:W-:Y:S01]  /*0910*/  FADD.FTZ R67, R66, R107 ;  /* 0x0000006b42437221 */ /* 0x000fe20000010000 */
        /* <DEDUP_REMOVED lines=16> */
.L_x_2871:
[----:B---3--:R-:W-:Y:S05]  /*0a20*/  BSYNC.RECONVERGENT B0 ;  /* 0x0000000000007941 */ /* 0x008fea0003800200 */
.L_x_2870:
        /* <DEDUP_REMOVED lines=18> */
[--C-:B---3--:R-:W-:Y:S01]  /*0b50*/  SHF.R.U64 R68, R72, 0x10, R73.reuse ;  /* 0x0000001048447819 */ /* 0x108fe20000001249 */
[----:B------:R-:W-:Y:S01]  /*0b60*/  HADD2.F32 R69, -RZ, R72.H0_H0 ;  /* 0x20000048ff457230 */ /* 0x000fe20000004100 */
[----:B------:R-:W-:Y:S01]  /*0b70*/  SHF.R.U32.HI R79, RZ, 0x10, R73 ;  /* 0x00000010ff4f7819 */ /* 0x000fe20000011649 */
[----:B------:R-:W-:-:S02]  /*0b80*/  HADD2.F32 R75, -RZ, R73.H0_H0 ;  /* 0x20000049ff4b7230 */ /* 0x000fc40000004100 */
[----:B------:R-:W-:Y:S02]  /*0b90*/  HADD2.F32 R73, -RZ, R74.H0_H0 ;  /* 0x2000004aff497230 */ /* 0x000fe40000004100 */
[----:B0-----:R-:W-:Y:S02]  /*0ba0*/  HADD2.F32 R71, -RZ, R68.H0_H0 ;  /* 0x20000044ff477230 */ /* 0x001fe40000004100 */
[----:B------:R-:W-:Y:S01]  /*0bb0*/  FADD.FTZ R68, -R64, R69 ;  /* 0x0000004540447221 */ /* 0x000fe20000010100 */
[----:B------:R-:W-:Y:S02]  /*0bc0*/  HADD2.F32 R72, -RZ, R77.H0_H0 ;  /* 0x2000004dff487230 */ /* 0x000fe40000004100 */
[----:B------:R-:W-:Y:S01]  /*0bd0*/  FMUL.FTZ R118, R56, R73 ;  /* 0x0000004938767220 */ /* 0x000fe20000410000 */
[----:B------:R-:W-:Y:S01]  /*0be0*/  FADD.FTZ R116, -R64, R71 ;  /* 0x0000004740747221 */ /* 0x000fe20000010100 */
[----:B-----5:R-:W-:Y:S01]  /*0bf0*/  FMUL.FTZ R111, R135, R68 ;  /* 0x00000044876f7220 */ /* 0x020fe20000410000 */
[----:B------:R-:W-:-:S02]  /*0c00*/  HADD2.F32 R69, -RZ, R79.H0_H0 ;  /* 0x2000004fff457230 */ /* 0x000fc40000004100 */
[----:B------:R-:W-:Y:S01]  /*0c10*/  FADD.FTZ R68, R65, R118 ;  /* 0x0000007641447221 */ /* 0x000fe20000010000 */
[----:B------:R-:W-:Y:S02]  /*0c20*/  HADD2.F32 R77, -RZ, R76.H0_H0 ;  /* 0x2000004cff4d7230 */ /* 0x000fe40000004100 */
[C---:B------:R-:W-:Y:S01]  /*0c30*/  FADD.FTZ R70, -R64.reuse, R75 ;  /* 0x0000004b40467221 */ /* 0x040fe20000010100 */
[----:B------:R-:W-:Y:S01]  /*0c40*/  FMUL.FTZ R116, R135, R116 ;  /* 0x0000007487747220 */ /* 0x000fe20000410000 */
[----:B------:R-:W-:Y:S01]  /*0c50*/  FMUL.FTZ R115, R57, R72 ;  /* 0x0000004839737220 */ /* 0x000fe20000410000 */
[----:B------:R-:W-:Y:S01]  /*0c60*/  FFMA.FTZ R65, R111, R118, R66 ;  /* 0x000000766f417223 */ /* 0x000fe20000010042 */
[----:B------:R-:W-:Y:S02]  /*0c70*/  HADD2.F32 R74, -RZ, R78.H0_H0 ;  /* 0x2000004eff4a7230 */ /* 0x000fe40000004100 */
        /* <DEDUP_REMOVED lines=19> */
.L_x_2873:
[----:B------:R-:W-:Y:S05]  /*0db0*/  BSYNC.RECONVERGENT B0 ;  /* 0x0000000000007941 */ /* 0x000fea0003800200 */
.L_x_2872:
        /* <DEDUP_REMOVED lines=14> */
[----:B--2---:R-:W-:Y:S01]  /*0ea0*/  SHF.R.U64 R78, R72, 0x10, R73 ;  /* 0x00000010484e7819 */ /* 0x004fe20000001249 */
[----:B------:R-:W-:-:S04]  /*0eb0*/  HADD2.F32 R79, -RZ, R72.H0_H0 ;  /* 0x20000048ff4f7230 */ /* 0x000fc80000004100 */
[----:B0-----:R-:W-:Y:S01]  /*0ec0*/  HADD2.F32 R71, -RZ, R78.H0_H0 ;  /* 0x2000004eff477230 */ /* 0x001fe20000004100 */
[----:B---3--:R-:W-:Y:S02]  /*0ed0*/  MOV R74, R68 ;  /* 0x00000044004a7202 */ /* 0x008fe40000000f00 */
[----:B------:R-:W-:Y:S02]  /*0ee0*/  SHF.R.U64 R77, R68, 0x10, R69 ;  /* 0x00000010444d7819 */ /* 0x000fe40000001245 */
[C---:B------:R-:W-:Y:S01]  /*0ef0*/  FADD.FTZ R124, -R64.reuse, R71 ;  /* 0x00000047407c7221 */ /* 0x040fe20000010100 */
[----:B------:R-:W-:Y:S02]  /*0f00*/  MOV R75, R69 ;  /* 0x00000045004b7202 */ /* 0x000fe40000000f00 */
[----:B------:R-:W-:Y:S01]  /*0f10*/  SHF.R.U32.HI R76, RZ, 0x10, R69 ;  /* 0x00000010ff4c7819 */ /* 0x000fe20000011645 */
[----:B------:R-:W-:Y:S02]  /*0f20*/  HADD2.F32 R69, -RZ, R74.H0_H0 ;  /* 0x2000004aff457230 */ /* 0x000fe40000004100 */
[----:B------:R-:W-:Y:S01]  /*0f30*/  FADD.FTZ R74, -R64, R79 ;  /* 0x0000004f404a7221 */ /* 0x000fe20000010100 */
[----:B------:R-:W-:Y:S01]  /*0f40*/  HADD2.F32 R68, -RZ, R77.H0_H0 ;  /* 0x2000004dff447230 */ /* 0x000fe20000004100 */
[----:B------:R-:W-:Y:S01]  /*0f50*/  SHF.R.U32.HI R72, RZ, 0x10, R73 ;  /* 0x00000010ff487819 */ /* 0x000fe20000011649 */
[----:B-----5:R-:W-:Y:S01]  /*0f60*/  FMUL.FTZ R124, R135, R124 ;  /* 0x0000007c877c7220 */ /* 0x020fe20000410000 */
[----:B------:R-:W-:-:S02]  /*0f70*/  HADD2.F32 R73, -RZ, R73.H0_H0 ;  /* 0x20000049ff497230 */ /* 0x000fc40000004100 */
[----:B------:R-:W-:Y:S01]  /*0f80*/  FMUL.FTZ R126, R52, R69 ;  /* 0x00000045347e7220 */ /* 0x000fe20000410000 */
[----:B------:R-:W-:Y:S01]  /*0f90*/  FMUL.FTZ R119, R135, R74 ;  /* 0x0000004a87777220 */ /* 0x000fe20000410000 */
[----:B------:R-:W-:Y:S01]  /*0fa0*/  FADD.FTZ R13, R13, R68 ;  /* 0x000000440d0d7221 */ /* 0x000fe20000010000 */
[-C--:B------:R-:W-:Y:S01]  /*0fb0*/  FFMA.FTZ R33, R124, R68.reuse, R33 ;  /* 0x000000447c217223 */ /* 0x080fe20000010021 */
[----:B------:R-:W-:Y:S01]  /*0fc0*/  FMUL.FTZ R123, R53, R68 ;  /* 0x00000044357b7220 */ /* 0x000fe20000410000 */
[----:B------:R-:W-:Y:S02]  /*0fd0*/  HADD2.F32 R75, -RZ, R75.H0_H0 ;  /* 0x2000004bff4b7230 */ /* 0x000fe40000004100 */
[----:B------:R-:W-:Y:S01]  /*0fe0*/  FADD.FTZ R68, R65, R126 ;  /* 0x0000007e41447221 */ /* 0x000fe20000010000 */
[----:B------:R-:W-:Y:S02]  /*0ff0*/  HADD2.F32 R70, -RZ, R76.H0_H0 ;  /* 0x2000004cff467230 */ /* 0x000fe40000004100 */
[----:B------:R-:W-:Y:S01]  /*1000*/  FADD.FTZ R76, -R64, R73 ;  /* 0x00000049404c7221 */ /* 0x000fe20000010100 */
[----:B------:R-:W-:-:S02]  /*1010*/  HADD2.F32 R71, -RZ, R72.H0_H0 ;  /* 0x20000048ff477230 */ /* 0x000fc40000004100 */
        /* <DEDUP_REMOVED lines=18> */
.L_x_2875:
[----:B------:R-:W-:Y:S05]  /*1140*/  BSYNC.RECONVERGENT B0 ;  /* 0x0000000000007941 */ /* 0x000fea0003800200 */
.L_x_2874:
        /* <DEDUP_REMOVED lines=56> */
.L_x_2877:
[----:B------:R-:W-:Y:S05]  /*14d0*/  BSYNC.RECONVERGENT B0 ;  /* 0x0000000000007941 */ /* 0x000fea0003800200 */
.L_x_2876:
        /* <DEDUP_REMOVED lines=13> */
[--C-:B--2---:R-:W-:Y:S02]  /*15b0*/  SHF.R.U64 R76, R72, 0x10, R73.reuse ;  /* 0x00000010484c7819 */ /* 0x104fe40000001249 */
[----:B------:R-:W-:Y:S01]  /*15c0*/  SHF.R.U32.HI R77, RZ, 0x10, R73 ;  /* 0x00000010ff4d7819 */ /* 0x000fe20000011649 */
[----:B------:R-:W-:Y:S02]  /*15d0*/  HADD2.F32 R67, -RZ, R72.H0_H0 ;  /* 0x20000048ff437230 */ /* 0x000fe40000004100 */
[----:B------:R-:W-:Y:S02]  /*15e0*/  HADD2.F32 R75, -RZ, R73.H0_H0 ;  /* 0x20000049ff4b7230 */ /* 0x000fe40000004100 */
[----:B------:R-:W-:Y:S01]  /*15f0*/  HADD2.F32 R73, -RZ, R76.H0_H0 ;  /* 0x2000004cff497230 */ /* 0x000fe20000004100 */
[----:B---3--:R-:W-:Y:S01]  /*1600*/  MOV R72, R68 ;  /* 0x0000004400487202 */ /* 0x008fe20000000f00 */
[----:B------:R-:W-:Y:S01]  /*1610*/  HADD2.F32 R77, -RZ, R77.H0_H0 ;  /* 0x2000004dff4d7230 */ /* 0x000fe20000004100 */
[----:B------:R-:W-:Y:S01]  /*1620*/  SHF.R.U64 R78, R68, 0x10, R69 ;  /* 0x00000010444e7819 */ /* 0x000fe20000001245 */
[C---:B------:R-:W-:Y:S01]  /*1630*/  FADD.FTZ R68, -R64.reuse, R67 ;  /* 0x0000004340447221 */ /* 0x040fe20000010100 */
[----:B------:R-:W-:Y:S01]  /*1640*/  FADD.FTZ R98, -R64, R73 ;  /* 0x0000004940627221 */ /* 0x000fe20000010100 */
[----:B------:R-:W-:-:S02]  /*1650*/  HADD2.F32 R67, -RZ, R72.H0_H0 ;  /* 0x20000048ff437230 */ /* 0x000fc40000004100 */
[C---:B0-----:R-:W-:Y:S01]  /*1660*/  FADD.FTZ R70, -R64.reuse, R75 ;  /* 0x0000004b40467221 */ /* 0x041fe20000010100 */
[----:B------:R-:W-:Y:S01]  /*1670*/  FADD.FTZ R106, -R64, R77 ;  /* 0x0000004d406a7221 */ /* 0x000fe20000010100 */
[----:B------:R-:W-:Y:S01]  /*1680*/  HADD2.F32 R64, -RZ, R78.H0_H0 ;  /* 0x2000004eff407230 */ /* 0x000fe20000004100 */
[----:B------:R-:W-:Y:S01]  /*1690*/  MOV R74, R69 ;  /* 0x00000045004a7202 */ /* 0x000fe20000000f00 */
[C---:B-----5:R-:W-:Y:S01]  /*16a0*/  FMUL.FTZ R98, R135.reuse, R98 ;  /* 0x0000006287627220 */ /* 0x060fe20000410000 */
[----:B------:R-:W-:Y:S01]  /*16b0*/  FMUL.FTZ R100, R44, R67 ;  /* 0x000000432c647220 */ /* 0x000fe20000410000 */
[----:B------:R-:W-:Y:S01]  /*16c0*/  FMUL.FTZ R99, R135, R68 ;  /* 0x0000004487637220 */ /* 0x000fe20000410000 */
[----:B------:R-:W-:Y:S01]  /*16d0*/  SHF.R.U32.HI R76, RZ, 0x10, R69 ;  /* 0x00000010ff4c7819 */ /* 0x000fe20000011645 */
[----:B------:R-:W-:Y:S01]  /*16e0*/  FADD.FTZ R5, R5, R64 ;  /* 0x0000004005057221 */ /* 0x000fe20000010000 */
[-C--:B------:R-:W-:Y:S01]  /*16f0*/  FFMA.FTZ R25, R98, R64.reuse, R25 ;  /* 0x0000004062197223 */ /* 0x080fe20000010019 */
[----:B------:R-:W-:Y:S01]  /*1700*/  FMUL.FTZ R101, R45, R64 ;  /* 0x000000402d657220 */ /* 0x000fe20000410000 */
[----:B------:R-:W-:-:S02]  /*1710*/  HADD2.F32 R69, -RZ, R74.H0_H0 ;  /* 0x2000004aff457230 */ /* 0x000fc40000004100 */
[----:B------:R-:W-:Y:S01]  /*1720*/  FADD.FTZ R64, R65, R100 ;  /* 0x0000006441407221 */ /* 0x000fe20000010000 */
[C---:B------:R-:W-:Y:S01]  /*1730*/  FFMA.FTZ R65, R99.reuse, R100, R66 ;  /* 0x0000006463417223 */ /* 0x040fe20000010042 */
[----:B------:R-:W-:Y:S01]  /*1740*/  FADD.FTZ R4, R4, R67 ;  /* 0x0000004304047221 */ /* 0x000fe20000010000 */
[----:B------:R-:W-:Y:S01]  /*1750*/  FFMA.FTZ R24, R99, R67, R24 ;  /* 0x0000004363187223 */ /* 0x000fe20000010018 */
[----:B------:R-:W-:Y:S02]  /*1760*/  HADD2.F32 R68, -RZ, R76.H0_H0 ;  /* 0x2000004cff447230 */ /* 0x000fe40000004100 */
        /* <DEDUP_REMOVED lines=14> */
.L_x_2879:
[----:B------:R-:W-:Y:S05]  /*1850*/  BSYNC.RECONVERGENT B0 ;  /* 0x0000000000007941 */ /* 0x000fea0003800200 */
.L_x_2878:
        /* <DEDUP_REMOVED lines=32> */
.L_x_2881:
[----:B------:R-:W-:Y:S05]  /*1a60*/  BSYNC.RECONVERGENT B0 ;  /* 0x0000000000007941 */ /* 0x000fea0003800200 */
.L_x_2880:
        /* <DEDUP_REMOVED lines=72> */
.L_x_2886:
        /* <DEDUP_REMOVED lines=22> */
.L_x_2885:
        /* <DEDUP_REMOVED lines=25> */
.L_x_2888:
        /* <DEDUP_REMOVED lines=26> */
.L_x_2884:
        /* <DEDUP_REMOVED lines=10> */
[----:B------:R-:W-:Y:S01]  /*2420*/  SHF.R.U64 R68, R80, 0x10, R81 ;  /* 0x0000001050447819 */ /* 0x000fe20000001251 */
[-CC-:B------:R-:W-:Y:S01]  /*2430*/  FFMA.FTZ R69, R3, R64.reuse, R65.reuse ;  /* 0x0000004003457223 */ /* 0x180fe20000010041 */
[----:B------:R-:W-:Y:S01]  /*2440*/  MOV R67, R81 ;  /* 0x0000005100437202 */ /* 0x000fe20000000f00 */
[-C--:B------:R-:W-:Y:S01]  /*2450*/  FFMA.FTZ R73, R105, R64.reuse, R65 ;  /* 0x0000004069497223 */ /* 0x080fe20000010041 */
[----:B------:R-:W-:Y:S01]  /*2460*/  SHF.R.U32.HI R72, RZ, 0x10, R81 ;  /* 0x00000010ff487819 */ /* 0x000fe20000011651 */
[----:B------:R-:W-:Y:S01]  /*2470*/  FFMA.FTZ R74, R114, R64, R65 ;  /* 0x00000040724a7223 */ /* 0x000fe20000010041 */
[----:B------:R-:W-:Y:S02]  /*2480*/  HADD2.F32 R66, -RZ, R66.H0_H0 ;  /* 0x20000042ff427230 */ /* 0x000fe40000004100 */
[----:B------:R-:W-:Y:S01]  /*2490*/  FADD.FTZ R71, R107, -R70 ;  /* 0x800000466b477221 */ /* 0x000fe20000010000 */
        /* <DEDUP_REMOVED lines=16> */
.L_x_2890:
        /* <DEDUP_REMOVED lines=31> */
.L_x_2889:
        /* <DEDUP_REMOVED lines=34> */
.L_x_2891:
        /* <DEDUP_REMOVED lines=34> */
.L_x_2887:
        /* <DEDUP_REMOVED lines=18> */
.L_x_2892:
        /* <DEDUP_REMOVED lines=12> */
.L_x_2893:
[----:B------:R-:W-:-:S07]  /*2db0*/  IADD3 R97, PT, PT, R97, 0x100, RZ ;  /* 0x0000010061617810 */ /* 0x000fce0007ffe0ff */
.L_x_2883:
[----:B------:R-:W-:Y:S05]  /*2dc0*/  BSYNC.RECONVERGENT B0 ;  /* 0x0000000000007941 */ /* 0x000fea0003800200 */
.L_x_2882:
        /* <DEDUP_REMOVED lines=46> */
.L_x_2898:
        /* <DEDUP_REMOVED lines=31> */
.L_x_2897:
[----:B------:R-:W-:-:S04]  /*32a0*/  UISETP.NE.U32.AND UP2, UPT, UR6, URZ, UPT ;  /* 0x000000ff0600728c */ /* 0x000fc8000bf45070 */
[----:B------:R-:W-:-:S09]  /*32b0*/  UISETP.NE.AND.EX UP2, UPT, UR7, URZ, UPT, UP2 ;  /* 0x000000ff0700728c */ /* 0x000fd2000bf45320 */
[----:B------:R-:W-:Y:S05]  /*32c0*/  BRA.U !UP2, `(.L_x_2900) ;  /* 0x000000010a7c7547 */ /* 0x000fea000b800000 */
        /* <DEDUP_REMOVED lines=31> */
.L_x_2900:
        /* <DEDUP_REMOVED lines=27> */
.L_x_2896:
        /* <DEDUP_REMOVED lines=33> */
.L_x_2902:
        /* <DEDUP_REMOVED lines=22> */
.L_x_2901:
        /* <DEDUP_REMOVED lines=25> */
.L_x_2903:
        /* <DEDUP_REMOVED lines=17> */
.L_x_2899:
        /* <DEDUP_REMOVED lines=16> */
.L_x_2904:
        /* <DEDUP_REMOVED lines=10> */
.L_x_2905:
[----:B------:R-:W-:-:S07]  /*3e20*/  IADD3 R97, PT, PT, R97, 0x100, RZ ;  /* 0x0000010061617810 */ /* 0x000fce0007ffe0ff */
.L_x_2895:
[----:B------:R-:W-:Y:S05]  /*3e30*/  BSYNC.RECONVERGENT B0 ;  /* 0x0000000000007941 */ /* 0x000fea0003800200 */
.L_x_2894:
        /* <DEDUP_REMOVED lines=46> */
.L_x_2910:
        /* <DEDUP_REMOVED lines=31> */
.L_x_2909:
        /* <DEDUP_REMOVED lines=34> */
.L_x_2912:
        /* <DEDUP_REMOVED lines=27> */
.L_x_2908:
        /* <DEDUP_REMOVED lines=33> */
.L_x_2914:
        /* <DEDUP_REMOVED lines=22> */
.L_x_2913:
        /* <DEDUP_REMOVED lines=25> */
.L_x_2915:
        /* <DEDUP_REMOVED lines=17> */
.L_x_2911:
        /* <DEDUP_REMOVED lines=16> */
.L_x_2916:
        /* <DEDUP_REMOVED lines=10> */
.L_x_2917:
[----:B------:R-:W-:-:S07]  /*4e90*/  IADD3 R97, PT, PT, R97, 0x100, RZ ;  /* 0x0000010061617810 */ /* 0x000fce0007ffe0ff */
.L_x_2907:
[----:B------:R-:W-:Y:S05]  /*4ea0*/  BSYNC.RECONVERGENT B0 ;  /* 0x0000000000007941 */ /* 0x000fea0003800200 */
.L_x_2906:
        /* <DEDUP_REMOVED lines=46> */
.L_x_2922:
        /* <DEDUP_REMOVED lines=31> */
.L_x_2921:
        /* <DEDUP_REMOVED lines=34> */
.L_x_2924:
        /* <DEDUP_REMOVED lines=27> */
.L_x_2920:
        /* <DEDUP_REMOVED lines=33> */
.L_x_2926:
        /* <DEDUP_REMOVED lines=22> */
.L_x_2925:
        /* <DEDUP_REMOVED lines=25> */
.L_x_2927:
        /* <DEDUP_REMOVED lines=17> */
.L_x_2923:
        /* <DEDUP_REMOVED lines=16> */
.L_x_2928:
        /* <DEDUP_REMOVED lines=10> */
.L_x_2929:
[----:B------:R-:W-:-:S07]  /*5f00*/  IADD3 R97, PT, PT, R97, 0x100, RZ ;  /* 0x0000010061617810 */ /* 0x000fce0007ffe0ff */
.L_x_2919:
[----:B------:R-:W-:Y:S05]  /*5f10*/  BSYNC.RECONVERGENT B0 ;  /* 0x0000000000007941 */ /* 0x000fea0003800200 */
.L_x_2918:
        /* <DEDUP_REMOVED lines=20> */
[----:B------:R-:W-:Y:S01]  /*6060*/  HADD2.F32 R65, -RZ, R65.H0_H0 ;  /* 0x20000041ff417230 */ /* 0x000fe20000004100 */
[----:B------:R-:W-:Y:S01]  /*6070*/  MOV R68, R89 ;  /* 0x0000005900447202 */ /* 0x000fe20000000f00 */
        /* <DEDUP_REMOVED lines=23> */
.L_x_2934:
        /* <DEDUP_REMOVED lines=31> */
.L_x_2933:
        /* <DEDUP_REMOVED lines=34> */
.L_x_2936:
        /* <DEDUP_REMOVED lines=27> */
.L_x_2932:
        /* <DEDUP_REMOVED lines=33> */
.L_x_2938:
        /* <DEDUP_REMOVED lines=22> */
.L_x_2937:
        /* <DEDUP_REMOVED lines=25> */
.L_x_2939:
        /* <DEDUP_REMOVED lines=17> */
.L_x_2935:
        /* <DEDUP_REMOVED lines=16> */
.L_x_2940:
        /* <DEDUP_REMOVED lines=10> */
.L_x_2931:
[----:B------:R-:W-:Y:S05]  /*6f60*/  BSYNC.RECONVERGENT B0 ;  /* 0x0000000000007941 */ /* 0x000fea0003800200 */
.L_x_2930:
[----:B------:R-:W-:Y:S01]  /*6f70*/  UPLOP3.LUT UP1, UPT, UPT, UPT, UP1, 0x40, 0x4 ;  /* 0x000000000004789c */ /* 0x000fe20003f2e810 */
[----:B------:R-:W-:Y:S10]  /*6f80*/  @!P6 BRA `(.L_x_2941) ;  /* 0xffffff940078e947 */ /* 0x000ff4000383ffff */
.L_x_2869:
        /* <DEDUP_REMOVED lines=39> */
.L_x_2942:
        /* <DEDUP_REMOVED lines=16> */
.L_x_5434:


//--------------------- .text._ZN10layer_norm31ln_parallel_residual_bwd_kernelINS_13Kernel_traitsIf6__halfS2_S2_fjLj5120ELj1ELj1ELj8ELj8ENS_18Kernel_traits_baseILj5120EfS2_S2_S2_fjLj256EEEEELb0ELb1ELb1EEEvNS_9BwdParamsE --------------------------
	.section	.text._ZN10layer_norm31ln_parallel_residual_bwd_kernelINS_13Kernel_traitsIf6__halfS2_S2_fjLj5120ELj1ELj1ELj8ELj8ENS_18Kernel_traits_baseILj5120EfS2_S2_S2_fjLj256EEEEELb0ELb1ELb1EEEvNS_9BwdParamsE,"ax",@progbits
	.align	128
        .global         _ZN10layer_norm31ln_parallel_residual_bwd_kernelINS_13Kernel_traitsIf6__halfS2_S2_fjLj5120ELj1ELj1ELj8ELj8ENS_18Kernel_traits_baseILj5120EfS2_S2_S2_fjLj256EEEEELb0ELb1ELb1EEEvNS_9BwdParamsE
        .type           _ZN10layer_norm31ln_parallel_residual_bwd_kernelINS_13Kernel_traitsIf6__halfS2_S2_fjLj5120ELj1ELj1ELj8ELj8ENS_18Kernel_traits_baseILj5120EfS2_S2_S2_fjLj256EEEEELb0ELb1ELb1EEEvNS_9BwdParamsE,@function
        .size           _ZN10layer_norm31ln_parallel_residual_bwd_kernelINS_13Kernel_traitsIf6__halfS2_S2_fjLj5120ELj1ELj1ELj8ELj8ENS_18Kernel_traits_baseILj5120EfS2_S2_S2_fjLj256EEEEELb0ELb1ELb1EEEvNS_9BwdParamsE,(.L_x_5435 - _ZN10layer_norm31ln_parallel_residual_bwd_kernelINS_13Kernel_traitsIf6__halfS2_S2_fjLj5120ELj1ELj1ELj8ELj8ENS_18Kernel_traits_baseILj5120EfS2_S2_S2_fjLj256EEEEELb0ELb1ELb1EEEvNS_9BwdParamsE)
        .other          _ZN10layer_norm31ln_parallel_residual_bwd_kernelINS_13Kernel_traitsIf6__halfS2_S2_fjLj5120ELj1ELj1ELj8ELj8ENS_18Kernel_traits_baseILj5120EfS2_S2_S2_fjLj256EEEEELb0ELb1ELb1EEEvNS_9BwdParamsE,@"STO_CUDA_ENTRY STV_DEFAULT"
_ZN10layer_norm31ln_parallel_residual_bwd_kernelINS_13Kernel_traitsIf6__halfS2_S2_fjLj5120ELj1ELj1ELj8ELj8ENS_18Kernel_traits_baseILj5120EfS2_S2_S2_fjLj256EEEEELb0ELb1ELb1EEEvNS_9BwdParamsE:
.text._ZN10layer_norm31ln_parallel_residual_bwd_kernelINS_13Kernel_traitsIf6__halfS2_S2_fjLj5120ELj1ELj1ELj8ELj8ENS_18Kernel_traits_baseILj5120EfS2_S2_S2_fjLj256EEEEELb0ELb1ELb1EEEvNS_9BwdParamsE:
        /* <DEDUP_REMOVED lines=67> */
.L_x_2998:
        /* <DEDUP_REMOVED lines=26> */
[----:B------:R3:W2:Y:S04]  /*05d0*/  LDG.E.64 R118, desc[UR12][R30.64] ;  /* 0x0000000c1e767981 */ /* 0x0006a8000c1e1b00 */
        /* <DEDUP_REMOVED lines=11> */
[--C-:B---3--:R-:W-:Y:S01]  /*0690*/  SHF.R.U64 R29, R36, 0x10, R37.reuse ;  /* 0x00000010241d7819 */ /* 0x108fe20000001225 */
[----:B------:R-:W-:Y:S01]  /*06a0*/  HADD2.F32 R31, -RZ, R37.H0_H0 ;  /* 0x20000025ff1f7230 */ /* 0x000fe20000004100 */
[----:B------:R-:W-:Y:S02]  /*06b0*/  SHF.R.U32.HI R33, RZ, 0x10, R37 ;  /* 0x00000010ff217819 */ /* 0x000fe40000011625 */
[--C-:B----4-:R-:W-:Y:S02]  /*06c0*/  SHF.R.U64 R37, R38, 0x10, R39.reuse ;  /* 0x0000001026257819 */ /* 0x110fe40000001227 */
[----:B------:R-:W-:Y:S02]  /*06d0*/  SHF.R.U32.HI R105, RZ, 0x10, R39 ;  /* 0x00000010ff697819 */ /* 0x000fe40000011627 */
[--C-:B--2---:R-:W-:Y:S02]  /*06e0*/  SHF.R.U64 R109, R110, 0x10, R111.reuse ;  /* 0x000000106e6d7819 */ /* 0x104fe4000000126f */
[----:B------:R-:W-:-:S02]  /*06f0*/  SHF.R.U32.HI R113, RZ, 0x10, R111 ;  /* 0x00000010ff717819 */ /* 0x000fc4000001166f */
[--C-:B------:R-:W-:Y:S02]  /*0700*/  SHF.R.U64 R117, R118, 0x10, R119.reuse ;  /* 0x0000001076757819 */ /* 0x100fe40000001277 */
[----:B------:R-:W-:Y:S01]  /*0710*/  SHF.R.U32.HI R28, RZ, 0x10, R119 ;  /* 0x00000010ff1c7819 */ /* 0x000fe20000011677 */
[----:B------:R-:W-:Y:S01]  /*0720*/  HADD2.F32 R119, -RZ, R119.H0_H0 ;  /* 0x20000077ff777230 */ /* 0x000fe20000004100 */
[--C-:B------:R-:W-:Y:S02]  /*0730*/  SHF.R.U64 R125, R126, 0x10, R127.reuse ;  /* 0x000000107e7d7819 */ /* 0x100fe4000000127f */
[----:B------:R-:W-:Y:S01]  /*0740*/  SHF.R.U32.HI R26, RZ, 0x10, R127 ;  /* 0x00000010ff1a7819 */ /* 0x000fe2000001167f */
[----:B------:R-:W-:Y:S02]  /*0750*/  HADD2.F32 R127, -RZ, R127.H0_H0 ;  /* 0x2000007fff7f7230 */ /* 0x000fe40000004100 */
[----:B------:R-:W-:Y:S01]  /*0760*/  FADD.FTZ R123, -R0, R119 ;  /* 0x00000077007b7221 */ /* 0x000fe20000010100 */
[----:B------:R-:W-:-:S02]  /*0770*/  HADD2.F32 R121, -RZ, R126.H0_H0 ;  /* 0x2000007eff797230 */ /* 0x000fc40000004100 */
[----:B------:R-:W-:Y:S02]  /*0780*/  HADD2.F32 R27, -RZ, R36.H0_H0 ;  /* 0x20000024ff1b7230 */ /* 0x000fe40000004100 */
[----:B------:R-:W-:Y:S01]  /*0790*/  FADD.FTZ R145, -R0, R127 ;  /* 0x0000007f00917221 */ /* 0x000fe20000010100 */
        /* <DEDUP_REMOVED lines=36> */
[----:B------:R-:W-:-:S02]  /*09e0*/  HADD2.F32 R141, -RZ, R142.H0_H0 ;  /* 0x2000008eff8d7230 */ /* 0x000fc40000004100 */
[----:B------:R-:W-:Y:S02]  /*09f0*/  HADD2.F32 R134, -RZ, R28.H0_H0 ;  /* 0x2000001cff867230 */ /* 0x000fe40000004100 */
[----:B------:R-:W-:Y:S01]  /*0a00*/  FMUL.FTZ R153, R20, R133 ;  /* 0x0000008514997220 */ /* 0x000fe20000410000 */
[----:B------:R-:W-:Y:S02]  /*0a10*/  HADD2.F32 R142, -RZ, R0.H0_H0 ;  /* 0x20000000ff8e7230 */ /* 0x000fe40000004100 */
[----:B-----5:R-:W-:Y:S01]  /*0a20*/  FMUL.FTZ R0, R96, R27 ;  /* 0x0000001b60007220 */ /* 0x020fe20000410000 */
[----:B------:R-:W-:Y:S01]  /*0a30*/  SHF.R.U32.HI R136, RZ, 0x10, R135 ;  /* 0x00000010ff887819 */ /* 0x000fe20000011687 */
[----:B------:R-:W-:Y:S01]  /*0a40*/  HADD2.F32 R135, -RZ, R135.H0_H0 ;  /* 0x20000087ff877230 */ /* 0x000fe20000004100 */
[--C-:B------:R-:W-:Y:S01]  /*0a50*/  SHF.R.U64 R150, R24, 0x10, R25.reuse ;  /* 0x0000001018967819 */ /* 0x100fe20000001219 */
[----:B------:R-:W-:Y:S01]  /*0a60*/  HADD2.F32 R157, -RZ, R25.H0_H0 ;  /* 0x20000019ff9d7230 */ /* 0x000fe20000004100 */
[----:B------:R-:W-:Y:S01]  /*0a70*/  SHF.R.U32.HI R152, RZ, 0x10, R25 ;  /* 0x00000010ff987819 */ /* 0x000fe20000011619 */
[----:B------:R-:W-:-:S02]  /*0a80*/  HADD2.F32 R151, -RZ, R24.H0_H0 ;  /* 0x20000018ff977230 */ /* 0x000fc40000004100 */
[----:B------:R-:W-:Y:S01]  /*0a90*/  FADD.FTZ R25, RZ, R153 ;  /* 0x00000099ff197221 */ /* 0x000fe20000010000 */
[----:B------:R-:W-:Y:S01]  /*0aa0*/  FMUL.FTZ R156, R21, R134 ;  /* 0x00000086159c7220 */ /* 0x000fe20000410000 */
        /* <DEDUP_REMOVED lines=16> */
[C---:B------:R-:W-:Y:S01]  /*0bb0*/  FMUL.FTZ R126, R96.reuse, R35 ;  /* 0x00000023607e7220 */ /* 0x040fe20000410000 */
[----:B------:R-:W-:Y:S01]  /*0bc0*/  FFMA.FTZ R25, R161, R158, R24 ;  /* 0x0000009ea1197223 */ /* 0x000fe20000010018 */
[----:B------:R-:W-:Y:S01]  /*0bd0*/  SHF.R.U32.HI R140, RZ, 0x10, R139 ;  /* 0x00000010ff8c7819 */ /* 0x000fe2000001168b */
[----:B------:R-:W-:Y:S01]  /*0be0*/  FMUL.FTZ R119, R96, R107 ;  /* 0x0000006b60777220 */ /* 0x000fe20000410000 */
[----:B------:R-:W-:-:S02]  /*0bf0*/  HADD2.F32 R139, -RZ, R139.H0_H0 ;  /* 0x2000008bff8b7230 */ /* 0x000fc40000004100 */
[C---:B------:R-:W-:Y:S01]  /*0c00*/  FMUL.FTZ R107, R96.reuse, R145 ;  /* 0x00000091606b7220 */ /* 0x040fe20000410000 */
[----:B------:R-:W-:Y:S01]  /*0c10*/  FMUL.FTZ R128, R17, R138 ;  /* 0x0000008a11807220 */ /* 0x000fe20000410000 */
[----:B------:R-:W-:Y:S01]  /*0c20*/  FMUL.FTZ R145, R96, R37 ;  /* 0x0000002560917220 */ /* 0x000fe20000410000 */
[----:B------:R-:W-:Y:S01]  /*0c30*/  FADD.FTZ R27, R26, R125 ;  /* 0x0000007d1a1b7221 */ /* 0x000fe20000010000 */
[----:B------:R-:W-:Y:S01]  /*0c40*/  FFMA.FTZ R24, R126, R125, R25 ;  /* 0x0000007d7e187223 */ /* 0x000fe20000010019 */
[----:B------:R-:W-:Y:S02]  /*0c50*/  HADD2.F32 R140, -RZ, R140.H0_H0 ;  /* 0x2000008cff8c7230 */ /* 0x000fe40000004100 */
        /* <DEDUP_REMOVED lines=12> */
[----:B------:R-:W-:Y:S02]  /*0d20*/  HADD2.F32 R143, -RZ, R143.H0_H0 ;  /* 0x2000008fff8f7230 */ /* 0x000fe40000004100 */
[C---:B------:R-:W-:Y:S01]  /*0d30*/  FMUL.FTZ R105, R96.reuse, R129 ;  /* 0x0000008160697220 */ /* 0x040fe20000410000 */
[----:B------:R-:W-:Y:S01]  /*0d40*/  FMUL.FTZ R120, R13, R142 ;  /* 0x0000008e0d787220 */ /* 0x000fe20000410000 */
[----:B------:R-:W-:Y:S01]  /*0d50*/  FMUL.FTZ R129, R96, R109 ;  /* 0x0000006d60817220 */ /* 0x000fe20000410000 */
[----:B------:R-:W-:Y:S01]  /*0d60*/  FADD.FTZ R27, R27, R116 ;  /* 0x000000741b1b7221 */ /* 0x000fe20000010000 */
[----:B------:R-:W-:Y:S01]  /*0d70*/  FFMA.FTZ R24, R119, R116, R24 ;  /* 0x0000007477187223 */ /* 0x000fe20000010018 */
[----:B------:R-:W-:-:S02]  /*0d80*/  HADD2.F32 R144, -RZ, R144.H0_H0 ;  /* 0x20000090ff907230 */ /* 0x000fc40000004100 */
[----:B------:R-:W-:Y:S01]  /*0d90*/  FMUL.FTZ R117, R14, R143 ;  /* 0x0000008f0e757220 */ /* 0x000fe20000410000 */
[----:B------:R-:W-:Y:S01]  /*0da0*/  FMUL.FTZ R118, R96, R111 ;  /* 0x0000006f60767220 */ /* 0x000fe20000410000 */
[----:B------:R-:W-:Y:S01]  /*0db0*/  FADD.FTZ R26, R27, R120 ;  /* 0x000000781b1a7221 */ /* 0x000fe20000010000 */
[----:B------:R-:W-:Y:S01]  /*0dc0*/  FFMA.FTZ R25, R129, R120, R24 ;  /* 0x0000007881197223 */ /* 0x000fe20000010018 */
[----:B------:R-:W-:Y:S01]  /*0dd0*/  SHF.R.U64 R146, R148, 0x10, R149 ;  /* 0x0000001094927819 */ /* 0x000fe20000001295 */
[----:B------:R-:W-:Y:S02]  /*0de0*/  HADD2.F32 R147, -RZ, R148.H0_H0 ;  /* 0x20000094ff937230 */ /* 0x000fe40000004100 */
[----:B------:R-:W-:Y:S01]  /*0df0*/  FMUL.FTZ R122, R15, R144 ;  /* 0x000000900f7a7220 */ /* 0x000fe20000410000 */
[----:B------:R-:W-:Y:S01]  /*0e00*/  FMUL.FTZ R131, R96, R131 ;  /* 0x0000008360837220 */ /* 0x000fe20000410000 */
[----:B------:R-:W-:Y:S01]  /*0e10*/  FADD.FTZ R27, R26, R117 ;  /* 0x000000751a1b7221 */ /* 0x000fe20000010000 */
[----:B------:R-:W-:Y:S01]  /*0e20*/  FFMA.FTZ R24, R118, R117, R25 ;  /* 0x0000007576187223 */ /* 0x000fe20000010019 */
[----:B------:R-:W-:-:S02]  /*0e30*/  HADD2.F32 R146, -RZ, R146.H0_H0 ;  /* 0x20000092ff927230 */ /* 0x000fc40000004100 */
[----:B------:R-:W-:Y:S01]  /*0e40*/  FMUL.FTZ R110, R8, R147 ;  /* 0x00000093086e7220 */ /* 0x000fe20000410000 */
[C---:B------:R-:W-:Y:S01]  /*0e50*/  FMUL.FTZ R113, R96.reuse, R115 ;  /* 0x0000007360717220 */ /* 0x040fe20000410000 */
[----:B------:R-:W-:Y:S01]  /*0e60*/  FADD.FTZ R27, R27, R122 ;  /* 0x0000007a1b1b7221 */ /* 0x000fe20000010000 */
[----:B------:R-:W-:Y:S01]  /*0e70*/  FFMA.FTZ R24, R131, R122, R24 ;  /* 0x0000007a83187223 */ /* 0x000fe20000010018 */
[----:B------:R-:W-:Y:S01]  /*0e80*/  SHF.R.U32.HI R148, RZ, 0x10, R149 ;  /* 0x00000010ff947819 */ /* 0x000fe20000011695 */
        /* <DEDUP_REMOVED lines=14> */
[----:B------:R-:W-:Y:S02]  /*0f70*/  HADD2.F32 R150, -RZ, R150.H0_H0 ;  /* 0x20000096ff967230 */ /* 0x000fe40000004100 */
[----:B------:R-:W-:Y:S01]  /*0f80*/  FMUL.FTZ R100, R4, R151 ;  /* 0x0000009704647220 */ /* 0x000fe20000410000 */
[----:B------:R-:W-:Y:S01]  /*0f90*/  FADD.FTZ R27, R27, R114 ;  /* 0x000000721b1b7221 */ /* 0x000fe20000010000 */
[----:B------:R-:W-:Y:S01]  /*0fa0*/  FFMA.FTZ R24, R123, R114, R24 ;  /* 0x000000727b187223 */ /* 0x000fe20000010018 */
[----:B------:R-:W-:Y:S01]  /*0fb0*/  FMUL.FTZ R109, R96, R165 ;  /* 0x000000a5606d7220 */ /* 0x000fe20000410000 */
[----:B------:R-:W-:Y:S01]  /*0fc0*/  FMUL.FTZ R104, R5, R150 ;  /* 0x0000009605687220 */ /* 0x000fe20000410000 */
[----:B------:R-:W-:Y:S01]  /*0fd0*/  FADD.FTZ R27, R27, R100 ;  /* 0x000000641b1b7221 */ /* 0x000fe20000010000 */
[----:B------:R-:W-:Y:S01]  /*0fe0*/  FFMA.FTZ R24, R105, R100, R24 ;  /* 0x0000006469187223 */ /* 0x000fe20000010018 */
[----:B------:R-:W-:-:S02]  /*0ff0*/  HADD2.F32 R152, -RZ, R152.H0_H0 ;  /* 0x20000098ff987230 */ /* 0x000fc40000004100 */
        /* <DEDUP_REMOVED lines=30> */
.L_x_2944:
        /* <DEDUP_REMOVED lines=37> */
[----:B---3--:R-:W-:Y:S01]  /*1430*/  SHF.R.U64 R24, R34, 0x10, R35 ;  /* 0x0000001022187819 */ /* 0x008fe20000001223 */
[----:B0-----:R-:W-:Y:S01]  /*1440*/  HADD2.F32 R27, -RZ, R34.H0_H0 ;  /* 0x20000022ff1b7230 */ /* 0x001fe20000004100 */
[----:B----4-:R-:W-:Y:S01]  /*1450*/  SHF.R.U64 R26, R36, 0x10, R37 ;  /* 0x00000010241a7819 */ /* 0x010fe20000001225 */
[----:B------:R-:W-:Y:S01]  /*1460*/  HADD2.F32 R33, -RZ, R36.H0_H0 ;  /* 0x20000024ff217230 */ /* 0x000fe20000004100 */
[----:B------:R-:W-:Y:S02]  /*1470*/  SHF.R.U32.HI R25, RZ, 0x10, R35 ;  /* 0x00000010ff197819 */ /* 0x000fe40000011623 */
[----:B------:R-:W-:-:S02]  /*1480*/  SHF.R.U32.HI R28, RZ, 0x10, R37 ;  /* 0x00000010ff1c7819 */ /* 0x000fc40000011625 */
[----:B--2---:R-:W-:Y:S02]  /*1490*/  SHF.R.U64 R30, R108, 0x10, R109 ;  /* 0x000000106c1e7819 */ /* 0x004fe4000000126d */
[--C-:B------:R-:W-:Y:S02]  /*14a0*/  SHF.R.U64 R34, R116, 0x10, R117.reuse ;  /* 0x0000001074227819 */ /* 0x100fe40000001275 */
[----:B------:R-:W-:Y:S01]  /*14b0*/  SHF.R.U32.HI R36, RZ, 0x10, R117 ;  /* 0x00000010ff247819 */ /* 0x000fe20000011675 */
[----:B------:R-:W-:Y:S01]  /*14c0*/  HADD2.F32 R117, -RZ, R117.H0_H0 ;  /* 0x20000075ff757230 */ /* 0x000fe20000004100 */
[----:B------:R-:W-:Y:S01]  /*14d0*/  SHF.R.U32.HI R32, RZ, 0x10, R109 ;  /* 0x00000010ff207819 */ /* 0x000fe2000001166d */
[----:B------:R-:W-:Y:S01]  /*14e0*/  HADD2.F32 R119, -RZ, R120.H0_H0 ;  /* 0x20000078ff777230 */ /* 0x000fe20000004100 */
[--C-:B------:R-:W-:Y:S02]  /*14f0*/  SHF.R.U64 R38, R120, 0x10, R121.reuse ;  /* 0x0000001078267819 */ /* 0x100fe40000001279 */
[----:B------:R-:W-:Y:S01]  /*1500*/  SHF.R.U32.HI R100, RZ, 0x10, R121 ;  /* 0x00000010ff647819 */ /* 0x000fe20000011679 */
[----:B------:R-:W-:-:S02]  /*1510*/  HADD2.F32 R31, -RZ, R35.H0_H0 ;  /* 0x20000023ff1f7230 */ /* 0x000fc40000004100 */
[C---:B------:R-:W-:Y:S01]  /*1520*/  FADD.FTZ R123, -R0.reuse, R117 ;  /* 0x00000075007b7221 */ /* 0x040fe20000010100 */
[----:B------:R-:W-:Y:S02]  /*1530*/  HADD2.F32 R121, -RZ, R121.H0_H0 ;  /* 0x20000079ff797230 */ /* 0x000fe40000004100 */
        /* <DEDUP_REMOVED lines=35> */
[----:B------:R-:W-:-:S02]  /*1770*/  SHF.R.U64 R25, R142, 0x10, R143 ;  /* 0x000000108e197819 */ /* 0x000fc4000000128f */
[----:B------:R-:W-:Y:S01]  /*1780*/  SHF.R.U64 R24, R138, 0x10, R139 ;  /* 0x000000108a187819 */ /* 0x000fe2000000128b */
[----:B------:R-:W-:Y:S02]  /*1790*/  HADD2.F32 R134, -RZ, R0.H0_H0 ;  /* 0x20000000ff867230 */ /* 0x000fe40000004100 */
[----:B------:R-:W-:Y:S01]  /*17a0*/  FMUL.FTZ R153, R20, R133 ;  /* 0x0000008514997220 */ /* 0x000fe20000410000 */
[----:B-----5:R-:W-:Y:S01]  /*17b0*/  FMUL.FTZ R0, R96, R27 ;  /* 0x0000001b60007220 */ /* 0x020fe20000410000 */
[----:B------:R-:W-:Y:S01]  /*17c0*/  SHF.R.U32.HI R136, RZ, 0x10, R135 ;  /* 0x00000010ff887819 */ /* 0x000fe20000011687 */
[----:B------:R-:W-:Y:S01]  /*17d0*/  HADD2.F32 R141, -RZ, R142.H0_H0 ;  /* 0x2000008eff8d7230 */ /* 0x000fe20000004100 */
[----:B------:R-:W-:Y:S01]  /*17e0*/  SHF.R.U64 R150, R156, 0x10, R157 ;  /* 0x000000109c967819 */ /* 0x000fe2000000129d */
[----:B------:R-:W-:Y:S02]  /*17f0*/  HADD2.F32 R135, -RZ, R135.H0_H0 ;  /* 0x20000087ff877230 */ /* 0x000fe40000004100 */
[----:B------:R-:W-:-:S02]  /*1800*/  HADD2.F32 R137, -RZ, R138.H0_H0 ;  /* 0x2000008aff897230 */ /* 0x000fc40000004100 */
[----:B------:R-:W-:Y:S02]  /*1810*/  HADD2.F32 R151, -RZ, R156.H0_H0 ;  /* 0x2000009cff977230 */ /* 0x000fe40000004100 */
[----:B------:R-:W-:Y:S01]  /*1820*/  FMUL.FTZ R156, R21, R134 ;  /* 0x00000086159c7220 */ /* 0x000fe20000410000 */
[----:B------:R-:W-:Y:S02]  /*1830*/  HADD2.F32 R142, -RZ, R25.H0_H0 ;  /* 0x20000019ff8e7230 */ /* 0x000fe40000004100 */
[----:B------:R-:W-:Y:S01]  /*1840*/  FADD.FTZ R25, RZ, R153 ;  /* 0x00000099ff197221 */ /* 0x000fe20000010000 */
[----:B------:R-:W-:Y:S02]  /*1850*/  HADD2.F32 R138, -RZ, R24.H0_H0 ;  /* 0x20000018ff8a7230 */ /* 0x000fe40000004100 */
[----:B------:R-:W-:Y:S01]  /*1860*/  FMUL.FTZ R159, R96, R29 ;  /* 0x0000001d609f7220 */ /* 0x000fe20000410000 */
[----:B------:R-:W-:Y:S01]  /*1870*/  FFMA.FTZ R24, R0, R153, RZ ;  /* 0x0000009900187223 */ /* 0x000fe200000100ff */
        /* <DEDUP_REMOVED lines=12> */
[----:B------:R-:W-:Y:S01]  /*1940*/  FFMA.FTZ R25, R161, R158, R24 ;  /* 0x0000009ea1197223 */ /* 0x000fe20000010018 */
[----:B------:R-:W-:Y:S01]  /*1950*/  SHF.R.U32.HI R140, RZ, 0x10, R139 ;  /* 0x00000010ff8c7819 */ /* 0x000fe2000001168b */
        /* <DEDUP_REMOVED lines=19> */
[----:B------:R-:W-:Y:S01]  /*1a90*/  SHF.R.U32.HI R144, RZ, 0x10, R143 ;  /* 0x00000010ff907819 */ /* 0x000fe2000001168f */
[----:B------:R-:W-:-:S02]  /*1aa0*/  HADD2.F32 R143, -RZ, R143.H0_H0 ;  /* 0x2000008fff8f7230 */ /* 0x000fc40000004100 */
[----:B------:R-:W-:Y:S01]  /*1ab0*/  FMUL.FTZ R120, R13, R142 ;  /* 0x0000008e0d787220 */ /* 0x000fe20000410000 */
[----:B------:R-:W-:Y:S01]  /*1ac0*/  FMUL.FTZ R129, R96, R129 ;  /* 0x0000008160817220 */ /* 0x000fe20000410000 */
[----:B------:R-:W-:Y:S01]  /*1ad0*/  FADD.FTZ R27, R27, R116 ;  /* 0x000000741b1b7221 */ /* 0x000fe20000010000 */
[----:B------:R-:W-:Y:S01]  /*1ae0*/  FFMA.FTZ R24, R119, R116, R24 ;  /* 0x0000007477187223 */ /* 0x000fe20000010018 */
[----:B------:R-:W-:Y:S02]  /*1af0*/  HADD2.F32 R144, -RZ, R144.H0_H0 ;  /* 0x20000090ff907230 */ /* 0x000fe40000004100 */
[----:B------:R-:W-:Y:S01]  /*1b00*/  FMUL.FTZ R117, R14, R143 ;  /* 0x0000008f0e757220 */ /* 0x000fe20000410000 */
[----:B------:R-:W-:Y:S01]  /*1b10*/  FMUL.FTZ R118, R96, R109 ;  /* 0x0000006d60767220 */ /* 0x000fe20000410000 */
[----:B------:R-:W-:Y:S01]  /*1b20*/  FADD.FTZ R26, R27, R120 ;  /* 0x000000781b1a7221 */ /* 0x000fe20000010000 */
[----:B------:R-:W-:Y:S01]  /*1b30*/  FFMA.FTZ R25, R129, R120, R24 ;  /* 0x0000007881197223 */ /* 0x000fe20000010018 */
[----:B------:R-:W-:Y:S01]  /*1b40*/  SHF.R.U64 R146, R148, 0x10, R149 ;  /* 0x0000001094927819 */ /* 0x000fe20000001295 */
        /* <DEDUP_REMOVED lines=66> */
.L_x_2945:
        /* <DEDUP_REMOVED lines=32> */
.L_x_2947:
[----:B------:R-:W-:Y:S05]  /*2170*/  BSYNC.RECONVERGENT B0 ;  /* 0x0000000000007941 */ /* 0x000fea0003800200 */
.L_x_2946:
        /* <DEDUP_REMOVED lines=107> */
.L_x_2950:
        /* <DEDUP_REMOVED lines=23> */
.L_x_2949:
        /* <DEDUP_REMOVED lines=26> */
.L_x_2952:
        /* <DEDUP_REMOVED lines=27> */
.L_x_2948:
        /* <DEDUP_REMOVED lines=35> */
.L_x_2954:
        /* <DEDUP_REMOVED lines=30> */
.L_x_2953:
        /* <DEDUP_REMOVED lines=33> */
.L_x_2955:
        /* <DEDUP_REMOVED lines=33> */
.L_x_2951:
        /* <DEDUP_REMOVED lines=19> */
.L_x_2956:
        /* <DEDUP_REMOVED lines=13> */
.L_x_2957:
        /* <DEDUP_REMOVED lines=37> */
.L_x_2960:
        /* <DEDUP_REMOVED lines=30> */
.L_x_2959:
        /* <DEDUP_REMOVED lines=31> */
.L_x_2962:
        /* <DEDUP_REMOVED lines=27> */
.L_x_2958:
        /* <DEDUP_REMOVED lines=29> */
.L_x_2964:
        /* <DEDUP_REMOVED lines=23> */
.L_x_2963:
        /* <DEDUP_REMOVED lines=24> */
.L_x_2965:
        /* <DEDUP_REMOVED lines=18> */
.L_x_2961:
        /* <DEDUP_REMOVED lines=15> */
.L_x_2966:
        /* <DEDUP_REMOVED lines=10> */
.L_x_2967:
        /* <DEDUP_REMOVED lines=37> */
.L_x_2970:
        /* <DEDUP_REMOVED lines=30> */
.L_x_2969:
        /* <DEDUP_REMOVED lines=31> */
.L_x_2972:
        /* <DEDUP_REMOVED lines=27> */
.L_x_2968:
        /* <DEDUP_REMOVED lines=29> */
.L_x_2974:
        /* <DEDUP_REMOVED lines=23> */
.L_x_2973:
        /* <DEDUP_REMOVED lines=24> */
.L_x_2975:
        /* <DEDUP_REMOVED lines=18> */
.L_x_2971:
        /* <DEDUP_REMOVED lines=15> */
.L_x_2976:
        /* <DEDUP_REMOVED lines=10> */
.L_x_2977:
        /* <DEDUP_REMOVED lines=37> */
.L_x_2980:
        /* <DEDUP_REMOVED lines=30> */
.L_x_2979:
        /* <DEDUP_REMOVED lines=31> */
.L_x_2982:
        /* <DEDUP_REMOVED lines=27> */
.L_x_2978:
        /* <DEDUP_REMOVED lines=29> */
.L_x_2984:
        /* <DEDUP_REMOVED lines=23> */
.L_x_2983:
        /* <DEDUP_REMOVED lines=24> */
.L_x_2985:
        /* <DEDUP_REMOVED lines=18> */
.L_x_2981:
        /* <DEDUP_REMOVED lines=15> */
.L_x_2986:
        /* <DEDUP_REMOVED lines=10> */
.L_x_2987:
        /* <DEDUP_REMOVED lines=37> */
.L_x_2990:
        /* <DEDUP_REMOVED lines=30> */
.L_x_2989:
        /* <DEDUP_REMOVED lines=31> */
.L_x_2992:
        /* <DEDUP_REMOVED lines=26> */
.L_x_2988:
        /* <DEDUP_REMOVED lines=29> */
.L_x_2994:
        /* <DEDUP_REMOVED lines=23> */
.L_x_2993:
        /* <DEDUP_REMOVED lines=24> */
.L_x_2995:
        /* <DEDUP_REMOVED lines=18> */
.L_x_2991:
        /* <DEDUP_REMOVED lines=15> */
.L_x_2996:
        /* <DEDUP_REMOVED lines=10> */
.L_x_2997:
        /* <DEDUP_REMOVED lines=45> */
.L_x_2943:
        /* <DEDUP_REMOVED lines=20> */
.L_x_2999:
        /* <DEDUP_REMOVED lines=14> */
.L_x_5435:


//--------------------- .text._ZN10layer_norm31ln_parallel_residual_bwd_kernelINS_13Kernel_traitsIf6__halfS2_S2_fjLj5120ELj1ELj1ELj8ELj8ENS_18Kernel_traits_baseILj5120EfS2_S2_S2_fjLj256EEEEELb1ELb0ELb0EEEvNS_9BwdParamsE --------------------------
	.section	.text._ZN10layer_norm31ln_parallel_residual_bwd_kernelINS_13Kernel_traitsIf6__halfS2_S2_fjLj5120ELj1ELj1ELj8ELj8ENS_18Kernel_traits_baseILj5120EfS2_S2_S2_fjLj256EEEEELb1ELb0ELb0EEEvNS_9BwdParamsE,"ax",@progbits
	.align	128
        .global         _ZN10layer_norm31ln_parallel_residual_bwd_kernelINS_13Kernel_traitsIf6__halfS2_S2_fjLj5120ELj1ELj1ELj8ELj8ENS_18Kernel_traits_baseILj5120EfS2_S2_S2_fjLj256EEEEELb1ELb0ELb0EEEvNS_9BwdParamsE
        .type           _ZN10layer_norm31ln_parallel_residual_bwd_kernelINS_13Kernel_traitsIf6__halfS2_S2_fjLj5120ELj1ELj1ELj8ELj8ENS_18Kernel_traits_baseILj5120EfS2_S2_S2_fjLj256EEEEELb1ELb0ELb0EEEvNS_9BwdParamsE,@function
        .size           _ZN10layer_norm31ln_parallel_residual_bwd_kernelINS_13Kernel_traitsIf6__halfS2_S2_fjLj5120ELj1ELj1ELj8ELj8ENS_18Kernel_traits_baseILj5120EfS2_S2_S2_fjLj256EEEEELb1ELb0ELb0EEEvNS_9BwdParamsE,(.L_x_5436 - _ZN10layer_norm31ln_parallel_residual_bwd_kernelINS_13Kernel_traitsIf6__halfS2_S2_fjLj5120ELj1ELj1ELj8ELj8ENS_18Kernel_traits_baseILj5120EfS2_S2_S2_fjLj256EEEEELb1ELb0ELb0EEEvNS_9BwdParamsE)
        .other          _ZN10layer_norm31ln_parallel_residual_bwd_kernelINS_13Kernel_traitsIf6__halfS2_S2_fjLj5120ELj1ELj1ELj8ELj8ENS_18Kernel_traits_baseILj5120EfS2_S2_S2_fjLj256EEEEELb1ELb0ELb0EEEvNS_9BwdParamsE,@"STO_CUDA_ENTRY STV_DEFAULT"
_ZN10layer_norm31ln_parallel_residual_bwd_kernelINS_13Kernel_traitsIf6__halfS2_S2_fjLj5120ELj1ELj1ELj8ELj8ENS_18Kernel_traits_baseILj5120EfS2_S2_S2_fjLj256EEEEELb1ELb0ELb0EEEvNS_9BwdParamsE:
.text._ZN10layer_norm31ln_parallel_residual_bwd_kernelINS_13Kernel_traitsIf6__halfS2_S2_fjLj5120ELj1ELj1ELj8ELj8ENS_18Kernel_traits_baseILj5120EfS2_S2_S2_fjLj256EEEEELb1ELb0ELb0EEEvNS_9BwdParamsE:
        /* <DEDUP_REMOVED lines=143> */
.L_x_3072:
        /* <DEDUP_REMOVED lines=43> */
[----:B0-----:R-:W-:Y:S02]  /*0ba0*/  VIADD R163, R209, 0x100 ;  /* 0x00000100d1a37836 */ /* 0x001fe40000000000 */
[----:B------:R-:W-:Y:S01]  /*0bb0*/  IMAD.MOV.U32 R165, RZ, RZ, R156 ;  /* 0x000000ffffa57224 */ /* 0x000fe200078e009c */
[--C-:B------:R-:W-:Y:S02]  /*0bc0*/  SHF.R.U64 R187, R156, 0x10, R157.reuse ;  /* 0x000000109cbb7819 */ /* 0x100fe4000000129d */
[----:B------:R-:W-:Y:S02]  /*0bd0*/  MOV R166, R157 ;  /* 0x0000009d00a67202 */ /* 0x000fe40000000f00 */
[----:B------:R-:W-:Y:S01]  /*0be0*/  SHF.R.U32.HI R186, RZ, 0x10, R157 ;  /* 0x00000010ffba7819 */ /* 0x000fe2000001169d */
[----:B------:R-:W-:Y:S01]  /*0bf0*/  IMAD.MOV.U32 R3, RZ, RZ, R152 ;  /* 0x000000ffff037224 */ /* 0x000fe200078e0098 */
[----:B------:R-:W-:Y:S01]  /*0c00*/  SHF.R.U64 R157, R152, 0x10, R153 ;  /* 0x00000010989d7819 */ /* 0x000fe20000001299 */
[----:B--2---:R-:W-:Y:S01]  /*0c10*/  IMAD.MOV.U32 R156, RZ, RZ, R154 ;  /* 0x000000ffff9c7224 */ /* 0x004fe200078e009a */
[--C-:B------:R-:W-:Y:S01]  /*0c20*/  SHF.R.U64 R154, R154, 0x10, R155.reuse ;  /* 0x000000109a9a7819 */ /* 0x100fe2000000129b */
[--C-:B------:R-:W-:Y:S01]  /*0c30*/  IMAD.MOV.U32 R167, RZ, RZ, R155.reuse ;  /* 0x000000ffffa77224 */ /* 0x100fe200078e009b */
[----:B------:R-:W-:Y:S01]  /*0c40*/  SHF.R.U32.HI R162, RZ, 0x10, R155 ;  /* 0x00000010ffa27819 */ /* 0x000fe2000001169b */
[----:B------:R-:W-:-:S02]  /*0c50*/  HADD2.F32 R3, -RZ, R3.H0_H0 ;  /* 0x20000003ff037230 */ /* 0x000fc40000004100 */
[----:B------:R-:W-:Y:S02]  /*0c60*/  HADD2.F32 R155, -RZ, R156.H0_H0 ;  /* 0x2000009cff9b7230 */ /* 0x000fe40000004100 */
[----:B------:R-:W-:Y:S01]  /*0c70*/  HADD2.F32 R157, -RZ, R157.H0_H0 ;  /* 0x2000009dff9d7230 */ /* 0x000fe20000004100 */
[--C-:B-1----:R-:W-:Y:S01]  /*0c80*/  SHF.R.U32.HI R159, RZ, 0x10, R153.reuse ;  /* 0x00000010ff9f7819 */ /* 0x102fe20000011699 */
[----:B------:R-:W-:Y:S02]  /*0c90*/  IMAD.MOV.U32 R158, RZ, RZ, R153 ;  /* 0x000000ffff9e7224 */ /* 0x000fe400078e0099 */
[----:B------:R-:W-:Y:S01]  /*0ca0*/  FADD.FTZ R152, -R164, R3 ;  /* 0x00000003a4987221 */ /* 0x000fe20000010100 */
[----:B------:R-:W-:Y:S02]  /*0cb0*/  HADD2.F32 R165, -RZ, R165.H0_H0 ;  /* 0x200000a5ffa57230 */ /* 0x000fe40000004100 */
[----:B------:R-:W-:Y:S01]  /*0cc0*/  FMUL.FTZ R153, R144, R155 ;  /* 0x0000009b90997220 */ /* 0x000fe20000410000 */
[----:B------:R-:W-:-:S02]  /*0cd0*/  HADD2.F32 R154, -RZ, R154.H0_H0 ;  /* 0x2000009aff9a7230 */ /* 0x000fc40000004100 */
[----:B------:R-:W-:Y:S01]  /*0ce0*/  FADD.FTZ R204, -R164, R157 ;  /* 0x0000009da4cc7221 */ /* 0x000fe20000010100 */
[----:B-----5:R-:W-:Y:S01]  /*0cf0*/  FMUL.FTZ R3, R207, R152 ;  /* 0x00000098cf037220 */ /* 0x020fe20000410000 */
[----:B------:R-:W-:Y:S01]  /*0d00*/  FFMA.FTZ R206, R148, R165, R153 ;  /* 0x000000a594ce7223 */ /* 0x000fe20000010099 */
[----:B------:R-:W-:Y:S02]  /*0d10*/  HADD2.F32 R152, -RZ, R187.H0_H0 ;  /* 0x200000bbff987230 */ /* 0x000fe40000004100 */
[----:B------:R-:W-:Y:S01]  /*0d20*/  FMUL.FTZ R202, R145, R154 ;  /* 0x0000009a91ca7220 */ /* 0x000fe20000410000 */
[----:B------:R-:W-:Y:S01]  /*0d30*/  FMUL.FTZ R204, R207, R204 ;  /* 0x000000cccfcc7220 */ /* 0x000fe20000410000 */
[----:B------:R-:W-:Y:S02]  /*0d40*/  HADD2.F32 R153, -RZ, R158.H0_H0 ;  /* 0x2000009eff997230 */ /* 0x000fe40000004100 */
[----:B------:R-:W-:Y:S01]  /*0d50*/  FADD.FTZ R89, R89, R152 ;  /* 0x0000009859597221 */ /* 0x000fe20000010000 */
[-C--:B------:R-:W-:Y:S01]  /*0d60*/  FFMA.FTZ R202, R149, R152.reuse, R202 ;  /* 0x0000009895ca7223 */ /* 0x080fe200000100ca */
[----:B------:R-:W-:Y:S01]  /*0d70*/  FFMA.FTZ R109, R204, R152, R109 ;  /* 0x00000098cc6d7223 */ /* 0x000fe2000001006d */
[----:B------:R-:W-:-:S02]  /*0d80*/  HADD2.F32 R167, -RZ, R167.H0_H0 ;  /* 0x200000a7ffa77230 */ /* 0x000fc40000004100 */
[----:B------:R-:W-:Y:S01]  /*0d90*/  FADD.FTZ R152, -R164, R153 ;  /* 0x00000099a4987221 */ /* 0x000fe20000010100 */
[----:B------:R-:W-:Y:S02]  /*0da0*/  HADD2.F32 R157, -RZ, R159.H0_H0 ;  /* 0x2000009fff9d7230 */ /* 0x000fe40000004100 */
[----:B------:R-:W-:Y:S01]  /*0db0*/  FADD.FTZ R48, R48, R155 ;  /* 0x0000009b30307221 */ /* 0x000fe20000010000 */
[----:B------:R-:W-:Y:S01]  /*0dc0*/  FFMA.FTZ R68, R3, R155, R68 ;  /* 0x0000009b03447223 */ /* 0x000fe20000010044 */
[----:B------:R-:W-:Y:S02]  /*0dd0*/  HADD2.F32 R155, -RZ, R166.H0_H0 ;  /* 0x200000a6ff9b7230 */ /* 0x000fe40000004100 */
[----:B------:R-:W-:Y:S01]  /*0de0*/  FMUL.FTZ R187, R146, R167 ;  /* 0x000000a792bb7220 */ /* 0x000fe20000410000 */
[----:B------:R-:W-:Y:S02]  /*0df0*/  HADD2.F32 R156, -RZ, R162.H0_H0 ;  /* 0x200000a2ff9c7230 */ /* 0x000fe40000004100 */
[----:B------:R-:W-:Y:S01]  /*0e00*/  FMUL.FTZ R189, R207, R152 ;  /* 0x00000098cfbd7220 */ /* 0x000fe20000410000 */
[----:B------:R-:W-:Y:S01]  /*0e10*/  FADD.FTZ R188, -R164, R157 ;  /* 0x0000009da4bc7221 */ /* 0x000fe20000010100 */
[----:B------:R-:W-:Y:S01]  /*0e20*/  FADD.FTZ R49, R49, R154 ;  /* 0x0000009a31317221 */ /* 0x000fe20000010000 */
[----:B------:R-:W-:Y:S01]  /*0e30*/  FFMA.FTZ R69, R204, R154, R69 ;  /* 0x0000009acc457223 */ /* 0x000fe20000010045 */
[----:B------:R-:W-:-:S02]  /*0e40*/  HADD2.F32 R154, -RZ, R186.H0_H0 ;  /* 0x200000baff9a7230 */ /* 0x000fc40000004100 */
        /* <DEDUP_REMOVED lines=22> */
.L_x_3002:
[----:B---34-:R-:W-:Y:S05]  /*0fb0*/  BSYNC.RECONVERGENT B0 ;  /* 0x0000000000007941 */ /* 0x018fea0003800200 */
.L_x_3001:
        /* <DEDUP_REMOVED lines=21> */
[----:B------:R0:W5:Y:S01]  /*1110*/  @P5 LDG.E R185, desc[UR10][R158.64] ;  /* 0x0000000a9eb95981 */ /* 0x000162000c1e1900 */
        /* <DEDUP_REMOVED lines=8> */
[----:B------:R-:W-:-:S04]  /*11a0*/  SHF.R.U64 R154, R154, 0x10, R155 ;  /* 0x000000109a9a7819 */ /* 0x000fc8000000129b */
[----:B------:R-:W-:Y:S01]  /*11b0*/  HADD2.F32 R153, -RZ, R152.H0_H0 ;  /* 0x20000098ff997230 */ /* 0x000fe20000004100 */
[----:B--2---:R-:W-:-:S04]  /*11c0*/  SHF.R.U64 R180, R156, 0x10, R157 ;  /* 0x000000109cb47819 */ /* 0x004fc8000000129d */
[C---:B------:R-:W-:Y:S01]  /*11d0*/  FADD.FTZ R152, -R164.reuse, R153 ;  /* 0x00000099a4987221 */ /* 0x040fe20000010100 */
[----:B------:R-:W-:Y:S02]  /*11e0*/  HADD2.F32 R153, -RZ, R154.H0_H0 ;  /* 0x2000009aff997230 */ /* 0x000fe40000004100 */
[----:B------:R-:W-:Y:S02]  /*11f0*/  IMAD.MOV.U32 R167, RZ, RZ, R156 ;  /* 0x000000ffffa77224 */ /* 0x000fe400078e009c */
[----:B------:R-:W-:Y:S02]  /*1200*/  IMAD.MOV.U32 R156, RZ, RZ, R155 ;  /* 0x000000ffff9c7224 */ /* 0x000fe400078e009b */
[----:B------:R-:W-:Y:S01]  /*1210*/  FADD.FTZ R182, -R164, R153 ;  /* 0x00000099a4b67221 */ /* 0x000fe20000010100 */
[----:B------:R-:W-:Y:S02]  /*1220*/  HADD2.F32 R154, -RZ, R180.H0_H0 ;  /* 0x200000b4ff9a7230 */ /* 0x000fe40000004100 */
[----:B-----5:R-:W-:Y:S01]  /*1230*/  FMUL.FTZ R183, R207, R152 ;  /* 0x00000098cfb77220 */ /* 0x020fe20000410000 */
[----:B------:R-:W-:Y:S01]  /*1240*/  MOV R179, R157 ;  /* 0x0000009d00b37202 */ /* 0x000fe20000000f00 */
[----:B------:R-:W-:Y:S01]  /*1250*/  HADD2.F32 R152, -RZ, R201.H0_H0 ;  /* 0x200000c9ff987230 */ /* 0x000fe20000004100 */
[----:B0-----:R-:W-:Y:S01]  /*1260*/  SHF.R.U32.HI R159, RZ, 0x10, R155 ;  /* 0x00000010ff9f7819 */ /* 0x001fe2000001169b */
[----:B------:R-:W-:Y:S01]  /*1270*/  FMUL.FTZ R180, R137, R154 ;  /* 0x0000009a89b47220 */ /* 0x000fe20000410000 */
[----:B------:R-:W-:Y:S01]  /*1280*/  FMUL.FTZ R182, R207, R182 ;  /* 0x000000b6cfb67220 */ /* 0x000fe20000410000 */
[----:B------:R-:W-:-:S02]  /*1290*/  HADD2.F32 R153, -RZ, R156.H0_H0 ;  /* 0x2000009cff997230 */ /* 0x000fc40000004100 */
[----:B------:R-:W-:Y:S01]  /*12a0*/  HADD2.F32 R167, -RZ, R167.H0_H0 ;  /* 0x200000a7ffa77230 */ /* 0x000fe20000004100 */
[----:B-1----:R-:W-:Y:S01]  /*12b0*/  SHF.R.U32.HI R176, RZ, 0x10, R157 ;  /* 0x00000010ffb07819 */ /* 0x002fe2000001169d */
[----:B------:R-:W-:Y:S01]  /*12c0*/  FADD.FTZ R85, R85, R152 ;  /* 0x0000009855557221 */ /* 0x000fe20000010000 */
[-C--:B------:R-:W-:Y:S01]  /*12d0*/  FFMA.FTZ R180, R141, R152.reuse, R180 ;  /* 0x000000988db47223 */ /* 0x080fe200000100b4 */
[----:B------:R-:W-:Y:S01]  /*12e0*/  FFMA.FTZ R105, R182, R152, R105 ;  /* 0x00000098b6697223 */ /* 0x000fe20000010069 */
[----:B------:R-:W-:Y:S02]  /*12f0*/  HADD2.F32 R157, -RZ, R179.H0_H0 ;  /* 0x200000b3ff9d7230 */ /* 0x000fe40000004100 */
[----:B------:R-:W-:Y:S01]  /*1300*/  FADD.FTZ R152, -R164, R153 ;  /* 0x00000099a4987221 */ /* 0x000fe20000010100 */
[----:B------:R-:W-:Y:S02]  /*1310*/  HADD2.F32 R159, -RZ, R159.H0_H0 ;  /* 0x2000009fff9f7230 */ /* 0x000fe40000004100 */
[----:B------:R-:W-:Y:S01]  /*1320*/  FMUL.FTZ R181, R136, R167 ;  /* 0x000000a788b57220 */ /* 0x000fe20000410000 */
[----:B------:R-:W-:-:S02]  /*1330*/  HADD2.F32 R165, -RZ, R165.H0_H0 ;  /* 0x200000a5ffa57230 */ /* 0x000fc40000004100 */
[----:B------:R-:W-:Y:S01]  /*1340*/  FMUL.FTZ R177, R138, R157 ;  /* 0x0000009d8ab17220 */ /* 0x000fe20000410000 */
[----:B------:R-:W-:Y:S02]  /*1350*/  HADD2.F32 R155, -RZ, R178.H0_H0 ;  /* 0x200000b2ff9b7230 */ /* 0x000fe40000004100 */
[----:B------:R-:W-:Y:S01]  /*1360*/  FMUL.FTZ R179, R207, R152 ;  /* 0x00000098cfb37220 */ /* 0x000fe20000410000 */
[----:B------:R-:W-:Y:S02]  /*1370*/  HADD2.F32 R156, -RZ, R176.H0_H0 ;  /* 0x200000b0ff9c7230 */ /* 0x000fe40000004100 */
[----:B------:R-:W-:Y:S01]  /*1380*/  FADD.FTZ R178, -R164, R159 ;  /* 0x0000009fa4b27221 */ /* 0x000fe20000010100 */
[----:B------:R-:W-:Y:S01]  /*1390*/  FFMA.FTZ R181, R140, R165, R181 ;  /* 0x000000a58cb57223 */ /* 0x000fe200000100b5 */
        /* <DEDUP_REMOVED lines=27> */
.L_x_3004:
[----:B------:R-:W-:Y:S05]  /*1550*/  BSYNC.RECONVERGENT B0 ;  /* 0x0000000000007941 */ /* 0x000fea0003800200 */
.L_x_3003:
        /* <DEDUP_REMOVED lines=14> */
[----:B------:R-:W2:Y:S01]  /*1640*/  LDG.E.64 R152, desc[UR10][R152.64] ;  /* 0x0000000a98987981 */ /* 0x000ea2000c1e1b00 */
[----:B-1----:R-:W-:-:S05]  /*1650*/  @P5 IMAD.WIDE.U32 R160, R163, 0x4, R160 ;  /* 0x00000004a3a05825 */ /* 0x002fca00078e00a0 */
[----:B------:R-:W5:Y:S01]  /*1660*/  @P5 LDG.E R175, desc[UR10][R160.64] ;  /* 0x0000000aa0af5981 */ /* 0x000f62000c1e1900 */
[----:B------:R-:W-:-:S04]  /*1670*/  ISETP.NE.U32.AND P0, PT, RZ, UR16, PT ;  /* 0x00000010ff007c0c */ /* 0x000fc8000bf05070 */
        /* <DEDUP_REMOVED lines=13> */
[----:B------:R-:W-:Y:S01]  /*1750*/  SHF.R.U32.HI R158, RZ, 0x10, R31 ;  /* 0x00000010ff9e7819 */ /* 0x000fe2000001161f */
[----:B--2---:R-:W-:Y:S01]  /*1760*/  IMAD.MOV.U32 R155, RZ, RZ, R152 ;  /* 0x000000ffff9b7224 */ /* 0x004fe200078e0098 */
[--C-:B------:R-:W-:Y:S01]  /*1770*/  SHF.R.U64 R152, R152, 0x10, R153.reuse ;  /* 0x0000001098987819 */ /* 0x100fe20000001299 */
[--C-:B------:R-:W-:Y:S01]  /*1780*/  IMAD.MOV.U32 R168, RZ, RZ, R153.reuse ;  /* 0x000000ffffa87224 */ /* 0x100fe200078e0099 */
[----:B------:R-:W-:Y:S01]  /*1790*/  SHF.R.U32.HI R156, RZ, 0x10, R153 ;  /* 0x00000010ff9c7819 */ /* 0x000fe20000011699 */
[----:B------:R-:W-:-:S02]  /*17a0*/  HADD2.F32 R153, -RZ, R154.H0_H0 ;  /* 0x2000009aff997230 */ /* 0x000fc40000004100 */
[----:B------:R-:W-:Y:S02]  /*17b0*/  IMAD.MOV.U32 R154, RZ, RZ, R31 ;  /* 0x000000ffff9a7224 */ /* 0x000fe400078e001f */
[----:B------:R-:W-:Y:S02]  /*17c0*/  HADD2.F32 R31, -RZ, R157.H0_H0 ;  /* 0x2000009dff1f7230 */ /* 0x000fe40000004100 */
[C---:B------:R-:W-:Y:S01]  /*17d0*/  FADD.FTZ R30, -R164.reuse, R153 ;  /* 0x00000099a41e7221 */ /* 0x040fe20000010100 */
[----:B------:R-:W-:Y:S02]  /*17e0*/  HADD2.F32 R155, -RZ, R155.H0_H0 ;  /* 0x2000009bff9b7230 */ /* 0x000fe40000004100 */
[----:B------:R-:W-:Y:S02]  /*17f0*/  HADD2.F32 R152, -RZ, R152.H0_H0 ;  /* 0x20000098ff987230 */ /* 0x000fe40000004100 */
[----:B------:R-:W-:Y:S01]  /*1800*/  FADD.FTZ R172, -R164, R31 ;  /* 0x0000001fa4ac7221 */ /* 0x000fe20000010100 */
[----:B------:R-:W-:-:S02]  /*1810*/  HADD2.F32 R153, -RZ, R158.H0_H0 ;  /* 0x2000009eff997230 */ /* 0x000fc40000004100 */
[----:B-----5:R-:W-:Y:S01]  /*1820*/  FMUL.FTZ R173, R207, R30 ;  /* 0x0000001ecfad7220 */ /* 0x020fe20000410000 */
[----:B------:R-:W-:Y:S02]  /*1830*/  HADD2.F32 R165, -RZ, R165.H0_H0 ;  /* 0x200000a5ffa57230 */ /* 0x000fe40000004100 */
[----:B------:R-:W-:Y:S01]  /*1840*/  FMUL.FTZ R171, R128, R155 ;  /* 0x0000009b80ab7220 */ /* 0x000fe20000410000 */
[----:B------:R-:W-:Y:S02]  /*1850*/  HADD2.F32 R30, -RZ, R170.H0_H0 ;  /* 0x200000aaff1e7230 */ /* 0x000fe40000004100 */
[----:B------:R-:W-:Y:S01]  /*1860*/  FMUL.FTZ R170, R129, R152 ;  /* 0x0000009881aa7220 */ /* 0x000fe20000410000 */
[----:B------:R-:W-:Y:S01]  /*1870*/  FMUL.FTZ R172, R207, R172 ;  /* 0x000000accfac7220 */ /* 0x000fe20000410000 */
[----:B------:R-:W-:Y:S02]  /*1880*/  HADD2.F32 R31, -RZ, R154.H0_H0 ;  /* 0x2000009aff1f7230 */ /* 0x000fe40000004100 */
[----:B------:R-:W-:-:S02]  /*1890*/  HADD2.F32 R157, -RZ, R168.H0_H0 ;  /* 0x200000a8ff9d7230 */ /* 0x000fc40000004100 */
[----:B------:R-:W-:Y:S01]  /*18a0*/  FADD.FTZ R168, -R164, R153 ;  /* 0x00000099a4a87221 */ /* 0x000fe20000010100 */
[----:B------:R-:W-:Y:S02]  /*18b0*/  HADD2.F32 R156, -RZ, R156.H0_H0 ;  /* 0x2000009cff9c7230 */ /* 0x000fe40000004100 */
[----:B------:R-:W-:Y:S01]  /*18c0*/  FFMA.FTZ R171, R132, R165, R171 ;  /* 0x000000a584ab7223 */ /* 0x000fe200000100ab */
[----:B------:R-:W-:Y:S01]  /*18d0*/  FADD.FTZ R81, R81, R30 ;  /* 0x0000001e51517221 */ /* 0x000fe20000010000 */
[-C--:B------:R-:W-:Y:S01]  /*18e0*/  FFMA.FTZ R170, R133, R30.reuse, R170 ;  /* 0x0000001e85aa7223 */ /* 0x080fe200000100aa */
[C---:B------:R-:W-:Y:S01]  /*18f0*/  FFMA.FTZ R101, R172.reuse, R30, R101 ;  /* 0x0000001eac657223 */ /* 0x040fe20000010065 */
[----:B------:R-:W-:Y:S01]  /*1900*/  FADD.FTZ R41, R41, R152 ;  /* 0x0000009829297221 */ /* 0x000fe20000010000 */
[----:B------:R-:W-:Y:S01]  /*1910*/  FFMA.FTZ R61, R172, R152, R61 ;  /* 0x00000098ac3d7223 */ /* 0x000fe2000001003d */
[----:B------:R-:W-:Y:S01]  /*1920*/  FADD.FTZ R30, -R164, R31 ;  /* 0x0000001fa41e7221 */ /* 0x000fe20000010100 */
[----:B------:R-:W-:-:S02]  /*1930*/  HADD2.F32 R152, -RZ, R169.H0_H0 ;  /* 0x200000a9ff987230 */ /* 0x000fc40000004100 */
[----:B------:R-:W-:Y:S01]  /*1940*/  FADD.FTZ R40, R40, R155 ;  /* 0x0000009b28287221 */ /* 0x000fe20000010000 */
[----:B------:R-:W-:Y:S01]  /*1950*/  FFMA.FTZ R60, R173, R155, R60 ;  /* 0x0000009bad3c7223 */ /* 0x000fe2000001003c */
[----:B------:R-:W-:Y:S02]  /*1960*/  HADD2.F32 R167, -RZ, R167.H0_H0 ;  /* 0x200000a7ffa77230 */ /* 0x000fe40000004100 */
[----:B------:R-:W-:Y:S01]  /*1970*/  FMUL.FTZ R154, R131, R156 ;  /* 0x0000009c839a7220 */ /* 0x000fe20000410000 */
[----:B------:R-:W-:Y:S01]  /*1980*/  FMUL.FTZ R168, R207, R168 ;  /* 0x000000a8cfa87220 */ /* 0x000fe20000410000 */
        /* <DEDUP_REMOVED lines=22> */
.L_x_3006:
[----:B------:R-:W-:Y:S05]  /*1af0*/  BSYNC.RECONVERGENT B0 ;  /* 0x0000000000007941 */ /* 0x000fea0003800200 */
.L_x_3005:
        /* <DEDUP_REMOVED lines=19> */
[----:B------:R0:W5:Y:S01]  /*1c30*/  LDG.E R28, desc[UR10][R152.64] ;  /* 0x0000000a981c7981 */ /* 0x000162000c1e1900 */
[----:B-1----:R-:W-:-:S05]  /*1c40*/  @P0 IMAD.WIDE.U32 R26, R163, 0x8, R26 ;  /* 0x00000008a31a0825 */ /* 0x002fca00078e001a */
[----:B------:R-:W5:Y:S01]  /*1c50*/  @P0 LDG.E.64 R196, desc[UR10][R26.64] ;  /* 0x0000000a1ac40981 */ /* 0x000f62000c1e1b00 */
[----:B------:R-:W-:-:S05]  /*1c60*/  @P5 IMAD.WIDE.U32 R154, R163, 0x4, R154 ;  /* 0x00000004a39a5825 */ /* 0x000fca00078e009a */
[----:B------:R1:W5:Y:S01]  /*1c70*/  @P5 LDG.E R29, desc[UR10][R154.64] ;  /* 0x0000000a9a1d5981 */ /* 0x000362000c1e1900 */
[----:B------:R-:W-:Y:S01]  /*1c80*/  VIADD R163, R163, 0x100 ;  /* 0x00000100a3a37836 */ /* 0x000fe20000000000 */
[----:B---3--:R-:W-:Y:S02]  /*1c90*/  MOV R156, R24 ;  /* 0x00000018009c7202 */ /* 0x008fe40000000f00 */
        /* <DEDUP_REMOVED lines=8> */
[----:B------:R-:W-:Y:S01]  /*1d20*/  HADD2.F32 R23, -RZ, R24.H0_H0 ;  /* 0x20000018ff177230 */ /* 0x000fe20000004100 */
[----:B------:R-:W-:Y:S01]  /*1d30*/  SHF.R.U64 R24, R20, 0x10, R21 ;  /* 0x0000001014187819 */ /* 0x000fe20000001215 */
[----:B0-----:R-:W-:-:S03]  /*1d40*/  HADD2.F32 R153, -RZ, R25.H0_H0 ;  /* 0x20000019ff997230 */ /* 0x001fc60000004100 */
[C---:B------:R-:W-:Y:S01]  /*1d50*/  FADD.FTZ R20, -R164.reuse, R23 ;  /* 0x00000017a4147221 */ /* 0x040fe20000010100 */
[----:B------:R-:W-:Y:S01]  /*1d60*/  HADD2.F32 R23, -RZ, R24.H0_H0 ;  /* 0x20000018ff177230 */ /* 0x000fe20000004100 */
[--C-:B-1----:R-:W-:Y:S01]  /*1d70*/  SHF.R.U32.HI R154, RZ, 0x10, R21.reuse ;  /* 0x00000010ff9a7819 */ /* 0x102fe20000011615 */
[----:B------:R-:W-:Y:S02]  /*1d80*/  IMAD.MOV.U32 R152, RZ, RZ, R21 ;  /* 0x000000ffff987224 */ /* 0x000fe400078e0015 */
[----:B-----5:R-:W-:Y:S01]  /*1d90*/  FMUL.FTZ R27, R207, R20 ;  /* 0x00000014cf1b7220 */ /* 0x020fe20000410000 */
[----:B------:R-:W-:Y:S02]  /*1da0*/  HADD2.F32 R21, -RZ, R156.H0_H0 ;  /* 0x2000009cff157230 */ /* 0x000fe40000004100 */
[----:B------:R-:W-:Y:S01]  /*1db0*/  FADD.FTZ R26, -R164, R23 ;  /* 0x00000017a41a7221 */ /* 0x000fe20000010100 */
[----:B------:R-:W-:Y:S01]  /*1dc0*/  FMUL.FTZ R25, R120, R153 ;  /* 0x0000009978197220 */ /* 0x000fe20000410000 */
[----:B------:R-:W-:-:S02]  /*1dd0*/  HADD2.F32 R22, -RZ, R22.H0_H0 ;  /* 0x20000016ff167230 */ /* 0x000fc40000004100 */
[----:B------:R-:W-:Y:S01]  /*1de0*/  FADD.FTZ R36, R36, R153 ;  /* 0x0000009924247221 */ /* 0x000fe20000010000 */
[----:B------:R-:W-:Y:S01]  /*1df0*/  FFMA.FTZ R56, R27, R153, R56 ;  /* 0x000000991b387223 */ /* 0x000fe20000010038 */
[----:B------:R-:W-:Y:S01]  /*1e00*/  FMUL.FTZ R26, R207, R26 ;  /* 0x0000001acf1a7220 */ /* 0x000fe20000410000 */
[----:B------:R-:W-:Y:S02]  /*1e10*/  HADD2.F32 R153, -RZ, R154.H0_H0 ;  /* 0x2000009aff997230 */ /* 0x000fe40000004100 */
[----:B------:R-:W-:Y:S01]  /*1e20*/  FADD.FTZ R76, R76, R21 ;  /* 0x000000154c4c7221 */ /* 0x000fe20000010000 */
[-C--:B------:R-:W-:Y:S01]  /*1e30*/  FFMA.FTZ R25, R124, R21.reuse, R25 ;  /* 0x000000157c197223 */ /* 0x080fe20000010019 */
[----:B------:R-:W-:Y:S01]  /*1e40*/  FFMA.FTZ R96, R27, R21, R96 ;  /* 0x000000151b607223 */ /* 0x000fe20000010060 */
[----:B------:R-:W-:Y:S02]  /*1e50*/  HADD2.F32 R20, -RZ, R159.H0_H0 ;  /* 0x2000009fff147230 */ /* 0x000fe40000004100 */
[----:B------:R-:W-:Y:S01]  /*1e60*/  FMUL.FTZ R24, R121, R22 ;  /* 0x0000001679187220 */ /* 0x000fe20000410000 */
[----:B------:R-:W-:-:S02]  /*1e70*/  HADD2.F32 R21, -RZ, R152.H0_H0 ;  /* 0x20000098ff157230 */ /* 0x000fc40000004100 */
[----:B------:R-:W-:Y:S01]  /*1e80*/  FADD.FTZ R37, R37, R22 ;  /* 0x0000001625257221 */ /* 0x000fe20000010000 */
[----:B------:R-:W-:Y:S01]  /*1e90*/  FFMA.FTZ R57, R26, R22, R57 ;  /* 0x000000161a397223 */ /* 0x000fe20000010039 */
[----:B------:R-:W-:Y:S02]  /*1ea0*/  HADD2.F32 R156, -RZ, R160.H0_H0 ;  /* 0x200000a0ff9c7230 */ /* 0x000fe40000004100 */
[----:B------:R-:W-:Y:S01]  /*1eb0*/  FADD.FTZ R22, -R164, R153 ;  /* 0x00000099a4167221 */ /* 0x000fe20000010100 */
[----:B------:R-:W-:Y:S02]  /*1ec0*/  HADD2.F32 R159, -RZ, R158.H0_H0 ;  /* 0x2000009eff9f7230 */ /* 0x000fe40000004100 */
[----:B------:R-:W-:Y:S01]  /*1ed0*/  FADD.FTZ R77, R77, R20 ;  /* 0x000000144d4d7221 */ /* 0x000fe20000010000 */
[-C--:B------:R-:W-:Y:S01]  /*1ee0*/  FFMA.FTZ R24, R125, R20.reuse, R24 ;  /* 0x000000147d187223 */ /* 0x080fe20000010018 */
[----:B------:R-:W-:Y:S01]  /*1ef0*/  FFMA.FTZ R97, R26, R20, R97 ;  /* 0x000000141a617223 */ /* 0x000fe20000010061 */
[----:B------:R-:W-:Y:S01]  /*1f00*/  FADD.FTZ R20, -R164, R21 ;  /* 0x00000015a4147221 */ /* 0x000fe20000010100 */
[----:B------:R-:W-:-:S02]  /*1f10*/  HADD2.F32 R152, -RZ, R161.H0_H0 ;  /* 0x200000a1ff987230 */ /* 0x000fc40000004100 */
[----:B------:R-:W-:Y:S01]  /*1f20*/  FMUL.FTZ R154, R123, R156 ;  /* 0x0000009c7b9a7220 */ /* 0x000fe20000410000 */
[----:B------:R-:W-:Y:S02]  /*1f30*/  HADD2.F32 R157, -RZ, R157.H0_H0 ;  /* 0x2000009dff9d7230 */ /* 0x000fe40000004100 */
        /* <DEDUP_REMOVED lines=21> */
.L_x_3008:
[----:B------:R-:W-:Y:S05]  /*2090*/  BSYNC.RECONVERGENT B0 ;  /* 0x0000000000007941 */ /* 0x000fea0003800200 */
.L_x_3007:
        /* <DEDUP_REMOVED lines=28> */
[----:B------:R-:W-:Y:S02]  /*2260*/  HADD2.F32 R13, -RZ, R156.H0_H0 ;  /* 0x2000009cff0d7230 */ /* 0x000fe40000004100 */
[----:B------:R-:W-:Y:S01]  /*2270*/  HADD2.F32 R159, -RZ, R158.H0_H0 ;  /* 0x2000009eff9f7230 */ /* 0x000fe20000004100 */
[----:B----4-:R-:W-:-:S02]  /*2280*/  MOV R16, R14 ;  /* 0x0000000e00107202 */ /* 0x010fc40000000f00 */
[C---:B------:R-:W-:Y:S01]  /*2290*/  FADD.FTZ R12, -R164.reuse, R13 ;  /* 0x0000000da40c7221 */ /* 0x040fe20000010100 */
[----:B------:R-:W-:Y:S02]  /*22a0*/  HADD2.F32 R157, -RZ, R157.H0_H0 ;  /* 0x2000009dff9d7230 */ /* 0x000fe40000004100 */
[----:B------:R-:W-:Y:S01]  /*22b0*/  FADD.FTZ R156, -R164, R159 ;  /* 0x0000009fa49c7221 */ /* 0x000fe20000010100 */
[----:B0-----:R-:W-:Y:S01]  /*22c0*/  SHF.R.U64 R154, R14, 0x10, R15 ;  /* 0x000000100e9a7819 */ /* 0x001fe2000000120f */
[----:B--2---:R-:W-:Y:S01]  /*22d0*/  IMAD.MOV.U32 R13, RZ, RZ, R10 ;  /* 0x000000ffff0d7224 */ /* 0x004fe200078e000a */
[--C-:B------:R-:W-:Y:S01]  /*22e0*/  SHF.R.U64 R10, R10, 0x10, R11.reuse ;  /* 0x000000100a0a7819 */ /* 0x100fe2000000120b */
[--C-:B------:R-:W-:Y:S01]  /*22f0*/  IMAD.MOV.U32 R155, RZ, RZ, R11.reuse ;  /* 0x000000ffff9b7224 */ /* 0x100fe200078e000b */
[----:B------:R-:W-:Y:S01]  /*2300*/  SHF.R.U32.HI R159, RZ, 0x10, R11 ;  /* 0x00000010ff9f7819 */ /* 0x000fe2000001160b */
[----:B------:R-:W-:Y:S02]  /*2310*/  HADD2.F32 R153, -RZ, R16.H0_H0 ;  /* 0x20000010ff997230 */ /* 0x000fe40000004100 */
[----:B------:R-:W-:-:S02]  /*2320*/  IMAD.MOV.U32 R11, RZ, RZ, R15 ;  /* 0x000000ffff0b7224 */ /* 0x000fc400078e000f */
[----:B------:R-:W-:Y:S01]  /*2330*/  FADD.FTZ R152, -R164, R157 ;  /* 0x0000009da4987221 */ /* 0x000fe20000010100 */
[----:B------:R-:W-:Y:S01]  /*2340*/  HADD2.F32 R13, -RZ, R13.H0_H0 ;  /* 0x2000000dff0d7230 */ /* 0x000fe20000004100 */
[----:B------:R-:W-:Y:S01]  /*2350*/  SHF.R.U32.HI R158, RZ, 0x10, R15 ;  /* 0x00000010ff9e7819 */ /* 0x000fe2000001160f */
[----:B------:R-:W-:Y:S02]  /*2360*/  HADD2.F32 R154, -RZ, R154.H0_H0 ;  /* 0x2000009aff9a7230 */ /* 0x000fe40000004100 */
[----:B------:R-:W-:Y:S01]  /*2370*/  FMUL.FTZ R15, R112, R153 ;  /* 0x00000099700f7220 */ /* 0x000fe20000410000 */
[----:B------:R-:W-:Y:S02]  /*2380*/  HADD2.F32 R161, -RZ, R161.H0_H0 ;  /* 0x200000a1ffa17230 */ /* 0x000fe40000004100 */
[----:B-----5:R-:W-:Y:S01]  /*2390*/  FMUL.FTZ R17, R207, R12 ;  /* 0x0000000ccf117220 */ /* 0x020fe20000410000 */
[----:B------:R-:W-:Y:S02]  /*23a0*/  HADD2.F32 R157, -RZ, R11.H0_H0 ;  /* 0x2000000bff9d7230 */ /* 0x000fe40000004100 */
[----:B------:R-:W-:Y:S01]  /*23b0*/  FADD.FTZ R72, R72, R13 ;  /* 0x0000000d48487221 */ /* 0x000fe20000010000 */
[----:B------:R-:W-:-:S02]  /*23c0*/  HADD2.F32 R10, -RZ, R10.H0_H0 ;  /* 0x2000000aff0a7230 */ /* 0x000fc40000004100 */
[-C--:B------:R-:W-:Y:S01]  /*23d0*/  FFMA.FTZ R15, R116, R13.reuse, R15 ;  /* 0x0000000d740f7223 */ /* 0x080fe2000001000f */
[----:B------:R-:W-:Y:S01]  /*23e0*/  FFMA.FTZ R92, R17, R13, R92 ;  /* 0x0000000d115c7223 */ /* 0x000fe2000001005c */
[----:B------:R-:W-:Y:S01]  /*23f0*/  FMUL.FTZ R14, R113, R154 ;  /* 0x0000009a710e7220 */ /* 0x000fe20000410000 */
[C---:B------:R-:W-:Y:S01]  /*2400*/  FMUL.FTZ R16, R207.reuse, R152 ;  /* 0x00000098cf107220 */ /* 0x040fe20000410000 */
[----:B------:R-:W-:Y:S02]  /*2410*/  HADD2.F32 R158, -RZ, R158.H0_H0 ;  /* 0x2000009eff9e7230 */ /* 0x000fe40000004100 */
[----:B------:R-:W-:Y:S01]  /*2420*/  FADD.FTZ R164, -R164, R161 ;  /* 0x000000a1a4a47221 */ /* 0x000fe20000010100 */
[----:B------:R-:W-:Y:S02]  /*2430*/  HADD2.F32 R155, -RZ, R155.H0_H0 ;  /* 0x2000009bff9b7230 */ /* 0x000fe40000004100 */
[----:B------:R-:W-:Y:S01]  /*2440*/  FMUL.FTZ R11, R114, R157 ;  /* 0x0000009d720b7220 */ /* 0x000fe20000410000 */
[----:B------:R-:W-:Y:S01]  /*2450*/  FMUL.FTZ R13, R207, R156 ;  /* 0x0000009ccf0d7220 */ /* 0x000fe20000410000 */
[----:B------:R-:W-:Y:S01]  /*2460*/  FADD.FTZ R73, R73, R10 ;  /* 0x0000000a49497221 */ /* 0x000fe20000010000 */
[-C--:B------:R-:W-:Y:S01]  /*2470*/  FFMA.FTZ R14, R117, R10.reuse, R14 ;  /* 0x0000000a750e7223 */ /* 0x080fe2000001000e */
[----:B------:R-:W-:Y:S01]  /*2480*/  FFMA.FTZ R93, R16, R10, R93 ;  /* 0x0000000a105d7223 */ /* 0x000fe2000001005d */
[----:B------:R-:W-:-:S02]  /*2490*/  HADD2.F32 R152, -RZ, R159.H0_H0 ;  /* 0x2000009fff987230 */ /* 0x000fc40000004100 */
        /* <DEDUP_REMOVED lines=24> */
.L_x_3010:
[----:B------:R-:W-:Y:S05]  /*2620*/  BSYNC.RECONVERGENT B0 ;  /* 0x0000000000007941 */ /* 0x000fea0003800200 */
.L_x_3009:
        /* <DEDUP_REMOVED lines=32> */
.L_x_3012:
[----:B------:R-:W-:Y:S05]  /*2830*/  BSYNC.RECONVERGENT B0 ;  /* 0x0000000000007941 */ /* 0x000fea0003800200 */
.L_x_3011:
        /* <DEDUP_REMOVED lines=82> */
[----:B------:R-:W-:-:S04]  /*2d60*/  F2FP.F16.F32.PACK_AB R154, R155, R154 ;  /* 0x0000009a9b9a723e */ /* 0x000fc800000000ff */
[----:B------:R-:W-:Y:S01]  /*2d70*/  PRMT R155, R154, 0x7632, R155 ;  /* 0x000076329a9b7816 */ /* 0x000fe2000000009b */
[----:B------:R-:W-:Y:S06]  /*2d80*/  BRA `(.L_x_3018) ;  /* 0x0000001400447947 */ /* 0x000fec0003800000 */
.L_x_3017:
        /* <DEDUP_REMOVED lines=30> */
[----:B------:R-:W-:Y:S02]  /*2f70*/  PRMT R152, R8, 0x7632, R152 ;  /* 0x0000763208987816 */ /* 0x000fe40000000098 */
[C---:B------:R-:W-:Y:S02]  /*2f80*/  PRMT R154, R153.reuse, 0x7632, R154 ;  /* 0x00007632999a7816 */ /* 0x040fe4000000009a */
[----:B------:R-:W-:Y:S02]  /*2f90*/  PRMT R7, R153, 0x7610, R7 ;  /* 0x0000761099077816 */ /* 0x000fe40000000007 */
[----:B------:R-:W-:Y:S01]  /*2fa0*/  PRMT R155, R6, 0x7632, R155 ;  /* 0x00007632069b7816 */ /* 0x000fe2000000009b */
[----:B------:R-:W-:Y:S06]  /*2fb0*/  BRA `(.L_x_3018) ;  /* 0x0000001000b87947 */ /* 0x000fec0003800000 */
.L_x_3016:
        /* <DEDUP_REMOVED lines=15> */
[----:B-----5:R-:W-:Y:S01]  /*30b0*/  FFMA.FTZ R152, R207, R153, R152 ;  /* 0x00000099cf987223 */ /* 0x020fe20000010098 */
[----:B------:R-:W-:-:S02]  /*30c0*/  FFMA.FTZ R153, R204, R160, R161 ;  /* 0x000000a0cc997223 */ /* 0x000fc400000100a1 */
[----:B------:R-:W-:Y:S01]  /*30d0*/  FADD.FTZ R155, R186, -R155 ;  /* 0x8000009bba9b7221 */ /* 0x000fe20000010000 */
        /* <DEDUP_REMOVED lines=11> */
[C---:B------:R-:W-:Y:S02]  /*3190*/  PRMT R152, R153.reuse, 0x7632, R152 ;  /* 0x0000763299987816 */ /* 0x040fe40000000098 */
[----:B------:R-:W-:Y:S01]  /*31a0*/  PRMT R157, R153, 0x7610, R157 ;  /* 0x00007610999d7816 */ /* 0x000fe2000000009d */
[----:B------:R-:W-:Y:S01]  /*31b0*/  FFMA.FTZ R154, R207, R156, R154 ;  /* 0x0000009ccf9a7223 */ /* 0x000fe2000001009a */
[----:B------:R-:W-:-:S03]  /*31c0*/  SHF.R.U32.HI R156, RZ, 0x10, R191 ;  /* 0x00000010ff9c7819 */ /* 0x000fc600000116bf */
[----:B------:R-:W-:Y:S02]  /*31d0*/  FMUL.FTZ R154, R154, UR14 ;  /* 0x0000000e9a9a7c20 */ /* 0x000fe40008410000 */
[----:B------:R-:W-:-:S03]  /*31e0*/  HADD2.F32 R156, -RZ, R156.H0_H0 ;  /* 0x2000009cff9c7230 */ /* 0x000fc60000004100 */
[----:B------:R-:W-:Y:S02]  /*31f0*/  FSEL R154, R154, RZ, P6 ;  /* 0x000000ff9a9a7208 */ /* 0x000fe40003000000 */
[----:B------:R-:W-:Y:S01]  /*3200*/  FFMA.FTZ R156, R207, R155, R156 ;  /* 0x0000009bcf9c7223 */ /* 0x000fe2000001009c */
[----:B------:R-:W-:-:S03]  /*3210*/  ISETP.GE.U32.AND P6, PT, R203, 0x1000000, PT ;  /* 0x01000000cb00780c */ /* 0x000fc60003fc6070 */
[----:B------:R-:W-:-:S05]  /*3220*/  FMUL.FTZ R156, R156, UR14 ;  /* 0x0000000e9c9c7c20 */ /* 0x000fca0008410000 */
[----:B------:R-:W-:-:S04]  /*3230*/  FSEL R155, R156, RZ, P6 ;  /* 0x000000ff9c9b7208 */ /* 0x000fc80003000000 */
[----:B------:R-:W-:-:S04]  /*3240*/  F2FP.F16.F32.PACK_AB R154, R155, R154 ;  /* 0x0000009a9b9a723e */ /* 0x000fc800000000ff */
[----:B------:R-:W-:Y:S01]  /*3250*/  PRMT R155, R154, 0x7632, R155 ;  /* 0x000076329a9b7816 */ /* 0x000fe2000000009b */
[----:B------:R-:W-:Y:S06]  /*3260*/  BRA `(.L_x_3018) ;  /* 0x00000010000c7947 */ /* 0x000fec0003800000 */
.L_x_3019:
[----:B------:R-:W-:Y:S02]  /*3270*/  IMAD.MOV.U32 R6, RZ, RZ, R190 ;  /* 0x000000ffff067224 */ /* 0x000fe400078e00be */
[-CC-:B------:R-:W-:Y:S01]  /*3280*/  FFMA.FTZ R7, R3, R160.reuse, R161.reuse ;  /* 0x000000a003077223 */ /* 0x180fe200000100a1 */
[-C--:B------:R-:W-:Y:S01]  /*3290*/  FFMA.FTZ R9, R204, R160.reuse, R161 ;  /* 0x000000a0cc097223 */ /* 0x080fe200000100a1 */
[----:B------:R-:W-:Y:S01]  /*32a0*/  IMAD.MOV.U32 R153, RZ, RZ, R191 ;  /* 0x000000ffff997224 */ /* 0x000fe200078e00bf */
[----:B------:R-:W-:Y:S01]  /*32b0*/  LOP3.LUT P6, RZ, R203, 0xff, RZ, 0xc0, !PT ;  /* 0x000000ffcbff7812 */ /* 0x000fe200078cc0ff */
[----:B------:R-:W-:Y:S02]  /*32c0*/  HADD2.F32 R8, -RZ, R6.H0_H0 ;  /* 0x20000006ff087230 */ /* 0x000fe40000004100 */
[----:B------:R-:W-:Y:S01]  /*32d0*/  FADD.FTZ R6, R206, -R7 ;  /* 0x80000007ce067221 */ /* 0x000fe20000010000 */
[----:B------:R-:W-:Y:S01]  /*32e0*/  FFMA.FTZ R155, R188, R160, R161 ;  /* 0x000000a0bc9b7223 */ /* 0x000fe200000100a1 */
[----:B------:R-:W-:-:S02]  /*32f0*/  HADD2.F32 R154, -RZ, R153.H0_H0 ;  /* 0x20000099ff9a7230 */ /* 0x000fc40000004100 */
        /* <DEDUP_REMOVED lines=30> */
[C---:B------:R-:W-:Y:S02]  /*34e0*/  PRMT R154, R153.reuse, 0x7632, R154 ;  /* 0x00007632999a7816 */ /* 0x040fe4000000009a */
[----:B------:R-:W-:Y:S02]  /*34f0*/  PRMT R7, R153, 0x7610, R7 ;  /* 0x0000761099077816 */ /* 0x000fe40000000007 */
[----:B------:R-:W-:Y:S01]  /*3500*/  PRMT R155, R6, 0x7632, R155 ;  /* 0x00007632069b7816 */ /* 0x000fe2000000009b */
[----:B------:R-:W-:Y:S06]  /*3510*/  BRA `(.L_x_3018) ;  /* 0x0000000c00607947 */ /* 0x000fec0003800000 */
.L_x_3015:
        /* <DEDUP_REMOVED lines=52> */
.L_x_3021:
        /* <DEDUP_REMOVED lines=12> */
[----:B------:R-:W-:Y:S02]  /*3920*/  F2FP.F16.F32.PACK_AB R155, R155, R152 ;  /* 0x000000989b9b723e */ /* 0x000fe400000000ff */
        /* <DEDUP_REMOVED lines=11> */
[----:B------:R-:W-:Y:S01]  /*39e0*/  F2FP.F16.F32.PACK_AB R156, R163, R156 ;  /* 0x0000009ca39c723e */ /* 0x000fe200000000ff */
[----:B------:R-:W-:-:S04]  /*39f0*/  FMUL.FTZ R0, R207, R0 ;  /* 0x00000000cf007220 */ /* 0x000fc80000410000 */
[----:B------:R-:W-:-:S05]  /*3a00*/  FMUL.FTZ R2, R0, UR14 ;  /* 0x0000000e00027c20 */ /* 0x000fca0008410000 */
[C---:B------:R-:W-:Y:S02]  /*3a10*/  FSEL R5, R2.reuse, RZ, P6 ;  /* 0x000000ff02057208 */ /* 0x040fe40003000000 */
        /* <DEDUP_REMOVED lines=22> */
.L_x_3020:
        /* <DEDUP_REMOVED lines=8> */
[-C--:B------:R-:W-:Y:S01]  /*3c00*/  FFMA.FTZ R153, R3, R160.reuse, R161 ;  /* 0x000000a003997223 */ /* 0x080fe200000100a1 */
[----:B------:R-:W-:Y:S01]  /*3c10*/  MOV R4, R191 ;  /* 0x000000bf00047202 */ /* 0x000fe20000000f00 */
        /* <DEDUP_REMOVED lines=28> */
[----:B------:R-:W-:Y:S02]  /*3de0*/  HADD2.F32 R152, -RZ, R4.H0_H0 ;  /* 0x20000004ff987230 */ /* 0x000fe40000004100 */
[----:B------:R-:W-:Y:S01]  /*3df0*/  FADD.FTZ R4, R186, -R157 ;  /* 0x8000009dba047221 */ /* 0x000fe20000010000 */
        /* <DEDUP_REMOVED lines=17> */
.L_x_3022:
[----:B------:R-:W-:Y:S02]  /*3f10*/  IMAD.MOV.U32 R2, RZ, RZ, R191 ;  /* 0x000000ffff027224 */ /* 0x000fe400078e00bf */
[-CC-:B------:R-:W-:Y:S01]  /*3f20*/  FFMA.FTZ R0, R189, R160.reuse, R161.reuse ;  /* 0x000000a0bd007223 */ /* 0x180fe200000100a1 */
[----:B------:R-:W-:Y:S01]  /*3f30*/  LOP3.LUT P6, RZ, R203, 0xff0000, RZ, 0xc0, !PT ;  /* 0x00ff0000cbff7812 */ /* 0x000fe200078cc0ff */
[-C--:B------:R-:W-:Y:S01]  /*3f40*/  FFMA.FTZ R5, R188, R160.reuse, R161 ;  /* 0x000000a0bc057223 */ /* 0x080fe200000100a1 */
[----:B------:R-:W-:Y:S01]  /*3f50*/  SHF.R.U64 R4, R190, 0x10, R191 ;  /* 0x00000010be047819 */ /* 0x000fe200000012bf */
[----:B------:R-:W-:Y:S02]  /*3f60*/  HADD2.F32 R2, -RZ, R2.H0_H0 ;  /* 0x20000002ff027230 */ /* 0x000fe40000004100 */
[----:B------:R-:W-:Y:S01]  /*3f70*/  FADD.FTZ R0, R187, -R0 ;  /* 0x80000000bb007221 */ /* 0x000fe20000010000 */
[----:B------:R-:W-:Y:S01]  /*3f80*/  FFMA.FTZ R7, R204, R160, R161 ;  /* 0x000000a0cc077223 */ /* 0x000fe200000100a1 */
[----:B------:R-:W-:-:S02]  /*3f90*/  HADD2.F32 R6, -RZ, R4.H0_H0 ;  /* 0x20000004ff067230 */ /* 0x000fc40000004100 */
[----:B-----5:R-:W-:Y:S01]  /*3fa0*/  FFMA.FTZ R152, R207, R0, R2 ;  /* 0x00000000cf987223 */ /* 0x020fe20000010002 */
[----:B------:R-:W-:-:S03]  /*3fb0*/  FADD.FTZ R4, R202, -R7 ;  /* 0x80000007ca047221 */ /* 0x000fc60000010000 */
[----:B------:R-:W-:Y:S01]  /*3fc0*/  FMUL.FTZ R0, R152, UR14 ;  /* 0x0000000e98007c20 */ /* 0x000fe20008410000 */
[----:B------:R-:W-:-:S04]  /*3fd0*/  FFMA.FTZ R7, R207, R4, R6 ;  /* 0x00000004cf077223 */ /* 0x000fc80000010006 */
[C---:B------:R-:W-:Y:S01]  /*3fe0*/  FSEL R155, R0.reuse, RZ, P6 ;  /* 0x000000ff009b7208 */ /* 0x040fe20003000000 */
[----:B------:R-:W-:Y:S01]  /*3ff0*/  FMUL.FTZ R4, R7, UR14 ;  /* 0x0000000e07047c20 */ /* 0x000fe20008410000 */
[----:B------:R-:W-:Y:S02]  /*4000*/  LOP3.LUT P6, RZ, R205, 0xff0000, RZ, 0xc0, !PT ;  /* 0x00ff0000cdff7812 */ /* 0x000fe400078cc0ff */
[----:B------:R-:W-:Y:S02]  /*4010*/  F2FP.F16.F32.PACK_AB R155, R155, R152 ;  /* 0x000000989b9b723e */ /* 0x000fe400000000ff */
[----:B------:R-:W-:Y:S02]  /*4020*/  FSEL R154, R0, RZ, P6 ;  /* 0x000000ff009a7208 */ /* 0x000fe40003000000 */
[----:B------:R-:W-:Y:S02]  /*4030*/  SHF.R.U32.HI R0, RZ, 0x10, R191 ;  /* 0x00000010ff007819 */ /* 0x000fe400000116bf */
[----:B------:R-:W-:-:S03]  /*4040*/  ISETP.GE.U32.AND P6, PT, R203, 0x1000000, PT ;  /* 0x01000000cb00780c */ /* 0x000fc60003fc6070 */
[----:B------:R-:W-:Y:S02]  /*4050*/  HADD2.F32 R2, -RZ, R0.H0_H0 ;  /* 0x20000000ff027230 */ /* 0x000fe40000004100 */
        /* <DEDUP_REMOVED lines=9> */
[----:B------:R-:W-:Y:S02]  /*40f0*/  F2FP.F16.F32.PACK_AB R156, R163, R156 ;  /* 0x0000009ca39c723e */ /* 0x000fe400000000ff */
[----:B------:R-:W-:Y:S02]  /*4100*/  HADD2.F32 R2, -RZ, R0.H0_H0 ;  /* 0x20000000ff027230 */ /* 0x000fe40000004100 */
[----:B------:R-:W-:-:S04]  /*4110*/  FADD.FTZ R0, R206, -R5 ;  /* 0x80000005ce007221 */ /* 0x000fc80000010000 */
[----:B------:R-:W-:-:S04]  /*4120*/  FFMA.FTZ R0, R207, R0, R2 ;  /* 0x00000000cf007223 */ /* 0x000fc80000010002 */
        /* <DEDUP_REMOVED lines=23> */
.L_x_3018:
        /* <DEDUP_REMOVED lines=18> */
.L_x_3023:
        /* <DEDUP_REMOVED lines=12> */
.L_x_3024:
[----:B------:R-:W-:-:S07]  /*4480*/  VIADD R209, R209, 0x100 ;  /* 0x00000100d1d17836 */ /* 0x000fce0000000000 */
.L_x_3014:
[----:B------:R-:W-:Y:S05]  /*4490*/  BSYNC.RECONVERGENT B0 ;  /* 0x0000000000007941 */ /* 0x000fea0003800200 */
.L_x_3013:
        /* <DEDUP_REMOVED lines=20> */
[C---:B01---5:R-:W-:Y:S01]  /*45e0*/  FFMA.FTZ R152, R207.reuse, R0, R2 ;  /* 0x00000000cf987223 */ /* 0x063fe20000010002 */
[----:B------:R-:W-:Y:S01]  /*45f0*/  SHF.R.U32.HI R2, RZ, 0x10, R193 ;  /* 0x00000010ff027819 */ /* 0x000fe200000116c1 */
[----:B------:R-:W-:Y:S02]  /*4600*/  FADD.FTZ R4, R180, -R7 ;  /* 0x80000007b4047221 */ /* 0x000fe40000010000 */
[----:B------:R-:W-:Y:S02]  /*4610*/  FMUL.FTZ R0, R152, UR14 ;  /* 0x0000000e98007c20 */ /* 0x000fe40008410000 */
[----:B------:R-:W-:Y:S02]  /*4620*/  HADD2.F32 R2, -RZ, R2.H0_H0 ;  /* 0x20000002ff027230 */ /* 0x000fe40000004100 */
[----:B------:R-:W-:Y:S01]  /*4630*/  FFMA.FTZ R7, R207, R4, R6 ;  /* 0x00000004cf077223 */ /* 0x000fe20000010006 */
        /* <DEDUP_REMOVED lines=9> */
[----:B------:R-:W-:Y:S01]  /*46d0*/  F2FP.F16.F32.PACK_AB R154, R159, R154 ;  /* 0x0000009a9f9a723e */ /* 0x000fe200000000ff */
[----:B------:R-:W-:-:S03]  /*46e0*/  HADD2.F32 R2, -RZ, R2.H0_H0 ;  /* 0x20000002ff027230 */ /* 0x000fc60000004100 */
[----:B------:R-:W-:Y:S02]  /*46f0*/  FSEL R156, R0, RZ, P6 ;  /* 0x000000ff009c7208 */ /* 0x000fe40003000000 */
[----:B------:R-:W-:-:S04]  /*4700*/  ISETP.GE.U32.AND P6, PT, R185, 0x1000000, PT ;  /* 0x01000000b900780c */ /* 0x000fc80003fc6070 */
        /* <DEDUP_REMOVED lines=30> */
.L_x_3029:
[----:B------:R-:W-:Y:S01]  /*48f0*/  SHF.R.U64 R0, R192, 0x10, R193 ;  /* 0x00000010c0007819 */ /* 0x000fe200000012c1 */
[-CC-:B------:R-:W-:Y:S01]  /*4900*/  FFMA.FTZ R5, R182, R160.reuse, R161.reuse ;  /* 0x000000a0b6057223 */ /* 0x180fe200000100a1 */
[----:B------:R-:W-:Y:S01]  /*4910*/  LOP3.LUT P6, RZ, R184, 0xff00, RZ, 0xc0, !PT ;  /* 0x0000ff00b8ff7812 */ /* 0x000fe200078cc0ff */
[----:B0-----:R-:W-:Y:S02]  /*4920*/  FFMA.FTZ R157, R178, R160, R161 ;  /* 0x000000a0b29d7223 */ /* 0x001fe400000100a1 */
[----:B------:R-:W-:Y:S02]  /*4930*/  HADD2.F32 R2, -RZ, R0.H0_H0 ;  /* 0x20000000ff027230 */ /* 0x000fe40000004100 */
[----:B------:R-:W-:-:S04]  /*4940*/  FADD.FTZ R0, R180, -R5 ;  /* 0x80000005b4007221 */ /* 0x000fc80000010000 */
[----:B-----5:R-:W-:Y:S01]  /*4950*/  FFMA.FTZ R0, R207, R0, R2 ;  /* 0x00000000cf007223 */ /* 0x020fe20000010002 */
[----:B------:R-:W-:-:S03]  /*4960*/  IMAD.MOV.U32 R2, RZ, RZ, R193 ;  /* 0x000000ffff027224 */ /* 0x000fc600078e00c1 */
[----:B------:R-:W-:Y:S02]  /*4970*/  FMUL.FTZ R0, R0, UR14 ;  /* 0x0000000e00007c20 */ /* 0x000fe40008410000 */
[----:B------:R-:W-:-:S03]  /*4980*/  HADD2.F32 R2, -RZ, R2.H0_H0 ;  /* 0x20000002ff027230 */ /* 0x000fc60000004100 */
[----:B------:R-:W-:Y:S02]  /*4990*/  FSEL R4, R0, RZ, P6 ;  /* 0x000000ff00047208 */ /* 0x000fe40003000000 */
[----:B------:R-:W-:-:S04]  /*49a0*/  LOP3.LUT P6, RZ, R185, 0xff00, RZ, 0xc0, !PT ;  /* 0x0000ff00b9ff7812 */ /* 0x000fc800078cc0ff */
[----:B-1----:R-:W-:Y:S01]  /*49b0*/  FSEL R153, R0, RZ, P6 ;  /* 0x000000ff00997208 */ /* 0x002fe20003000000 */
[----:B------:R-:W-:Y:S01]  /*49c0*/  FFMA.FTZ R0, R179, R160, R161 ;  /* 0x000000a0b3007223 */ /* 0x000fe200000100a1 */
[----:B------:R-:W-:Y:S02]  /*49d0*/  LOP3.LUT P6, RZ, R184, 0xff0000, RZ, 0xc0, !PT ;  /* 0x00ff0000b8ff7812 */ /* 0x000fe400078cc0ff */
[----:B------:R-:W-:Y:S01]  /*49e0*/  F2FP.F16.F32.PACK_AB R153, R153, R4 ;  /* 0x000000049999723e */ /* 0x000fe200000000ff */
[----:B------:R-:W-:-:S04]  /*49f0*/  FADD.FTZ R0, R177, -R0 ;  /* 0x80000000b1007221 */ /* 0x000fc80000010000 */
[----:B------:R-:W-:Y:S01]  /*4a00*/  FFMA.FTZ R0, R207, R0, R2 ;  /* 0x00000000cf007223 */ /* 0x000fe20000010002 */
[----:B------:R-:W-:-:S03]  /*4a10*/  IMAD.MOV.U32 R2, RZ, RZ, R192 ;  /* 0x000000ffff027224 */ /* 0x000fc600078e00c0 */
[----:B------:R-:W-:Y:S02]  /*4a20*/  FMUL.FTZ R0, R0, UR14 ;  /* 0x0000000e00007c20 */ /* 0x000fe40008410000 */
[----:B------:R-:W-:-:S03]  /*4a30*/  HADD2.F32 R2, -RZ, R2.H0_H0 ;  /* 0x20000002ff027230 */ /* 0x000fc60000004100 */
[----:B------:R-:W-:Y:S02]  /*4a40*/  FSEL R152, R0, RZ, P6 ;  /* 0x000000ff00987208 */ /* 0x000fe40003000000 */
[----:B------:R-:W-:-:S04]  /*4a50*/  LOP3.LUT P6, RZ, R185, 0xff0000, RZ, 0xc0, !PT ;  /* 0x00ff0000b9ff7812 */ /* 0x000fc800078cc0ff */
[----:B------:R-:W-:Y:S01]  /*4a60*/  FSEL R155, R0, RZ, P6 ;  /* 0x000000ff009b7208 */ /* 0x000fe20003000000 */
[----:B------:R-:W-:Y:S01]  /*4a70*/  FFMA.FTZ R0, R183, R160, R161 ;  /* 0x000000a0b7007223 */ /* 0x000fe200000100a1 */
[----:B------:R-:W-:Y:S02]  /*4a80*/  LOP3.LUT P6, RZ, R184, 0xff, RZ, 0xc0, !PT ;  /* 0x000000ffb8ff7812 */ /* 0x000fe400078cc0ff */
[----:B------:R-:W-:Y:S01]  /*4a90*/  F2FP.F16.F32.PACK_AB R152, R155, R152 ;  /* 0x000000989b98723e */ /* 0x000fe200000000ff */
        /* <DEDUP_REMOVED lines=22> */
[----:B------:R-:W-:-:S04]  /*4c00*/  F2FP.F16.F32.PACK_AB R159, R159, R154 ;  /* 0x0000009a9f9f723e */ /* 0x000fc800000000ff */
[----:B------:R-:W-:Y:S01]  /*4c10*/  PRMT R0, R159, 0x7632, R0 ;  /* 0x000076329f007816 */ /* 0x000fe20000000000 */
[----:B------:R-:W-:Y:S06]  /*4c20*/  BRA `(.L_x_3030) ;  /* 0x0000000c00f47947 */ /* 0x000fec0003800000 */
.L_x_3028:
        /* <DEDUP_REMOVED lines=20> */
[----:B------:R-:W-:-:S04]  /*4d70*/  F2FP.F16.F32.PACK_AB R154, R159, R154 ;  /* 0x0000009a9f9a723e */ /* 0x000fc800000000ff */
        /* <DEDUP_REMOVED lines=32> */
.L_x_3031:
        /* <DEDUP_REMOVED lines=11> */
[----:B------:R-:W-:Y:S01]  /*5030*/  F2FP.F16.F32.PACK_AB R153, R153, R4 ;  /* 0x000000049999723e */ /* 0x000fe200000000ff */
        /* <DEDUP_REMOVED lines=29> */
[----:B------:R-:W-:-:S04]  /*5210*/  F2FP.F16.F32.PACK_AB R159, R159, R154 ;  /* 0x0000009a9f9f723e */ /* 0x000fc800000000ff */
[----:B------:R-:W-:Y:S01]  /*5220*/  PRMT R0, R159, 0x7632, R0 ;  /* 0x000076329f007816 */ /* 0x000fe20000000000 */
[----:B------:R-:W-:Y:S06]  /*5230*/  BRA `(.L_x_3030) ;  /* 0x0000000800707947 */ /* 0x000fec0003800000 */
.L_x_3027:
        /* <DEDUP_REMOVED lines=46> */
[----:B------:R-:W-:Y:S02]  /*5520*/  PRMT R7, R153, 0x7610, R7 ;  /* 0x0000761099077816 */ /* 0x000fe40000000007 */
[----:B------:R-:W-:Y:S01]  /*5530*/  PRMT R159, R6, 0x7632, R159 ;  /* 0x00007632069f7816 */ /* 0x000fe2000000009f */
[----:B------:R-:W-:Y:S06]  /*5540*/  BRA `(.L_x_3030) ;  /* 0x0000000400ac7947 */ /* 0x000fec0003800000 */
.L_x_3033:
[----:B01----:R-:W-:Y:S02]  /*5550*/  IMAD.MOV.U32 R153, RZ, RZ, R192 ;  /* 0x000000ffff997224 */ /* 0x003fe400078e00c0 */
[-C--:B------:R-:W-:Y:S01]  /*5560*/  FFMA.FTZ R152, R183, R160.reuse, R161 ;  /* 0x000000a0b7987223 */ /* 0x080fe200000100a1 */
[----:B------:R-:W-:Y:S01]  /*5570*/  LOP3.LUT P6, RZ, R184, 0xff, RZ, 0xc0, !PT ;  /* 0x000000ffb8ff7812 */ /* 0x000fe200078cc0ff */
[----:B------:R-:W-:Y:S02]  /*5580*/  IMAD.MOV.U32 R155, RZ, RZ, R193 ;  /* 0x000000ffff9b7224 */ /* 0x000fe400078e00c1 */
[----:B------:R-:W-:Y:S02]  /*5590*/  HADD2.F32 R154, -RZ, R153.H0_H0 ;  /* 0x20000099ff9a7230 */ /* 0x000fe40000004100 */
[----:B------:R-:W-:Y:S01]  /*55a0*/  FADD.FTZ R152, R181, -R152 ;  /* 0x80000098b5987221 */ /* 0x000fe20000010000 */
[----:B------:R-:W-:-:S03]  /*55b0*/  FFMA.FTZ R153, R182, R160, R161 ;  /* 0x000000a0b6997223 */ /* 0x000fc600000100a1 */
[----:B-----5:R-:W-:Y:S01]  /*55c0*/  FFMA.FTZ R152, R207, R152, R154 ;  /* 0x00000098cf987223 */ /* 0x020fe2000001009a */
[----:B------:R-:W-:-:S03]  /*55d0*/  SHF.R.U64 R154, R192, 0x10, R193 ;  /* 0x00000010c09a7819 */ /* 0x000fc600000012c1 */
[----:B------:R-:W-:Y:S02]  /*55e0*/  FMUL.FTZ R152, R152, UR14 ;  /* 0x0000000e98987c20 */ /* 0x000fe40008410000 */
[----:B------:R-:W-:Y:S02]  /*55f0*/  HADD2.F32 R156, -RZ, R154.H0_H0 ;  /* 0x2000009aff9c7230 */ /* 0x000fe40000004100 */
[----:B------:R-:W-:Y:S01]  /*5600*/  FADD.FTZ R154, R180, -R153 ;  /* 0x80000099b49a7221 */ /* 0x000fe20000010000 */
[----:B------:R-:W-:-:S03]  /*5610*/  FSEL R152, R152, RZ, P6 ;  /* 0x000000ff98987208 */ /* 0x000fc60003000000 */
[----:B------:R-:W-:Y:S01]  /*5620*/  FFMA.FTZ R154, R207, R154, R156 ;  /* 0x0000009acf9a7223 */ /* 0x000fe2000001009c */
[----:B------:R-:W-:Y:S01]  /*5630*/  LOP3.LUT P6, RZ, R184, 0xff00, RZ, 0xc0, !PT ;  /* 0x0000ff00b8ff7812 */ /* 0x000fe200078cc0ff */
[----:B------:R-:W-:Y:S02]  /*5640*/  HADD2.F32 R156, -RZ, R155.H0_H0 ;  /* 0x2000009bff9c7230 */ /* 0x000fe40000004100 */
[----:B------:R-:W-:Y:S01]  /*5650*/  FFMA.FTZ R155, R178, R160, R161 ;  /* 0x000000a0b29b7223 */ /* 0x000fe200000100a1 */
[----:B------:R-:W-:-:S05]  /*5660*/  FMUL.FTZ R154, R154, UR14 ;  /* 0x0000000e9a9a7c20 */ /* 0x000fca0008410000 */
[----:B------:R-:W-:Y:S01]  /*5670*/  FSEL R153, R154, RZ, P6 ;  /* 0x000000ff9a997208 */ /* 0x000fe20003000000 */
[----:B------:R-:W-:Y:S01]  /*5680*/  FFMA.FTZ R154, R179, R160, R161 ;  /* 0x000000a0b39a7223 */ /* 0x000fe200000100a1 */
[----:B------:R-:W-:Y:S02]  /*5690*/  LOP3.LUT P6, RZ, R184, 0xff0000, RZ, 0xc0, !PT ;  /* 0x00ff0000b8ff7812 */ /* 0x000fe400078cc0ff */
[----:B------:R-:W-:Y:S01]  /*56a0*/  F2FP.F16.F32.PACK_AB R152, R153, R152 ;  /* 0x000000989998723e */ /* 0x000fe200000000ff */
[----:B------:R-:W-:-:S03]  /*56b0*/  FADD.FTZ R154, R177, -R154 ;  /* 0x8000009ab19a7221 */ /* 0x000fc60000010000 */
[----:B------:R-:W-:Y:S01]  /*56c0*/  PRMT R157, R152, 0x7610, R157 ;  /* 0x00007610989d7816 */ /* 0x000fe2000000009d */
[----:B------:R-:W-:Y:S01]  /*56d0*/  FFMA.FTZ R154, R207, R154, R156 ;  /* 0x0000009acf9a7223 */ /* 0x000fe2000001009c */
[----:B------:R-:W-:-:S03]  /*56e0*/  SHF.R.U32.HI R156, RZ, 0x10, R193 ;  /* 0x00000010ff9c7819 */ /* 0x000fc600000116c1 */
[----:B------:R-:W-:Y:S02]  /*56f0*/  FMUL.FTZ R154, R154, UR14 ;  /* 0x0000000e9a9a7c20 */ /* 0x000fe40008410000 */
[----:B------:R-:W-:Y:S02]  /*5700*/  HADD2.F32 R158, -RZ, R156.H0_H0 ;  /* 0x2000009cff9e7230 */ /* 0x000fe40000004100 */
[----:B------:R-:W-:Y:S01]  /*5710*/  FADD.FTZ R156, R176, -R155 ;  /* 0x8000009bb09c7221 */ /* 0x000fe20000010000 */
[----:B------:R-:W-:-:S03]  /*5720*/  FSEL R154, R154, RZ, P6 ;  /* 0x000000ff9a9a7208 */ /* 0x000fc60003000000 */
[----:B------:R-:W-:Y:S01]  /*5730*/  FFMA.FTZ R156, R207, R156, R158 ;  /* 0x0000009ccf9c7223 */ /* 0x000fe2000001009e */
[----:B------:R-:W-:-:S03]  /*5740*/  ISETP.GE.U32.AND P6, PT, R184, 0x1000000, PT ;  /* 0x01000000b800780c */ /* 0x000fc60003fc6070 */
[----:B------:R-:W-:-:S05]  /*5750*/  FMUL.FTZ R156, R156, UR14 ;  /* 0x0000000e9c9c7c20 */ /* 0x000fca0008410000 */
[----:B------:R-:W-:-:S04]  /*5760*/  FSEL R155, R156, RZ, P6 ;  /* 0x000000ff9c9b7208 */ /* 0x000fc80003000000 */
[----:B------:R-:W-:Y:S02]  /*5770*/  F2FP.F16.F32.PACK_AB R154, R155, R154 ;  /* 0x0000009a9b9a723e */ /* 0x000fe400000000ff */
[----:B------:R-:W-:Y:S02]  /*5780*/  PRMT R155, R152, 0x7632, R155 ;  /* 0x00007632989b7816 */ /* 0x000fe4000000009b */
[C---:B------:R-:W-:Y:S02]  /*5790*/  PRMT R159, R154.reuse, 0x7632, R159 ;  /* 0x000076329a9f7816 */ /* 0x040fe4000000009f */
[----:B------:R-:W-:Y:S01]  /*57a0*/  PRMT R156, R154, 0x7610, R156 ;  /* 0x000076109a9c7816 */ /* 0x000fe2000000009c */
[----:B------:R-:W-:Y:S06]  /*57b0*/  BRA `(.L_x_3030) ;  /* 0x0000000400107947 */ /* 0x000fec0003800000 */
.L_x_3032:
        /* <DEDUP_REMOVED lines=38> */
.L_x_3034:
        /* <DEDUP_REMOVED lines=25> */
[----:B------:R-:W-:-:S04]  /*5bb0*/  FSEL R155, R156, RZ, P6 ;  /* 0x000000ff9c9b7208 */ /* 0x000fc80003000000 */
[----:B------:R-:W-:Y:S02]  /*5bc0*/  F2FP.F16.F32.PACK_AB R154, R155, R154 ;  /* 0x0000009a9b9a723e */ /* 0x000fe400000000ff */
[----:B------:R-:W-:Y:S02]  /*5bd0*/  PRMT R155, R152, 0x7632, R155 ;  /* 0x00007632989b7816 */ /* 0x000fe4000000009b */
[C---:B------:R-:W-:Y:S02]  /*5be0*/  PRMT R159, R154.reuse, 0x7632, R159 ;  /* 0x000076329a9f7816 */ /* 0x040fe4000000009f */
[----:B------:R-:W-:-:S07]  /*5bf0*/  PRMT R156, R154, 0x7610, R156 ;  /* 0x000076109a9c7816 */ /* 0x000fce000000009c */
.L_x_3030:
        /* <DEDUP_REMOVED lines=16> */
.L_x_3035:
        /* <DEDUP_REMOVED lines=10> */
.L_x_3036:
[----:B------:R-:W-:-:S07]  /*5da0*/  VIADD R209, R209, 0x100 ;  /* 0x00000100d1d17836 */ /* 0x000fce0000000000 */
.L_x_3026:
[----:B------:R-:W-:Y:S05]  /*5db0*/  BSYNC.RECONVERGENT B0 ;  /* 0x0000000000007941 */ /* 0x000fea0003800200 */
.L_x_3025:
        /* <DEDUP_REMOVED lines=20> */
[C---:B012--5:R-:W-:Y:S01]  /*5f00*/  FFMA.FTZ R152, R207.reuse, R0, R2 ;  /* 0x00000000cf987223 */ /* 0x067fe20000010002 */
        /* <DEDUP_REMOVED lines=48> */
.L_x_3041:
        /* <DEDUP_REMOVED lines=12> */
[----:B-12---:R-:W-:Y:S01]  /*62d0*/  FSEL R153, R0, RZ, P6 ;  /* 0x000000ff00997208 */ /* 0x006fe20003000000 */
        /* <DEDUP_REMOVED lines=39> */
.L_x_3040:
        /* <DEDUP_REMOVED lines=53> */
.L_x_3043:
        /* <DEDUP_REMOVED lines=44> */
.L_x_3039:
        /* <DEDUP_REMOVED lines=9> */
[----:B012---:R-:W-:Y:S01]  /*6bf0*/  IMAD.MOV.U32 R153, RZ, RZ, R195 ;  /* 0x000000ffff997224 */ /* 0x007fe200078e00c3 */
        /* <DEDUP_REMOVED lines=39> */
.L_x_3045:
[----:B012---:R-:W-:Y:S02]  /*6e70*/  IMAD.MOV.U32 R153, RZ, RZ, R194 ;  /* 0x000000ffff997224 */ /* 0x007fe400078e00c2 */
        /* <DEDUP_REMOVED lines=38> */
.L_x_3044:
        /* <DEDUP_REMOVED lines=38> */
.L_x_3046:
        /* <DEDUP_REMOVED lines=30> */
.L_x_3042:
        /* <DEDUP_REMOVED lines=16> */
.L_x_3047:
        /* <DEDUP_REMOVED lines=10> */
.L_x_3048:
[----:B------:R-:W-:-:S07]  /*76c0*/  VIADD R209, R209, 0x100 ;  /* 0x00000100d1d17836 */ /* 0x000fce0000000000 */
.L_x_3038:
[----:B------:R-:W-:Y:S05]  /*76d0*/  BSYNC.RECONVERGENT B0 ;  /* 0x0000000000007941 */ /* 0x000fea0003800200 */
.L_x_3037:
        /* <DEDUP_REMOVED lines=69> */
.L_x_3053:
        /* <DEDUP_REMOVED lines=52> */
.L_x_3052:
        /* <DEDUP_REMOVED lines=53> */
.L_x_3055:
        /* <DEDUP_REMOVED lines=44> */
.L_x_3051:
        /* <DEDUP_REMOVED lines=49> */
.L_x_3057:
        /* <DEDUP_REMOVED lines=39> */
.L_x_3056:
        /* <DEDUP_REMOVED lines=38> */
.L_x_3058:
        /* <DEDUP_REMOVED lines=30> */
.L_x_3054:
        /* <DEDUP_REMOVED lines=16> */
.L_x_3059:
        /* <DEDUP_REMOVED lines=10> */
.L_x_3060:
[----:B------:R-:W-:-:S07]  /*8fe0*/  VIADD R209, R209, 0x100 ;  /* 0x00000100d1d17836 */ /* 0x000fce0000000000 */
.L_x_3050:
[----:B------:R-:W-:Y:S05]  /*8ff0*/  BSYNC.RECONVERGENT B0 ;  /* 0x0000000000007941 */ /* 0x000fea0003800200 */
.L_x_3049:
        /* <DEDUP_REMOVED lines=15> */
[----:B------:R-:W-:Y:S01]  /*90f0*/  SHF.R.U64 R6, R198, 0x10, R199 ;  /* 0x00000010c6067819 */ /* 0x000fe200000012c7 */
[----:B------:R-:W-:Y:S02]  /*9100*/  HADD2.F32 R2, -RZ, R2.H0_H0 ;  /* 0x20000002ff027230 */ /* 0x000fe40000004100 */
[----:B------:R-:W-:Y:S02]  /*9110*/  FADD.FTZ R0, R11, -R0 ;  /* 0x800000000b007221 */ /* 0x000fe40000010000 */
[----:B------:R-:W-:-:S02]  /*9120*/  HADD2.F32 R6, -RZ, R6.H0_H0 ;  /* 0x20000006ff067230 */ /* 0x000fc40000004100 */
[----:B012--5:R-:W-:Y:S01]  /*9130*/  FFMA.FTZ R152, R207, R0, R2 ;  /* 0x00000000cf987223 */ /* 0x027fe20000010002 */
[----:B------:R-:W-:-:S03]  /*9140*/  SHF.R.U32.HI R2, RZ, 0x10, R199 ;  /* 0x00000010ff027819 */ /* 0x000fc600000116c7 */
[----:B------:R-:W-:Y:S02]  /*9150*/  FMUL.FTZ R0, R152, UR14 ;  /* 0x0000000e98007c20 */ /* 0x000fe40008410000 */
[----:B------:R-:W-:-:S03]  /*9160*/  HADD2.F32 R2, -RZ, R2.H0_H0 ;  /* 0x20000002ff027230 */ /* 0x000fc60000004100 */
[----:B------:R-:W-:Y:S02]  /*9170*/  FSEL R153, R0, RZ, P6 ;  /* 0x000000ff00997208 */ /* 0x000fe40003000000 */
[----:B------:R-:W-:Y:S02]  /*9180*/  LOP3.LUT P6, RZ, R18, 0xff0000, RZ, 0xc0, !PT ;  /* 0x00ff000012ff7812 */ /* 0x000fe400078cc0ff */
[----:B------:R-:W-:Y:S02]  /*9190*/  F2FP.F16.F32.PACK_AB R153, R153, R152 ;  /* 0x000000989999723e */ /* 0x000fe400000000ff */
[----:B------:R-:W-:Y:S01]  /*91a0*/  FSEL R154, R0, RZ, P6 ;  /* 0x000000ff009a7208 */ /* 0x000fe20003000000 */
[----:B------:R-:W-:Y:S01]  /*91b0*/  FADD.FTZ R0, R10, -R5 ;  /* 0x800000050a007221 */ /* 0x000fe20000010000 */
[----:B------:R-:W-:-:S03]  /*91c0*/  ISETP.GE.U32.AND P6, PT, R19, 0x1000000, PT ;  /* 0x010000001300780c */ /* 0x000fc60003fc6070 */
[----:B------:R-:W-:Y:S01]  /*91d0*/  FFMA.FTZ R157, R207, R0, R2 ;  /* 0x00000000cf9d7223 */ /* 0x000fe20000010002 */
[----:B------:R-:W-:-:S03]  /*91e0*/  IMAD.MOV.U32 R2, RZ, RZ, R198 ;  /* 0x000000ffff027224 */ /* 0x000fc600078e00c6 */
[----:B------:R-:W-:Y:S02]  /*91f0*/  FMUL.FTZ R0, R157, UR14 ;  /* 0x0000000e9d007c20 */ /* 0x000fe40008410000 */
[----:B------:R-:W-:-:S03]  /*9200*/  HADD2.F32 R2, -RZ, R2.H0_H0 ;  /* 0x20000002ff027230 */ /* 0x000fc60000004100 */
        /* <DEDUP_REMOVED lines=8> */
[----:B------:R-:W-:Y:S02]  /*9290*/  F2FP.F16.F32.PACK_AB R156, R159, R156 ;  /* 0x0000009c9f9c723e */ /* 0x000fe400000000ff */
[C---:B------:R-:W-:Y:S01]  /*92a0*/  FFMA.FTZ R0, R207.reuse, R0, R2 ;  /* 0x00000000cf007223 */ /* 0x040fe20000010002 */
[----:B------:R-:W-:-:S03]  /*92b0*/  FFMA.FTZ R207, R207, R4, R6 ;  /* 0x00000004cfcf7223 */ /* 0x000fc60000010006 */
[----:B------:R-:W-:Y:S01]  /*92c0*/  FMUL.FTZ R2, R0, UR14 ;  /* 0x0000000e00027c20 */ /* 0x000fe20008410000 */
[----:B------:R-:W-:-:S04]  /*92d0*/  FMUL.FTZ R4, R207, UR14 ;  /* 0x0000000ecf047c20 */ /* 0x000fc80008410000 */
        /* <DEDUP_REMOVED lines=23> */
.L_x_3065:
[----:B------:R-:W-:Y:S01]  /*9450*/  SHF.R.U64 R0, R198, 0x10, R199 ;  /* 0x00000010c6007819 */ /* 0x000fe200000012c7 */
[----:B------:R-:W-:Y:S01]  /*9460*/  FFMA.FTZ R5, R16, R160, R161 ;  /* 0x000000a010057223 */ /* 0x000fe200000100a1 */
[----:B------:R-:W-:-:S03]  /*9470*/  LOP3.LUT P6, RZ, R19, 0xff00, RZ, 0xc0, !PT ;  /* 0x0000ff0013ff7812 */ /* 0x000fc600078cc0ff */
        /* <DEDUP_REMOVED lines=8> */
[----:B012---:R-:W-:Y:S01]  /*9500*/  FSEL R153, R0, RZ, P6 ;  /* 0x000000ff00997208 */ /* 0x007fe20003000000 */
        /* <DEDUP_REMOVED lines=11> */
[-CC-:B------:R-:W-:Y:S01]  /*95c0*/  FFMA.FTZ R0, R17, R160.reuse, R161.reuse ;  /* 0x000000a011007223 */ /* 0x180fe200000100a1 */
[----:B------:R-:W-:Y:S01]  /*95d0*/  LOP3.LUT P6, RZ, R19, 0xff, RZ, 0xc0, !PT ;  /* 0x000000ff13ff7812 */ /* 0x000fe200078cc0ff */
[----:B------:R-:W-:Y:S01]  /*95e0*/  FFMA.FTZ R161, R12, R160, R161 ;  /* 0x000000a00ca17223 */ /* 0x000fe200000100a1 */
[----:B------:R-:W-:Y:S01]  /*95f0*/  F2FP.F16.F32.PACK_AB R157, R157, R152 ;  /* 0x000000989d9d723e */ /* 0x000fe200000000ff */
        /* <DEDUP_REMOVED lines=21> */
[----:B------:R-:W-:Y:S02]  /*9750*/  F2FP.F16.F32.PACK_AB R159, R159, R154 ;  /* 0x0000009a9f9f723e */ /* 0x000fe400000000ff */
[----:B------:R-:W-:Y:S02]  /*9760*/  PRMT R154, R157, 0x7610, R154 ;  /* 0x000076109d9a7816 */ /* 0x000fe4000000009a */
[C---:B------:R-:W-:Y:S02]  /*9770*/  PRMT R0, R159.reuse, 0x7632, R0 ;  /* 0x000076329f007816 */ /* 0x040fe40000000000 */
[----:B------:R-:W-:Y:S01]  /*9780*/  PRMT R157, R159, 0x7610, R157 ;  /* 0x000076109f9d7816 */ /* 0x000fe2000000009d */
[----:B------:R-:W-:Y:S06]  /*9790*/  BRA `(.L_x_3066) ;  /* 0x0000000c00f47947 */ /* 0x000fec0003800000 */
.L_x_3064:
        /* <DEDUP_REMOVED lines=11> */
[----:B------:R-:W-:Y:S02]  /*9850*/  F2FP.F16.F32.PACK_AB R153, R153, R152 ;  /* 0x000000989999723e */ /* 0x000fe400000000ff */
        /* <DEDUP_REMOVED lines=14> */
[C---:B------:R-:W-:Y:S01]  /*9940*/  FMUL.FTZ R0, R207.reuse, R0 ;  /* 0x00000000cf007220 */ /* 0x040fe20000410000 */
[----:B------:R-:W-:-:S03]  /*9950*/  FMUL.FTZ R207, R207, R4 ;  /* 0x00000004cfcf7220 */ /* 0x000fc60000410000 */
        /* <DEDUP_REMOVED lines=25> */
.L_x_3067:
        /* <DEDUP_REMOVED lines=45> */
.L_x_3063:
        /* <DEDUP_REMOVED lines=8> */
[----:B------:R-:W-:Y:S01]  /*9e40*/  FFMA.FTZ R9, R16, R160, R161 ;  /* 0x000000a010097223 */ /* 0x000fe200000100a1 */
[----:B012---:R-:W-:Y:S01]  /*9e50*/  IMAD.MOV.U32 R153, RZ, RZ, R199 ;  /* 0x000000ffff997224 */ /* 0x007fe200078e00c7 */
[----:B------:R-:W-:Y:S01]  /*9e60*/  LOP3.LUT P6, RZ, R19, 0xff, RZ, 0xc0, !PT ;  /* 0x000000ff13ff7812 */ /* 0x000fe200078cc0ff */
[----:B------:R-:W-:Y:S02]  /*9e70*/  HADD2.F32 R8, -RZ, R7.H0_H0 ;  /* 0x20000007ff087230 */ /* 0x000fe40000004100 */
[----:B------:R-:W-:Y:S01]  /*9e80*/  FADD.FTZ R6, R15, -R6 ;  /* 0x800000060f067221 */ /* 0x000fe20000010000 */
[----:B------:R-:W-:-:S03]  /*9e90*/  HADD2.F32 R154, -RZ, R153.H0_H0 ;  /* 0x20000099ff9a7230 */ /* 0x000fc60000004100 */
[----:B-----5:R-:W-:Y:S01]  /*9ea0*/  FFMA.FTZ R6, R207, R6, R8 ;  /* 0x00000006cf067223 */ /* 0x020fe20000010008 */
[----:B------:R-:W-:-:S03]  /*9eb0*/  SHF.R.U64 R8, R198, 0x10, R199 ;  /* 0x00000010c6087819 */ /* 0x000fc600000012c7 */
[----:B------:R-:W-:Y:S02]  /*9ec0*/  FMUL.FTZ R7, R6, UR14 ;  /* 0x0000000e06077c20 */ /* 0x000fe40008410000 */
[----:B------:R-:W-:Y:S02]  /*9ed0*/  HADD2.F32 R152, -RZ, R8.H0_H0 ;  /* 0x20000008ff987230 */ /* 0x000fe40000004100 */
        /* <DEDUP_REMOVED lines=22> */
[----:B------:R-:W-:Y:S02]  /*a040*/  PRMT R9, R7, 0x7610, R9 ;  /* 0x0000761007097816 */ /* 0x000fe40000000009 */
        /* <DEDUP_REMOVED lines=8> */
.L_x_3069:
[----:B012---:R-:W-:Y:S02]  /*a0d0*/  IMAD.MOV.U32 R153, RZ, RZ, R198 ;  /* 0x000000ffff997224 */ /* 0x007fe400078e00c6 */
[-CC-:B------:R-:W-:Y:S01]  /*a0e0*/  FFMA.FTZ R152, R17, R160.reuse, R161.reuse ;  /* 0x000000a011987223 */ /* 0x180fe200000100a1 */
[----:B------:R-:W-:Y:S01]  /*a0f0*/  LOP3.LUT P6, RZ, R19, 0xff, RZ, 0xc0, !PT ;  /* 0x000000ff13ff7812 */ /* 0x000fe200078cc0ff */
[-CC-:B------:R-:W-:Y:S01]  /*a100*/  FFMA.FTZ R155, R12, R160.reuse, R161.reuse ;  /* 0x000000a00c9b7223 */ /* 0x180fe200000100a1 */
[----:B------:R-:W-:Y:S02]  /*a110*/  HADD2.F32 R154, -RZ, R153.H0_H0 ;  /* 0x20000099ff9a7230 */ /* 0x000fe40000004100 */
[----:B------:R-:W-:Y:S01]  /*a120*/  FADD.FTZ R152, R15, -R152 ;  /* 0x800000980f987221 */ /* 0x000fe20000010000 */
[-CC-:B------:R-:W-:Y:S01]  /*a130*/  FFMA.FTZ R153, R16, R160.reuse, R161.reuse ;  /* 0x000000a010997223 */ /* 0x180fe200000100a1 */
[----:B------:R-:W-:Y:S02]  /*a140*/  FFMA.FTZ R160, R13, R160, R161 ;  /* 0x000000a00da07223 */ /* 0x000fe400000100a1 */
[----:B-----5:R-:W-:Y:S01]  /*a150*/  FFMA.FTZ R152, R207, R152, R154 ;  /* 0x00000098cf987223 */ /* 0x020fe2000001009a */
[----:B------:R-:W-:Y:S01]  /*a160*/  SHF.R.U64 R154, R198, 0x10, R199 ;  /* 0x00000010c69a7819 */ /* 0x000fe200000012c7 */
[----:B------:R-:W-:-:S02]  /*a170*/  FADD.FTZ R160, R11, -R160 ;  /* 0x800000a00ba07221 */ /* 0x000fc40000010000 */
[----:B------:R-:W-:Y:S02]  /*a180*/  FMUL.FTZ R152, R152, UR14 ;  /* 0x0000000e98987c20 */ /* 0x000fe40008410000 */
[----:B------:R-:W-:Y:S02]  /*a190*/  HADD2.F32 R156, -RZ, R154.H0_H0 ;  /* 0x2000009aff9c7230 */ /* 0x000fe40000004100 */
        /* <DEDUP_REMOVED lines=25> */
.L_x_3068:
        /* <DEDUP_REMOVED lines=38> */
.L_x_3070:
        /* <DEDUP_REMOVED lines=28> */
[C---:B------:R-:W-:Y:S02]  /*a750*/  PRMT R157, R160.reuse, 0x7632, R157 ;  /* 0x00007632a09d7816 */ /* 0x040fe4000000009d */
[----:B------:R-:W-:-:S07]  /*a760*/  PRMT R154, R160, 0x7610, R154 ;  /* 0x00007610a09a7816 */ /* 0x000fce000000009a */
.L_x_3066:
        /* <DEDUP_REMOVED lines=16> */
.L_x_3071:
        /* <DEDUP_REMOVED lines=10> */
.L_x_3062:
[----:B------:R-:W-:Y:S05]  /*a910*/  BSYNC.RECONVERGENT B0 ;  /* 0x0000000000007941 */ /* 0x000fea0003800200 */
.L_x_3061:
[----:B------:R-:W-:Y:S01]  /*a920*/  ISETP.NE.AND P6, PT, R162, RZ, PT ;  /* 0x000000ffa200720c */ /* 0x000fe20003fc5270 */
[----:B------:R-:W-:-:S12]  /*a930*/  UPLOP3.LUT UP1, UPT, UPT, UPT, UP1, 0x40, 0x4 ;  /* 0x000000000004789c */ /* 0x000fd80003f2e810 */
[----:B------:R-:W-:Y:S05]  /*a940*/  @!P6 BRA `(.L_x_3072) ;  /* 0xffffff5c00e8e947 */ /* 0x000fea000383ffff */
.L_x_3000:
        /* <DEDUP_REMOVED lines=18> */
.L_x_3074:
[----:B------:R-:W-:Y:S05]  /*aa70*/  BSYNC.RECONVERGENT B0 ;  /* 0x0000000000007941 */ /* 0x000fea0003800200 */
.L_x_3073:
        /* <DEDUP_REMOVED lines=15> */
.L_x_3076:
[----:B------:R-:W-:Y:S05]  /*ab70*/  BSYNC.RECONVERGENT B0 ;  /* 0x0000000000007941 */ /* 0x000fea0003800200 */
.L_x_3075:
        /* <DEDUP_REMOVED lines=15> */
.L_x_3078:
[----:B------:R-:W-:Y:S05]  /*ac70*/  BSYNC.RECONVERGENT B0 ;  /* 0x0000000000007941 */ /* 0x000fea0003800200 */
.L_x_3077:
        /* <DEDUP_REMOVED lines=15> */
.L_x_3080:
[----:B------:R-:W-:Y:S05]  /*ad70*/  BSYNC.RECONVERGENT B0 ;  /* 0x0000000000007941 */ /* 0x000fea0003800200 */
.L_x_3079:
        /* <DEDUP_REMOVED lines=14> */
.L_x_3081:
        /* <DEDUP_REMOVED lines=10> */
.L_x_5436:


//--------------------- .text._ZN10layer_norm31ln_parallel_residual_bwd_kernelINS_13Kernel_traitsIf6__halfS2_S2_fjLj5120ELj1ELj1ELj8ELj8ENS_18Kernel_traits_baseILj5120EfS2_S2_S2_fjLj256EEEEELb1ELb0ELb1EEEvNS_9BwdParamsE --------------------------
	.section	.text._ZN10layer_norm31ln_parallel_residual_bwd_kernelINS_13Kernel_traitsIf6__halfS2_S2_fjLj5120ELj1ELj1ELj8ELj8ENS_18Kernel_traits_baseILj5120EfS2_S2_S2_fjLj256EEEEELb1ELb0ELb1EEEvNS_9BwdParamsE,"ax",@progbits
	.align	128
        .global         _ZN10layer_norm31ln_parallel_residual_bwd_kernelINS_13Kernel_traitsIf6__halfS2_S2_fjLj5120ELj1ELj1ELj8ELj8ENS_18Kernel_traits_baseILj5120EfS2_S2_S2_fjLj256EEEEELb1ELb0ELb1EEEvNS_9BwdParamsE
        .type           _ZN10layer_norm31ln_parallel_residual_bwd_kernelINS_13Kernel_traitsIf6__halfS2_S2_fjLj5120ELj1ELj1ELj8ELj8ENS_18Kernel_traits_baseILj5120EfS2_S2_S2_fjLj256EEEEELb1ELb0ELb1EEEvNS_9BwdParamsE,@function
        .size           _ZN10layer_norm31ln_parallel_residual_bwd_kernelINS_13Kernel_traitsIf6__halfS2_S2_fjLj5120ELj1ELj1ELj8ELj8ENS_18Kernel_traits_baseILj5120EfS2_S2_S2_fjLj256EEEEELb1ELb0ELb1EEEvNS_9BwdParamsE,(.L_x_5437 - _ZN10layer_norm31ln_parallel_residual_bwd_kernelINS_13Kernel_traitsIf6__halfS2_S2_fjLj5120ELj1ELj1ELj8ELj8ENS_18Kernel_traits_baseILj5120EfS2_S2_S2_fjLj256EEEEELb1ELb0ELb1EEEvNS_9BwdParamsE)
        .other          _ZN10layer_norm31ln_parallel_residual_bwd_kernelINS_13Kernel_traitsIf6__halfS2_S2_fjLj5120ELj1ELj1ELj8ELj8ENS_18Kernel_traits_baseILj5120EfS2_S2_S2_fjLj256EEEEELb1ELb0ELb1EEEvNS_9BwdParamsE,@"STO_CUDA_ENTRY STV_DEFAULT"
_ZN10layer_norm31ln_parallel_residual_bwd_kernelINS_13Kernel_traitsIf6__halfS2_S2_fjLj5120ELj1ELj1ELj8ELj8ENS_18Kernel_traits_baseILj5120EfS2_S2_S2_fjLj256EEEEELb1ELb0ELb1EEEvNS_9BwdParamsE:
.text._ZN10layer_norm31ln_parallel_residual_bwd_kernelINS_13Kernel_traitsIf6__halfS2_S2_fjLj5120ELj1ELj1ELj8ELj8ENS_18Kernel_traits_baseILj5120EfS2_S2_S2_fjLj256EEEEELb1ELb0ELb1EEEvNS_9BwdParamsE:
        /* <DEDUP_REMOVED lines=111> */
.L_x_3135:
[----:B-12---:R-:W3:Y:S01]  /*06f0*/  LDC.64 R92, c[0x0][0x3a8] ;  /* 0x0000ea00ff5c7b82 */ /* 0x006ee20000000a00 */
[----:B--2---:R-:W-:-:S05]  /*0700*/  IMAD R0, R164, UR13, RZ ;  /* 0x0000000da4007c24 */ /* 0x004fca000f8e02ff */
[----:B------:R-:W-:Y:S02]  /*0710*/  SHF.R.S32.HI R95, RZ, 0x1f, R0 ;  /* 0x0000001fff5f7819 */ /* 0x000fe40000011400 */
[----:B------:R-:W2:Y:S02]  /*0720*/  LDC.64 R106, c[0x0][0x430] ;  /* 0x00010c00ff6a7b82 */ /* 0x000ea40000000a00 */
[----:B------:R-:W-:-:S04]  /*0730*/  LEA.HI R95, R95, R0, RZ, 0x2 ;  /* 0x000000005f5f7211 */ /* 0x000fc800078f10ff */
[----:B------:R-:W-:Y:S02]  /*0740*/  LEA.HI.SX32 R147, R95, R160, 0x1e ;  /* 0x000000a05f937211 */ /* 0x000fe400078ff2ff */
[----:B------:R-:W4:Y:S03]  /*0750*/  LDC.64 R102, c[0x0][0x428] ;  /* 0x00010a00ff667b82 */ /* 0x000f260000000a00 */
[----:B------:R-:W-:-:S05]  /*0760*/  VIADD R144, R147, 0x300 ;  /* 0x0000030093907836 */ /* 0x000fca0000000000 */
[----:B------:R-:W1:Y:S01]  /*0770*/  LDC.64 R182, c[0x0][0x3c0] ;  /* 0x0000f000ffb67b82 */ /* 0x000e620000000a00 */
[C---:B------:R-:W-:Y:S02]  /*0780*/  VIADD R145, R147.reuse, 0x200 ;  /* 0x0000020093917836 */ /* 0x040fe40000000000 */
[C-C-:B0--3--:R-:W-:Y:S01]  /*0790*/  IMAD.WIDE.U32 R96, R144.reuse, 0x8, R92.reuse ;  /* 0x0000000890607825 */ /* 0x149fe200078e005c */
[C---:B------:R-:W-:Y:S02]  /*07a0*/  IADD3 R146, PT, PT, R147.reuse, 0x100, RZ ;  /* 0x0000010093927810 */ /* 0x040fe40007ffe0ff */
[C---:B------:R-:W-:Y:S01]  /*07b0*/  IADD3 R143, PT, PT, R147.reuse, 0x400, RZ ;  /* 0x00000400938f7810 */ /* 0x040fe20007ffe0ff */
[----:B------:R-:W-:Y:S02]  /*07c0*/  IMAD.WIDE.U32 R180, R147, 0x8, R92 ;  /* 0x0000000893b47825 */ /* 0x000fe400078e005c */
[----:B------:R-:W3:Y:S02]  /*07d0*/  LDG.E.64 R96, desc[UR10][R96.64] ;  /* 0x0000000a60607981 */ /* 0x000ee4000c1e1b00 */
[----:B--2---:R-:W-:-:S02]  /*07e0*/  IMAD.WIDE.U32 R98, R144, 0x8, R106 ;  /* 0x0000000890627825 */ /* 0x004fc400078e006a */
[----:B------:R-:W2:Y:S02]  /*07f0*/  LDG.E.64 R180, desc[UR10][R180.64] ;  /* 0x0000000ab4b47981 */ /* 0x000ea4000c1e1b00 */
[----:B------:R-:W-:Y:S02]  /*0800*/  IMAD.WIDE.U32 R100, R145, 0x8, R106 ;  /* 0x0000000891647825 */ /* 0x000fe400078e006a */
[----:B------:R-:W2:Y:S02]  /*0810*/  LDG.E.64 R98, desc[UR10][R98.64] ;  /* 0x0000000a62627981 */ /* 0x000ea4000c1e1b00 */
[--C-:B----4-:R-:W-:Y:S02]  /*0820*/  IMAD.WIDE.U32 R178, R147, 0x8, R102.reuse ;  /* 0x0000000893b27825 */ /* 0x110fe400078e0066 */
[----:B------:R-:W4:Y:S02]  /*0830*/  LDG.E.64 R100, desc[UR10][R100.64] ;  /* 0x0000000a64647981 */ /* 0x000f24000c1e1b00 */
[----:B------:R-:W-:-:S02]  /*0840*/  IMAD.WIDE.U32 R94, R144, 0x8, R102 ;  /* 0x00000008905e7825 */ /* 0x000fc400078e0066 */
[----:B------:R-:W4:Y:S02]  /*0850*/  LDG.E.64 R178, desc[UR10][R178.64] ;  /* 0x0000000ab2b27981 */ /* 0x000f24000c1e1b00 */
[--C-:B------:R-:W-:Y:S02]  /*0860*/  IMAD.WIDE.U32 R174, R146, 0x8, R92.reuse ;  /* 0x0000000892ae7825 */ /* 0x100fe400078e005c */
        /* <DEDUP_REMOVED lines=9> */
[----:B------:R-:W-:-:S02]  /*0900*/  IMAD.WIDE.U32 R104, R145, 0x8, R102 ;  /* 0x0000000891687825 */ /* 0x000fc400078e0066 */
[----:B------:R-:W4:Y:S02]  /*0910*/  LDG.E.64 R160, desc[UR10][R160.64] ;  /* 0x0000000aa0a07981 */ /* 0x000f24000c1e1b00 */
[C---:B------:R-:W-:Y:S02]  /*0920*/  IMAD.WIDE.U32 R92, R143.reuse, 0x8, R92 ;  /* 0x000000088f5c7825 */ /* 0x040fe400078e005c */
[----:B------:R-:W4:Y:S02]  /*0930*/  LDG.E.64 R104, desc[UR10][R104.64] ;  /* 0x0000000a68687981 */ /* 0x000f24000c1e1b00 */
[C---:B------:R-:W-:Y:S02]  /*0940*/  IMAD.WIDE.U32 R102, R143.reuse, 0x8, R102 ;  /* 0x000000088f667825 */ /* 0x040fe400078e0066 */
[----:B------:R-:W4:Y:S02]  /*0950*/  LDG.E.64 R92, desc[UR10][R92.64] ;  /* 0x0000000a5c5c7981 */ /* 0x000f24000c1e1b00 */
[----:B------:R-:W-:-:S02]  /*0960*/  IMAD.WIDE.U32 R106, R143, 0x8, R106 ;  /* 0x000000088f6a7825 */ /* 0x000fc400078e006a */
[----:B------:R-:W4:Y:S02]  /*0970*/  LDG.E.64 R102, desc[UR10][R102.64] ;  /* 0x0000000a66667981 */ /* 0x000f24000c1e1b00 */
[C---:B-1----:R-:W-:Y:S02]  /*0980*/  IMAD.WIDE R204, R164.reuse, 0x4, R182 ;  /* 0x00000004a4cc7825 */ /* 0x042fe400078e02b6 */
        /* <DEDUP_REMOVED lines=10> */
[----:B---3--:R-:W-:Y:S01]  /*0a30*/  IMAD.MOV.U32 R220, RZ, RZ, R96 ;  /* 0x000000ffffdc7224 */ /* 0x008fe200078e0060 */
[--C-:B------:R-:W-:Y:S01]  /*0a40*/  SHF.R.U64 R209, R96, 0x10, R97.reuse ;  /* 0x0000001060d17819 */ /* 0x100fe20000001261 */
[--C-:B------:R-:W-:Y:S01]  /*0a50*/  IMAD.MOV.U32 R211, RZ, RZ, R97.reuse ;  /* 0x000000ffffd37224 */ /* 0x100fe200078e0061 */
[----:B------:R-:W-:-:S07]  /*0a60*/  SHF.R.U32.HI R213, RZ, 0x10, R97 ;  /* 0x00000010ffd57819 */ /* 0x000fce0000011661 */
[----:B------:R-:W0:Y:S01]  /*0a70*/  @P1 LDC.64 R96, c[0x0][0x3b8] ;  /* 0x0000ee00ff601b82 */ /* 0x000e220000000a00 */
[----:B--2---:R-:W-:Y:S01]  /*0a80*/  IMAD.MOV.U32 R186, RZ, RZ, R98 ;  /* 0x000000ffffba7224 */ /* 0x004fe200078e0062 */
[--C-:B------:R-:W-:Y:S02]  /*0a90*/  SHF.R.U64 R226, R98, 0x10, R99.reuse ;  /* 0x0000001062e27819 */ /* 0x100fe40000001263 */
[----:B------:R-:W-:Y:S02]  /*0aa0*/  MOV R223, R99 ;  /* 0x0000006300df7202 */ /* 0x000fe40000000f00 */
[----:B------:R-:W-:Y:S02]  /*0ab0*/  SHF.R.U32.HI R228, RZ, 0x10, R99 ;  /* 0x00000010ffe47819 */ /* 0x000fe40000011663 */
[----:B------:R-:W2:Y:S01]  /*0ac0*/  @P0 LDC.64 R98, c[0x0][0x438] ;  /* 0x00010e00ff620b82 */ /* 0x000ea20000000a00 */
[--C-:B----4-:R-:W-:Y:S01]  /*0ad0*/  SHF.R.U64 R236, R178, 0x10, R179.reuse ;  /* 0x00000010b2ec7819 */ /* 0x110fe200000012b3 */
[--C-:B------:R-:W-:Y:S01]  /*0ae0*/  IMAD.MOV.U32 R237, RZ, RZ, R179.reuse ;  /* 0x000000ffffed7224 */ /* 0x100fe200078e00b3 */
[----:B------:R-:W-:Y:S01]  /*0af0*/  SHF.R.U32.HI R230, RZ, 0x10, R179 ;  /* 0x00000010ffe67819 */ /* 0x000fe200000116b3 */
[----:B------:R-:W-:Y:S01]  /*0b00*/  IMAD.MOV.U32 R190, RZ, RZ, R100 ;  /* 0x000000ffffbe7224 */ /* 0x000fe200078e0064 */
[----:B------:R-:W-:Y:S01]  /*0b10*/  SHF.R.U64 R189, R100, 0x10, R101 ;  /* 0x0000001064bd7819 */ /* 0x000fe20000001265 */
[----:B------:R-:W-:Y:S01]  /*0b20*/  IMAD.MOV.U32 R179, RZ, RZ, R95 ;  /* 0x000000ffffb37224 */ /* 0x000fe200078e005f */
[----:B------:R-:W-:-:S02]  /*0b30*/  MOV R187, R101 ;  /* 0x0000006500bb7202 */ /* 0x000fc40000000f00 */
[----:B------:R-:W-:Y:S02]  /*0b40*/  SHF.R.U32.HI R185, RZ, 0x10, R101 ;  /* 0x00000010ffb97819 */ /* 0x000fe40000011665 */
[----:B------:R-:W-:Y:S01]  /*0b50*/  MOV R188, R94 ;  /* 0x0000005e00bc7202 */ /* 0x000fe20000000f00 */
[----:B------:R-:W3:Y:S01]  /*0b60*/  @P1 LDC.64 R100, c[0x0][0x3b8] ;  /* 0x0000ee00ff641b82 */ /* 0x000ee20000000a00 */
[--C-:B-1----:R-:W-:Y:S02]  /*0b70*/  SHF.R.U64 R183, R94, 0x10, R95.reuse ;  /* 0x000000105eb77819 */ /* 0x102fe4000000125f */
[----:B------:R-:W-:Y:S01]  /*0b80*/  SHF.R.U32.HI R224, RZ, 0x10, R95 ;  /* 0x00000010ffe07819 */ /* 0x000fe2000001165f */
[----:B------:R-:W-:Y:S01]  /*0b90*/  IMAD.MOV.U32 R218, RZ, RZ, R158 ;  /* 0x000000ffffda7224 */ /* 0x000fe200078e009e */
[--C-:B------:R-:W-:Y:S01]  /*0ba0*/  SHF.R.U64 R203, R158, 0x10, R159.reuse ;  /* 0x000000109ecb7819 */ /* 0x100fe2000000129f */
[--C-:B------:R-:W-:Y:S02]  /*0bb0*/  IMAD.MOV.U32 R205, RZ, RZ, R159.reuse ;  /* 0x000000ffffcd7224 */ /* 0x100fe400078e009f */
[----:B------:R-:W1:Y:S01]  /*0bc0*/  @P0 LDC.64 R94, c[0x0][0x438] ;  /* 0x00010e00ff5e0b82 */ /* 0x000e620000000a00 */
[----:B------:R-:W-:Y:S01]  /*0bd0*/  SHF.R.U32.HI R207, RZ, 0x10, R159 ;  /* 0x00000010ffcf7819 */ /* 0x000fe2000001169f */
[----:B------:R-:W-:Y:S01]  /*0be0*/  IMAD.MOV.U32 R212, RZ, RZ, R176 ;  /* 0x000000ffffd47224 */ /* 0x000fe200078e00b0 */
[----:B------:R-:W-:-:S02]  /*0bf0*/  MOV R214, R178 ;  /* 0x000000b200d67202 */ /* 0x000fc40000000f00 */
[--C-:B------:R-:W-:Y:S01]  /*0c00*/  SHF.R.U64 R234, R176, 0x10, R177.reuse ;  /* 0x00000010b0ea7819 */ /* 0x100fe200000012b1 */
[----:B------:R-:W-:Y:S01]  /*0c10*/  IMAD.MOV.U32 R198, RZ, RZ, R160 ;  /* 0x000000ffffc67224 */ /* 0x000fe200078e00a0 */
[----:B------:R-:W-:Y:S01]  /*0c20*/  MOV R233, R177 ;  /* 0x000000b100e97202 */ /* 0x000fe20000000f00 */
[----:B------:R-:W4:Y:S01]  /*0c30*/  @P0 LDC.64 R158, c[0x0][0x438] ;  /* 0x00010e00ff9e0b82 */ /* 0x000f220000000a00 */
[----:B------:R-:W-:Y:S02]  /*0c40*/  SHF.R.U32.HI R232, RZ, 0x10, R177 ;  /* 0x00000010ffe87819 */ /* 0x000fe400000116b1 */
[--C-:B------:R-:W-:Y:S02]  /*0c50*/  SHF.R.U64 R196, R160, 0x10, R161.reuse ;  /* 0x00000010a0c47819 */ /* 0x100fe400000012a1 */
[----:B------:R-:W-:Y:S01]  /*0c60*/  MOV R215, R161 ;  /* 0x000000a100d77202 */ /* 0x000fe20000000f00 */
[----:B------:R-:W-:Y:S01]  /*0c70*/  IMAD.MOV.U32 R217, RZ, RZ, R92 ;  /* 0x000000ffffd97224 */ /* 0x000fe200078e005c */
[----:B------:R-:W-:-:S02]  /*0c80*/  SHF.R.U32.HI R195, RZ, 0x10, R161 ;  /* 0x00000010ffc37819 */ /* 0x000fc400000116a1 */
[--C-:B------:R-:W-:Y:S01]  /*0c90*/  SHF.R.U64 R219, R92, 0x10, R93.reuse ;  /* 0x000000105cdb7819 */ /* 0x100fe2000000125d */
[----:B------:R-:W4:Y:S01]  /*0ca0*/  @P0 LDC.64 R160, c[0x0][0x438] ;  /* 0x00010e00ffa00b82 */ /* 0x000f220000000a00 */
[----:B------:R-:W-:Y:S01]  /*0cb0*/  MOV R221, R93 ;  /* 0x0000005d00dd7202 */ /* 0x000fe20000000f00 */
[----:B------:R-:W-:Y:S01]  /*0cc0*/  IMAD.MOV.U32 R184, RZ, RZ, R102 ;  /* 0x000000ffffb87224 */ /* 0x000fe200078e0066 */
[----:B------:R-:W-:Y:S01]  /*0cd0*/  SHF.R.U32.HI R222, RZ, 0x10, R93 ;  /* 0x00000010ffde7819 */ /* 0x000fe2000001165d */
[--C-:B------:R-:W-:Y:S01]  /*0ce0*/  IMAD.MOV.U32 R177, RZ, RZ, R103.reuse ;  /* 0x000000ffffb17224 */ /* 0x100fe200078e0067 */
[----:B------:R-:W-:Y:S01]  /*0cf0*/  SHF.R.U64 R176, R102, 0x10, R103 ;  /* 0x0000001066b07819 */ /* 0x000fe20000001267 */
[----:B------:R-:W-:Y:S01]  /*0d00*/  IMAD.MOV.U32 R193, RZ, RZ, R105 ;  /* 0x000000ffffc17224 */ /* 0x000fe200078e0069 */
[----:B------:R-:W-:Y:S01]  /*0d10*/  SHF.R.U32.HI R178, RZ, 0x10, R103 ;  /* 0x00000010ffb27819 */ /* 0x000fe20000011667 */
[----:B------:R-:W4:Y:S01]  /*0d20*/  @P1 LDC.64 R92, c[0x0][0x3b8] ;  /* 0x0000ee00ff5c1b82 */ /* 0x000f220000000a00 */
[----:B------:R-:W-:-:S02]  /*0d30*/  MOV R194, R104 ;  /* 0x0000006800c27202 */ /* 0x000fc40000000f00 */
[--C-:B------:R-:W-:Y:S02]  /*0d40*/  SHF.R.U64 R192, R104, 0x10, R105.reuse ;  /* 0x0000001068c07819 */ /* 0x100fe40000001269 */
[----:B------:R-:W-:-:S03]  /*0d50*/  SHF.R.U32.HI R191, RZ, 0x10, R105 ;  /* 0x00000010ffbf7819 */ /* 0x000fc60000011669 */
[----:B------:R-:W4:Y:S01]  /*0d60*/  @P0 LDC.64 R102, c[0x0][0x438] ;  /* 0x00010e00ff660b82 */ /* 0x000f220000000a00 */
[----:B------:R-:W-:Y:S01]  /*0d70*/  IMAD.MOV.U32 R208, RZ, RZ, R180 ;  /* 0x000000ffffd07224 */ /* 0x000fe200078e00b4 */
[--C-:B------:R-:W-:Y:S01]  /*0d80*/  SHF.R.U64 R210, R180, 0x10, R181.reuse ;  /* 0x00000010b4d27819 */ /* 0x100fe200000012b5 */
[--C-:B------:R-:W-:Y:S01]  /*0d90*/  IMAD.MOV.U32 R225, RZ, RZ, R181.reuse ;  /* 0x000000ffffe17224 */ /* 0x100fe200078e00b5 */
[----:B------:R-:W-:Y:S01]  /*0da0*/  SHF.R.U32.HI R206, RZ, 0x10, R181 ;  /* 0x00000010ffce7819 */ /* 0x000fe200000116b5 */
[----:B------:R-:W-:-:S03]  /*0db0*/  IMAD.MOV.U32 R227, RZ, RZ, R163 ;  /* 0x000000ffffe37224 */ /* 0x000fc600078e00a3 */
[----:B------:R-:W4:Y:S01]  /*0dc0*/  LDC.64 R104, c[0x0][0x3b0] ;  /* 0x0000ec00ff687b82 */ /* 0x000f220000000a00 */
[----:B------:R-:W-:Y:S01]  /*0dd0*/  MOV R202, R162 ;  /* 0x000000a200ca7202 */ /* 0x000fe20000000f00 */
[----:B------:R-:W-:Y:S01]  /*0de0*/  IMAD.MOV.U32 R181, RZ, RZ, R107 ;  /* 0x000000ffffb57224 */ /* 0x000fe200078e006b */
[--C-:B------:R-:W-:Y:S02]  /*0df0*/  SHF.R.U64 R229, R162, 0x10, R163.reuse ;  /* 0x00000010a2e57819 */ /* 0x100fe400000012a3 */
[----:B------:R-:W-:Y:S02]  /*0e00*/  SHF.R.U32.HI R200, RZ, 0x10, R163 ;  /* 0x00000010ffc87819 */ /* 0x000fe400000116a3 */
[----:B------:R-:W-:Y:S01]  /*0e10*/  MOV R0, R106 ;  /* 0x0000006a00007202 */ /* 0x000fe20000000f00 */
[----:B------:R-:W4:Y:S01]  /*0e20*/  @P1 LDC.64 R162, c[0x0][0x3b8] ;  /* 0x0000ee00ffa21b82 */ /* 0x000f220000000a00 */
[--C-:B------:R-:W-:Y:S02]  /*0e30*/  SHF.R.U64 R180, R106, 0x10, R107.reuse ;  /* 0x000000106ab47819 */ /* 0x100fe4000000126b */
[----:B------:R-:W-:-:S05]  /*0e40*/  SHF.R.U32.HI R182, RZ, 0x10, R107 ;  /* 0x00000010ffb67819 */ /* 0x000fca000001166b */
        /* <DEDUP_REMOVED lines=8> */
[----:B------:R1:W5:Y:S01]  /*0ed0*/  @P1 LDG.E R139, desc[UR10][R238.64] ;  /* 0x0000000aee8b1981 */ /* 0x000362000c1e1900 */
[----:B0-----:R-:W-:Y:S01]  /*0ee0*/  FSEL R96, R204, RZ, !P3 ;  /* 0x000000ffcc607208 */ /* 0x001fe20005800000 */
[----:B------:R-:W-:-:S02]  /*0ef0*/  HADD2.F32 R235, -RZ, R212.H0_H0 ;  /* 0x200000d4ffeb7230 */ /* 0x000fc40000004100 */
[----:B------:R-:W-:Y:S01]  /*0f00*/  HADD2.F32 R97, -RZ, R208.H0_H0 ;  /* 0x200000d0ff617230 */ /* 0x000fe20000004100 */
[----:B------:R-:W-:Y:S01]  /*0f10*/  SHF.R.U32.HI R201, RZ, 0x10, R175 ;  /* 0x00000010ffc97819 */ /* 0x000fe200000116af */
[----:B--2---:R-:W-:Y:S01]  /*0f20*/  HADD2.F32 R99, -RZ, R210.H0_H0 ;  /* 0x200000d2ff637230 */ /* 0x004fe20000004100 */
[----:B------:R0:W5:Y:S01]  /*0f30*/  @P0 LDG.E.64 R150, desc[UR10][R94.64] ;  /* 0x0000000a5e960981 */ /* 0x000162000c1e1b00 */
[----:B----4-:R-:W-:-:S04]  /*0f40*/  @P0 IMAD.WIDE.U32 R158, R143, 0x8, R158 ;  /* 0x000000088f9e0825 */ /* 0x010fc800078e009e */
[----:B------:R-:W-:Y:S01]  /*0f50*/  FMUL.FTZ R251, R68, R235 ;  /* 0x000000eb44fb7220 */ /* 0x000fe20000410000 */
[----:B------:R-:W-:-:S04]  /*0f60*/  @P0 IMAD.WIDE.U32 R160, R147, 0x8, R160 ;  /* 0x0000000893a00825 */ /* 0x000fc800078e00a0 */
[----:B------:R-:W-:Y:S01]  /*0f70*/  FADD.FTZ R208, -R96, R99 ;  /* 0x0000006360d07221 */ /* 0x000fe20000010100 */
[----:B------:R-:W-:-:S04]  /*0f80*/  @P1 IMAD.WIDE.U32 R92, R143, 0x4, R92 ;  /* 0x000000048f5c1825 */ /* 0x000fc800078e005c */
[----:B------:R-:W-:Y:S01]  /*0f90*/  FADD.FTZ R210, -R96, R97 ;  /* 0x0000006160d27221 */ /* 0x000fe20000010100 */
[----:B------:R-:W5:Y:S01]  /*0fa0*/  @P0 LDG.E.64 R156, desc[UR10][R158.64] ;  /* 0x0000000a9e9c0981 */ /* 0x000f62000c1e1b00 */
[----:B------:R-:W-:-:S03]  /*0fb0*/  @P0 IMAD.WIDE.U32 R240, R144, 0x8, R102 ;  /* 0x0000000890f00825 */ /* 0x000fc600078e0066 */
[----:B------:R2:W5:Y:S01]  /*0fc0*/  @P0 LDG.E.64 R148, desc[UR10][R160.64] ;  /* 0x0000000aa0940981 */ /* 0x000562000c1e1b00 */
[----:B------:R-:W-:Y:S02]  /*0fd0*/  HADD2.F32 R209, -RZ, R209.H0_H0 ;  /* 0x200000d1ffd17230 */ /* 0x000fe40000004100 */
[----:B-1----:R-:W-:Y:S01]  /*0fe0*/  HADD2.F32 R239, -RZ, R214.H0_H0 ;  /* 0x200000d6ffef7230 */ /* 0x002fe20000004100 */
[----:B------:R1:W5:Y:S01]  /*0ff0*/  @P1 LDG.E R137, desc[UR10][R92.64] ;  /* 0x0000000a5c891981 */ /* 0x000362000c1e1900 */
[----:B------:R-:W-:Y:S02]  /*1000*/  HADD2.F32 R234, -RZ, R234.H0_H0 ;  /* 0x200000eaffea7230 */ /* 0x000fe40000004100 */
[--C-:B------:R-:W-:Y:S01]  /*1010*/  IMAD.WIDE.U32 R242, R147, 0x4, R104.reuse ;  /* 0x0000000493f27825 */ /* 0x100fe200078e0068 */
[----:B------:R-:W5:Y:S03]  /*1020*/  @P0 LDG.E.64 R154, desc[UR10][R240.64] ;  /* 0x0000000af09a0981 */ /* 0x000f66000c1e1b00 */
[----:B------:R-:W-:-:S04]  /*1030*/  IMAD.WIDE.U32 R102, R146, 0x4, R104 ;  /* 0x0000000492667825 */ /* 0x000fc800078e0068 */
[----:B------:R-:W-:-:S04]  /*1040*/  IMAD.WIDE.U32 R100, R145, 0x4, R104 ;  /* 0x0000000491647825 */ /* 0x000fc800078e0068 */
[----:B0-----:R-:W-:-:S04]  /*1050*/  IMAD.WIDE.U32 R94, R144, 0x4, R104 ;  /* 0x00000004905e7825 */ /* 0x001fc800078e0068 */
[----:B------:R-:W-:Y:S02]  /*1060*/  HADD2.F32 R203, -RZ, R203.H0_H0 ;  /* 0x200000cbffcb7230 */ /* 0x000fe40000004100 */
[----:B------:R-:W-:Y:S02]  /*1070*/  HADD2.F32 R211, -RZ, R211.H0_H0 ;  /* 0x200000d3ffd37230 */ /* 0x000fe40000004100 */
[----:B------:R-:W-:Y:S02]  /*1080*/  HADD2.F32 R207, -RZ, R207.H0_H0 ;  /* 0x200000cfffcf7230 */ /* 0x000fe40000004100 */
[----:B------:R-:W-:Y:S02]  /*1090*/  HADD2.F32 R99, -RZ, R213.H0_H0 ;  /* 0x200000d5ff637230 */ /* 0x000fe40000004100 */
[----:B------:R-:W-:Y:S02]  /*10a0*/  IMAD.MOV.U32 R199, RZ, RZ, R175 ;  /* 0x000000ffffc77224 */ /* 0x000fe400078e00af */
[----:B------:R-:W-:-:S02]  /*10b0*/  HADD2.F32 R225, -RZ, R225.H0_H0 ;  /* 0x200000e1ffe17230 */ /* 0x000fc40000004100 */
[----:B------:R-:W-:Y:S02]  /*10c0*/  HADD2.F32 R197, -RZ, R197.H0_H0 ;  /* 0x200000c5ffc57230 */ /* 0x000fe40000004100 */
[----:B------:R-:W-:Y:S02]  /*10d0*/  HADD2.F32 R97, -RZ, R220.H0_H0 ;  /* 0x200000dcff617230 */ /* 0x000fe40000004100 */
[----:B--2---:R-:W-:Y:S01]  /*10e0*/  FMUL.FTZ R160, R69, R234 ;  /* 0x000000ea45a07220 */ /* 0x004fe20000410000 */
[----:B------:R-:W-:-:S04]  /*10f0*/  IMAD.WIDE.U32 R104, R143, 0x4, R104 ;  /* 0x000000048f687825 */ /* 0x000fc800078e0068 */
[----:B------:R-:W-:Y:S01]  /*1100*/  FADD.FTZ R213, -R96, R209 ;  /* 0x000000d160d57221 */ /* 0x000fe20000010100 */
[----:B------:R0:W5:Y:S01]  /*1110*/  LDG.E R161, desc[UR10][R100.64] ;  /* 0x0000000a64a17981 */ /* 0x000162000c1e1900 */
[----:B------:R-:W-:Y:S02]  /*1120*/  HADD2.F32 R201, -RZ, R201.H0_H0 ;  /* 0x200000c9ffc97230 */ /* 0x000fe40000004100 */
[----:B------:R-:W-:Y:S02]  /*1130*/  HADD2.F32 R236, -RZ, R236.H0_H0 ;  /* 0x200000ecffec7230 */ /* 0x000fe40000004100 */
[----:B------:R-:W-:Y:S02]  /*1140*/  HADD2.F32 R233, -RZ, R233.H0_H0 ;  /* 0x200000e9ffe97230 */ /* 0x000fe40000004100 */
[----:B------:R-:W-:Y:S02]  /*1150*/  HADD2.F32 R158, -RZ, R183.H0_H0 ;  /* 0x200000b7ff9e7230 */ /* 0x000fe40000004100 */
[----:B------:R-:W-:Y:S01]  /*1160*/  FFMA.FTZ R183, R88, R239, R251 ;  /* 0x000000ef58b77223 */ /* 0x000fe200000100fb */
[----:B------:R-:W-:-:S02]  /*1170*/  HADD2.F32 R159, -RZ, R179.H0_H0 ;  /* 0x200000b3ff9f7230 */ /* 0x000fc40000004100 */
[C---:B------:R-:W-:Y:S01]  /*1180*/  FADD.FTZ R209, -R96.reuse, R211 ;  /* 0x000000d360d17221 */ /* 0x040fe20000010100 */
[----:B------:R-:W-:Y:S01]  /*1190*/  @P1 IMAD.WIDE.U32 R162, R147, 0x4, R162 ;  /* 0x0000000493a21825 */ /* 0x000fe200078e00a2 */
[----:B------:R2:W5:Y:S03]  /*11a0*/  LDG.E R175, desc[UR10][R104.64] ;  /* 0x0000000a68af7981 */ /* 0x000566000c1e1900 */
[C---:B------:R-:W-:Y:S01]  /*11b0*/  FADD.FTZ R211, -R96.reuse, R99 ;  /* 0x0000006360d37221 */ /* 0x040fe20000010100 */
[----:B-1----:R-:W-:Y:S02]  /*11c0*/  HADD2.F32 R93, -RZ, R205.H0_H0 ;  /* 0x200000cdff5d7230 */ /* 0x002fe40000004100 */
[----:B------:R-:W-:Y:S01]  /*11d0*/  FADD.FTZ R205, -R96, R203 ;  /* 0x000000cb60cd7221 */ /* 0x000fe20000010100 */
[----:B------:R-:W-:Y:S02]  /*11e0*/  HADD2.F32 R179, -RZ, R0.H0_H0 ;  /* 0x20000000ffb37230 */ /* 0x000fe40000004100 */
[----:B------:R-:W-:Y:S01]  /*11f0*/  FMUL.FTZ R0, R142, R210 ;  /* 0x000000d28e007220 */ /* 0x000fe20000410000 */
[----:B------:R-:W-:-:S04]  /*1200*/  @P1 IMAD.WIDE.U32 R106, R144, 0x4, R106 ;  /* 0x00000004906a1825 */ /* 0x000fc800078e006a */
[C---:B------:R-:W-:Y:S01]  /*1210*/  FADD.FTZ R203, -R96.reuse, R207 ;  /* 0x000000cf60cb7221 */ /* 0x040fe20000010100 */
[C---:B------:R-:W-:Y:S01]  /*1220*/  FADD.FTZ R245, -R96.reuse, R197 ;  /* 0x000000c560f57221 */ /* 0x040fe20000010100 */
[----:B------:R-:W-:Y:S02]  /*1230*/  HADD2.F32 R219, -RZ, R219.H0_H0 ;  /* 0x200000dbffdb7230 */ /* 0x000fe40000004100 */
[C---:B------:R-:W-:Y:S01]  /*1240*/  FADD.FTZ R207, -R96.reuse, R97 ;  /* 0x0000006160cf7221 */ /* 0x040fe20000010100 */
[----:B0-----:R-:W-:Y:S02]  /*1250*/  HADD2.F32 R101, -RZ, R206.H0_H0 ;  /* 0x200000ceff657230 */ /* 0x001fe40000004100 */
[C---:B------:R-:W-:Y:S01]  /*1260*/  FADD.FTZ R206, -R96.reuse, R225 ;  /* 0x000000e160ce7221 */ /* 0x040fe20000010100 */
[----:B------:R-:W-:Y:S02]  /*1270*/  HADD2.F32 R221, -RZ, R221.H0_H0 ;  /* 0x200000ddffdd7230 */ /* 0x000fe40000004100 */
[----:B------:R-:W-:Y:S01]  /*1280*/  FADD.FTZ R197, -R96, R201 ;  /* 0x000000c960c57221 */ /* 0x000fe20000010100 */
[----:B------:R-:W-:-:S02]  /*1290*/  IMAD.MOV.U32 R216, RZ, RZ, R174 ;  /* 0x000000ffffd87224 */ /* 0x000fc400078e00ae */
[----:B------:R-:W-:Y:S01]  /*12a0*/  FMUL.FTZ R249, R70, R233 ;  /* 0x000000e946f97220 */ /* 0x000fe20000410000 */
[----:B------:R-:W-:Y:S01]  /*12b0*/  HADD2.F32 R199, -RZ, R199.H0_H0 ;  /* 0x200000c7ffc77230 */ /* 0x000fe20000004100 */
[----:B------:R-:W5:Y:S01]  /*12c0*/  @P1 LDG.E R141, desc[UR10][R162.64] ;  /* 0x0000000aa28d1981 */ /* 0x000f62000c1e1900 */
[----:B------:R-:W-:Y:S02]  /*12d0*/  HADD2.F32 R237, -RZ, R237.H0_H0 ;  /* 0x200000edffed7230 */ /* 0x000fe40000004100 */
[----:B------:R-:W-:Y:S01]  /*12e0*/  HADD2.F32 R232, -RZ, R232.H0_H0 ;  /* 0x200000e8ffe87230 */ /* 0x000fe20000004100 */
[----:B------:R0:W5:Y:S01]  /*12f0*/  @P1 LDG.E R138, desc[UR10][R106.64] ;  /* 0x0000000a6a8a1981 */ /* 0x000162000c1e1900 */
[----:B------:R-:W-:Y:S02]  /*1300*/  HADD2.F32 R99, -RZ, R194.H0_H0 ;  /* 0x200000c2ff637230 */ /* 0x000fe40000004100 */
[----:B------:R-:W-:Y:S01]  /*1310*/  FADD.FTZ R194, RZ, R183 ;  /* 0x000000b7ffc27221 */ /* 0x000fe20000010000 */
[----:B--2---:R-:W-:-:S02]  /*1320*/  HADD2.F32 R104, -RZ, R185.H0_H0 ;  /* 0x200000b9ff687230 */ /* 0x004fc40000004100 */
[----:B------:R-:W-:Y:S01]  /*1330*/  FFMA.FTZ R185, R89, R236, R160 ;  /* 0x000000ec59b97223 */ /* 0x000fe200000100a0 */
[----:B------:R-:W-:Y:S02]  /*1340*/  HADD2.F32 R97, -RZ, R193.H0_H0 ;  /* 0x200000c1ff617230 */ /* 0x000fe40000004100 */
[----:B------:R-:W-:Y:S01]  /*1350*/  FFMA.FTZ R193, R0, R183, RZ ;  /* 0x000000b700c17223 */ /* 0x000fe200000100ff */
[----:B------:R-:W-:Y:S02]  /*1360*/  HADD2.F32 R225, -RZ, R184.H0_H0 ;  /* 0x200000b8ffe17230 */ /* 0x000fe40000004100 */
[----:B------:R-:W-:Y:S01]  /*1370*/  FMUL.FTZ R184, R142, R208 ;  /* 0x000000d08eb87220 */ /* 0x000fe20000410000 */
[----:B------:R1:W5:Y:S01]  /*1380*/  LDG.E R162, desc[UR10][R102.64] ;  /* 0x0000000a66a27981 */ /* 0x000362000c1e1900 */
[C---:B------:R-:W-:Y:S01]  /*1390*/  FADD.FTZ R241, -R96.reuse, R219 ;  /* 0x000000db60f17221 */ /* 0x040fe20000010100 */
[----:B------:R-:W-:Y:S01]  /*13a0*/  FADD.FTZ R219, -R96, R221 ;  /* 0x000000dd60db7221 */ /* 0x000fe20000010100 */
[----:B------:R-:W-:Y:S01]  /*13b0*/  HADD2.F32 R230, -RZ, R230.H0_H0 ;  /* 0x200000e6ffe67230 */ /* 0x000fe20000004100 */
[----:B------:R2:W5:Y:S01]  /*13c0*/  LDG.E R163, desc[UR10][R242.64] ;  /* 0x0000000af2a37981 */ /* 0x000562000c1e1900 */
[----:B------:R-:W-:-:S02]  /*13d0*/  HADD2.F32 R98, -RZ, R196.H0_H0 ;  /* 0x200000c4ff627230 */ /* 0x000fc40000004100 */
[----:B------:R-:W-:Y:S01]  /*13e0*/  FMUL.FTZ R92, R71, R232 ;  /* 0x000000e8475c7220 */ /* 0x000fe20000410000 */
[----:B0-----:R-:W-:Y:S01]  /*13f0*/  HADD2.F32 R107, -RZ, R187.H0_H0 ;  /* 0x200000bbff6b7230 */ /* 0x001fe20000004100 */
[----:B------:R0:W5:Y:S01]  /*1400*/  LDG.E R174, desc[UR10][R94.64] ;  /* 0x0000000a5eae7981 */ /* 0x000162000c1e1900 */
[----:B------:R-:W-:Y:S02]  /*1410*/  HADD2.F32 R247, -RZ, R216.H0_H0 ;  /* 0x200000d8fff77230 */ /* 0x000fe40000004100 */
[----:B------:R-:W-:Y:S01]  /*1420*/  FFMA.FTZ R187, R90, R237, R249 ;  /* 0x000000ed5abb7223 */ /* 0x000fe200000100f9 */
[----:B-1----:R-:W-:Y:S02]  /*1430*/  HADD2.F32 R103, -RZ, R198.H0_H0 ;  /* 0x200000c6ff677230 */ /* 0x002fe40000004100 */
[----:B------:R-:W-:Y:S01]  /*1440*/  FADD.FTZ R208, R185, R194 ;  /* 0x000000c2b9d07221 */ /* 0x000fe20000010000 */
[----:B------:R-:W-:Y:S02]  /*1450*/  HADD2.F32 R221, -RZ, R186.H0_H0 ;  /* 0x200000baffdd7230 */ /* 0x000fe40000004100 */
[----:B--2---:R-:W-:Y:S01]  /*1460*/  FADD.FTZ R243, -R96, R199 ;  /* 0x000000c760f37221 */ /* 0x004fe20000010100 */
[----:B------:R-:W-:Y:S01]  /*1470*/  FMUL.FTZ R196, R142, R197 ;  /* 0x000000c58ec47220 */ /* 0x000fe20000410000 */
[----:B------:R-:W-:Y:S01]  /*1480*/  FADD.FTZ R204, -R96, R101 ;  /* 0x0000006560cc7221 */ /* 0x000fe20000010100 */
[----:B------:R-:W-:Y:S01]  /*1490*/  FMUL.FTZ R186, R142, R206 ;  /* 0x000000ce8eba7220 */ /* 0x000fe20000410000 */
[----:B0-----:R-:W-:-:S02]  /*14a0*/  HADD2.F32 R95, -RZ, R218.H0_H0 ;  /* 0x200000daff5f7230 */ /* 0x001fc40000004100 */
[----:B------:R-:W-:Y:S01]  /*14b0*/  FFMA.FTZ R197, R184, R185, R193 ;  /* 0x000000b9b8c57223 */ /* 0x000fe200000100c1 */
[----:B------:R-:W-:Y:S02]  /*14c0*/  HADD2.F32 R101, -RZ, R222.H0_H0 ;  /* 0x200000deff657230 */ /* 0x000fe40000004100 */
[----:B------:R-:W-:Y:S01]  /*14d0*/  FMUL.FTZ R194, R142, R243 ;  /* 0x000000f38ec27220 */ /* 0x000fe20000410000 */
[----:B------:R-:W-:Y:S02]  /*14e0*/  HADD2.F32 R231, -RZ, R202.H0_H0 ;  /* 0x200000caffe77230 */ /* 0x000fe40000004100 */
[----:B------:R-:W-:Y:S01]  /*14f0*/  FADD.FTZ R208, R187, R208 ;  /* 0x000000d0bbd07221 */ /* 0x000fe20000010000 */
[----:B------:R-:W-:Y:S02]  /*1500*/  HADD2.F32 R100, -RZ, R191.H0_H0 ;  /* 0x200000bfff647230 */ /* 0x000fe40000004100 */
[----:B------:R-:W-:Y:S01]  /*1510*/  FMUL.FTZ R191, R64, R103 ;  /* 0x0000006740bf7220 */ /* 0x000fe20000410000 */
[----:B------:R-:W-:-:S02]  /*1520*/  HADD2.F32 R106, -RZ, R189.H0_H0 ;  /* 0x200000bdff6a7230 */ /* 0x000fc40000004100 */
[----:B------:R-:W-:Y:S01]  /*1530*/  FFMA.FTZ R189, R91, R230, R92 ;  /* 0x000000e65bbd7223 */ /* 0x000fe2000001005c */
[----:B------:R-:W-:Y:S02]  /*1540*/  HADD2.F32 R105, -RZ, R188.H0_H0 ;  /* 0x200000bcff697230 */ /* 0x000fe40000004100 */
[----:B------:R-:W-:Y:S01]  /*1550*/  FADD.FTZ R247, -R96, R247 ;  /* 0x000000f760f77221 */ /* 0x000fe20000010100 */
[----:B------:R-:W-:Y:S01]  /*1560*/  FMUL.FTZ R188, R142, R204 ;  /* 0x000000cc8ebc7220 */ /* 0x000fe20000410000 */
[----:B------:R-:W-:Y:S01]  /*1570*/  FFMA.FTZ R243, R186, R187, R197 ;  /* 0x000000bbbaf37223 */ /* 0x000fe200000100c5 */
[----:B------:R-:W-:Y:S02]  /*1580*/  HADD2.F32 R217, -RZ, R217.H0_H0 ;  /* 0x200000d9ffd97230 */ /* 0x000fe40000004100 */
[C---:B------:R-:W-:Y:S01]  /*1590*/  FADD.FTZ R199, -R96.reuse, R95 ;  /* 0x0000005f60c77221 */ /* 0x040fe20000010100 */
[C---:B------:R-:W-:Y:S01]  /*15a0*/  FADD.FTZ R201, -R96.reuse, R93 ;  /* 0x0000005d60c97221 */ /* 0x040fe20000010100 */
[----:B------:R-:W-:Y:S01]  /*15b0*/  FADD.FTZ R93, -R96, R101 ;  /* 0x00000065605d7221 */ /* 0x000fe20000010100 */
[----:B------:R-:W-:-:S02]  /*15c0*/  HADD2.F32 R229, -RZ, R229.H0_H0 ;  /* 0x200000e5ffe57230 */ /* 0x000fc40000004100 */
[----:B------:R-:W-:Y:S01]  /*15d0*/  FMUL.FTZ R198, R65, R98 ;  /* 0x0000006241c67220 */ /* 0x000fe20000410000 */
[----:B------:R-:W-:Y:S02]  /*15e0*/  HADD2.F32 R95, -RZ, R215.H0_H0 ;  /* 0x200000d7ff5f7230 */ /* 0x000fe40000004100 */
[----:B------:R-:W-:Y:S01]  /*15f0*/  FFMA.FTZ R191, R84, R231, R191 ;  /* 0x000000e754bf7223 */ /* 0x000fe200000100bf */
[----:B------:R-:W-:Y:S02]  /*1600*/  HADD2.F32 R101, -RZ, R190.H0_H0 ;  /* 0x200000beff657230 */ /* 0x000fe40000004100 */
[----:B------:R-:W-:Y:S01]  /*1610*/  FADD.FTZ R208, R189, R208 ;  /* 0x000000d0bdd07221 */ /* 0x000fe20000010000 */
[----:B------:R-:W-:Y:S01]  /*1620*/  FMUL.FTZ R190, R142, R247 ;  /* 0x000000f78ebe7220 */ /* 0x000fe20000410000 */
[----:B------:R-:W-:Y:S01]  /*1630*/  FFMA.FTZ R243, R188, R189, R243 ;  /* 0x000000bdbcf37223 */ /* 0x000fe200000100f3 */
[----:B------:R-:W-:Y:S01]  /*1640*/  FADD.FTZ R217, -R96, R217 ;  /* 0x000000d960d97221 */ /* 0x000fe20000010100 */
[----:B------:R-:W-:-:S02]  /*1650*/  HADD2.F32 R227, -RZ, R227.H0_H0 ;  /* 0x200000e3ffe37230 */ /* 0x000fc40000004100 */
[----:B------:R-:W-:Y:S01]  /*1660*/  FFMA.FTZ R193, R85, R229, R198 ;  /* 0x000000e555c17223 */ /* 0x000fe200000100c6 */
[----:B------:R-:W-:Y:S02]  /*1670*/  HADD2.F32 R94, -RZ, R195.H0_H0 ;  /* 0x200000c3ff5e7230 */ /* 0x000fe40000004100 */
[----:B------:R-:W-:Y:S01]  /*1680*/  FMUL.FTZ R195, R66, R95 ;  /* 0x0000005f42c37220 */ /* 0x000fe20000410000 */
[----:B------:R-:W-:Y:S02]  /*1690*/  HADD2.F32 R96, -RZ, R192.H0_H0 ;  /* 0x200000c0ff607230 */ /* 0x000fe40000004100 */
[----:B------:R-:W-:Y:S01]  /*16a0*/  FADD.FTZ R208, R191, R208 ;  /* 0x000000d0bfd07221 */ /* 0x000fe20000010000 */
[----:B------:R-:W-:Y:S01]  /*16b0*/  FMUL.FTZ R192, R142, R245 ;  /* 0x000000f58ec07220 */ /* 0x000fe20000410000 */
[----:B------:R-:W-:Y:S01]  /*16c0*/  FFMA.FTZ R243, R190, R191, R243 ;  /* 0x000000bfbef37223 */ /* 0x000fe200000100f3 */
[----:B------:R-:W-:Y:S02]  /*16d0*/  HADD2.F32 R102, -RZ, R200.H0_H0 ;  /* 0x200000c8ff667230 */ /* 0x000fe40000004100 */
        /* <DEDUP_REMOVED lines=22> */
[----:B------:R-:W-:-:S02]  /*1840*/  HADD2.F32 R228, -RZ, R228.H0_H0 ;  /* 0x200000e4ffe47230 */ /* 0x000fc40000004100 */
        /* <DEDUP_REMOVED lines=26> */
[----:B------:R-:W-:-:S02]  /*19f0*/  HADD2.F32 R180, -RZ, R180.H0_H0 ;  /* 0x200000b4ffb47230 */ /* 0x000fc40000004100 */
[----:B------:R-:W-:Y:S01]  /*1a00*/  FMUL.FTZ R215, R52, R179 ;  /* 0x000000b334d77220 */ /* 0x000fe20000410000 */
        /* <DEDUP_REMOVED lines=10> */
[----:B------:R-:W-:Y:S01]  /*1ab0*/  FFMA.FTZ R215, R73, R176, R216 ;  /* 0x000000b049d77223 */ /* 0x000fe200000100d8 */
[----:B------:R-:W-:Y:S02]  /*1ac0*/  HADD2.F32 R182, -RZ, R182.H0_H0 ;  /* 0x200000b6ffb67230 */ /* 0x000fe40000004100 */
[----:B------:R-:W-:Y:S01]  /*1ad0*/  FMUL.FTZ R247, R54, R181 ;  /* 0x000000b536f77220 */ /* 0x000fe20000410000 */
[----:B------:R-:W-:Y:S01]  /*1ae0*/  FMUL.FTZ R218, R142, R241 ;  /* 0x000000f18eda7220 */ /* 0x000fe20000410000 */
[----:B------:R-:W-:Y:S01]  /*1af0*/  FADD.FTZ R92, R214, R245 ;  /* 0x000000f5d65c7221 */ /* 0x000fe20000010000 */
[----:B------:R-:W-:Y:S01]  /*1b00*/  FFMA.FTZ R241, R217, R214, R160 ;  /* 0x000000d6d9f17223 */ /* 0x000fe200000100a0 */
[----:B------:R-:W-:Y:S02]  /*1b10*/  HADD2.F32 R178, -RZ, R178.H0_H0 ;  /* 0x200000b2ffb27230 */ /* 0x000fe40000004100 */
        /* <DEDUP_REMOVED lines=43> */
.L_x_3084:
[----:B------:R-:W-:Y:S05]  /*1dd0*/  BSYNC.RECONVERGENT B0 ;  /* 0x0000000000007941 */ /* 0x000fea0003800200 */
.L_x_3083:
        /* <DEDUP_REMOVED lines=160> */
.L_x_3087:
        /* <DEDUP_REMOVED lines=35> */
.L_x_3086:
[----:B------:R-:W-:Y:S01]  /*2a10*/  UMOV UR4, UR8 ;  /* 0x0000000800047c82 */ /* 0x000fe20008000000 */
[----:B------:R-:W-:Y:S01]  /*2a20*/  UMOV UR5, UR9 ;  /* 0x0000000900057c82 */ /* 0x000fe20008000000 */
[----:B------:R-:W-:-:S04]  /*2a30*/  UISETP.NE.U32.AND UP0, UPT, UR4, URZ, UPT ;  /* 0x000000ff0400728c */ /* 0x000fc8000bf05070 */
[----:B------:R-:W-:-:S09]  /*2a40*/  UISETP.NE.AND.EX UP0, UPT, UR5, URZ, UPT, UP0 ;  /* 0x000000ff0500728c */ /* 0x000fd2000bf05300 */
[----:B------:R-:W-:Y:S05]  /*2a50*/  BRA.U UP0, `(.L_x_3089) ;  /* 0x00000001009c7547 */ /* 0x000fea000b800000 */
[-C--:B------:R-:W-:Y:S01]  /*2a60*/  FFMA.FTZ R0, R0, R103.reuse, R105 ;  /* 0x0000006700007223 */ /* 0x080fe20000010069 */
[----:B-----5:R-:W-:Y:S01]  /*2a70*/  SHF.R.U64 R95, R148, 0x10, R149 ;  /* 0x00000010945f7819 */ /* 0x020fe20000001295 */
[----:B------:R-:W-:Y:S01]  /*2a80*/  FFMA.FTZ R184, R184, R103, R105 ;  /* 0x00000067b8b87223 */ /* 0x000fe20000010069 */
[----:B------:R-:W-:Y:S01]  /*2a90*/  MOV R92, R149 ;  /* 0x00000095005c7202 */ /* 0x000fe20000000f00 */
[----:B------:R-:W-:Y:S01]  /*2aa0*/  FADD.FTZ R183, R183, -R0 ;  /* 0x80000000b7b77221 */ /* 0x000fe20000010000 */
[----:B------:R-:W-:Y:S01]  /*2ab0*/  IMAD.MOV.U32 R0, RZ, RZ, R148 ;  /* 0x000000ffff007224 */ /* 0x000fe200078e0094 */
        /* <DEDUP_REMOVED lines=33> */
.L_x_3089:
        /* <DEDUP_REMOVED lines=44> */
.L_x_3085:
        /* <DEDUP_REMOVED lines=52> */
.L_x_3091:
        /* <DEDUP_REMOVED lines=49> */
.L_x_3090:
        /* <DEDUP_REMOVED lines=12> */
[----:B------:R-:W-:Y:S01]  /*36a0*/  MOV R92, R148 ;  /* 0x00000094005c7202 */ /* 0x000fe20000000f00 */
        /* <DEDUP_REMOVED lines=44> */
.L_x_3092:
[----:B-----5:R-:W-:Y:S02]  /*3970*/  IMAD.MOV.U32 R92, RZ, RZ, R148 ;  /* 0x000000ffff5c7224 */ /* 0x020fe400078e0094 */
[--C-:B------:R-:W-:Y:S01]  /*3980*/  FFMA.FTZ R0, R0, R103, R105.reuse ;  /* 0x0000006700007223 */ /* 0x100fe20000010069 */
[----:B------:R-:W-:Y:S01]  /*3990*/  MOV R94, R149 ;  /* 0x00000095005e7202 */ /* 0x000fe20000000f00 */
        /* <DEDUP_REMOVED lines=54> */
.L_x_3088:
        /* <DEDUP_REMOVED lines=18> */
.L_x_3093:
        /* <DEDUP_REMOVED lines=10> */
.L_x_3094:
[----:B------:R-:W-:Y:S05]  /*3ec0*/  @!P1 BRA `(.L_x_3095) ;  /* 0x0000000c00349947 */ /* 0x000fea0003800000 */
[----:B------:R-:W-:Y:S05]  /*3ed0*/  @!P0 BRA `(.L_x_3096) ;  /* 0x0000000400b88947 */ /* 0x000fea0003800000 */
[----:B------:R-:W-:Y:S05]  /*3ee0*/  BRA.U !UP0, `(.L_x_3097) ;  /* 0x0000000108e87547 */ /* 0x000fea000b800000 */
[----:B------:R-:W-:Y:S02]  /*3ef0*/  IMAD.MOV.U32 R0, RZ, RZ, R150 ;  /* 0x000000ffff007224 */ /* 0x000fe400078e0096 */
[-C--:B------:R-:W-:Y:S01]  /*3f00*/  FFMA.FTZ R190, R190, R103.reuse, R105 ;  /* 0x00000067bebe7223 */ /* 0x080fe20000010069 */
[--C-:B-12---:R-:W-:Y:S01]  /*3f10*/  SHF.R.U64 R97, R150, 0x10, R151.reuse ;  /* 0x0000001096617819 */ /* 0x106fe20000001297 */
[----:B0-----:R-:W-:Y:S02]  /*3f20*/  IMAD.MOV.U32 R94, RZ, RZ, R151 ;  /* 0x000000ffff5e7224 */ /* 0x001fe400078e0097 */
        /* <DEDUP_REMOVED lines=54> */
.L_x_3097:
[----:B------:R-:W-:Y:S01]  /*4290*/  SHF.R.U64 R0, R150, 0x10, R151 ;  /* 0x0000001096007819 */ /* 0x000fe20000001297 */
[-CC-:B------:R-:W-:Y:S01]  /*42a0*/  FFMA.FTZ R192, R192, R103.reuse, R105.reuse ;  /* 0x00000067c0c07223 */ /* 0x180fe20000010069 */
[-C--:B------:R-:W-:Y:S01]  /*42b0*/  FFMA.FTZ R190, R190, R103.reuse, R105 ;  /* 0x00000067bebe7223 */ /* 0x080fe20000010069 */
[----:B------:R-:W-:Y:S01]  /*42c0*/  LOP3.LUT P6, RZ, R162, 0xff00, RZ, 0xc0, !PT ;  /* 0x0000ff00a2ff7812 */ /* 0x000fe200078cc0ff */
[--C-:B0-2---:R-:W-:Y:S02]  /*42d0*/  IMAD.MOV.U32 R94, RZ, RZ, R151.reuse ;  /* 0x000000ffff5e7224 */ /* 0x105fe400078e0097 */
[----:B------:R-:W-:Y:S01]  /*42e0*/  FADD.FTZ R193, R193, -R192 ;  /* 0x800000c0c1c17221 */ /* 0x000fe20000010000 */
[----:B------:R-:W-:Y:S01]  /*42f0*/  HADD2.F32 R95, -RZ, R0.H0_H0 ;  /* 0x20000000ff5f7230 */ /* 0x000fe20000004100 */
[----:B------:R-:W-:Y:S01]  /*4300*/  MOV R0, R150 ;  /* 0x0000009600007202 */ /* 0x000fe20000000f00 */
[----:B------:R-:W-:Y:S01]  /*4310*/  FADD.FTZ R191, R191, -R190 ;  /* 0x800000bebfbf7221 */ /* 0x000fe20000010000 */
[----:B-1----:R-:W-:Y:S01]  /*4320*/  SHF.R.U32.HI R96, RZ, 0x10, R151 ;  /* 0x00000010ff607819 */ /* 0x002fe20000011697 */
        /* <DEDUP_REMOVED lines=41> */
.L_x_3096:
        /* <DEDUP_REMOVED lines=50> */
.L_x_3099:
        /* <DEDUP_REMOVED lines=44> */
.L_x_3095:
[----:B------:R-:W-:Y:S05]  /*4ba0*/  @!P0 BRA `(.L_x_3100) ;  /* 0x00000004004c8947 */ /* 0x000fea0003800000 */
[----:B------:R-:W-:Y:S05]  /*4bb0*/  BRA.U !UP0, `(.L_x_3101) ;  /* 0x0000000108b07547 */ /* 0x000fea000b800000 */
[----:B0-2---:R-:W-:Y:S01]  /*4bc0*/  SHF.R.U64 R94, R150, 0x10, R151 ;  /* 0x00000010965e7819 */ /* 0x005fe20000001297 */
[----:B------:R-:W-:Y:S02]  /*4bd0*/  IMAD.MOV.U32 R0, RZ, RZ, R150 ;  /* 0x000000ffff007224 */ /* 0x000fe400078e0096 */
[--C-:B------:R-:W-:Y:S01]  /*4be0*/  FFMA.FTZ R192, R192, R103, R105.reuse ;  /* 0x00000067c0c07223 */ /* 0x100fe20000010069 */
        /* <DEDUP_REMOVED lines=41> */
.L_x_3101:
        /* <DEDUP_REMOVED lines=38> */
.L_x_3100:
        /* <DEDUP_REMOVED lines=35> */
.L_x_3102:
        /* <DEDUP_REMOVED lines=30> */
.L_x_3098:
        /* <DEDUP_REMOVED lines=15> */
.L_x_3103:
        /* <DEDUP_REMOVED lines=10> */
.L_x_3104:
[----:B------:R-:W-:Y:S05]  /*5680*/  @!P1 BRA `(.L_x_3105) ;  /* 0x0000000c00349947 */ /* 0x000fea0003800000 */
[----:B------:R-:W-:Y:S05]  /*5690*/  @!P0 BRA `(.L_x_3106) ;  /* 0x0000000400b88947 */ /* 0x000fea0003800000 */
[----:B------:R-:W-:Y:S05]  /*56a0*/  BRA.U !UP0, `(.L_x_3107) ;  /* 0x0000000108e87547 */ /* 0x000fea000b800000 */
[----:B------:R-:W-:Y:S01]  /*56b0*/  MOV R0, R152 ;  /* 0x0000009800007202 */ /* 0x000fe20000000f00 */
[-C--:B------:R-:W-:Y:S01]  /*56c0*/  FFMA.FTZ R199, R199, R103.reuse, R105 ;  /* 0x00000067c7c77223 */ /* 0x080fe20000010069 */
[--C-:B0-2---:R-:W-:Y:S01]  /*56d0*/  SHF.R.U64 R97, R152, 0x10, R153.reuse ;  /* 0x0000001098617819 */ /* 0x105fe20000001299 */
[----:B------:R-:W-:Y:S02]  /*56e0*/  IMAD.MOV.U32 R94, RZ, RZ, R153 ;  /* 0x000000ffff5e7224 */ /* 0x000fe400078e0099 */
[-C--:B------:R-:W-:Y:S01]  /*56f0*/  FFMA.FTZ R198, R198, R103.reuse, R105 ;  /* 0x00000067c6c67223 */ /* 0x080fe20000010069 */
        /* <DEDUP_REMOVED lines=53> */
.L_x_3107:
        /* <DEDUP_REMOVED lines=37> */
[----:B-1----:R-:W-:-:S02]  /*5ca0*/  F2FP.F16.F32.PACK_AB R98, R95, R0 ;  /* 0x000000005f62723e */ /* 0x002fc400000000ff */
[C---:B------:R-:W-:Y:S02]  /*5cb0*/  FSEL R0, R97.reuse, RZ, P3 ;  /* 0x000000ff61007208 */ /* 0x040fe40001800000 */
        /* <DEDUP_REMOVED lines=12> */
.L_x_3106:
        /* <DEDUP_REMOVED lines=50> */
.L_x_3109:
        /* <DEDUP_REMOVED lines=44> */
.L_x_3105:
[----:B------:R-:W-:Y:S05]  /*6360*/  @!P0 BRA `(.L_x_3110) ;  /* 0x00000004004c8947 */ /* 0x000fea0003800000 */
[----:B------:R-:W-:Y:S05]  /*6370*/  BRA.U !UP0, `(.L_x_3111) ;  /* 0x0000000108b07547 */ /* 0x000fea000b800000 */
[----:B0-2---:R-:W-:Y:S01]  /*6380*/  SHF.R.U64 R94, R152, 0x10, R153 ;  /* 0x00000010985e7819 */ /* 0x005fe20000001299 */
[----:B------:R-:W-:Y:S02]  /*6390*/  IMAD.MOV.U32 R0, RZ, RZ, R152 ;  /* 0x000000ffff007224 */ /* 0x000fe400078e0098 */
[-C--:B------:R-:W-:Y:S01]  /*63a0*/  FFMA.FTZ R198, R198, R103.reuse, R105 ;  /* 0x00000067c6c67223 */ /* 0x080fe20000010069 */
[----:B------:R-:W-:Y:S02]  /*63b0*/  IMAD.MOV.U32 R96, RZ, RZ, R153 ;  /* 0x000000ffff607224 */ /* 0x000fe400078e0099 */
        /* <DEDUP_REMOVED lines=40> */
.L_x_3111:
[----:B------:R-:W-:Y:S01]  /*6640*/  MOV R0, R152 ;  /* 0x0000009800007202 */ /* 0x000fe20000000f00 */
[--C-:B0-2---:R-:W-:Y:S01]  /*6650*/  IMAD.MOV.U32 R96, RZ, RZ, R153.reuse ;  /* 0x000000ffff607224 */ /* 0x105fe200078e0099 */
[----:B------:R-:W-:Y:S01]  /*6660*/  SHF.R.U64 R94, R152, 0x10, R153 ;  /* 0x00000010985e7819 */ /* 0x000fe20000001299 */
[-C--:B------:R-:W-:Y:S01]  /*6670*/  FFMA.FTZ R199, R199, R103.reuse, R105 ;  /* 0x00000067c7c77223 */ /* 0x080fe20000010069 */
        /* <DEDUP_REMOVED lines=34> */
.L_x_3110:
        /* <DEDUP_REMOVED lines=35> */
.L_x_3112:
        /* <DEDUP_REMOVED lines=30> */
.L_x_3108:
        /* <DEDUP_REMOVED lines=15> */
.L_x_3113:
        /* <DEDUP_REMOVED lines=10> */
.L_x_3114:
[----:B------:R-:W-:Y:S05]  /*6e40*/  @!P1 BRA `(.L_x_3115) ;  /* 0x0000000c00349947 */ /* 0x000fea0003800000 */
[----:B------:R-:W-:Y:S05]  /*6e50*/  @!P0 BRA `(.L_x_3116) ;  /* 0x0000000400b88947 */ /* 0x000fea0003800000 */
[----:B------:R-:W-:Y:S05]  /*6e60*/  BRA.U !UP0, `(.L_x_3117) ;  /* 0x0000000108e87547 */ /* 0x000fea000b800000 */
[----:B------:R-:W-:Y:S02]  /*6e70*/  IMAD.MOV.U32 R0, RZ, RZ, R154 ;  /* 0x000000ffff007224 */ /* 0x000fe400078e009a */
[-C--:B------:R-:W-:Y:S01]  /*6e80*/  FFMA.FTZ R207, R207, R103.reuse, R105 ;  /* 0x00000067cfcf7223 */ /* 0x080fe20000010069 */
[----:B0-2---:R-:W-:Y:S01]  /*6e90*/  SHF.R.U64 R97, R154, 0x10, R155 ;  /* 0x000000109a617819 */ /* 0x005fe2000000129b */
[----:B------:R-:W-:Y:S01]  /*6ea0*/  FFMA.FTZ R206, R206, R103, R105 ;  /* 0x00000067cece7223 */ /* 0x000fe20000010069 */
[----:B------:R-:W-:Y:S01]  /*6eb0*/  MOV R94, R155 ;  /* 0x0000009b005e7202 */ /* 0x000fe20000000f00 */
        /* <DEDUP_REMOVED lines=53> */
.L_x_3117:
[----:B------:R-:W-:Y:S01]  /*7210*/  SHF.R.U64 R0, R154, 0x10, R155 ;  /* 0x000000109a007819 */ /* 0x000fe2000000129b */
[-CC-:B------:R-:W-:Y:S01]  /*7220*/  FFMA.FTZ R206, R206, R103.reuse, R105.reuse ;  /* 0x00000067cece7223 */ /* 0x180fe20000010069 */
[-C--:B------:R-:W-:Y:S01]  /*7230*/  FFMA.FTZ R207, R207, R103.reuse, R105 ;  /* 0x00000067cfcf7223 */ /* 0x080fe20000010069 */
[----:B------:R-:W-:Y:S01]  /*7240*/  LOP3.LUT P6, RZ, R174, 0xff00, RZ, 0xc0, !PT ;  /* 0x0000ff00aeff7812 */ /* 0x000fe200078cc0ff */
[----:B0-2---:R-:W-:Y:S02]  /*7250*/  IMAD.MOV.U32 R94, RZ, RZ, R155 ;  /* 0x000000ffff5e7224 */ /* 0x005fe400078e009b */
[----:B------:R-:W-:Y:S01]  /*7260*/  FADD.FTZ R211, R211, -R206 ;  /* 0x800000ced3d37221 */ /* 0x000fe20000010000 */
[----:B------:R-:W-:Y:S02]  /*7270*/  HADD2.F32 R95, -RZ, R0.H0_H0 ;  /* 0x20000000ff5f7230 */ /* 0x000fe40000004100 */
[----:B------:R-:W-:Y:S01]  /*7280*/  FADD.FTZ R207, R210, -R207 ;  /* 0x800000cfd2cf7221 */ /* 0x000fe20000010000 */
[----:B------:R-:W-:Y:S01]  /*7290*/  IMAD.MOV.U32 R0, RZ, RZ, R154 ;  /* 0x000000ffff007224 */ /* 0x000fe200078e009a */
[----:B------:R-:W-:Y:S01]  /*72a0*/  SHF.R.U32.HI R96, RZ, 0x10, R155 ;  /* 0x00000010ff607819 */ /* 0x000fe2000001169b */
[----:B------:R-:W-:Y:S01]  /*72b0*/  FFMA.FTZ R209, R209, R103, R105 ;  /* 0x00000067d1d17223 */ /* 0x000fe20000010069 */
        /* <DEDUP_REMOVED lines=33> */
[----:B------:R-:W-:Y:S02]  /*74d0*/  PRMT R170, R107, 0x7632, R170 ;  /* 0x000076326baa7816 */ /* 0x000fe400000000aa */
[C---:B------:R-:W-:Y:S02]  /*74e0*/  PRMT R171, R211.reuse, 0x7632, R171 ;  /* 0x00007632d3ab7816 */ /* 0x040fe400000000ab */
[----:B------:R-:W-:Y:S02]  /*74f0*/  PRMT R96, R211, 0x7610, R96 ;  /* 0x00007610d3607816 */ /* 0x000fe40000000060 */
[----:B------:R-:W-:Y:S02]  /*7500*/  PRMT R172, R0, 0x7632, R172 ;  /* 0x0000763200ac7816 */ /* 0x000fe400000000ac */
[----:B------:R-:W-:-:S02]  /*7510*/  PRMT R173, R94, 0x7632, R173 ;  /* 0x000076325ead7816 */ /* 0x000fc400000000ad */
[----:B------:R-:W-:Y:S01]  /*7520*/  PRMT R97, R94, 0x7610, R97 ;  /* 0x000076105e617816 */ /* 0x000fe20000000061 */
[----:B------:R-:W-:Y:S06]  /*7530*/  BRA `(.L_x_3118) ;  /* 0x0000000c00cc7947 */ /* 0x000fec0003800000 */
.L_x_3116:
        /* <DEDUP_REMOVED lines=50> */
.L_x_3119:
        /* <DEDUP_REMOVED lines=44> */
.L_x_3115:
[----:B------:R-:W-:Y:S05]  /*7b20*/  @!P0 BRA `(.L_x_3120) ;  /* 0x00000004004c8947 */ /* 0x000fea0003800000 */
[----:B------:R-:W-:Y:S05]  /*7b30*/  BRA.U !UP0, `(.L_x_3121) ;  /* 0x0000000108b07547 */ /* 0x000fea000b800000 */
[----:B0-2---:R-:W-:Y:S01]  /*7b40*/  SHF.R.U64 R94, R154, 0x10, R155 ;  /* 0x000000109a5e7819 */ /* 0x005fe2000000129b */
[-C--:B------:R-:W-:Y:S01]  /*7b50*/  FFMA.FTZ R206, R206, R103.reuse, R105 ;  /* 0x00000067cece7223 */ /* 0x080fe20000010069 */
[----:B------:R-:W-:Y:S01]  /*7b60*/  MOV R0, R154 ;  /* 0x0000009a00007202 */ /* 0x000fe20000000f00 */
        /* <DEDUP_REMOVED lines=41> */
.L_x_3121:
[----:B------:R-:W-:Y:S01]  /*7e00*/  IMAD.MOV.U32 R0, RZ, RZ, R154 ;  /* 0x000000ffff007224 */ /* 0x000fe200078e009a */
[----:B0-2---:R-:W-:Y:S01]  /*7e10*/  MOV R96, R155 ;  /* 0x0000009b00607202 */ /* 0x005fe20000000f00 */
[-C--:B------:R-:W-:Y:S01]  /*7e20*/  FFMA.FTZ R207, R207, R103.reuse, R105 ;  /* 0x00000067cfcf7223 */ /* 0x080fe20000010069 */
[----:B------:R-:W-:Y:S01]  /*7e30*/  SHF.R.U64 R94, R154, 0x10, R155 ;  /* 0x000000109a5e7819 */ /* 0x000fe2000000129b */
[-C--:B------:R-:W-:Y:S01]  /*7e40*/  FFMA.FTZ R206, R206, R103.reuse, R105 ;  /* 0x00000067cece7223 */ /* 0x080fe20000010069 */
        /* <DEDUP_REMOVED lines=33> */
.L_x_3120:
        /* <DEDUP_REMOVED lines=35> */
.L_x_3122:
        /* <DEDUP_REMOVED lines=30> */
.L_x_3118:
        /* <DEDUP_REMOVED lines=15> */
.L_x_3123:
        /* <DEDUP_REMOVED lines=10> */
.L_x_3124:
[----:B------:R-:W-:Y:S05]  /*8600*/  @!P1 BRA `(.L_x_3125) ;  /* 0x0000000c003c9947 */ /* 0x000fea0003800000 */
[----:B------:R-:W-:Y:S05]  /*8610*/  @!P0 BRA `(.L_x_3126) ;  /* 0x0000000400bc8947 */ /* 0x000fea0003800000 */
[----:B------:R-:W-:Y:S05]  /*8620*/  BRA.U !UP0, `(.L_x_3127) ;  /* 0x0000000108ec7547 */ /* 0x000fea000b800000 */
[----:B------:R-:W-:Y:S02]  /*8630*/  IMAD.MOV.U32 R0, RZ, RZ, R156 ;  /* 0x000000ffff007224 */ /* 0x000fe400078e009c */
[-C--:B------:R-:W-:Y:S01]  /*8640*/  FFMA.FTZ R217, R217, R103.reuse, R105 ;  /* 0x00000067d9d97223 */ /* 0x080fe20000010069 */
[----:B0-2---:R-:W-:Y:S01]  /*8650*/  SHF.R.U64 R96, R156, 0x10, R157 ;  /* 0x000000109c607819 */ /* 0x005fe2000000129d */
[-C--:B------:R-:W-:Y:S01]  /*8660*/  FFMA.FTZ R218, R218, R103.reuse, R105 ;  /* 0x00000067dada7223 */ /* 0x080fe20000010069 */
[----:B------:R-:W-:Y:S01]  /*8670*/  LOP3.LUT P5, RZ, R175, 0xff, RZ, 0xc0, !PT ;  /* 0x000000ffafff7812 */ /* 0x000fe200078ac0ff */
[----:B------:R-:W-:Y:S02]  /*8680*/  HADD2.F32 R95, -RZ, R0.H0_H0 ;  /* 0x20000000ff5f7230 */ /* 0x000fe40000004100 */
[----:B------:R-:W-:Y:S01]  /*8690*/  FADD.FTZ R217, R214, -R217 ;  /* 0x800000d9d6d97221 */ /* 0x000fe20000010000 */
[----:B------:R-:W-:Y:S02]  /*86a0*/  IMAD.MOV.U32 R97, RZ, RZ, R157 ;  /* 0x000000ffff617224 */ /* 0x000fe400078e009d */
        /* <DEDUP_REMOVED lines=51> */
.L_x_3127:
[----:B0-2---:R-:W-:Y:S01]  /*89e0*/  SHF.R.U64 R94, R156, 0x10, R157 ;  /* 0x000000109c5e7819 */ /* 0x005fe2000000129d */
[-CC-:B------:R-:W-:Y:S01]  /*89f0*/  FFMA.FTZ R218, R218, R103.reuse, R105.reuse ;  /* 0x00000067dada7223 */ /* 0x180fe20000010069 */
[----:B------:R-:W-:Y:S01]  /*8a00*/  MOV R0, R156 ;  /* 0x0000009c00007202 */ /* 0x000fe20000000f00 */
[-CC-:B------:R-:W-:Y:S01]  /*8a10*/  FFMA.FTZ R219, R219, R103.reuse, R105.reuse ;  /* 0x00000067dbdb7223 */ /* 0x180fe20000010069 */
[-CC-:B------:R-:W-:Y:S01]  /*8a20*/  FFMA.FTZ R97, R222, R103.reuse, R105.reuse ;  /* 0x00000067de617223 */ /* 0x180fe20000010069 */
[----:B------:R-:W-:Y:S02]  /*8a30*/  HADD2.F32 R95, -RZ, R94.H0_H0 ;  /* 0x2000005eff5f7230 */ /* 0x000fe40000004100 */
[----:B------:R-:W-:Y:S01]  /*8a40*/  FADD.FTZ R215, R215, -R218 ;  /* 0x800000dad7d77221 */ /* 0x000fe20000010000 */
[----:B------:R-:W-:Y:S01]  /*8a50*/  FFMA.FTZ R103, R217, R103, R105 ;  /* 0x00000067d9677223 */ /* 0x000fe20000010069 */
[----:B------:R-:W-:Y:S01]  /*8a60*/  HADD2.F32 R0, -RZ, R0.H0_H0 ;  /* 0x20000000ff007230 */ /* 0x000fe20000004100 */
[----:B------:R-:W-:Y:S01]  /*8a70*/  SHF.R.U32.HI R96, RZ, 0x10, R157 ;  /* 0x00000010ff607819 */ /* 0x000fe2000001169d */
[----:B------:R-:W-:Y:S01]  /*8a80*/  FFMA.FTZ R95, R142, R215, R95 ;  /* 0x000000d78e5f7223 */ /* 0x000fe2000001005f */
[----:B------:R-:W-:-:S02]  /*8a90*/  IMAD.MOV.U32 R94, RZ, RZ, R157 ;  /* 0x000000ffff5e7224 */ /* 0x000fc400078e009d */
[----:B------:R-:W-:Y:S01]  /*8aa0*/  FADD.FTZ R103, R214, -R103 ;  /* 0x80000067d6677221 */ /* 0x000fe20000010000 */
[----:B------:R-:W-:Y:S01]  /*8ab0*/  LOP3.LUT P5, RZ, R175, 0xff00, RZ, 0xc0, !PT ;  /* 0x0000ff00afff7812 */ /* 0x000fe200078ac0ff */
[----:B------:R-:W-:Y:S01]  /*8ac0*/  FMUL.FTZ R95, R95, UR6 ;  /* 0x000000065f5f7c20 */ /* 0x000fe20008410000 */
[----:B-1----:R-:W-:Y:S01]  /*8ad0*/  FADD.FTZ R99, R220, -R97 ;  /* 0x80000061dc637221 */ /* 0x002fe20000010000 */
[----:B------:R-:W-:Y:S01]  /*8ae0*/  FFMA.FTZ R0, R142, R103, R0 ;  /* 0x000000678e007223 */ /* 0x000fe20000010000 */
[----:B------:R-:W-:Y:S01]  /*8af0*/  LOP3.LUT P6, RZ, R137, 0xff00, RZ, 0xc0, !PT ;  /* 0x0000ff0089ff7812 */ /* 0x000fe200078cc0ff */
[----:B------:R-:W-:Y:S02]  /*8b00*/  HADD2.F32 R97, -RZ, R94.H0_H0 ;  /* 0x2000005eff617230 */ /* 0x000fe40000004100 */
[----:B------:R-:W-:Y:S01]  /*8b10*/  FADD.FTZ R219, R216, -R219 ;  /* 0x800000dbd8db7221 */ /* 0x000fe20000010000 */
        /* <DEDUP_REMOVED lines=31> */
.L_x_3126:
        /* <DEDUP_REMOVED lines=51> */
.L_x_3129:
        /* <DEDUP_REMOVED lines=44> */
.L_x_3125:
[----:B------:R-:W-:Y:S05]  /*9300*/  @!P0 BRA `(.L_x_3130) ;  /* 0x0000000400488947 */ /* 0x000fea0003800000 */
[----:B------:R-:W-:Y:S05]  /*9310*/  BRA.U !UP0, `(.L_x_3131) ;  /* 0x0000000108ac7547 */ /* 0x000fea000b800000 */
[----:B------:R-:W-:Y:S02]  /*9320*/  IMAD.MOV.U32 R0, RZ, RZ, R156 ;  /* 0x000000ffff007224 */ /* 0x000fe400078e009c */
[-C--:B------:R-:W-:Y:S01]  /*9330*/  FFMA.FTZ R217, R217, R103.reuse, R105 ;  /* 0x00000067d9d97223 */ /* 0x080fe20000010069 */
[----:B0-2---:R-:W-:Y:S01]  /*9340*/  SHF.R.U64 R94, R156, 0x10, R157 ;  /* 0x000000109c5e7819 */ /* 0x005fe2000000129d */
[----:B------:R-:W-:Y:S01]  /*9350*/  FFMA.FTZ R218, R218, R103, R105 ;  /* 0x00000067dada7223 */ /* 0x000fe20000010069 */
[----:B------:R-:W-:Y:S01]  /*9360*/  SHF.R.U32.HI R96, RZ, 0x10, R157 ;  /* 0x00000010ff607819 */ /* 0x000fe2000001169d */
[----:B------:R-:W-:Y:S02]  /*9370*/  HADD2.F32 R0, -RZ, R0.H0_H0 ;  /* 0x20000000ff007230 */ /* 0x000fe40000004100 */
[----:B------:R-:W-:Y:S01]  /*9380*/  FADD.FTZ R217, R214, -R217 ;  /* 0x800000d9d6d97221 */ /* 0x000fe20000010000 */
[----:B------:R-:W-:Y:S01]  /*9390*/  MOV R95, R157 ;  /* 0x0000009d005f7202 */ /* 0x000fe20000000f00 */
        /* <DEDUP_REMOVED lines=32> */
[C---:B-1----:R-:W-:Y:S02]  /*95a0*/  PRMT R99, R94.reuse, 0x7632, R99 ;  /* 0x000076325e637816 */ /* 0x042fe40000000063 */
[----:B------:R-:W-:Y:S01]  /*95b0*/  PRMT R169, R94, 0x7610, R169 ;  /* 0x000076105ea97816 */ /* 0x000fe200000000a9 */
[----:B------:R-:W-:Y:S06]  /*95c0*/  BRA `(.L_x_3128) ;  /* 0x0000000400a07947 */ /* 0x000fec0003800000 */
.L_x_3131:
        /* <DEDUP_REMOVED lines=38> */
.L_x_3130:
        /* <DEDUP_REMOVED lines=32> */
[----:B------:R-:W-:Y:S02]  /*9a30*/  PRMT R0, R168, 0x7632, R0 ;  /* 0x00007632a8007816 */ /* 0x000fe40000000000 */
[C---:B-1----:R-:W-:Y:S02]  /*9a40*/  PRMT R99, R103.reuse, 0x7632, R99 ;  /* 0x0000763267637816 */ /* 0x042fe40000000063 */
[----:B------:R-:W-:Y:S01]  /*9a50*/  PRMT R169, R103, 0x7610, R169 ;  /* 0x0000761067a97816 */ /* 0x000fe200000000a9 */
[----:B------:R-:W-:Y:S06]  /*9a60*/  BRA `(.L_x_3128) ;  /* 0x0000000000787947 */ /* 0x000fec0003800000 */
.L_x_3132:
        /* <DEDUP_REMOVED lines=30> */
.L_x_3128:
        /* <DEDUP_REMOVED lines=15> */
.L_x_3133:
        /* <DEDUP_REMOVED lines=10> */
.L_x_3134:
[----:B------:R-:W-:Y:S01]  /*9de0*/  UPLOP3.LUT UP1, UPT, UPT, UPT, UP1, 0x40, 0x4 ;  /* 0x000000000004789c */ /* 0x000fe20003f2e810 */
[----:B------:R-:W-:Y:S10]  /*9df0*/  @!P2 BRA `(.L_x_3135) ;  /* 0xffffff68003ca947 */ /* 0x000ff4000383ffff */
[----:B-12---:R-:W-:Y:S01]  /*9e00*/  MOV R94, R28 ;  /* 0x0000001c005e7202 */ /* 0x006fe20000000f00 */
[----:B------:R-:W-:Y:S01]  /*9e10*/  IMAD.MOV.U32 R95, RZ, RZ, R29 ;  /* 0x000000ffff5f7224 */ /* 0x000fe200078e001d */
        /* <DEDUP_REMOVED lines=78> */
.L_x_3082:
        /* <DEDUP_REMOVED lines=33> */
.L_x_3136:
        /* <DEDUP_REMOVED lines=15> */
.L_x_5437:


//--------------------- .text._ZN10layer_norm22ln_bwd_finalize_kernelINS_22Kernel_traits_finalizeILj5120Ef6__halfS2_S2_fjLb0ELj1024ELj4ENS_18Kernel_traits_baseILj5120EfS2_S2_S2_fjLj1024EEEEELb0ELb0EEEvNS_9BwdParamsE --------------------------
	.section	.text._ZN10layer_norm22ln_bwd_finalize_kernelINS_22Kernel_traits_finalizeILj5120Ef6__halfS2_S2_fjLb0ELj1024ELj4ENS_18Kernel_traits_baseILj5120EfS2_S2_S2_fjLj1024EEEEELb0ELb0EEEvNS_9BwdParamsE,"ax",@progbits
	.align	128
        .global         _ZN10layer_norm22ln_bwd_finalize_kernelINS_22Kernel_traits_finalizeILj5120Ef6__halfS2_S2_fjLb0ELj1024ELj4ENS_18Kernel_traits_baseILj5120EfS2_S2_S2_fjLj1024EEEEELb0ELb0EEEvNS_9BwdParamsE
        .type           _ZN10layer_norm22ln_bwd_finalize_kernelINS_22Kernel_traits_finalizeILj5120Ef6__halfS2_S2_fjLb0ELj1024ELj4ENS_18Kernel_traits_baseILj5120EfS2_S2_S2_fjLj1024EEEEELb0ELb0EEEvNS_9BwdParamsE,@function
        .size           _ZN10layer_norm22ln_bwd_finalize_kernelINS_22Kernel_traits_finalizeILj5120Ef6__halfS2_S2_fjLb0ELj1024ELj4ENS_18Kernel_traits_baseILj5120EfS2_S2_S2_fjLj1024EEEEELb0ELb0EEEvNS_9BwdParamsE,(.L_x_5438 - _ZN10layer_norm22ln_bwd_finalize_kernelINS_22Kernel_traits_finalizeILj5120Ef6__halfS2_S2_fjLb0ELj1024ELj4ENS_18Kernel_traits_baseILj5120EfS2_S2_S2_fjLj1024EEEEELb0ELb0EEEvNS_9BwdParamsE)
        .other          _ZN10layer_norm22ln_bwd_finalize_kernelINS_22Kernel_traits_finalizeILj5120Ef6__halfS2_S2_fjLb0ELj1024ELj4ENS_18Kernel_traits_baseILj5120EfS2_S2_S2_fjLj1024EEEEELb0ELb0EEEvNS_9BwdParamsE,@"STO_CUDA_ENTRY STV_DEFAULT"
_ZN10layer_norm22ln_bwd_finalize_kernelINS_22Kernel_traits_finalizeILj5120Ef6__halfS2_S2_fjLb0ELj1024ELj4ENS_18Kernel_traits_baseILj5120EfS2_S2_S2_fjLj1024EEEEELb0ELb0EEEvNS_9BwdParamsE:
.text._ZN10layer_norm22ln_bwd_finalize_kernelINS_22Kernel_traits_finalizeILj5120Ef6__halfS2_S2_fjLb0ELj1024ELj4ENS_18Kernel_traits_baseILj5120EfS2_S2_S2_fjLj1024EEEEELb0ELb0EEEvNS_9BwdParamsE:
        /* <DEDUP_REMOVED lines=82> */
.L_x_3141:
        /* <DEDUP_REMOVED lines=118> */
.L_x_3140:
[----:B------:R-:W-:Y:S05]  /*0c80*/  BSYNC.RECONVERGENT B1 ;  /* 0x0000000000017941 */ /* 0x000fea0003800200 */
.L_x_3139:
        /* <DEDUP_REMOVED lines=75> */
.L_x_3143:
[----:B------:R-:W-:Y:S05]  /*1140*/  BSYNC.RECONVERGENT B1 ;  /* 0x0000000000017941 */ /* 0x000fea0003800200 */
.L_x_3142:
        /* <DEDUP_REMOVED lines=37> */
.L_x_3145:
[----:B------:R-:W-:Y:S05]  /*13a0*/  BSYNC.RECONVERGENT B1 ;  /* 0x0000000000017941 */ /* 0x000fea0003800200 */
.L_x_3144:
[----:B------:R-:W-:Y:S05]  /*13b0*/  @!P1 BRA `(.L_x_3138) ;  /* 0x0000000000409947 */ /* 0x000fea0003800000 */
[----:B------:R-:W0:Y:S01]  /*13c0*/  LDC.64 R6, c[0x0][0x440] ;  /* 0x00011000ff067b82 */ /* 0x000e220000000a00 */
[----:B------:R-:W-:Y:S01]  /*13d0*/  IMAD R59, R2, R56, R59 ;  /* 0x00000038023b7224 */ /* 0x000fe200078e023b */
[----:B------:R-:W-:Y:S02]  /*13e0*/  LOP3.LUT R8, R8, 0x1f, RZ, 0xc0, !PT ;  /* 0x0000001f08087812 */ /* 0x000fe400078ec0ff */
[----:B------:R-:W-:Y:S02]  /*13f0*/  IADD3 R9, PT, PT, -R9, RZ, RZ ;  /* 0x000000ff09097210 */ /* 0x000fe40007ffe1ff */
[----:B------:R-:W-:Y:S02]  /*1400*/  IADD3 R59, PT, PT, R8, R59, RZ ;  /* 0x0000003b083b7210 */ /* 0x000fe40007ffe0ff */
[----:B------:R-:W1:Y:S05]  /*1410*/  LDC.64 R10, c[0x0][0x448] ;  /* 0x00011200ff0a7b82 */ /* 0x000e6a0000000a00 */
.L_x_3146:
        /* <DEDUP_REMOVED lines=10> */
.L_x_3138:
[----:B------:R-:W-:Y:S05]  /*14c0*/  BSYNC.RECONVERGENT B0 ;  /* 0x0000000000007941 */ /* 0x000fea0003800200 */
.L_x_3137:
        /* <DEDUP_REMOVED lines=57> */
.L_x_3147:
        /* <DEDUP_REMOVED lines=10> */
.L_x_5438:


//--------------------- .text._ZN10layer_norm40ln_parallel_residual_bwd_finalize_kernelINS_22Kernel_traits_finalizeILj5120Ef6__halfS2_S2_fjLb0ELj1024ELj4ENS_18Kernel_traits_baseILj5120EfS2_S2_S2_fjLj1024EEEEELb0EEEvNS_9BwdParamsE --------------------------
	.section	.text._ZN10layer_norm40ln_parallel_residual_bwd_finalize_kernelINS_22Kernel_traits_finalizeILj5120Ef6__halfS2_S2_fjLb0ELj1024ELj4ENS_18Kernel_traits_baseILj5120EfS2_S2_S2_fjLj1024EEEEELb0EEEvNS_9BwdParamsE,"ax",@progbits
	.align	128
        .global         _ZN10layer_norm40ln_parallel_residual_bwd_finalize_kernelINS_22Kernel_traits_finalizeILj5120Ef6__halfS2_S2_fjLb0ELj1024ELj4ENS_18Kernel_traits_baseILj5120EfS2_S2_S2_fjLj1024EEEEELb0EEEvNS_9BwdParamsE
        .type           _ZN10layer_norm40ln_parallel_residual_bwd_finalize_kernelINS_22Kernel_traits_finalizeILj5120Ef6__halfS2_S2_fjLb0ELj1024ELj4ENS_18Kernel_traits_baseILj5120EfS2_S2_S2_fjLj1024EEEEELb0EEEvNS_9BwdParamsE,@function
        .size           _ZN10layer_norm40ln_parallel_residual_bwd_finalize_kernelINS_22Kernel_traits_finalizeILj5120Ef6__halfS2_S2_fjLb0ELj1024ELj4ENS_18Kernel_traits_baseILj5120EfS2_S2_S2_fjLj1024EEEEELb0EEEvNS_9BwdParamsE,(.L_x_5439 - _ZN10layer_norm40ln_parallel_residual_bwd_finalize_kernelINS_22Kernel_traits_finalizeILj5120Ef6__halfS2_S2_fjLb0ELj1024ELj4ENS_18Kernel_traits_baseILj5120EfS2_S2_S2_fjLj1024EEEEELb0EEEvNS_9BwdParamsE)
        .other          _ZN10layer_norm40ln_parallel_residual_bwd_finalize_kernelINS_22Kernel_traits_finalizeILj5120Ef6__halfS2_S2_fjLb0ELj1024ELj4ENS_18Kernel_traits_baseILj5120EfS2_S2_S2_fjLj1024EEEEELb0EEEvNS_9BwdParamsE,@"STO_CUDA_ENTRY STV_DEFAULT"
_ZN10layer_norm40ln_parallel_residual_bwd_finalize_kernelINS_22Kernel_traits_finalizeILj5120Ef6__halfS2_S2_fjLb0ELj1024ELj4ENS_18Kernel_traits_baseILj5120EfS2_S2_S2_fjLj1024EEEEELb0EEEvNS_9BwdParamsE:
.text._ZN10layer_norm40ln_parallel_residual_bwd_finalize_kernelINS_22Kernel_traits_finalizeILj5120Ef6__halfS2_S2_fjLb0ELj1024ELj4ENS_18Kernel_traits_baseILj5120EfS2_S2_S2_fjLj1024EEEEELb0EEEvNS_9BwdParamsE:
        /* <DEDUP_REMOVED lines=60> */
.L_x_3152:
        /* <DEDUP_REMOVED lines=112> */
.L_x_3151:
[----:B------:R-:W-:Y:S05]  /*0ac0*/  BSYNC.RECONVERGENT B1 ;  /* 0x0000000000017941 */ /* 0x000fea0003800200 */
.L_x_3150:
        /* <DEDUP_REMOVED lines=65> */
.L_x_3154:
[----:B------:R-:W-:Y:S05]  /*0ee0*/  BSYNC.RECONVERGENT B1 ;  /* 0x0000000000017941 */ /* 0x000fea0003800200 */
.L_x_3153:
        /* <DEDUP_REMOVED lines=36> */
.L_x_3156:
[----:B------:R-:W-:Y:S05]  /*1130*/  BSYNC.RECONVERGENT B1 ;  /* 0x0000000000017941 */ /* 0x000fea0003800200 */
.L_x_3155:
        /* <DEDUP_REMOVED lines=18> */
.L_x_3149:
[----:B------:R-:W-:Y:S05]  /*1260*/  BSYNC.RECONVERGENT B0 ;  /* 0x0000000000007941 */ /* 0x000fea0003800200 */
.L_x_3148:
        /* <DEDUP_REMOVED lines=90> */
.L_x_3157:
        /* <DEDUP_REMOVED lines=15> */
.L_x_5439:


//--------------------- .text._ZN10layer_norm31ln_parallel_residual_bwd_kernelINS_13Kernel_traitsIf6__halfS2_S2_fjLj5120ELj1ELj1ELj8ELj8ENS_18Kernel_traits_baseILj5120EfS2_S2_S2_fjLj256EEEEELb1ELb1ELb0EEEvNS_9BwdParamsE --------------------------
	.section	.text._ZN10layer_norm31ln_parallel_residual_bwd_kernelINS_13Kernel_traitsIf6__halfS2_S2_fjLj5120ELj1ELj1ELj8ELj8ENS_18Kernel_traits_baseILj5120EfS2_S2_S2_fjLj256EEEEELb1ELb1ELb0EEEvNS_9BwdParamsE,"ax",@progbits
	.align	128
        .global         _ZN10layer_norm31ln_parallel_residual_bwd_kernelINS_13Kernel_traitsIf6__halfS2_S2_fjLj5120ELj1ELj1ELj8ELj8ENS_18Kernel_traits_baseILj5120EfS2_S2_S2_fjLj256EEEEELb1ELb1ELb0EEEvNS_9BwdParamsE
        .type           _ZN10layer_norm31ln_parallel_residual_bwd_kernelINS_13Kernel_traitsIf6__halfS2_S2_fjLj5120ELj1ELj1ELj8ELj8ENS_18Kernel_traits_baseILj5120EfS2_S2_S2_fjLj256EEEEELb1ELb1ELb0EEEvNS_9BwdParamsE,@function
        .size           _ZN10layer_norm31ln_parallel_residual_bwd_kernelINS_13Kernel_traitsIf6__halfS2_S2_fjLj5120ELj1ELj1ELj8ELj8ENS_18Kernel_traits_baseILj5120EfS2_S2_S2_fjLj256EEEEELb1ELb1ELb0EEEvNS_9BwdParamsE,(.L_x_5440 - _ZN10layer_norm31ln_parallel_residual_bwd_kernelINS_13Kernel_traitsIf6__halfS2_S2_fjLj5120ELj1ELj1ELj8ELj8ENS_18Kernel_traits_baseILj5120EfS2_S2_S2_fjLj256EEEEELb1ELb1ELb0EEEvNS_9BwdParamsE)
        .other          _ZN10layer_norm31ln_parallel_residual_bwd_kernelINS_13Kernel_traitsIf6__halfS2_S2_fjLj5120ELj1ELj1ELj8ELj8ENS_18Kernel_traits_baseILj5120EfS2_S2_S2_fjLj256EEEEELb1ELb1ELb0EEEvNS_9BwdParamsE,@"STO_CUDA_ENTRY STV_DEFAULT"
_ZN10layer_norm31ln_parallel_residual_bwd_kernelINS_13Kernel_traitsIf6__halfS2_S2_fjLj5120ELj1ELj1ELj8ELj8ENS_18Kernel_traits_baseILj5120EfS2_S2_S2_fjLj256EEEEELb1ELb1ELb0EEEvNS_9BwdParamsE:
.text._ZN10layer_norm31ln_parallel_residual_bwd_kernelINS_13Kernel_traitsIf6__halfS2_S2_fjLj5120ELj1ELj1ELj8ELj8ENS_18Kernel_traits_baseILj5120EfS2_S2_S2_fjLj256EEEEELb1ELb1ELb0EEEvNS_9BwdParamsE:
        /* <DEDUP_REMOVED lines=88> */
.L_x_3230:
        /* <DEDUP_REMOVED lines=39> */
[----:B---3--:R-:W-:Y:S02]  /*07f0*/  IMAD.MOV.U32 R3, RZ, RZ, R70 ;  /* 0x000000ffff037224 */ /* 0x008fe400078e0046 */
[--C-:B------:R-:W-:Y:S01]  /*0800*/  IMAD.MOV.U32 R74, RZ, RZ, R71.reuse ;  /* 0x000000ffff4a7224 */ /* 0x100fe200078e0047 */
[----:B------:R-:W-:Y:S02]  /*0810*/  SHF.R.U64 R70, R70, 0x10, R71 ;  /* 0x0000001046467819 */ /* 0x000fe40000001247 */
[----:B------:R-:W-:Y:S02]  /*0820*/  HADD2.F32 R3, -RZ, R3.H0_H0 ;  /* 0x20000003ff037230 */ /* 0x000fe40000004100 */
[----:B----4-:R-:W-:Y:S01]  /*0830*/  IMAD.MOV.U32 R65, RZ, RZ, R76 ;  /* 0x000000ffff417224 */ /* 0x010fe200078e004c */
[----:B------:R-:W-:Y:S01]  /*0840*/  SHF.R.U64 R78, R76, 0x10, R77 ;  /* 0x000000104c4e7819 */ /* 0x000fe2000000124d */
[----:B0-----:R-:W-:-:S02]  /*0850*/  HADD2.F32 R69, -RZ, R74.H0_H0 ;  /* 0x2000004aff457230 */ /* 0x001fc40000004100 */
[C---:B------:R-:W-:Y:S01]  /*0860*/  FADD.FTZ R66, -R64.reuse, R3 ;  /* 0x0000000340427221 */ /* 0x040fe20000010100 */
[----:B------:R-:W-:Y:S02]  /*0870*/  HADD2.F32 R67, -RZ, R70.H0_H0 ;  /* 0x20000046ff437230 */ /* 0x000fe40000004100 */
[----:B------:R-:W-:Y:S02]  /*0880*/  HADD2.F32 R65, -RZ, R65.H0_H0 ;  /* 0x20000041ff417230 */ /* 0x000fe40000004100 */
[C---:B-----5:R-:W-:Y:S01]  /*0890*/  FMUL.FTZ R3, R131.reuse, R66 ;  /* 0x0000004283037220 */ /* 0x060fe20000410000 */
[----:B------:R-:W-:Y:S01]  /*08a0*/  IMAD.MOV.U32 R75, RZ, RZ, R77 ;  /* 0x000000ffff4b7224 */ /* 0x000fe200078e004d */
[----:B------:R-:W-:Y:S01]  /*08b0*/  SHF.R.U32.HI R71, RZ, 0x10, R71 ;  /* 0x00000010ff477819 */ /* 0x000fe20000011647 */
[----:B------:R-:W-:Y:S02]  /*08c0*/  HADD2.F32 R68, -RZ, R78.H0_H0 ;  /* 0x2000004eff447230 */ /* 0x000fe40000004100 */
[----:B------:R-:W-:Y:S01]  /*08d0*/  FADD.FTZ R66, -R64, R69 ;  /* 0x0000004540427221 */ /* 0x000fe20000010100 */
[----:B------:R-:W-:Y:S01]  /*08e0*/  FMUL.FTZ R138, R60, R65 ;  /* 0x000000413c8a7220 */ /* 0x000fe20000410000 */
[----:B------:R-:W-:Y:S01]  /*08f0*/  FADD.FTZ R136, -R64, R67 ;  /* 0x0000004340887221 */ /* 0x000fe20000010100 */
[----:B------:R-:W-:Y:S01]  /*0900*/  SHF.R.U32.HI R76, RZ, 0x10, R77 ;  /* 0x00000010ff4c7819 */ /* 0x000fe2000001164d */
[----:B------:R-:W-:Y:S01]  /*0910*/  FMUL.FTZ R135, R131, R66 ;  /* 0x0000004283877220 */ /* 0x000fe20000410000 */
[----:B------:R-:W-:-:S02]  /*0920*/  HADD2.F32 R75, -RZ, R75.H0_H0 ;  /* 0x2000004bff4b7230 */ /* 0x000fc40000004100 */
[----:B------:R-:W-:Y:S01]  /*0930*/  FADD.FTZ R20, R20, R65 ;  /* 0x0000004114147221 */ /* 0x000fe20000010000 */
[----:B------:R-:W-:Y:S02]  /*0940*/  HADD2.F32 R71, -RZ, R71.H0_H0 ;  /* 0x20000047ff477230 */ /* 0x000fe40000004100 */
[----:B------:R-:W-:Y:S01]  /*0950*/  FFMA.FTZ R40, R3, R65, R40 ;  /* 0x0000004103287223 */ /* 0x000fe20000010028 */
[----:B------:R-:W-:Y:S01]  /*0960*/  FMUL.FTZ R137, R61, R68 ;  /* 0x000000443d897220 */ /* 0x000fe20000410000 */
[----:B------:R-:W-:Y:S01]  /*0970*/  FADD.FTZ R66, RZ, R138 ;  /* 0x0000008aff427221 */ /* 0x000fe20000010000 */
[----:B------:R-:W-:Y:S01]  /*0980*/  FMUL.FTZ R136, R131, R136 ;  /* 0x0000008883887220 */ /* 0x000fe20000410000 */
[----:B------:R-:W-:Y:S01]  /*0990*/  FFMA.FTZ R65, R3, R138, RZ ;  /* 0x0000008a03417223 */ /* 0x000fe200000100ff */
[----:B------:R-:W-:Y:S02]  /*09a0*/  HADD2.F32 R70, -RZ, R76.H0_H0 ;  /* 0x2000004cff467230 */ /* 0x000fe40000004100 */
[----:B------:R-:W-:Y:S01]  /*09b0*/  FADD.FTZ R67, R66, R137 ;  /* 0x0000008942437221 */ /* 0x000fe20000010000 */
        /* <DEDUP_REMOVED lines=16> */
.L_x_3160:
[----:B----4-:R-:W-:Y:S05]  /*0ac0*/  BSYNC.RECONVERGENT B0 ;  /* 0x0000000000007941 */ /* 0x010fea0003800200 */
.L_x_3159:
        /* <DEDUP_REMOVED lines=26> */
[----:B----4-:R-:W-:Y:S02]  /*0c70*/  IMAD.MOV.U32 R76, RZ, RZ, R72 ;  /* 0x000000ffff4c7224 */ /* 0x010fe400078e0048 */
[--C-:B------:R-:W-:Y:S01]  /*0c80*/  IMAD.MOV.U32 R77, RZ, RZ, R73.reuse ;  /* 0x000000ffff4d7224 */ /* 0x100fe200078e0049 */
[----:B------:R-:W-:-:S02]  /*0c90*/  SHF.R.U64 R72, R72, 0x10, R73 ;  /* 0x0000001048487819 */ /* 0x000fc40000001249 */
[----:B0-----:R-:W-:Y:S01]  /*0ca0*/  HADD2.F32 R71, -RZ, R76.H0_H0 ;  /* 0x2000004cff477230 */ /* 0x001fe20000004100 */
[----:B------:R-:W-:Y:S01]  /*0cb0*/  SHF.R.U32.HI R143, RZ, 0x10, R73 ;  /* 0x00000010ff8f7819 */ /* 0x000fe20000011649 */
[----:B------:R-:W-:Y:S02]  /*0cc0*/  HADD2.F32 R77, -RZ, R77.H0_H0 ;  /* 0x2000004dff4d7230 */ /* 0x000fe40000004100 */
[----:B------:R-:W-:Y:S02]  /*0cd0*/  HADD2.F32 R73, -RZ, R78.H0_H0 ;  /* 0x2000004eff497230 */ /* 0x000fe40000004100 */
[C---:B------:R-:W-:Y:S01]  /*0ce0*/  FADD.FTZ R68, -R64.reuse, R71 ;  /* 0x0000004740447221 */ /* 0x040fe20000010100 */
[----:B------:R-:W-:Y:S02]  /*0cf0*/  HADD2.F32 R69, -RZ, R72.H0_H0 ;  /* 0x20000048ff457230 */ /* 0x000fe40000004100 */
[----:B------:R-:W-:Y:S02]  /*0d00*/  HADD2.F32 R72, -RZ, R141.H0_H0 ;  /* 0x2000008dff487230 */ /* 0x000fe40000004100 */
[----:B-----5:R-:W-:Y:S01]  /*0d10*/  FMUL.FTZ R141, R131, R68 ;  /* 0x00000044838d7220 */ /* 0x020fe20000410000 */
[----:B------:R-:W-:Y:S01]  /*0d20*/  FADD.FTZ R68, -R64, R77 ;  /* 0x0000004d40447221 */ /* 0x000fe20000010100 */
[----:B------:R-:W-:-:S02]  /*0d30*/  HADD2.F32 R70, -RZ, R144.H0_H0 ;  /* 0x20000090ff467230 */ /* 0x000fc40000004100 */
[----:B------:R-:W-:Y:S01]  /*0d40*/  FMUL.FTZ R146, R56, R73 ;  /* 0x0000004938927220 */ /* 0x000fe20000410000 */
[----:B------:R-:W-:Y:S01]  /*0d50*/  FADD.FTZ R144, -R64, R69 ;  /* 0x0000004540907221 */ /* 0x000fe20000010100 */
[----:B------:R-:W-:Y:S02]  /*0d60*/  HADD2.F32 R71, -RZ, R143.H0_H0 ;  /* 0x2000008fff477230 */ /* 0x000fe40000004100 */
[----:B------:R-:W-:Y:S01]  /*0d70*/  FMUL.FTZ R143, R131, R68 ;  /* 0x00000044838f7220 */ /* 0x000fe20000410000 */
[----:B------:R-:W-:Y:S02]  /*0d80*/  HADD2.F32 R79, -RZ, R79.H0_H0 ;  /* 0x2000004fff4f7230 */ /* 0x000fe40000004100 */
[----:B------:R-:W-:Y:S01]  /*0d90*/  FADD.FTZ R68, R67, R146 ;  /* 0x0000009243447221 */ /* 0x000fe20000010000 */
        /* <DEDUP_REMOVED lines=21> */
.L_x_3162:
[----:B------:R-:W-:Y:S05]  /*0ef0*/  BSYNC.RECONVERGENT B0 ;  /* 0x0000000000007941 */ /* 0x000fea0003800200 */
.L_x_3161:
        /* <DEDUP_REMOVED lines=29> */
[----:B------:R-:W-:Y:S01]  /*10d0*/  HADD2.F32 R69, -RZ, R68.H0_H0 ;  /* 0x20000044ff457230 */ /* 0x000fe20000004100 */
[----:B------:R-:W-:Y:S01]  /*10e0*/  SHF.R.U32.HI R105, RZ, 0x10, R73 ;  /* 0x00000010ff697819 */ /* 0x000fe20000011649 */
[----:B------:R-:W-:Y:S02]  /*10f0*/  HADD2.F32 R79, -RZ, R79.H0_H0 ;  /* 0x2000004fff4f7230 */ /* 0x000fe40000004100 */
[----:B0-----:R-:W-:Y:S02]  /*1100*/  HADD2.F32 R71, -RZ, R78.H0_H0 ;  /* 0x2000004eff477230 */ /* 0x001fe40000004100 */
[----:B------:R-:W-:Y:S01]  /*1110*/  FADD.FTZ R68, -R64, R69 ;  /* 0x0000004540447221 */ /* 0x000fe20000010100 */
[----:B------:R-:W-:Y:S02]  /*1120*/  HADD2.F32 R73, -RZ, R72.H0_H0 ;  /* 0x20000048ff497230 */ /* 0x000fe40000004100 */
[----:B------:R-:W-:Y:S02]  /*1130*/  HADD2.F32 R75, -RZ, R103.H0_H0 ;  /* 0x20000067ff4b7230 */ /* 0x000fe40000004100 */
[----:B-----5:R-:W-:Y:S01]  /*1140*/  FMUL.FTZ R103, R131, R68 ;  /* 0x0000004483677220 */ /* 0x020fe20000410000 */
[----:B------:R-:W-:-:S02]  /*1150*/  HADD2.F32 R70, -RZ, R106.H0_H0 ;  /* 0x2000006aff467230 */ /* 0x000fc40000004100 */
[----:B------:R-:W-:Y:S01]  /*1160*/  FADD.FTZ R68, -R64, R79 ;  /* 0x0000004f40447221 */ /* 0x000fe20000010100 */
[----:B------:R-:W-:Y:S02]  /*1170*/  HADD2.F32 R72, -RZ, R104.H0_H0 ;  /* 0x20000068ff487230 */ /* 0x000fe40000004100 */
[----:B------:R-:W-:Y:S01]  /*1180*/  FMUL.FTZ R106, R52, R71 ;  /* 0x00000047346a7220 */ /* 0x000fe20000410000 */
[C---:B------:R-:W-:Y:S01]  /*1190*/  FADD.FTZ R104, -R64.reuse, R73 ;  /* 0x0000004940687221 */ /* 0x040fe20000010100 */
[----:B------:R-:W-:Y:S02]  /*11a0*/  HADD2.F32 R69, -RZ, R105.H0_H0 ;  /* 0x20000069ff457230 */ /* 0x000fe40000004100 */
        /* <DEDUP_REMOVED lines=23> */
.L_x_3164:
[----:B------:R-:W-:Y:S05]  /*1320*/  BSYNC.RECONVERGENT B0 ;  /* 0x0000000000007941 */ /* 0x000fea0003800200 */
.L_x_3163:
        /* <DEDUP_REMOVED lines=66> */
.L_x_3166:
[----:B------:R-:W-:Y:S05]  /*1750*/  BSYNC.RECONVERGENT B0 ;  /* 0x0000000000007941 */ /* 0x000fea0003800200 */
.L_x_3165:
        /* <DEDUP_REMOVED lines=21> */
[----:B---3--:R-:W-:Y:S01]  /*18b0*/  IMAD.MOV.U32 R65, RZ, RZ, R76 ;  /* 0x000000ffff417224 */ /* 0x008fe200078e004c */
[--C-:B------:R-:W-:Y:S01]  /*18c0*/  SHF.R.U64 R124, R76, 0x10, R77.reuse ;  /* 0x000000104c7c7819 */ /* 0x100fe2000000124d */
[--C-:B------:R-:W-:Y:S01]  /*18d0*/  IMAD.MOV.U32 R78, RZ, RZ, R77.reuse ;  /* 0x000000ffff4e7224 */ /* 0x100fe200078e004d */
[----:B------:R-:W-:Y:S02]  /*18e0*/  SHF.R.U32.HI R79, RZ, 0x10, R77 ;  /* 0x00000010ff4f7819 */ /* 0x000fe4000001164d */
[----:B------:R-:W-:Y:S02]  /*18f0*/  HADD2.F32 R65, -RZ, R65.H0_H0 ;  /* 0x20000041ff417230 */ /* 0x000fe40000004100 */
[----:B-1----:R-:W-:Y:S02]  /*1900*/  HADD2.F32 R71, -RZ, R124.H0_H0 ;  /* 0x2000007cff477230 */ /* 0x002fe40000004100 */
[----:B----4-:R-:W-:Y:S01]  /*1910*/  IMAD.MOV.U32 R76, RZ, RZ, R68 ;  /* 0x000000ffff4c7224 */ /* 0x010fe200078e0044 */
[----:B------:R-:W-:Y:S01]  /*1920*/  SHF.R.U64 R125, R68, 0x10, R69 ;  /* 0x00000010447d7819 */ /* 0x000fe20000001245 */
[----:B------:R-:W-:-:S02]  /*1930*/  HADD2.F32 R75, -RZ, R78.H0_H0 ;  /* 0x2000004eff4b7230 */ /* 0x000fc40000004100 */
[----:B0-----:R-:W-:Y:S02]  /*1940*/  HADD2.F32 R73, -RZ, R79.H0_H0 ;  /* 0x2000004fff497230 */ /* 0x001fe40000004100 */
[C---:B------:R-:W-:Y:S01]  /*1950*/  FADD.FTZ R68, -R64.reuse, R65 ;  /* 0x0000004140447221 */ /* 0x040fe20000010100 */
[C---:B------:R-:W-:Y:S01]  /*1960*/  FADD.FTZ R124, -R64.reuse, R71 ;  /* 0x00000047407c7221 */ /* 0x040fe20000010100 */
[----:B------:R-:W-:Y:S02]  /*1970*/  HADD2.F32 R65, -RZ, R76.H0_H0 ;  /* 0x2000004cff417230 */ /* 0x000fe40000004100 */
[C---:B------:R-:W-:Y:S01]  /*1980*/  FADD.FTZ R70, -R64.reuse, R75 ;  /* 0x0000004b40467221 */ /* 0x040fe20000010100 */
[----:B------:R-:W-:Y:S01]  /*1990*/  FADD.FTZ R132, -R64, R73 ;  /* 0x0000004940847221 */ /* 0x000fe20000010100 */
[----:B------:R-:W-:Y:S02]  /*19a0*/  HADD2.F32 R64, -RZ, R125.H0_H0 ;  /* 0x2000007dff407230 */ /* 0x000fe40000004100 */
[----:B-----5:R-:W-:Y:S01]  /*19b0*/  FMUL.FTZ R124, R131, R124 ;  /* 0x0000007c837c7220 */ /* 0x020fe20000410000 */
[----:B------:R-:W-:-:S02]  /*19c0*/  IMAD.MOV.U32 R77, RZ, RZ, R69 ;  /* 0x000000ffff4d7224 */ /* 0x000fc400078e0045 */
[----:B------:R-:W-:Y:S01]  /*19d0*/  FMUL.FTZ R125, R131, R68 ;  /* 0x00000044837d7220 */ /* 0x000fe20000410000 */
[-C--:B------:R-:W-:Y:S01]  /*19e0*/  FMUL.FTZ R126, R44, R65.reuse ;  /* 0x000000412c7e7220 */ /* 0x080fe20000410000 */
[----:B------:R-:W-:Y:S01]  /*19f0*/  SHF.R.U32.HI R69, RZ, 0x10, R69 ;  /* 0x00000010ff457819 */ /* 0x000fe20000011645 */
[----:B------:R-:W-:Y:S01]  /*1a00*/  FADD.FTZ R5, R5, R64 ;  /* 0x0000004005057221 */ /* 0x000fe20000010000 */
[-C--:B------:R-:W-:Y:S01]  /*1a10*/  FFMA.FTZ R25, R124, R64.reuse, R25 ;  /* 0x000000407c197223 */ /* 0x080fe20000010019 */
[----:B------:R-:W-:Y:S01]  /*1a20*/  FMUL.FTZ R127, R45, R64 ;  /* 0x000000402d7f7220 */ /* 0x000fe20000410000 */
[----:B------:R-:W-:Y:S02]  /*1a30*/  HADD2.F32 R77, -RZ, R77.H0_H0 ;  /* 0x2000004dff4d7230 */ /* 0x000fe40000004100 */
[----:B------:R-:W-:Y:S01]  /*1a40*/  FADD.FTZ R4, R4, R65 ;  /* 0x0000004104047221 */ /* 0x000fe20000010000 */
[----:B------:R-:W-:Y:S01]  /*1a50*/  FFMA.FTZ R24, R125, R65, R24 ;  /* 0x000000417d187223 */ /* 0x000fe20000010018 */
[----:B------:R-:W-:Y:S01]  /*1a60*/  FADD.FTZ R64, R67, R126 ;  /* 0x0000007e43407221 */ /* 0x000fe20000010000 */
[----:B------:R-:W-:Y:S01]  /*1a70*/  FFMA.FTZ R65, R125, R126, R66 ;  /* 0x0000007e7d417223 */ /* 0x000fe20000010042 */
[----:B------:R-:W-:-:S02]  /*1a80*/  HADD2.F32 R68, -RZ, R69.H0_H0 ;  /* 0x20000045ff447230 */ /* 0x000fc40000004100 */
[----:B------:R-:W-:Y:S01]  /*1a90*/  FMUL.FTZ R129, R131, R70 ;  /* 0x0000004683817220 */ /* 0x000fe20000410000 */
        /* <DEDUP_REMOVED lines=13> */
.L_x_3168:
[----:B------:R-:W-:Y:S05]  /*1b70*/  BSYNC.RECONVERGENT B0 ;  /* 0x0000000000007941 */ /* 0x000fea0003800200 */
.L_x_3167:
        /* <DEDUP_REMOVED lines=32> */
.L_x_3170:
[----:B------:R-:W-:Y:S05]  /*1d80*/  BSYNC.RECONVERGENT B0 ;  /* 0x0000000000007941 */ /* 0x000fea0003800200 */
.L_x_3169:
        /* <DEDUP_REMOVED lines=86> */
.L_x_3175:
        /* <DEDUP_REMOVED lines=37> */
.L_x_3174:
        /* <DEDUP_REMOVED lines=44> */
.L_x_3177:
        /* <DEDUP_REMOVED lines=45> */
.L_x_3173:
        /* <DEDUP_REMOVED lines=52> */
.L_x_3179:
        /* <DEDUP_REMOVED lines=51> */
.L_x_3178:
        /* <DEDUP_REMOVED lines=57> */
.L_x_3180:
        /* <DEDUP_REMOVED lines=58> */
.L_x_3176:
        /* <DEDUP_REMOVED lines=18> */
.L_x_3181:
        /* <DEDUP_REMOVED lines=12> */
.L_x_3182:
[----:B------:R-:W-:-:S07]  /*3a50*/  VIADD R123, R123, 0x100 ;  /* 0x000001007b7b7836 */ /* 0x000fce0000000000 */
.L_x_3172:
[----:B------:R-:W-:Y:S05]  /*3a60*/  BSYNC.RECONVERGENT B0 ;  /* 0x0000000000007941 */ /* 0x000fea0003800200 */
.L_x_3171:
        /* <DEDUP_REMOVED lines=70> */
.L_x_3187:
        /* <DEDUP_REMOVED lines=53> */
.L_x_3186:
        /* <DEDUP_REMOVED lines=54> */
.L_x_3189:
        /* <DEDUP_REMOVED lines=44> */
.L_x_3185:
        /* <DEDUP_REMOVED lines=51> */
.L_x_3191:
        /* <DEDUP_REMOVED lines=39> */
.L_x_3190:
        /* <DEDUP_REMOVED lines=40> */
.L_x_3192:
        /* <DEDUP_REMOVED lines=30> */
.L_x_3188:
        /* <DEDUP_REMOVED lines=16> */
.L_x_3193:
        /* <DEDUP_REMOVED lines=10> */
.L_x_3194:
[----:B------:R-:W-:-:S07]  /*53e0*/  VIADD R123, R123, 0x100 ;  /* 0x000001007b7b7836 */ /* 0x000fce0000000000 */
.L_x_3184:
[----:B------:R-:W-:Y:S05]  /*53f0*/  BSYNC.RECONVERGENT B0 ;  /* 0x0000000000007941 */ /* 0x000fea0003800200 */
.L_x_3183:
        /* <DEDUP_REMOVED lines=70> */
.L_x_3199:
        /* <DEDUP_REMOVED lines=53> */
.L_x_3198:
        /* <DEDUP_REMOVED lines=54> */
.L_x_3201:
        /* <DEDUP_REMOVED lines=44> */
.L_x_3197:
        /* <DEDUP_REMOVED lines=51> */
.L_x_3203:
        /* <DEDUP_REMOVED lines=39> */
.L_x_3202:
        /* <DEDUP_REMOVED lines=40> */
.L_x_3204:
        /* <DEDUP_REMOVED lines=30> */
.L_x_3200:
        /* <DEDUP_REMOVED lines=16> */
.L_x_3205:
        /* <DEDUP_REMOVED lines=10> */
.L_x_3206:
[----:B------:R-:W-:-:S07]  /*6d70*/  VIADD R123, R123, 0x100 ;  /* 0x000001007b7b7836 */ /* 0x000fce0000000000 */
.L_x_3196:
[----:B------:R-:W-:Y:S05]  /*6d80*/  BSYNC.RECONVERGENT B0 ;  /* 0x0000000000007941 */ /* 0x000fea0003800200 */
.L_x_3195:
        /* <DEDUP_REMOVED lines=70> */
.L_x_3211:
        /* <DEDUP_REMOVED lines=53> */
.L_x_3210:
        /* <DEDUP_REMOVED lines=54> */
.L_x_3213:
        /* <DEDUP_REMOVED lines=44> */
.L_x_3209:
        /* <DEDUP_REMOVED lines=51> */
.L_x_3215:
        /* <DEDUP_REMOVED lines=39> */
.L_x_3214:
        /* <DEDUP_REMOVED lines=40> */
.L_x_3216:
        /* <DEDUP_REMOVED lines=30> */
.L_x_3212:
        /* <DEDUP_REMOVED lines=16> */
.L_x_3217:
        /* <DEDUP_REMOVED lines=10> */
.L_x_3218:
[----:B------:R-:W-:-:S07]  /*8700*/  VIADD R123, R123, 0x100 ;  /* 0x000001007b7b7836 */ /* 0x000fce0000000000 */
.L_x_3208:
[----:B------:R-:W-:Y:S05]  /*8710*/  BSYNC.RECONVERGENT B0 ;  /* 0x0000000000007941 */ /* 0x000fea0003800200 */
.L_x_3207:
        /* <DEDUP_REMOVED lines=70> */
.L_x_3223:
[----:B012---:R-:W-:Y:S01]  /*8b80*/  SHF.R.U64 R67, R88, 0x10, R89 ;  /* 0x0000001058437819 */ /* 0x007fe20000001259 */
        /* <DEDUP_REMOVED lines=52> */
.L_x_3222:
        /* <DEDUP_REMOVED lines=54> */
.L_x_3225:
        /* <DEDUP_REMOVED lines=45> */
.L_x_3221:
        /* <DEDUP_REMOVED lines=51> */
.L_x_3227:
        /* <DEDUP_REMOVED lines=38> */
.L_x_3226:
        /* <DEDUP_REMOVED lines=40> */
.L_x_3228:
        /* <DEDUP_REMOVED lines=29> */
.L_x_3224:
        /* <DEDUP_REMOVED lines=16> */
.L_x_3229:
        /* <DEDUP_REMOVED lines=10> */
.L_x_3220:
[----:B------:R-:W-:Y:S05]  /*a080*/  BSYNC.RECONVERGENT B0 ;  /* 0x0000000000007941 */ /* 0x000fea0003800200 */
.L_x_3219:
[----:B------:R-:W-:Y:S01]  /*a090*/  ISETP.NE.AND P6, PT, R76, RZ, PT ;  /* 0x000000ff4c00720c */ /* 0x000fe20003fc5270 */
[----:B------:R-:W-:-:S12]  /*a0a0*/  UPLOP3.LUT UP1, UPT, UPT, UPT, UP1, 0x40, 0x4 ;  /* 0x000000000004789c */ /* 0x000fd80003f2e810 */
[----:B------:R-:W-:Y:S05]  /*a0b0*/  @!P6 BRA `(.L_x_3230) ;  /* 0xffffff640030e947 */ /* 0x000fea000383ffff */
.L_x_3158:
        /* <DEDUP_REMOVED lines=39> */
.L_x_3231:
        /* <DEDUP_REMOVED lines=13> */
.L_x_5440:


//--------------------- .text._ZN10layer_norm22ln_bwd_finalize_kernelINS_22Kernel_traits_finalizeILj5120Ef6__halfS2_S2_fjLb0ELj1024ELj4ENS_18Kernel_traits_baseILj5120EfS2_S2_S2_fjLj1024EEEEELb0ELb1EEEvNS_9BwdParamsE --------------------------
	.section	.text._ZN10layer_norm22ln_bwd_finalize_kernelINS_22Kernel_traits_finalizeILj5120Ef6__halfS2_S2_fjLb0ELj1024ELj4ENS_18Kernel_traits_baseILj5120EfS2_S2_S2_fjLj1024EEEEELb0ELb1EEEvNS_9BwdParamsE,"ax",@progbits
	.align	128
        .global         _ZN10layer_norm22ln_bwd_finalize_kernelINS_22Kernel_traits_finalizeILj5120Ef6__halfS2_S2_fjLb0ELj1024ELj4ENS_18Kernel_traits_baseILj5120EfS2_S2_S2_fjLj1024EEEEELb0ELb1EEEvNS_9BwdParamsE
        .type           _ZN10layer_norm22ln_bwd_finalize_kernelINS_22Kernel_traits_finalizeILj5120Ef6__halfS2_S2_fjLb0ELj1024ELj4ENS_18Kernel_traits_baseILj5120EfS2_S2_S2_fjLj1024EEEEELb0ELb1EEEvNS_9BwdParamsE,@function
        .size           _ZN10layer_norm22ln_bwd_finalize_kernelINS_22Kernel_traits_finalizeILj5120Ef6__halfS2_S2_fjLb0ELj1024ELj4ENS_18Kernel_traits_baseILj5120EfS2_S2_S2_fjLj1024EEEEELb0ELb1EEEvNS_9BwdParamsE,(.L_x_5441 - _ZN10layer_norm22ln_bwd_finalize_kernelINS_22Kernel_traits_finalizeILj5120Ef6__halfS2_S2_fjLb0ELj1024ELj4ENS_18Kernel_traits_baseILj5120EfS2_S2_S2_fjLj1024EEEEELb0ELb1EEEvNS_9BwdParamsE)
        .other          _ZN10layer_norm22ln_bwd_finalize_kernelINS_22Kernel_traits_finalizeILj5120Ef6__halfS2_S2_fjLb0ELj1024ELj4ENS_18Kernel_traits_baseILj5120EfS2_S2_S2_fjLj1024EEEEELb0ELb1EEEvNS_9BwdParamsE,@"STO_CUDA_ENTRY STV_DEFAULT"
_ZN10layer_norm22ln_bwd_finalize_kernelINS_22Kernel_traits_finalizeILj5120Ef6__halfS2_S2_fjLb0ELj1024ELj4ENS_18Kernel_traits_baseILj5120EfS2_S2_S2_fjLj1024EEEEELb0ELb1EEEvNS_9BwdParamsE:
.text._ZN10layer_norm22ln_bwd_finalize_kernelINS_22Kernel_traits_finalizeILj5120Ef6__halfS2_S2_fjLb0ELj1024ELj4ENS_18Kernel_traits_baseILj5120EfS2_S2_S2_fjLj1024EEEEELb0ELb1EEEvNS_9BwdParamsE:
        /* <DEDUP_REMOVED lines=81> */
.L_x_3236:
        /* <DEDUP_REMOVED lines=118> */
.L_x_3235:
[----:B------:R-:W-:Y:S05]  /*0c70*/  BSYNC.RECONVERGENT B1 ;  /* 0x0000000000017941 */ /* 0x000fea0003800200 */
.L_x_3234:
        /* <DEDUP_REMOVED lines=77> */
.L_x_3238:
[----:B------:R-:W-:Y:S05]  /*1150*/  BSYNC.RECONVERGENT B1 ;  /* 0x0000000000017941 */ /* 0x000fea0003800200 */
.L_x_3237:
        /* <DEDUP_REMOVED lines=38> */
.L_x_3240:
[----:B------:R-:W-:Y:S05]  /*13c0*/  BSYNC.RECONVERGENT B1 ;  /* 0x0000000000017941 */ /* 0x000fea0003800200 */
.L_x_3239:
        /* <DEDUP_REMOVED lines=8> */
.L_x_3241:
        /* <DEDUP_REMOVED lines=10> */
.L_x_3233:
[----:B------:R-:W-:Y:S05]  /*14f0*/  BSYNC.RECONVERGENT B0 ;  /* 0x0000000000007941 */ /* 0x000fea0003800200 */
.L_x_3232:
        /* <DEDUP_REMOVED lines=55> */
.L_x_3242:
        /* <DEDUP_REMOVED lines=9> */
.L_x_5441:


//--------------------- .text._ZN10layer_norm40ln_parallel_residual_bwd_finalize_kernelINS_22Kernel_traits_finalizeILj5120Ef6__halfS2_S2_fjLb0ELj1024ELj4ENS_18Kernel_traits_baseILj5120EfS2_S2_S2_fjLj1024EEEEELb1EEEvNS_9BwdParamsE --------------------------
	.section	.text._ZN10layer_norm40ln_parallel_residual_bwd_finalize_kernelINS_22Kernel_traits_finalizeILj5120Ef6__halfS2_S2_fjLb0ELj1024ELj4ENS_18Kernel_traits_baseILj5120EfS2_S2_S2_fjLj1024EEEEELb1EEEvNS_9BwdParamsE,"ax",@progbits
	.align	128
        .global         _ZN10layer_norm40ln_parallel_residual_bwd_finalize_kernelINS_22Kernel_traits_finalizeILj5120Ef6__halfS2_S2_fjLb0ELj1024ELj4ENS_18Kernel_traits_baseILj5120EfS2_S2_S2_fjLj1024EEEEELb1EEEvNS_9BwdParamsE
        .type           _ZN10layer_norm40ln_parallel_residual_bwd_finalize_kernelINS_22Kernel_traits_finalizeILj5120Ef6__halfS2_S2_fjLb0ELj1024ELj4ENS_18Kernel_traits_baseILj5120EfS2_S2_S2_fjLj1024EEEEELb1EEEvNS_9BwdParamsE,@function
        .size           _ZN10layer_norm40ln_parallel_residual_bwd_finalize_kernelINS_22Kernel_traits_finalizeILj5120Ef6__halfS2_S2_fjLb0ELj1024ELj4ENS_18Kernel_traits_baseILj5120EfS2_S2_S2_fjLj1024EEEEELb1EEEvNS_9BwdParamsE,(.L_x_5442 - _ZN10layer_norm40ln_parallel_residual_bwd_finalize_kernelINS_22Kernel_traits_finalizeILj5120Ef6__halfS2_S2_fjLb0ELj1024ELj4ENS_18Kernel_traits_baseILj5120EfS2_S2_S2_fjLj1024EEEEELb1EEEvNS_9BwdParamsE)
        .other          _ZN10layer_norm40ln_parallel_residual_bwd_finalize_kernelINS_22Kernel_traits_finalizeILj5120Ef6__halfS2_S2_fjLb0ELj1024ELj4ENS_18Kernel_traits_baseILj5120EfS2_S2_S2_fjLj1024EEEEELb1EEEvNS_9BwdParamsE,@"STO_CUDA_ENTRY STV_DEFAULT"
_ZN10layer_norm40ln_parallel_residual_bwd_finalize_kernelINS_22Kernel_traits_finalizeILj5120Ef6__halfS2_S2_fjLb0ELj1024ELj4ENS_18Kernel_traits_baseILj5120EfS2_S2_S2_fjLj1024EEEEELb1EEEvNS_9BwdParamsE:
.text._ZN10layer_norm40ln_parallel_residual_bwd_finalize_kernelINS_22Kernel_traits_finalizeILj5120Ef6__halfS2_S2_fjLb0ELj1024ELj4ENS_18Kernel_traits_baseILj5120EfS2_S2_S2_fjLj1024EEEEELb1EEEvNS_9BwdParamsE:
        /* <DEDUP_REMOVED lines=60> */
.L_x_3247:
        /* <DEDUP_REMOVED lines=112> */
.L_x_3246:
[----:B------:R-:W-:Y:S05]  /*0ac0*/  BSYNC.RECONVERGENT B1 ;  /* 0x0000000000017941 */ /* 0x000fea0003800200 */
.L_x_3245:
        /* <DEDUP_REMOVED lines=66> */
.L_x_3249:
[----:B------:R-:W-:Y:S05]  /*0ef0*/  BSYNC.RECONVERGENT B1 ;  /* 0x0000000000017941 */ /* 0x000fea0003800200 */
.L_x_3248:
        /* <DEDUP_REMOVED lines=37> */
.L_x_3251:
[----:B------:R-:W-:Y:S05]  /*1150*/  BSYNC.RECONVERGENT B1 ;  /* 0x0000000000017941 */ /* 0x000fea0003800200 */
.L_x_3250:
        /* <DEDUP_REMOVED lines=19> */
.L_x_3244:
[----:B------:R-:W-:Y:S05]  /*1290*/  BSYNC.RECONVERGENT B0 ;  /* 0x0000000000007941 */ /* 0x000fea0003800200 */
.L_x_3243:
        /* <DEDUP_REMOVED lines=88> */
.L_x_3252:
        /* <DEDUP_REMOVED lines=14> */
.L_x_5442:


//--------------------- .text._ZN10layer_norm31ln_parallel_residual_bwd_kernelINS_13Kernel_traitsIf6__halfS2_S2_fjLj5120ELj1ELj1ELj8ELj8ENS_18Kernel_traits_baseILj5120EfS2_S2_S2_fjLj256EEEEELb1ELb1ELb1EEEvNS_9BwdParamsE --------------------------
	.section	.text._ZN10layer_norm31ln_parallel_residual_bwd_kernelINS_13Kernel_traitsIf6__halfS2_S2_fjLj5120ELj1ELj1ELj8ELj8ENS_18Kernel_traits_baseILj5120EfS2_S2_S2_fjLj256EEEEELb1ELb1ELb1EEEvNS_9BwdParamsE,"ax",@progbits
	.align	128
        .global         _ZN10layer_norm31ln_parallel_residual_bwd_kernelINS_13Kernel_traitsIf6__halfS2_S2_fjLj5120ELj1ELj1ELj8ELj8ENS_18Kernel_traits_baseILj5120EfS2_S2_S2_fjLj256EEEEELb1ELb1ELb1EEEvNS_9BwdParamsE
        .type           _ZN10layer_norm31ln_parallel_residual_bwd_kernelINS_13Kernel_traitsIf6__halfS2_S2_fjLj5120ELj1ELj1ELj8ELj8ENS_18Kernel_traits_baseILj5120EfS2_S2_S2_fjLj256EEEEELb1ELb1ELb1EEEvNS_9BwdParamsE,@function
        .size           _ZN10layer_norm31ln_parallel_residual_bwd_kernelINS_13Kernel_traitsIf6__halfS2_S2_fjLj5120ELj1ELj1ELj8ELj8ENS_18Kernel_traits_baseILj5120EfS2_S2_S2_fjLj256EEEEELb1ELb1ELb1EEEvNS_9BwdParamsE,(.L_x_5443 - _ZN10layer_norm31ln_parallel_residual_bwd_kernelINS_13Kernel_traitsIf6__halfS2_S2_fjLj5120ELj1ELj1ELj8ELj8ENS_18Kernel_traits_baseILj5120EfS2_S2_S2_fjLj256EEEEELb1ELb1ELb1EEEvNS_9BwdParamsE)
        .other          _ZN10layer_norm31ln_parallel_residual_bwd_kernelINS_13Kernel_traitsIf6__halfS2_S2_fjLj5120ELj1ELj1ELj8ELj8ENS_18Kernel_traits_baseILj5120EfS2_S2_S2_fjLj256EEEEELb1ELb1ELb1EEEvNS_9BwdParamsE,@"STO_CUDA_ENTRY STV_DEFAULT"
_ZN10layer_norm31ln_parallel_residual_bwd_kernelINS_13Kernel_traitsIf6__halfS2_S2_fjLj5120ELj1ELj1ELj8ELj8ENS_18Kernel_traits_baseILj5120EfS2_S2_S2_fjLj256EEEEELb1ELb1ELb1EEEvNS_9BwdParamsE:
.text._ZN10layer_norm31ln_parallel_residual_bwd_kernelINS_13Kernel_traitsIf6__halfS2_S2_fjLj5120ELj1ELj1ELj8ELj8ENS_18Kernel_traits_baseILj5120EfS2_S2_S2_fjLj256EEEEELb1ELb1ELb1EEEvNS_9BwdParamsE:
        /* <DEDUP_REMOVED lines=69> */
.L_x_3306:
        /* <DEDUP_REMOVED lines=17> */
[--C-:B------:R-:W-:Y:S02]  /*0560*/  IMAD.WIDE.U32 R26, R93, 0x8, R36.reuse ;  /* 0x000000085d1a7825 */ /* 0x100fe400078e0024 */
[----:B------:R-:W2:Y:S01]  /*0570*/  LDG.E R0, desc[UR12][R28.64] ;  /* 0x0000000c1c007981 */ /* 0x000ea2000c1e1900 */
[----:B------:R-:W1:Y:S01]  /*0580*/  LDC.64 R48, c[0x0][0x438] ;  /* 0x00010e00ff307b82 */ /* 0x000e620000000a00 */
[----:B------:R-:W-:-:S02]  /*0590*/  IMAD.WIDE.U32 R110, R94, 0x8, R36 ;  /* 0x000000085e6e7825 */ /* 0x000fc400078e0024 */
[----:B------:R3:W2:Y:S02]  /*05a0*/  LDG.E.64 R126, desc[UR12][R26.64] ;  /* 0x0000000c1a7e7981 */ /* 0x0006a4000c1e1b00 */
[C---:B------:R-:W-:Y:S02]  /*05b0*/  VIADD R107, R92.reuse, 0x400 ;  /* 0x000004005c6b7836 */ /* 0x040fe40000000000 */
[----:B------:R-:W2:Y:S01]  /*05c0*/  LDG.E.64 R110, desc[UR12][R110.64] ;  /* 0x0000000c6e6e7981 */ /* 0x000ea2000c1e1b00 */
[----:B------:R-:W-:Y:S01]  /*05d0*/  ISETP.NE.U32.AND P1, PT, RZ, UR14, PT ;  /* 0x0000000eff007c0c */ /* 0x000fe2000bf25070 */
[----:B------:R-:W-:Y:S01]  /*05e0*/  IMAD.WIDE.U32 R36, R107, 0x8, R36 ;  /* 0x000000086b247825 */ /* 0x000fe200078e0024 */
[----:B------:R-:W1:Y:S03]  /*05f0*/  LDC.64 R128, c[0x0][0x380] ;  /* 0x0000e000ff807b82 */ /* 0x000e660000000a00 */
        /* <DEDUP_REMOVED lines=43> */
[----:B--2---:R-:W-:Y:S01]  /*08b0*/  IMAD.MOV.U32 R120, RZ, RZ, R38 ;  /* 0x000000ffff787224 */ /* 0x004fe200078e0026 */
[--C-:B------:R-:W-:Y:S01]  /*08c0*/  SHF.R.U64 R161, R38, 0x10, R39.reuse ;  /* 0x0000001026a17819 */ /* 0x100fe20000001227 */
[--C-:B------:R-:W-:Y:S01]  /*08d0*/  IMAD.MOV.U32 R121, RZ, RZ, R39.reuse ;  /* 0x000000ffff797224 */ /* 0x100fe200078e0027 */
[----:B------:R-:W-:Y:S01]  /*08e0*/  SHF.R.U32.HI R143, RZ, 0x10, R39 ;  /* 0x00000010ff8f7819 */ /* 0x000fe20000011627 */
[----:B------:R-:W-:Y:S01]  /*08f0*/  HADD2.F32 R116, -RZ, R112.H0_H0 ;  /* 0x20000070ff747230 */ /* 0x000fe20000004100 */
[----:B------:R-:W0:Y:S01]  /*0900*/  @P1 LDC.64 R38, c[0x0][0x3b8] ;  /* 0x0000ee00ff261b82 */ /* 0x000e220000000a00 */
[----:B------:R-:W-:Y:S01]  /*0910*/  HADD2.F32 R117, -RZ, R113.H0_H0 ;  /* 0x20000071ff757230 */ /* 0x000fe20000004100 */
[----:B------:R-:W-:Y:S01]  /*0920*/  FSEL R134, R0, RZ, !P3 ;  /* 0x000000ff00867208 */ /* 0x000fe20005800000 */
[----:B------:R-:W-:Y:S01]  /*0930*/  HADD2.F32 R0, -RZ, R132.H0_H0 ;  /* 0x20000084ff007230 */ /* 0x000fe20000004100 */
[----:B------:R-:W-:-:S04]  /*0940*/  SHF.R.U64 R131, R126, 0x10, R127 ;  /* 0x000000107e837819 */ /* 0x000fc8000000127f */
[----:B------:R-:W1:Y:S01]  /*0950*/  @P0 LDC.64 R112, c[0x0][0x438] ;  /* 0x00010e00ff700b82 */ /* 0x000e620000000a00 */
[----:B------:R-:W-:Y:S02]  /*0960*/  IMAD.MOV.U32 R118, RZ, RZ, R110 ;  /* 0x000000ffff767224 */ /* 0x000fe400078e006e */
[----:B------:R-:W-:Y:S01]  /*0970*/  FADD.FTZ R139, -R134, R0 ;  /* 0x00000000868b7221 */ /* 0x000fe20000010100 */
[----:B------:R-:W-:Y:S01]  /*0980*/  HADD2.F32 R0, -RZ, R131.H0_H0 ;  /* 0x20000083ff007230 */ /* 0x000fe20000004100 */
[--C-:B------:R-:W-:Y:S01]  /*0990*/  SHF.R.U32.HI R130, RZ, 0x10, R127.reuse ;  /* 0x00000010ff827819 */ /* 0x100fe2000001167f */
[----:B------:R-:W-:Y:S02]  /*09a0*/  IMAD.MOV.U32 R109, RZ, RZ, R124 ;  /* 0x000000ffff6d7224 */ /* 0x000fe400078e007c */
[----:B------:R-:W-:Y:S01]  /*09b0*/  IMAD.MOV.U32 R129, RZ, RZ, R127 ;  /* 0x000000ffff817224 */ /* 0x000fe200078e007f */
[----:B------:R-:W-:Y:S01]  /*09c0*/  SHF.R.U64 R127, R110, 0x10, R111 ;  /* 0x000000106e7f7819 */ /* 0x000fe2000000126f */
[----:B------:R-:W-:Y:S01]  /*09d0*/  IMAD.MOV.U32 R128, RZ, RZ, R126 ;  /* 0x000000ffff807224 */ /* 0x000fe200078e007e */
[----:B---3--:R-:W-:Y:S01]  /*09e0*/  SHF.R.U64 R141, R36, 0x10, R37 ;  /* 0x00000010248d7819 */ /* 0x008fe20000001225 */
[----:B------:R-:W-:Y:S01]  /*09f0*/  IMAD.MOV.U32 R119, RZ, RZ, R111 ;  /* 0x000000ffff777224 */ /* 0x000fe200078e006f */
[----:B------:R-:W-:Y:S01]  /*0a00*/  SHF.R.U32.HI R126, RZ, 0x10, R37 ;  /* 0x00000010ff7e7819 */ /* 0x000fe20000011625 */
[----:B------:R-:W-:-:S02]  /*0a10*/  IMAD.MOV.U32 R122, RZ, RZ, R36 ;  /* 0x000000ffff7a7224 */ /* 0x000fc400078e0024 */
[----:B------:R-:W-:Y:S01]  /*0a20*/  IMAD.MOV.U32 R123, RZ, RZ, R37 ;  /* 0x000000ffff7b7224 */ /* 0x000fe200078e0025 */
[----:B------:R-:W-:Y:S01]  /*0a30*/  SHF.R.U32.HI R163, RZ, 0x10, R111 ;  /* 0x00000010ffa37819 */ /* 0x000fe2000001166f */
[----:B------:R-:W2:Y:S01]  /*0a40*/  @P1 LDC.64 R36, c[0x0][0x3b8] ;  /* 0x0000ee00ff241b82 */ /* 0x000ea20000000a00 */
[----:B------:R-:W-:Y:S02]  /*0a50*/  HADD2.F32 R118, -RZ, R118.H0_H0 ;  /* 0x20000076ff767230 */ /* 0x000fe40000004100 */
[----:B------:R-:W-:Y:S01]  /*0a60*/  FADD.FTZ R151, -R134, R0 ;  /* 0x0000000086977221 */ /* 0x000fe20000010100 */
[----:B------:R-:W-:-:S04]  /*0a70*/  IMAD.WIDE.U32 R110, R94, 0x4, R34 ;  /* 0x000000045e6e7825 */ /* 0x000fc800078e0022 */
[C---:B------:R-:W-:Y:S01]  /*0a80*/  FADD.FTZ R157, -R134.reuse, R116 ;  /* 0x00000074869d7221 */ /* 0x040fe20000010100 */
[C---:B------:R-:W-:Y:S01]  /*0a90*/  FADD.FTZ R145, -R134.reuse, R117 ;  /* 0x0000007586917221 */ /* 0x040fe20000010100 */
[----:B------:R-:W-:Y:S02]  /*0aa0*/  HADD2.F32 R109, -RZ, R109.H0_H0 ;  /* 0x2000006dff6d7230 */ /* 0x000fe40000004100 */
[----:B------:R-:W-:Y:S02]  /*0ab0*/  IMAD.MOV.U32 R0, RZ, RZ, R24 ;  /* 0x000000ffff007224 */ /* 0x000fe400078e0018 */
[----:B------:R-:W-:Y:S01]  /*0ac0*/  FADD.FTZ R169, -R134, R118 ;  /* 0x0000007686a97221 */ /* 0x000fe20000010100 */
[----:B------:R-:W-:Y:S01]  /*0ad0*/  HADD2.F32 R116, -RZ, R127.H0_H0 ;  /* 0x2000007fff747230 */ /* 0x000fe20000004100 */
[----:B------:R3:W5:Y:S01]  /*0ae0*/  LDG.E R111, desc[UR12][R110.64] ;  /* 0x0000000c6e6f7981 */ /* 0x000762000c1e1900 */
[----:B------:R-:W-:Y:S02]  /*0af0*/  HADD2.F32 R119, -RZ, R119.H0_H0 ;  /* 0x20000077ff777230 */ /* 0x000fe40000004100 */
[----:B------:R-:W-:-:S02]  /*0b00*/  HADD2.F32 R121, -RZ, R121.H0_H0 ;  /* 0x20000079ff797230 */ /* 0x000fc40000004100 */
[----:B------:R-:W-:Y:S01]  /*0b10*/  HADD2.F32 R117, -RZ, R122.H0_H0 ;  /* 0x2000007aff757230 */ /* 0x000fe20000004100 */
[----:B------:R-:W-:Y:S01]  /*0b20*/  SHF.R.U64 R118, R24, 0x10, R25 ;  /* 0x0000001018767819 */ /* 0x000fe20000001219 */
[----:B------:R-:W-:Y:S02]  /*0b30*/  HADD2.F32 R128, -RZ, R128.H0_H0 ;  /* 0x20000080ff807230 */ /* 0x000fe40000004100 */
[----:B------:R-:W-:Y:S02]  /*0b40*/  HADD2.F32 R129, -RZ, R129.H0_H0 ;  /* 0x20000081ff817230 */ /* 0x000fe40000004100 */
[----:B------:R-:W-:Y:S02]  /*0b50*/  HADD2.F32 R123, -RZ, R123.H0_H0 ;  /* 0x2000007bff7b7230 */ /* 0x000fe40000004100 */
[----:B------:R-:W-:Y:S02]  /*0b60*/  HADD2.F32 R122, -RZ, R126.H0_H0 ;  /* 0x2000007eff7a7230 */ /* 0x000fe40000004100 */
[----:B------:R-:W-:Y:S01]  /*0b70*/  FADD.FTZ R133, -R134, R109 ;  /* 0x0000006d86857221 */ /* 0x000fe20000010100 */
[----:B------:R-:W-:-:S02]  /*0b80*/  HADD2.F32 R24, -RZ, R0.H0_H0 ;  /* 0x20000000ff187230 */ /* 0x000fc40000004100 */
[C---:B------:R-:W-:Y:S01]  /*0b90*/  FADD.FTZ R171, -R134.reuse, R116 ;  /* 0x0000007486ab7221 */ /* 0x040fe20000010100 */
[----:B------:R-:W-:Y:S02]  /*0ba0*/  HADD2.F32 R109, -RZ, R130.H0_H0 ;  /* 0x20000082ff6d7230 */ /* 0x000fe40000004100 */
[C---:B------:R-:W-:Y:S01]  /*0bb0*/  FADD.FTZ R173, -R134.reuse, R119 ;  /* 0x0000007786ad7221 */ /* 0x040fe20000010100 */
        /* <DEDUP_REMOVED lines=13> */
[----:B------:R-:W-:-:S03]  /*0c90*/  SHF.R.U32.HI R114, RZ, 0x10, R27 ;  /* 0x00000010ff727819 */ /* 0x000fc6000001161b */
[----:B0-----:R-:W-:Y:S01]  /*0ca0*/  @P1 IMAD.WIDE.U32 R38, R105, 0x4, R38 ;  /* 0x0000000469261825 */ /* 0x001fe200078e0026 */
[--C-:B------:R-:W-:Y:S02]  /*0cb0*/  SHF.R.U64 R156, R28, 0x10, R29.reuse ;  /* 0x000000101c9c7819 */ /* 0x100fe4000000121d */
[----:B------:R-:W-:Y:S01]  /*0cc0*/  SHF.R.U32.HI R162, RZ, 0x10, R29 ;  /* 0x00000010ffa27819 */ /* 0x000fe2000001161d */
[----:B------:R-:W-:Y:S01]  /*0cd0*/  IMAD.WIDE.U32 R128, R107, 0x4, R34 ;  /* 0x000000046b807825 */ /* 0x000fe200078e0022 */
[----:B------:R0:W5:Y:S03]  /*0ce0*/  @P1 LDG.E R50, desc[UR12][R38.64] ;  /* 0x0000000c26321981 */ /* 0x000166000c1e1900 */
[----:B------:R-:W-:Y:S02]  /*0cf0*/  HADD2.F32 R26, -RZ, R118.H0_H0 ;  /* 0x20000076ff1a7230 */ /* 0x000fe40000004100 */
[----:B------:R-:W-:-:S02]  /*0d00*/  IMAD.MOV.U32 R159, RZ, RZ, R29 ;  /* 0x000000ffff9f7224 */ /* 0x000fc400078e001d */
[----:B------:R-:W-:Y:S02]  /*0d10*/  HADD2.F32 R163, -RZ, R163.H0_H0 ;  /* 0x200000a3ffa37230 */ /* 0x000fe40000004100 */
[----:B------:R-:W-:Y:S02]  /*0d20*/  HADD2.F32 R120, -RZ, R120.H0_H0 ;  /* 0x20000078ff787230 */ /* 0x000fe40000004100 */
[----:B------:R-:W-:Y:S02]  /*0d30*/  HADD2.F32 R161, -RZ, R161.H0_H0 ;  /* 0x200000a1ffa17230 */ /* 0x000fe40000004100 */
[----:B------:R-:W-:Y:S02]  /*0d40*/  HADD2.F32 R143, -RZ, R143.H0_H0 ;  /* 0x2000008fff8f7230 */ /* 0x000fe40000004100 */
[----:B------:R-:W-:Y:S02]  /*0d50*/  HADD2.F32 R141, -RZ, R141.H0_H0 ;  /* 0x2000008dff8d7230 */ /* 0x000fe40000004100 */
[----:B--2---:R-:W-:-:S04]  /*0d60*/  @P1 IMAD.WIDE.U32 R36, R107, 0x4, R36 ;  /* 0x000000046b241825 */ /* 0x004fc800078e0024 */
[C---:B------:R-:W-:Y:S01]  /*0d70*/  FADD.FTZ R167, -R134.reuse, R109 ;  /* 0x0000006d86a77221 */ /* 0x040fe20000010100 */
[----:B------:R-:W-:Y:S01]  /*0d80*/  FADD.FTZ R117, -R134, R117 ;  /* 0x0000007586757221 */ /* 0x000fe20000010100 */
[----:B------:R-:W-:Y:S01]  /*0d90*/  IMAD.MOV.U32 R155, RZ, RZ, R28 ;  /* 0x000000ffff9b7224 */ /* 0x000fe200078e001c */
[----:B------:R-:W-:Y:S01]  /*0da0*/  SHF.R.U64 R166, R32, 0x10, R33 ;  /* 0x0000001020a67819 */ /* 0x000fe20000001221 */
[----:B-1----:R-:W-:-:S04]  /*0db0*/  @P0 IMAD.WIDE.U32 R34, R107, 0x8, R112 ;  /* 0x000000086b220825 */ /* 0x002fc800078e0070 */
[----:B------:R-:W-:Y:S01]  /*0dc0*/  FMUL.FTZ R144, R21, R26 ;  /* 0x0000001a15907220 */ /* 0x000fe20000410000 */
[--C-:B------:R-:W-:Y:S01]  /*0dd0*/  SHF.R.U32.HI R154, RZ, 0x10, R33.reuse ;  /* 0x00000010ff9a7819 */ /* 0x100fe20000011621 */
[----:B------:R-:W-:Y:S01]  /*0de0*/  IMAD.MOV.U32 R153, RZ, RZ, R33 ;  /* 0x000000ffff997224 */ /* 0x000fe200078e0021 */
[----:B------:R1:W5:Y:S01]  /*0df0*/  @P0 LDG.E.64 R2, desc[UR12][R34.64] ;  /* 0x0000000c22020981 */ /* 0x000362000c1e1b00 */
[----:B------:R-:W-:Y:S02]  /*0e00*/  IMAD.MOV.U32 R113, RZ, RZ, R27 ;  /* 0x000000ffff717224 */ /* 0x000fe400078e001b */
[----:B------:R-:W-:Y:S02]  /*0e10*/  HADD2.F32 R27, -RZ, R110.H0_H0 ;  /* 0x2000006eff1b7230 */ /* 0x000fe40000004100 */
[----:B------:R-:W-:Y:S01]  /*0e20*/  FMUL.FTZ R0, R108, R133 ;  /* 0x000000856c007220 */ /* 0x000fe20000410000 */
[----:B------:R-:W-:Y:S02]  /*0e30*/  HADD2.F32 R29, -RZ, R25.H0_H0 ;  /* 0x20000019ff1d7230 */ /* 0x000fe40000004100 */
[----:B------:R-:W-:Y:S01]  /*0e40*/  FADD.FTZ R25, RZ, R149 ;  /* 0x00000095ff197221 */ /* 0x000fe20000010000 */
[----:B0-----:R-:W-:-:S02]  /*0e50*/  IMAD.MOV.U32 R38, RZ, RZ, R30 ;  /* 0x000000ffff267224 */ /* 0x001fc400078e001e */
[----:B------:R-:W-:Y:S01]  /*0e60*/  FMUL.FTZ R146, R22, R27 ;  /* 0x0000001b16927220 */ /* 0x000fe20000410000 */
[----:B------:R-:W-:Y:S01]  /*0e70*/  FADD.FTZ R163, -R134, R163 ;  /* 0x000000a386a37221 */ /* 0x000fe20000010100 */
[----:B-1----:R-:W-:Y:S01]  /*0e80*/  SHF.R.U64 R34, R30, 0x10, R31 ;  /* 0x000000101e227819 */ /* 0x002fe2000000121f */
[----:B------:R-:W-:Y:S02]  /*0e90*/  HADD2.F32 R30, -RZ, R116.H0_H0 ;  /* 0x20000074ff1e7230 */ /* 0x000fe40000004100 */
[----:B------:R-:W-:Y:S01]  /*0ea0*/  FADD.FTZ R25, R144, R25 ;  /* 0x0000001990197221 */ /* 0x000fe20000010000 */
[C---:B------:R-:W-:Y:S01]  /*0eb0*/  FADD.FTZ R127, -R134.reuse, R120 ;  /* 0x00000078867f7221 */ /* 0x040fe20000010100 */
[C---:B------:R-:W-:Y:S01]  /*0ec0*/  FADD.FTZ R161, -R134.reuse, R161 ;  /* 0x000000a186a17221 */ /* 0x040fe20000010100 */
[----:B------:R-:W-:Y:S01]  /*0ed0*/  FADD.FTZ R143, -R134, R143 ;  /* 0x0000008f868f7221 */ /* 0x000fe20000010100 */
[----:B------:R-:W-:Y:S01]  /*0ee0*/  FMUL.FTZ R148, R23, R30 ;  /* 0x0000001e17947220 */ /* 0x000fe20000410000 */
[----:B------:R-:W-:Y:S01]  /*0ef0*/  FADD.FTZ R25, R146, R25 ;  /* 0x0000001992197221 */ /* 0x000fe20000010000 */
[----:B------:R-:W-:Y:S01]  /*0f00*/  FADD.FTZ R141, -R134, R141 ;  /* 0x0000008d868d7221 */ /* 0x000fe20000010100 */
[----:B------:R-:W-:-:S02]  /*0f10*/  HADD2.F32 R28, -RZ, R115.H0_H0 ;  /* 0x20000073ff1c7230 */ /* 0x000fc40000004100 */
[----:B------:R-:W-:Y:S01]  /*0f20*/  FMUL.FTZ R134, R16, R29 ;  /* 0x0000001d10867220 */ /* 0x000fe20000410000 */
[----:B------:R-:W-:Y:S01]  /*0f30*/  FADD.FTZ R25, R148, R25 ;  /* 0x0000001994197221 */ /* 0x000fe20000010000 */
[----:B------:R0:W5:Y:S01]  /*0f40*/  @P1 LDG.E R97, desc[UR12][R36.64] ;  /* 0x0000000c24611981 */ /* 0x000162000c1e1900 */
[----:B------:R-:W-:Y:S02]  /*0f50*/  IMAD.MOV.U32 R35, RZ, RZ, R31 ;  /* 0x000000ffff237224 */ /* 0x000fe400078e001f */
[----:B------:R-:W-:Y:S01]  /*0f60*/  FMUL.FTZ R135, R17, R28 ;  /* 0x0000001c11877220 */ /* 0x000fe20000410000 */
[----:B------:R-:W-:Y:S02]  /*0f70*/  HADD2.F32 R33, -RZ, R38.H0_H0 ;  /* 0x20000026ff217230 */ /* 0x000fe40000004100 */
[----:B------:R-:W-:Y:S01]  /*0f80*/  FADD.FTZ R38, R134, R25 ;  /* 0x0000001986267221 */ /* 0x000fe20000010000 */
[C---:B------:R-:W-:Y:S01]  /*0f90*/  FMUL.FTZ R158, R108.reuse, R139 ;  /* 0x0000008b6c9e7220 */ /* 0x040fe20000410000 */
[C---:B------:R-:W-:Y:S01]  /*0fa0*/  FMUL.FTZ R157, R108.reuse, R157 ;  /* 0x0000009d6c9d7220 */ /* 0x040fe20000410000 */
[C---:B------:R-:W-:Y:S01]  /*0fb0*/  FMUL.FTZ R160, R108.reuse, R145 ;  /* 0x000000916ca07220 */ /* 0x040fe20000410000 */
[C---:B------:R-:W-:Y:S01]  /*0fc0*/  FMUL.FTZ R147, R108.reuse, R147 ;  /* 0x000000936c937220 */ /* 0x040fe20000410000 */
[----:B------:R-:W-:Y:S01]  /*0fd0*/  FMUL.FTZ R150, R108, R151 ;  /* 0x000000976c967220 */ /* 0x000fe20000410000 */
[----:B0-----:R-:W-:Y:S01]  /*0fe0*/  SHF.R.U32.HI R36, RZ, 0x10, R31 ;  /* 0x00000010ff247819 */ /* 0x001fe2000001161f */
[----:B------:R-:W-:-:S02]  /*0ff0*/  HADD2.F32 R31, -RZ, R113.H0_H0 ;  /* 0x20000071ff1f7230 */ /* 0x000fc40000004100 */
[----:B------:R-:W-:Y:S01]  /*1000*/  FADD.FTZ R38, R135, R38 ;  /* 0x0000002687267221 */ /* 0x000fe20000010000 */
[----:B------:R-:W-:Y:S01]  /*1010*/  FFMA.FTZ R25, R0, R149, RZ ;  /* 0x0000009500197223 */ /* 0x000fe200000100ff */
[----:B------:R-:W-:Y:S01]  /*1020*/  FMUL.FTZ R152, R108, R167 ;  /* 0x000000a76c987220 */ /* 0x000fe20000410000 */
[----:B------:R0:W5:Y:S01]  /*1030*/  LDG.E R109, desc[UR12][R128.64] ;  /* 0x0000000c806d7981 */ /* 0x000162000c1e1900 */
[----:B------:R-:W-:Y:S01]  /*1040*/  FMUL.FTZ R137, R18, R31 ;  /* 0x0000001f12897220 */ /* 0x000fe20000410000 */
[----:B------:R-:W-:Y:S01]  /*1050*/  FMUL.FTZ R140, R108, R171 ;  /* 0x000000ab6c8c7220 */ /* 0x000fe20000410000 */
[----:B------:R-:W-:Y:S01]  /*1060*/  HADD2.F32 R166, -RZ, R166.H0_H0 ;  /* 0x200000a6ffa67230 */ /* 0x000fe20000004100 */
[----:B------:R1:W5:Y:S01]  /*1070*/  LDG.E R112, desc[UR12][R122.64] ;  /* 0x0000000c7a707981 */ /* 0x000362000c1e1900 */
[----:B------:R-:W-:Y:S01]  /*1080*/  FADD.FTZ R39, R137, R38 ;  /* 0x0000002689277221 */ /* 0x000fe20000010000 */
[----:B------:R-:W-:Y:S01]  /*1090*/  FFMA.FTZ R38, R158, R144, R25 ;  /* 0x000000909e267223 */ /* 0x000fe20000010019 */
[----:B------:R-:W-:Y:S01]  /*10a0*/  FMUL.FTZ R131, R108, R131 ;  /* 0x000000836c837220 */ /* 0x000fe20000410000 */
[----:B------:R2:W5:Y:S02]  /*10b0*/  LDG.E R124, desc[UR12][R124.64] ;  /* 0x0000000c7c7c7981 */ /* 0x000564000c1e1900 */
[----:B------:R-:W-:-:S04]  /*10c0*/  FFMA.FTZ R25, R157, R146, R38 ;  /* 0x000000929d197223 */ /* 0x000fc80000010026 */
[----:B------:R-:W-:Y:S01]  /*10d0*/  FFMA.FTZ R38, R160, R148, R25 ;  /* 0x00000094a0267223 */ /* 0x000fe20000010019 */
[----:B------:R-:W-:-:S03]  /*10e0*/  IMAD.MOV.U32 R37, RZ, RZ, R32 ;  /* 0x000000ffff257224 */ /* 0x000fc600078e0020 */
[----:B------:R-:W-:Y:S01]  /*10f0*/  FFMA.FTZ R25, R147, R134, R38 ;  /* 0x0000008693197223 */ /* 0x000fe20000010026 */
[----:B------:R-:W-:Y:S02]  /*1100*/  HADD2.F32 R32, -RZ, R114.H0_H0 ;  /* 0x20000072ff207230 */ /* 0x000fe40000004100 */
[----:B------:R-:W-:Y:S01]  /*1110*/  FMUL.FTZ R151, R108, R165 ;  /* 0x000000a56c977220 */ /* 0x000fe20000410000 */
[----:B------:R-:W-:Y:S02]  /*1120*/  FFMA.FTZ R38, R150, R135, R25 ;  /* 0x0000008796267223 */ /* 0x000fe40000010019 */
[----:B------:R-:W-:Y:S02]  /*1130*/  FMUL.FTZ R138, R19, R32 ;  /* 0x00000020138a7220 */ /* 0x000fe40000410000 */
[----:B------:R-:W-:Y:S01]  /*1140*/  FFMA.FTZ R25, R151, R137, R38 ;  /* 0x0000008997197223 */ /* 0x000fe20000010026 */
[----:B------:R-:W-:Y:S02]  /*1150*/  HADD2.F32 R34, -RZ, R34.H0_H0 ;  /* 0x20000022ff227230 */ /* 0x000fe40000004100 */
[----:B------:R-:W-:Y:S01]  /*1160*/  FMUL.FTZ R126, R12, R33 ;  /* 0x000000210c7e7220 */ /* 0x000fe20000410000 */
[----:B------:R-:W-:Y:S01]  /*1170*/  FADD.FTZ R39, R138, R39 ;  /* 0x000000278a277221 */ /* 0x000fe20000010000 */
[----:B------:R-:W-:Y:S01]  /*1180*/  FMUL.FTZ R139, R108, R169 ;  /* 0x000000a96c8b7220 */ /* 0x000fe20000410000 */
[----:B------:R-:W-:Y:S01]  /*1190*/  FFMA.FTZ R38, R152, R138, R25 ;  /* 0x0000008a98267223 */ /* 0x000fe20000010019 */
[----:B------:R-:W-:-:S02]  /*11a0*/  HADD2.F32 R35, -RZ, R35.H0_H0 ;  /* 0x20000023ff237230 */ /* 0x000fc40000004100 */
[----:B0-----:R-:W-:Y:S01]  /*11b0*/  FMUL.FTZ R129, R13, R34 ;  /* 0x000000220d817220 */ /* 0x001fe20000410000 */
[----:B------:R-:W-:Y:S01]  /*11c0*/  FADD.FTZ R110, R126, R39 ;  /* 0x000000277e6e7221 */ /* 0x000fe20000010000 */
[----:B------:R-:W-:Y:S01]  /*11d0*/  FFMA.FTZ R25, R139, R126, R38 ;  /* 0x0000007e8b197223 */ /* 0x000fe20000010026 */
[----:B------:R-:W-:Y:S02]  /*11e0*/  HADD2.F32 R36, -RZ, R36.H0_H0 ;  /* 0x20000024ff247230 */ /* 0x000fe40000004100 */
        /* <DEDUP_REMOVED lines=13> */
[----:B------:R-:W-:-:S02]  /*12c0*/  HADD2.F32 R153, -RZ, R153.H0_H0 ;  /* 0x20000099ff997230 */ /* 0x000fc40000004100 */
[----:B------:R-:W-:Y:S01]  /*12d0*/  FADD.FTZ R39, R120, R39 ;  /* 0x0000002778277221 */ /* 0x000fe20000010000 */
[----:B-1----:R-:W-:Y:S01]  /*12e0*/  FMUL.FTZ R122, R9, R166 ;  /* 0x000000a6097a7220 */ /* 0x002fe20000410000 */
[----:B------:R-:W-:Y:S01]  /*12f0*/  FMUL.FTZ R128, R108, R161 ;  /* 0x000000a16c807220 */ /* 0x000fe20000410000 */
[----:B------:R-:W-:Y:S01]  /*1300*/  FFMA.FTZ R25, R127, R120, R38 ;  /* 0x000000787f197223 */ /* 0x000fe20000010026 */
[----:B------:R-:W-:Y:S02]  /*1310*/  HADD2.F32 R154, -RZ, R154.H0_H0 ;  /* 0x2000009aff9a7230 */ /* 0x000fe40000004100 */
[----:B------:R-:W-:Y:S01]  /*1320*/  FADD.FTZ R110, R122, R39 ;  /* 0x000000277a6e7221 */ /* 0x000fe20000010000 */
[----:B------:R-:W-:Y:S01]  /*1330*/  FMUL.FTZ R123, R10, R153 ;  /* 0x000000990a7b7220 */ /* 0x000fe20000410000 */
[----:B------:R-:W-:Y:S01]  /*1340*/  FFMA.FTZ R38, R128, R122, R25 ;  /* 0x0000007a80267223 */ /* 0x000fe20000010019 */
[----:B------:R-:W-:Y:S02]  /*1350*/  HADD2.F32 R155, -RZ, R155.H0_H0 ;  /* 0x2000009bff9b7230 */ /* 0x000fe40000004100 */
[----:B--2---:R-:W-:Y:S01]  /*1360*/  FMUL.FTZ R125, R11, R154 ;  /* 0x0000009a0b7d7220 */ /* 0x004fe20000410000 */
        /* <DEDUP_REMOVED lines=58> */
.L_x_3255:
[----:B------:R-:W-:Y:S05]  /*1710*/  BSYNC.RECONVERGENT B0 ;  /* 0x0000000000007941 */ /* 0x000fea0003800200 */
.L_x_3254:
        /* <DEDUP_REMOVED lines=117> */
.L_x_3258:
        /* <DEDUP_REMOVED lines=37> */
.L_x_3257:
        /* <DEDUP_REMOVED lines=44> */
.L_x_3260:
[-C--:B------:R-:W-:Y:S01]  /*2380*/  FFMA.FTZ R0, R0, R26.reuse, R27 ;  /* 0x0000001a00007223 */ /* 0x080fe2000001001b */
[----:B-----5:R-:W-:Y:S01]  /*2390*/  SHF.R.U64 R24, R46, 0x10, R47 ;  /* 0x000000102e187819 */ /* 0x020fe2000000122f */
[-C--:B------:R-:W-:Y:S01]  /*23a0*/  FFMA.FTZ R25, R158, R26.reuse, R27 ;  /* 0x0000001a9e197223 */ /* 0x080fe2000001001b */
[----:B------:R-:W-:Y:S02]  /*23b0*/  IMAD.MOV.U32 R28, RZ, RZ, R47 ;  /* 0x000000ffff1c7224 */ /* 0x000fe400078e002f */
[----:B------:R-:W-:Y:S01]  /*23c0*/  FADD.FTZ R149, R149, -R0 ;  /* 0x8000000095957221 */ /* 0x000fe20000010000 */
[----:B------:R-:W-:Y:S02]  /*23d0*/  IMAD.MOV.U32 R0, RZ, RZ, R46 ;  /* 0x000000ffff007224 */ /* 0x000fe400078e002e */
[----:B------:R-:W-:Y:S01]  /*23e0*/  FADD.FTZ R29, R144, -R25 ;  /* 0x80000019901d7221 */ /* 0x000fe20000010000 */
[----:B------:R-:W-:Y:S02]  /*23f0*/  HADD2.F32 R24, -RZ, R24.H0_H0 ;  /* 0x20000018ff187230 */ /* 0x000fe40000004100 */
[----:B------:R-:W-:Y:S01]  /*2400*/  FFMA.FTZ R157, R157, R26, R27 ;  /* 0x0000001a9d9d7223 */ /* 0x000fe2000001001b */
[----:B------:R-:W-:Y:S01]  /*2410*/  SHF.R.U32.HI R30, RZ, 0x10, R47 ;  /* 0x00000010ff1e7819 */ /* 0x000fe2000001162f */
[----:B------:R-:W-:-:S02]  /*2420*/  HADD2.F32 R25, -RZ, R0.H0_H0 ;  /* 0x20000000ff197230 */ /* 0x000fc40000004100 */
        /* <DEDUP_REMOVED lines=19> */
[----:B------:R-:W-:Y:S02]  /*2560*/  F2FP.F16.F32.PACK_AB R0, R0, R25 ;  /* 0x000000190000723e */ /* 0x000fe400000000ff */
[----:B------:R-:W-:Y:S02]  /*2570*/  FSEL R30, R30, RZ, P2 ;  /* 0x000000ff1e1e7208 */ /* 0x000fe40001000000 */
[----:B------:R-:W-:Y:S02]  /*2580*/  FSEL R25, R28, RZ, P5 ;  /* 0x000000ff1c197208 */ /* 0x000fe40002800000 */
[----:B------:R-:W-:-:S02]  /*2590*/  F2FP.F16.F32.PACK_AB R29, R29, R24 ;  /* 0x000000181d1d723e */ /* 0x000fc400000000ff */
[----:B------:R-:W-:Y:S02]  /*25a0*/  F2FP.F16.F32.PACK_AB R99, R30, R157 ;  /* 0x0000009d1e63723e */ /* 0x000fe400000000ff */
[----:B------:R-:W-:Y:S02]  /*25b0*/  F2FP.F16.F32.PACK_AB R25, R25, R32 ;  /* 0x000000201919723e */ /* 0x000fe400000000ff */
        /* <DEDUP_REMOVED lines=8> */
.L_x_3256:
        /* <DEDUP_REMOVED lines=37> */
[----:B------:R-:W-:Y:S02]  /*2890*/  F2FP.F16.F32.PACK_AB R28, R0, R25 ;  /* 0x00000019001c723e */ /* 0x000fe400000000ff */
[----:B------:R-:W-:Y:S02]  /*28a0*/  F2FP.F16.F32.PACK_AB R29, R24, R29 ;  /* 0x0000001d181d723e */ /* 0x000fe400000000ff */
        /* <DEDUP_REMOVED lines=14> */
.L_x_3262:
        /* <DEDUP_REMOVED lines=48> */
.L_x_3261:
        /* <DEDUP_REMOVED lines=18> */
[----:B------:R-:W-:Y:S01]  /*2db0*/  FFMA.FTZ R28, R108, R157, R28 ;  /* 0x0000009d6c1c7223 */ /* 0x000fe2000001001c */
[----:B------:R-:W-:Y:S01]  /*2dc0*/  SHF.R.U32.HI R0, RZ, 0x10, R47 ;  /* 0x00000010ff007819 */ /* 0x000fe2000001162f */
[----:B------:R-:W-:Y:S01]  /*2dd0*/  FFMA.FTZ R31, R160, R26, R27 ;  /* 0x0000001aa01f7223 */ /* 0x000fe2000001001b */
[----:B------:R-:W-:Y:S01]  /*2de0*/  FMUL.FTZ R25, R25, UR6 ;  /* 0x0000000619197c20 */ /* 0x000fe20008410000 */
[----:B------:R-:W-:Y:S01]  /*2df0*/  FFMA.FTZ R24, R108, R149, R24 ;  /* 0x000000956c187223 */ /* 0x000fe20000010018 */
[----:B------:R-:W-:Y:S01]  /*2e00*/  LOP3.LUT P5, RZ, R130, 0xff00, RZ, 0xc0, !PT ;  /* 0x0000ff0082ff7812 */ /* 0x000fe200078ac0ff */
        /* <DEDUP_REMOVED lines=15> */
[----:B------:R-:W-:Y:S02]  /*2f00*/  LOP3.LUT P5, RZ, R164, 0xff0000, RZ, 0xc0, !PT ;  /* 0x00ff0000a4ff7812 */ /* 0x000fe400078ac0ff */
        /* <DEDUP_REMOVED lines=18> */
.L_x_3263:
        /* <DEDUP_REMOVED lines=10> */
[C---:B------:R-:W-:Y:S01]  /*30d0*/  FFMA.FTZ R25, R108.reuse, R149, R25 ;  /* 0x000000956c197223 */ /* 0x040fe20000010019 */
        /* <DEDUP_REMOVED lines=46> */
.L_x_3259:
        /* <DEDUP_REMOVED lines=18> */
.L_x_3264:
        /* <DEDUP_REMOVED lines=10> */
.L_x_3265:
[----:B------:R-:W-:Y:S05]  /*3580*/  @!P1 BRA `(.L_x_3266) ;  /* 0x0000000c00389947 */ /* 0x000fea0003800000 */
[----:B------:R-:W-:Y:S05]  /*3590*/  @!P0 BRA `(.L_x_3267) ;  /* 0x0000000400c08947 */ /* 0x000fea0003800000 */
[----:B------:R-:W-:Y:S05]  /*35a0*/  BRA.U !UP0, `(.L_x_3268) ;  /* 0x0000000108e87547 */ /* 0x000fea000b800000 */
[----:B------:R-:W-:Y:S02]  /*35b0*/  IMAD.MOV.U32 R0, RZ, RZ, R44 ;  /* 0x000000ffff007224 */ /* 0x000fe400078e002c */
[-C--:B------:R-:W-:Y:S01]  /*35c0*/  FFMA.FTZ R147, R147, R26.reuse, R27 ;  /* 0x0000001a93937223 */ /* 0x080fe2000001001b */
[----:B-12---:R-:W-:Y:S01]  /*35d0*/  SHF.R.U64 R31, R44, 0x10, R45 ;  /* 0x000000102c1f7819 */ /* 0x006fe2000000122d */
[----:B------:R-:W-:Y:S01]  /*35e0*/  FFMA.FTZ R150, R150, R26, R27 ;  /* 0x0000001a96967223 */ /* 0x000fe2000001001b */
[----:B------:R-:W-:Y:S01]  /*35f0*/  LOP3.LUT P5, RZ, R124, 0xff, RZ, 0xc0, !PT ;  /* 0x000000ff7cff7812 */ /* 0x000fe200078ac0ff */
[----:B0-----:R-:W-:Y:S02]  /*3600*/  HADD2.F32 R29, -RZ, R0.H0_H0 ;  /* 0x20000000ff1d7230 */ /* 0x001fe40000004100 */
        /* <DEDUP_REMOVED lines=52> */
.L_x_3268:
[----:B0-2---:R-:W-:Y:S01]  /*3950*/  SHF.R.U64 R28, R44, 0x10, R45 ;  /* 0x000000102c1c7819 */ /* 0x005fe2000000122d */
[-C--:B------:R-:W-:Y:S01]  /*3960*/  FFMA.FTZ R0, R151, R26.reuse, R27 ;  /* 0x0000001a97007223 */ /* 0x080fe2000001001b */
[----:B-1----:R-:W-:Y:S02]  /*3970*/  IMAD.MOV.U32 R30, RZ, RZ, R45 ;  /* 0x000000ffff1e7224 */ /* 0x002fe400078e002d */
[-CC-:B------:R-:W-:Y:S01]  /*3980*/  FFMA.FTZ R150, R150, R26.reuse, R27.reuse ;  /* 0x0000001a96967223 */ /* 0x180fe2000001001b */
[----:B------:R-:W-:Y:S01]  /*3990*/  FFMA.FTZ R31, R152, R26, R27 ;  /* 0x0000001a981f7223 */ /* 0x000fe2000001001b */
[----:B------:R-:W-:Y:S01]  /*39a0*/  FADD.FTZ R137, R137, -R0 ;  /* 0x8000000089897221 */ /* 0x000fe20000010000 */
[----:B------:R-:W-:Y:S02]  /*39b0*/  HADD2.F32 R29, -RZ, R28.H0_H0 ;  /* 0x2000001cff1d7230 */ /* 0x000fe40000004100 */
[----:B------:R-:W-:Y:S01]  /*39c0*/  FADD.FTZ R135, R135, -R150 ;  /* 0x8000009687877221 */ /* 0x000fe20000010000 */
[----:B------:R-:W-:-:S02]  /*39d0*/  IMAD.MOV.U32 R0, RZ, RZ, R44 ;  /* 0x000000ffff007224 */ /* 0x000fc400078e002c */
[----:B------:R-:W-:Y:S01]  /*39e0*/  FFMA.FTZ R147, R147, R26, R27 ;  /* 0x0000001a93937223 */ /* 0x000fe2000001001b */
[----:B------:R-:W-:Y:S02]  /*39f0*/  HADD2.F32 R28, -RZ, R30.H0_H0 ;  /* 0x2000001eff1c7230 */ /* 0x000fe40000004100 */
[----:B------:R-:W-:Y:S01]  /*3a00*/  FADD.FTZ R35, R138, -R31 ;  /* 0x8000001f8a237221 */ /* 0x000fe20000010000 */
[----:B------:R-:W-:Y:S01]  /*3a10*/  SHF.R.U32.HI R31, RZ, 0x10, R45 ;  /* 0x00000010ff1f7819 */ /* 0x000fe2000001162d */
[----:B------:R-:W-:Y:S02]  /*3a20*/  HADD2.F32 R0, -RZ, R0.H0_H0 ;  /* 0x20000000ff007230 */ /* 0x000fe40000004100 */
[C---:B------:R-:W-:Y:S01]  /*3a30*/  FFMA.FTZ R29, R108.reuse, R135, R29 ;  /* 0x000000876c1d7223 */ /* 0x040fe2000001001d */
[----:B------:R-:W-:Y:S01]  /*3a40*/  FFMA.FTZ R28, R108, R137, R28 ;  /* 0x000000896c1c7223 */ /* 0x000fe2000001001c */
[----:B------:R-:W-:Y:S01]  /*3a50*/  FADD.FTZ R147, R134, -R147 ;  /* 0x8000009386937221 */ /* 0x000fe20000010000 */
[----:B------:R-:W-:-:S02]  /*3a60*/  HADD2.F32 R37, -RZ, R31.H0_H0 ;  /* 0x2000001fff257230 */ /* 0x000fc40000004100 */
[----:B------:R-:W-:Y:S01]  /*3a70*/  FMUL.FTZ R29, R29, UR6 ;  /* 0x000000061d1d7c20 */ /* 0x000fe20008410000 */
[----:B------:R-:W-:Y:S01]  /*3a80*/  FMUL.FTZ R32, R28, UR6 ;  /* 0x000000061c207c20 */ /* 0x000fe20008410000 */
[----:B------:R-:W-:Y:S01]  /*3a90*/  FFMA.FTZ R0, R108, R147, R0 ;  /* 0x000000936c007223 */ /* 0x000fe20000010000 */
[----:B------:R-:W-:Y:S01]  /*3aa0*/  LOP3.LUT P5, RZ, R124, 0xff00, RZ, 0xc0, !PT ;  /* 0x0000ff007cff7812 */ /* 0x000fe200078ac0ff */
[----:B------:R-:W-:Y:S01]  /*3ab0*/  FFMA.FTZ R35, R108, R35, R37 ;  /* 0x000000236c237223 */ /* 0x000fe20000010025 */
[----:B------:R-:W-:Y:S01]  /*3ac0*/  LOP3.LUT P6, RZ, R124, 0xff0000, RZ, 0xc0, !PT ;  /* 0x00ff00007cff7812 */ /* 0x000fe200078cc0ff */
[----:B------:R-:W-:Y:S01]  /*3ad0*/  FMUL.FTZ R0, R0, UR6 ;  /* 0x0000000600007c20 */ /* 0x000fe20008410000 */
[----:B------:R-:W-:Y:S01]  /*3ae0*/  LOP3.LUT P2, RZ, R95, 0xff00, RZ, 0xc0, !PT ;  /* 0x0000ff005fff7812 */ /* 0x000fe2000784c0ff */
[----:B------:R-:W-:Y:S01]  /*3af0*/  FMUL.FTZ R35, R35, UR6 ;  /* 0x0000000623237c20 */ /* 0x000fe20008410000 */
[----:B------:R-:W-:Y:S02]  /*3b00*/  FSEL R30, R29, RZ, P5 ;  /* 0x000000ff1d1e7208 */ /* 0x000fe40002800000 */
[----:B------:R-:W-:-:S02]  /*3b10*/  FSEL R33, R32, RZ, P6 ;  /* 0x000000ff20217208 */ /* 0x000fc40003000000 */
[C---:B------:R-:W-:Y:S02]  /*3b20*/  LOP3.LUT P5, RZ, R124.reuse, 0xff, RZ, 0xc0, !PT ;  /* 0x000000ff7cff7812 */ /* 0x040fe400078ac0ff */
        /* <DEDUP_REMOVED lines=23> */
.L_x_3267:
        /* <DEDUP_REMOVED lines=50> */
.L_x_3270:
        /* <DEDUP_REMOVED lines=41> */
[----:B------:R-:W-:Y:S01]  /*4250*/  PRMT R101, R31, 0x7632, R101 ;  /* 0x000076321f657816 */ /* 0x000fe20000000065 */
[----:B------:R-:W-:Y:S06]  /*4260*/  BRA `(.L_x_3269) ;  /* 0x0000000800587947 */ /* 0x000fec0003800000 */
.L_x_3266:
        /* <DEDUP_REMOVED lines=9> */
[--C-:B-1----:R-:W-:Y:S01]  /*4300*/  IMAD.MOV.U32 R30, RZ, RZ, R45.reuse ;  /* 0x000000ffff1e7224 */ /* 0x102fe200078e002d */
[----:B------:R-:W-:Y:S01]  /*4310*/  SHF.R.U32.HI R32, RZ, 0x10, R45 ;  /* 0x00000010ff207819 */ /* 0x000fe2000001162d */
[----:B------:R-:W-:-:S02]  /*4320*/  HADD2.F32 R28, -RZ, R28.H0_H0 ;  /* 0x2000001cff1c7230 */ /* 0x000fc40000004100 */
[----:B------:R-:W-:Y:S01]  /*4330*/  FADD.FTZ R147, R134, -R147 ;  /* 0x8000009386937221 */ /* 0x000fe20000010000 */
[----:B------:R-:W-:Y:S02]  /*4340*/  HADD2.F32 R29, -RZ, R0.H0_H0 ;  /* 0x20000000ff1d7230 */ /* 0x000fe40000004100 */
[----:B------:R-:W-:Y:S01]  /*4350*/  FFMA.FTZ R31, R152, R26, R27 ;  /* 0x0000001a981f7223 */ /* 0x000fe2000001001b */
[----:B------:R-:W-:Y:S02]  /*4360*/  HADD2.F32 R0, -RZ, R30.H0_H0 ;  /* 0x2000001eff007230 */ /* 0x000fe40000004100 */
        /* <DEDUP_REMOVED lines=31> */
.L_x_3272:
[-CC-:B------:R-:W-:Y:S01]  /*4560*/  FFMA.FTZ R0, R151, R26.reuse, R27.reuse ;  /* 0x0000001a97007223 */ /* 0x180fe2000001001b */
[-C--:B------:R-:W-:Y:S01]  /*4570*/  FFMA.FTZ R147, R147, R26.reuse, R27 ;  /* 0x0000001a93937223 */ /* 0x080fe2000001001b */
[--C-:B0-2---:R-:W-:Y:S01]  /*4580*/  SHF.R.U64 R28, R44, 0x10, R45.reuse ;  /* 0x000000102c1c7819 */ /* 0x105fe2000000122d */
[--C-:B-1----:R-:W-:Y:S02]  /*4590*/  IMAD.MOV.U32 R30, RZ, RZ, R45.reuse ;  /* 0x000000ffff1e7224 */ /* 0x102fe400078e002d */
[----:B------:R-:W-:Y:S01]  /*45a0*/  FADD.FTZ R137, R137, -R0 ;  /* 0x8000000089897221 */ /* 0x000fe20000010000 */
[----:B------:R-:W-:Y:S01]  /*45b0*/  IMAD.MOV.U32 R0, RZ, RZ, R44 ;  /* 0x000000ffff007224 */ /* 0x000fe200078e002c */
[----:B------:R-:W-:Y:S01]  /*45c0*/  SHF.R.U32.HI R32, RZ, 0x10, R45 ;  /* 0x00000010ff207819 */ /* 0x000fe2000001162d */
[----:B------:R-:W-:Y:S01]  /*45d0*/  FADD.FTZ R147, R134, -R147 ;  /* 0x8000009386937221 */ /* 0x000fe20000010000 */
        /* <DEDUP_REMOVED lines=30> */
.L_x_3271:
        /* <DEDUP_REMOVED lines=35> */
.L_x_3273:
        /* <DEDUP_REMOVED lines=28> */
[C---:B-1----:R-:W-:Y:S02]  /*4bb0*/  PRMT R31, R137.reuse, 0x7632, R31 ;  /* 0x00007632891f7816 */ /* 0x042fe4000000001f */
[----:B------:R-:W-:-:S07]  /*4bc0*/  PRMT R0, R137, 0x7610, R0 ;  /* 0x0000761089007816 */ /* 0x000fce0000000000 */
.L_x_3269:
        /* <DEDUP_REMOVED lines=15> */
.L_x_3274:
        /* <DEDUP_REMOVED lines=10> */
.L_x_3275:
        /* <DEDUP_REMOVED lines=61> */
.L_x_3278:
        /* <DEDUP_REMOVED lines=12> */
[----:B------:R-:W-:Y:S01]  /*51f0*/  SHF.R.U32.HI R31, RZ, 0x10, R43 ;  /* 0x00000010ff1f7819 */ /* 0x000fe2000001162b */
[----:B------:R-:W-:Y:S01]  /*5200*/  FFMA.FTZ R28, R108, R145, R28 ;  /* 0x000000916c1c7223 */ /* 0x000fe2000001001c */
[----:B------:R-:W-:Y:S01]  /*5210*/  FADD.FTZ R139, R126, -R139 ;  /* 0x8000008b7e8b7221 */ /* 0x000fe20000010000 */
[----:B------:R-:W-:Y:S01]  /*5220*/  FFMA.FTZ R142, R142, R26, R27 ;  /* 0x0000001a8e8e7223 */ /* 0x000fe2000001001b */
[----:B------:R-:W-:Y:S01]  /*5230*/  FMUL.FTZ R29, R29, UR6 ;  /* 0x000000061d1d7c20 */ /* 0x000fe20008410000 */
[----:B------:R-:W-:Y:S01]  /*5240*/  FMUL.FTZ R32, R28, UR6 ;  /* 0x000000061c207c20 */ /* 0x000fe20008410000 */
[----:B------:R-:W-:Y:S01]  /*5250*/  FFMA.FTZ R0, R108, R139, R0 ;  /* 0x0000008b6c007223 */ /* 0x000fe20000010000 */
[C---:B------:R-:W-:Y:S01]  /*5260*/  LOP3.LUT P5, RZ, R111.reuse, 0xff00, RZ, 0xc0, !PT ;  /* 0x0000ff006fff7812 */ /* 0x040fe200078ac0ff */
[----:B------:R-:W-:Y:S01]  /*5270*/  HADD2.F32 R35, -RZ, R31.H0_H0 ;  /* 0x2000001fff237230 */ /* 0x000fe20000004100 */
[----:B------:R-:W-:Y:S01]  /*5280*/  LOP3.LUT P6, RZ, R111, 0xff0000, RZ, 0xc0, !PT ;  /* 0x00ff00006fff7812 */ /* 0x000fe200078cc0ff */
[----:B------:R-:W-:Y:S01]  /*5290*/  FADD.FTZ R133, R133, -R142 ;  /* 0x8000008e85857221 */ /* 0x000fe20000010000 */
        /* <DEDUP_REMOVED lines=30> */
.L_x_3277:
        /* <DEDUP_REMOVED lines=50> */
.L_x_3280:
        /* <DEDUP_REMOVED lines=44> */
.L_x_3276:
[----:B------:R-:W-:Y:S05]  /*5a60*/  @!P0 BRA `(.L_x_3281) ;  /* 0x0000000400508947 */ /* 0x000fea0003800000 */
[----:B------:R-:W-:Y:S05]  /*5a70*/  BRA.U !UP0, `(.L_x_3282) ;  /* 0x0000000108b47547 */ /* 0x000fea000b800000 */
[----:B0-2---:R-:W-:Y:S01]  /*5a80*/  SHF.R.U64 R28, R42, 0x10, R43 ;  /* 0x000000102a1c7819 */ /* 0x005fe2000000122b */
[----:B------:R-:W-:Y:S02]  /*5a90*/  IMAD.MOV.U32 R0, RZ, RZ, R42 ;  /* 0x000000ffff007224 */ /* 0x000fe400078e002a */
[-C--:B------:R-:W-:Y:S01]  /*5aa0*/  FFMA.FTZ R140, R140, R26.reuse, R27 ;  /* 0x0000001a8c8c7223 */ /* 0x080fe2000001001b */
[----:B-1----:R-:W-:Y:S02]  /*5ab0*/  IMAD.MOV.U32 R30, RZ, RZ, R43 ;  /* 0x000000ffff1e7224 */ /* 0x002fe400078e002b */
        /* <DEDUP_REMOVED lines=41> */
.L_x_3282:
        /* <DEDUP_REMOVED lines=38> */
.L_x_3281:
        /* <DEDUP_REMOVED lines=35> */
.L_x_3283:
        /* <DEDUP_REMOVED lines=30> */
.L_x_3279:
        /* <DEDUP_REMOVED lines=15> */
.L_x_3284:
        /* <DEDUP_REMOVED lines=10> */
.L_x_3285:
        /* <DEDUP_REMOVED lines=61> */
.L_x_3288:
[----:B0-2---:R-:W-:Y:S01]  /*6920*/  SHF.R.U64 R28, R40, 0x10, R41 ;  /* 0x00000010281c7819 */ /* 0x005fe20000001229 */
[-CC-:B------:R-:W-:Y:S01]  /*6930*/  FFMA.FTZ R29, R128, R26.reuse, R27.reuse ;  /* 0x0000001a801d7223 */ /* 0x180fe2000001001b */
[-C--:B------:R-:W-:Y:S01]  /*6940*/  FFMA.FTZ R0, R131, R26.reuse, R27 ;  /* 0x0000001a83007223 */ /* 0x080fe2000001001b */
[----:B-1----:R-:W-:Y:S02]  /*6950*/  IMAD.MOV.U32 R30, RZ, RZ, R41 ;  /* 0x000000ffff1e7224 */ /* 0x002fe400078e0029 */
[----:B------:R-:W-:Y:S01]  /*6960*/  FFMA.FTZ R127, R127, R26, R27 ;  /* 0x0000001a7f7f7223 */ /* 0x000fe2000001001b */
[----:B------:R-:W-:Y:S02]  /*6970*/  HADD2.F32 R31, -RZ, R28.H0_H0 ;  /* 0x2000001cff1f7230 */ /* 0x000fe40000004100 */
[----:B------:R-:W-:Y:S01]  /*6980*/  FADD.FTZ R29, R122, -R29 ;  /* 0x8000001d7a1d7221 */ /* 0x000fe20000010000 */
[----:B------:R-:W-:Y:S01]  /*6990*/  FADD.FTZ R123, R123, -R0 ;  /* 0x800000007b7b7221 */ /* 0x000fe20000010000 */
[----:B------:R-:W-:-:S02]  /*69a0*/  IMAD.MOV.U32 R0, RZ, RZ, R40 ;  /* 0x000000ffff007224 */ /* 0x000fc400078e0028 */
[----:B------:R-:W-:Y:S01]  /*69b0*/  FFMA.FTZ R136, R136, R26, R27 ;  /* 0x0000001a88887223 */ /* 0x000fe2000001001b */
[----:B------:R-:W-:Y:S02]  /*69c0*/  HADD2.F32 R28, -RZ, R30.H0_H0 ;  /* 0x2000001eff1c7230 */ /* 0x000fe40000004100 */
[----:B------:R-:W-:Y:S01]  /*69d0*/  FFMA.FTZ R29, R108, R29, R31 ;  /* 0x0000001d6c1d7223 */ /* 0x000fe2000001001f */
[----:B------:R-:W-:Y:S01]  /*69e0*/  SHF.R.U32.HI R31, RZ, 0x10, R41 ;  /* 0x00000010ff1f7819 */ /* 0x000fe20000011629 */
[----:B------:R-:W-:Y:S02]  /*69f0*/  HADD2.F32 R0, -RZ, R0.H0_H0 ;  /* 0x20000000ff007230 */ /* 0x000fe40000004100 */
[----:B------:R-:W-:Y:S01]  /*6a00*/  FADD.FTZ R127, R120, -R127 ;  /* 0x8000007f787f7221 */ /* 0x000fe20000010000 */
[----:B------:R-:W-:Y:S01]  /*6a10*/  FFMA.FTZ R28, R108, R123, R28 ;  /* 0x0000007b6c1c7223 */ /* 0x000fe2000001001c */
[----:B------:R-:W-:Y:S01]  /*6a20*/  FMUL.FTZ R29, R29, UR6 ;  /* 0x000000061d1d7c20 */ /* 0x000fe20008410000 */
[----:B------:R-:W-:-:S02]  /*6a30*/  HADD2.F32 R35, -RZ, R31.H0_H0 ;  /* 0x2000001fff237230 */ /* 0x000fc40000004100 */
[----:B------:R-:W-:Y:S01]  /*6a40*/  FADD.FTZ R125, R125, -R136 ;  /* 0x800000887d7d7221 */ /* 0x000fe20000010000 */
        /* <DEDUP_REMOVED lines=10> */
[----:B------:R-:W-:Y:S02]  /*6af0*/  LOP3.LUT P5, RZ, R112, 0xff, RZ, 0xc0, !PT ;  /* 0x000000ff70ff7812 */ /* 0x000fe400078ac0ff */
        /* <DEDUP_REMOVED lines=23> */
.L_x_3287:
        /* <DEDUP_REMOVED lines=50> */
.L_x_3290:
        /* <DEDUP_REMOVED lines=44> */
.L_x_3286:
        /* <DEDUP_REMOVED lines=9> */
[--C-:B------:R-:W-:Y:S01]  /*72e0*/  IMAD.MOV.U32 R30, RZ, RZ, R41.reuse ;  /* 0x000000ffff1e7224 */ /* 0x100fe200078e0029 */
        /* <DEDUP_REMOVED lines=8> */
[C---:B------:R-:W-:Y:S01]  /*7370*/  FFMA.FTZ R29, R108.reuse, R127, R29 ;  /* 0x0000007f6c1d7223 */ /* 0x040fe2000001001d */
        /* <DEDUP_REMOVED lines=28> */
.L_x_3292:
[-CC-:B------:R-:W-:Y:S01]  /*7540*/  FFMA.FTZ R0, R131, R26.reuse, R27.reuse ;  /* 0x0000001a83007223 */ /* 0x180fe2000001001b */
[-CC-:B0-2---:R-:W-:Y:S01]  /*7550*/  FFMA.FTZ R29, R128, R26.reuse, R27.reuse ;  /* 0x0000001a801d7223 */ /* 0x185fe2000001001b */
[----:B------:R-:W-:Y:S01]  /*7560*/  FFMA.FTZ R127, R127, R26, R27 ;  /* 0x0000001a7f7f7223 */ /* 0x000fe2000001001b */
[----:B------:R-:W-:Y:S01]  /*7570*/  SHF.R.U64 R28, R40, 0x10, R41 ;  /* 0x00000010281c7819 */ /* 0x000fe20000001229 */
[----:B------:R-:W-:Y:S01]  /*7580*/  FADD.FTZ R123, R123, -R0 ;  /* 0x800000007b7b7221 */ /* 0x000fe20000010000 */
[----:B------:R-:W-:Y:S02]  /*7590*/  IMAD.MOV.U32 R0, RZ, RZ, R40 ;  /* 0x000000ffff007224 */ /* 0x000fe400078e0028 */
[----:B-1----:R-:W-:Y:S01]  /*75a0*/  FADD.FTZ R31, R122, -R29 ;  /* 0x8000001d7a1f7221 */ /* 0x002fe20000010000 */
[--C-:B------:R-:W-:Y:S01]  /*75b0*/  IMAD.MOV.U32 R30, RZ, RZ, R41.reuse ;  /* 0x000000ffff1e7224 */ /* 0x100fe200078e0029 */
[----:B------:R-:W-:Y:S01]  /*75c0*/  SHF.R.U32.HI R32, RZ, 0x10, R41 ;  /* 0x00000010ff207819 */ /* 0x000fe20000011629 */
[----:B------:R-:W-:Y:S01]  /*75d0*/  FADD.FTZ R127, R120, -R127 ;  /* 0x8000007f787f7221 */ /* 0x000fe20000010000 */
[----:B------:R-:W-:-:S02]  /*75e0*/  HADD2.F32 R29, -RZ, R0.H0_H0 ;  /* 0x20000000ff1d7230 */ /* 0x000fc40000004100 */
[----:B------:R-:W-:Y:S01]  /*75f0*/  FFMA.FTZ R136, R136, R26, R27 ;  /* 0x0000001a88887223 */ /* 0x000fe2000001001b */
[----:B------:R-:W-:Y:S01]  /*7600*/  HADD2.F32 R28, -RZ, R28.H0_H0 ;  /* 0x2000001cff1c7230 */ /* 0x000fe20000004100 */
[----:B------:R-:W-:Y:S01]  /*7610*/  LOP3.LUT P6, RZ, R112, 0xff, RZ, 0xc0, !PT ;  /* 0x000000ff70ff7812 */ /* 0x000fe200078cc0ff */
[----:B------:R-:W-:Y:S02]  /*7620*/  HADD2.F32 R0, -RZ, R30.H0_H0 ;  /* 0x2000001eff007230 */ /* 0x000fe40000004100 */
[C---:B------:R-:W-:Y:S01]  /*7630*/  FFMA.FTZ R29, R108.reuse, R127, R29 ;  /* 0x0000007f6c1d7223 */ /* 0x040fe2000001001d */
        /* <DEDUP_REMOVED lines=22> */
.L_x_3291:
        /* <DEDUP_REMOVED lines=36> */
.L_x_3293:
        /* <DEDUP_REMOVED lines=30> */
.L_x_3289:
        /* <DEDUP_REMOVED lines=15> */
.L_x_3294:
        /* <DEDUP_REMOVED lines=10> */
.L_x_3295:
[----:B------:R-:W-:Y:S05]  /*7d50*/  @!P1 BRA `(.L_x_3296) ;  /* 0x0000000c00409947 */ /* 0x000fea0003800000 */
[----:B------:R-:W-:Y:S05]  /*7d60*/  @!P0 BRA `(.L_x_3297) ;  /* 0x0000000400c48947 */ /* 0x000fea0003800000 */
[----:B------:R-:W-:Y:S05]  /*7d70*/  BRA.U !UP0, `(.L_x_3298) ;  /* 0x0000000108ec7547 */ /* 0x000fea000b800000 */
[----:B0-2---:R-:W-:Y:S02]  /*7d80*/  IMAD.MOV.U32 R28, RZ, RZ, R2 ;  /* 0x000000ffff1c7224 */ /* 0x005fe400078e0002 */
[-CC-:B------:R-:W-:Y:S01]  /*7d90*/  FFMA.FTZ R0, R117, R26.reuse, R27.reuse ;  /* 0x0000001a75007223 */ /* 0x180fe2000001001b */
[-CC-:B-1----:R-:W-:Y:S01]  /*7da0*/  FFMA.FTZ R31, R118, R26.reuse, R27.reuse ;  /* 0x0000001a761f7223 */ /* 0x182fe2000001001b */
[-CC-:B------:R-:W-:Y:S01]  /*7db0*/  FFMA.FTZ R121, R121, R26.reuse, R27.reuse ;  /* 0x0000001a79797223 */ /* 0x180fe2000001001b */
[----:B------:R-:W-:Y:S01]  /*7dc0*/  LOP3.LUT P5, RZ, R109, 0xff, RZ, 0xc0, !PT ;  /* 0x000000ff6dff7812 */ /* 0x000fe200078ac0ff */
[----:B------:R-:W-:Y:S02]  /*7dd0*/  HADD2.F32 R29, -RZ, R28.H0_H0 ;  /* 0x2000001cff1d7230 */ /* 0x000fe40000004100 */
[----:B------:R-:W-:Y:S01]  /*7de0*/  FADD.FTZ R113, R113, -R0 ;  /* 0x8000000071717221 */ /* 0x000fe20000010000 */
[----:B------:R-:W-:Y:S01]  /*7df0*/  FFMA.FTZ R28, R119, R26, R27 ;  /* 0x0000001a771c7223 */ /* 0x000fe2000001001b */
[----:B------:R-:W-:Y:S01]  /*7e00*/  SHF.R.U64 R27, R2, 0x10, R3 ;  /* 0x00000010021b7819 */ /* 0x000fe20000001203 */
[----:B------:R-:W-:Y:S01]  /*7e10*/  FADD.FTZ R31, R114, -R31 ;  /* 0x8000001f721f7221 */ /* 0x000fe20000010000 */
[----:B------:R-:W-:Y:S01]  /*7e20*/  FFMA.FTZ R29, R108, R113, R29 ;  /* 0x000000716c1d7223 */ /* 0x000fe2000001001d */
[----:B------:R-:W-:Y:S01]  /*7e30*/  IMAD.MOV.U32 R30, RZ, RZ, R3 ;  /* 0x000000ffff1e7224 */ /* 0x000fe200078e0003 */
[----:B------:R-:W-:Y:S01]  /*7e40*/  LOP3.LUT P6, RZ, R97, 0xff, RZ, 0xc0, !PT ;  /* 0x000000ff61ff7812 */ /* 0x000fe200078cc0ff */
[----:B------:R-:W-:-:S02]  /*7e50*/  HADD2.F32 R27, -RZ, R27.H0_H0 ;  /* 0x2000001bff1b7230 */ /* 0x000fc40000004100 */
        /* <DEDUP_REMOVED lines=10> */
[----:B------:R-:W-:Y:S01]  /*7f00*/  FMUL.FTZ R26, R27, UR6 ;  /* 0x000000061b1a7c20 */ /* 0x000fe20008410000 */
        /* <DEDUP_REMOVED lines=34> */
.L_x_3298:
[--C-:B0-2---:R-:W-:Y:S01]  /*8130*/  SHF.R.U64 R28, R2, 0x10, R3.reuse ;  /* 0x00000010021c7819 */ /* 0x105fe20000001203 */
[----:B-1----:R-:W-:Y:S02]  /*8140*/  IMAD.MOV.U32 R31, RZ, RZ, R3 ;  /* 0x000000ffff1f7224 */ /* 0x002fe400078e0003 */
[-CC-:B------:R-:W-:Y:S01]  /*8150*/  FFMA.FTZ R29, R118, R26.reuse, R27.reuse ;  /* 0x0000001a761d7223 */ /* 0x180fe2000001001b */
[-CC-:B------:R-:W-:Y:S01]  /*8160*/  FFMA.FTZ R30, R119, R26.reuse, R27.reuse ;  /* 0x0000001a771e7223 */ /* 0x180fe2000001001b */
[-CC-:B------:R-:W-:Y:S01]  /*8170*/  FFMA.FTZ R121, R121, R26.reuse, R27.reuse ;  /* 0x0000001a79797223 */ /* 0x180fe2000001001b */
[----:B------:R-:W-:Y:S01]  /*8180*/  FFMA.FTZ R26, R117, R26, R27 ;  /* 0x0000001a751a7223 */ /* 0x000fe2000001001b */
[----:B------:R-:W-:Y:S02]  /*8190*/  HADD2.F32 R27, -RZ, R28.H0_H0 ;  /* 0x2000001cff1b7230 */ /* 0x000fe40000004100 */
[----:B------:R-:W-:Y:S01]  /*81a0*/  FADD.FTZ R29, R114, -R29 ;  /* 0x8000001d721d7221 */ /* 0x000fe20000010000 */
[----:B------:R-:W-:-:S02]  /*81b0*/  IMAD.MOV.U32 R0, RZ, RZ, R2 ;  /* 0x000000ffff007224 */ /* 0x000fc400078e0002 */
[----:B------:R-:W-:Y:S01]  /*81c0*/  FADD.FTZ R115, R115, -R30 ;  /* 0x8000001e73737221 */ /* 0x000fe20000010000 */
[----:B------:R-:W-:Y:S02]  /*81d0*/  HADD2.F32 R28, -RZ, R31.H0_H0 ;  /* 0x2000001fff1c7230 */ /* 0x000fe40000004100 */
[----:B------:R-:W-:Y:S01]  /*81e0*/  FADD.FTZ R113, R113, -R26 ;  /* 0x8000001a71717221 */ /* 0x000fe20000010000 */
[C---:B------:R-:W-:Y:S01]  /*81f0*/  FFMA.FTZ R27, R108.reuse, R29, R27 ;  /* 0x0000001d6c1b7223 */ /* 0x040fe2000001001b */
[----:B------:R-:W-:Y:S01]  /*8200*/  HADD2.F32 R0, -RZ, R0.H0_H0 ;  /* 0x20000000ff007230 */ /* 0x000fe20000004100 */
[----:B------:R-:W-:Y:S01]  /*8210*/  SHF.R.U32.HI R26, RZ, 0x10, R3 ;  /* 0x00000010ff1a7819 */ /* 0x000fe20000011603 */
[C---:B------:R-:W-:Y:S01]  /*8220*/  FFMA.FTZ R115, R108.reuse, R115, R28 ;  /* 0x000000736c737223 */ /* 0x040fe2000001001c */
[----:B------:R-:W-:Y:S01]  /*8230*/  FMUL.FTZ R27, R27, UR6 ;  /* 0x000000061b1b7c20 */ /* 0x000fe20008410000 */
[----:B------:R-:W-:Y:S01]  /*8240*/  LOP3.LUT P5, RZ, R109, 0xff00, RZ, 0xc0, !PT ;  /* 0x0000ff006dff7812 */ /* 0x000fe200078ac0ff */
[----:B------:R-:W-:Y:S01]  /*8250*/  FFMA.FTZ R0, R108, R113, R0 ;  /* 0x000000716c007223 */ /* 0x000fe20000010000 */
        /* <DEDUP_REMOVED lines=34> */
.L_x_3297:
        /* <DEDUP_REMOVED lines=50> */
.L_x_3300:
        /* <DEDUP_REMOVED lines=44> */
.L_x_3296:
        /* <DEDUP_REMOVED lines=11> */
[----:B------:R-:W-:Y:S01]  /*8b10*/  FADD.FTZ R29, R114, -R29 ;  /* 0x8000001d721d7221 */ /* 0x000fe20000010000 */
[----:B------:R-:W-:-:S02]  /*8b20*/  HADD2.F32 R0, -RZ, R0.H0_H0 ;  /* 0x20000000ff007230 */ /* 0x000fc40000004100 */
[----:B------:R-:W-:Y:S01]  /*8b30*/  FADD.FTZ R121, R116, -R121 ;  /* 0x8000007974797221 */ /* 0x000fe20000010000 */
[----:B------:R-:W-:Y:S02]  /*8b40*/  HADD2.F32 R26, -RZ, R26.H0_H0 ;  /* 0x2000001aff1a7230 */ /* 0x000fe40000004100 */
[----:B------:R-:W-:Y:S01]  /*8b50*/  FADD.FTZ R115, R115, -R28 ;  /* 0x8000001c73737221 */ /* 0x000fe20000010000 */
[----:B------:R-:W-:Y:S02]  /*8b60*/  HADD2.F32 R31, -RZ, R30.H0_H0 ;  /* 0x2000001eff1f7230 */ /* 0x000fe40000004100 */
[C---:B------:R-:W-:Y:S01]  /*8b70*/  FFMA.FTZ R0, R108.reuse, R113, R0 ;  /* 0x000000716c007223 */ /* 0x040fe20000010000 */
[----:B------:R-:W-:Y:S02]  /*8b80*/  HADD2.F32 R30, -RZ, R27.H0_H0 ;  /* 0x2000001bff1e7230 */ /* 0x000fe40000004100 */
        /* <DEDUP_REMOVED lines=27> */
.L_x_3302:
[-CC-:B------:R-:W-:Y:S01]  /*8d40*/  FFMA.FTZ R0, R117, R26.reuse, R27.reuse ;  /* 0x0000001a75007223 */ /* 0x180fe2000001001b */
[-CC-:B0-2---:R-:W-:Y:S01]  /*8d50*/  FFMA.FTZ R29, R118, R26.reuse, R27.reuse ;  /* 0x0000001a761d7223 */ /* 0x185fe2000001001b */
[-CC-:B------:R-:W-:Y:S01]  /*8d60*/  FFMA.FTZ R28, R119, R26.reuse, R27.reuse ;  /* 0x0000001a771c7223 */ /* 0x180fe2000001001b */
[----:B------:R-:W-:Y:S01]  /*8d70*/  FFMA.FTZ R27, R121, R26, R27 ;  /* 0x0000001a791b7223 */ /* 0x000fe2000001001b */
[----:B------:R-:W-:Y:S01]  /*8d80*/  FADD.FTZ R113, R113, -R0 ;  /* 0x8000000071717221 */ /* 0x000fe20000010000 */
[----:B------:R-:W-:Y:S01]  /*8d90*/  IMAD.MOV.U32 R0, RZ, RZ, R2 ;  /* 0x000000ffff007224 */ /* 0x000fe200078e0002 */
[----:B------:R-:W-:Y:S01]  /*8da0*/  SHF.R.U64 R26, R2, 0x10, R3 ;  /* 0x00000010021a7819 */ /* 0x000fe20000001203 */
[----:B-1----:R-:W-:Y:S01]  /*8db0*/  FADD.FTZ R31, R116, -R27 ;  /* 0x8000001b741f7221 */ /* 0x002fe20000010000 */
[--C-:B------:R-:W-:Y:S01]  /*8dc0*/  SHF.R.U32.HI R32, RZ, 0x10, R3.reuse ;  /* 0x00000010ff207819 */ /* 0x100fe20000011603 */
[----:B------:R-:W-:Y:S02]  /*8dd0*/  IMAD.MOV.U32 R30, RZ, RZ, R3 ;  /* 0x000000ffff1e7224 */ /* 0x000fe400078e0003 */
[----:B------:R-:W-:Y:S01]  /*8de0*/  FADD.FTZ R29, R114, -R29 ;  /* 0x8000001d721d7221 */ /* 0x000fe20000010000 */
[----:B------:R-:W-:-:S02]  /*8df0*/  HADD2.F32 R27, -RZ, R0.H0_H0 ;  /* 0x20000000ff1b7230 */ /* 0x000fc40000004100 */
[----:B------:R-:W-:Y:S01]  /*8e00*/  FADD.FTZ R115, R115, -R28 ;  /* 0x8000001c73737221 */ /* 0x000fe20000010000 */
[----:B------:R-:W-:Y:S01]  /*8e10*/  HADD2.F32 R26, -RZ, R26.H0_H0 ;  /* 0x2000001aff1a7230 */ /* 0x000fe20000004100 */
[C---:B------:R-:W-:Y:S01]  /*8e20*/  LOP3.LUT P6, RZ, R109.reuse, 0xff, RZ, 0xc0, !PT ;  /* 0x000000ff6dff7812 */ /* 0x040fe200078cc0ff */
[----:B------:R-:W-:Y:S02]  /*8e30*/  HADD2.F32 R32, -RZ, R32.H0_H0 ;  /* 0x20000020ff207230 */ /* 0x000fe40000004100 */
[C---:B------:R-:W-:Y:S01]  /*8e40*/  FFMA.FTZ R27, R108.reuse, R113, R27 ;  /* 0x000000716c1b7223 */ /* 0x040fe2000001001b */
[----:B------:R-:W-:Y:S02]  /*8e50*/  HADD2.F32 R0, -RZ, R30.H0_H0 ;  /* 0x2000001eff007230 */ /* 0x000fe40000004100 */
[C---:B------:R-:W-:Y:S01]  /*8e60*/  FFMA.FTZ R26, R108.reuse, R29, R26 ;  /* 0x0000001d6c1a7223 */ /* 0x040fe2000001001a */
[----:B------:R-:W-:Y:S01]  /*8e70*/  LOP3.LUT P5, RZ, R109, 0xff00, RZ, 0xc0, !PT ;  /* 0x0000ff006dff7812 */ /* 0x000fe200078ac0ff */
[----:B------:R-:W-:Y:S01]  /*8e80*/  FMUL.FTZ R27, R27, UR6 ;  /* 0x000000061b1b7c20 */ /* 0x000fe20008410000 */
[C---:B------:R-:W-:Y:S01]  /*8e90*/  FFMA.FTZ R31, R108.reuse, R31, R32 ;  /* 0x0000001f6c1f7223 */ /* 0x040fe20000010020 */
[----:B------:R-:W-:Y:S01]  /*8ea0*/  FFMA.FTZ R0, R108, R115, R0 ;  /* 0x000000736c007223 */ /* 0x000fe20000010000 */
[----:B------:R-:W-:Y:S01]  /*8eb0*/  FMUL.FTZ R26, R26, UR6 ;  /* 0x000000061a1a7c20 */ /* 0x000fe20008410000 */
[----:B------:R-:W-:Y:S01]  /*8ec0*/  ISETP.GE.U32.AND P2, PT, R109, 0x1000000, PT ;  /* 0x010000006d00780c */ /* 0x000fe20003f46070 */
[----:B------:R-:W-:Y:S01]  /*8ed0*/  FMUL.FTZ R31, R31, UR6 ;  /* 0x000000061f1f7c20 */ /* 0x000fe20008410000 */
[----:B------:R-:W-:Y:S01]  /*8ee0*/  FMUL.FTZ R0, R0, UR6 ;  /* 0x0000000600007c20 */ /* 0x000fe20008410000 */
[----:B------:R-:W-:-:S02]  /*8ef0*/  FSEL R27, R27, RZ, P6 ;  /* 0x000000ff1b1b7208 */ /* 0x000fc40003000000 */
[----:B------:R-:W-:Y:S02]  /*8f00*/  LOP3.LUT P6, RZ, R109, 0xff0000, RZ, 0xc0, !PT ;  /* 0x00ff00006dff7812 */ /* 0x000fe400078cc0ff */
[----:B------:R-:W-:Y:S02]  /*8f10*/  FSEL R26, R26, RZ, P5 ;  /* 0x000000ff1a1a7208 */ /* 0x000fe40002800000 */
[----:B------:R-:W-:Y:S02]  /*8f20*/  FSEL R31, R31, RZ, P2 ;  /* 0x000000ff1f1f7208 */ /* 0x000fe40001000000 */
[----:B------:R-:W-:Y:S02]  /*8f30*/  FSEL R0, R0, RZ, P6 ;  /* 0x000000ff00007208 */ /* 0x000fe40003000000 */
[----:B------:R-:W-:Y:S02]  /*8f40*/  F2FP.F16.F32.PACK_AB R27, R26, R27 ;  /* 0x0000001b1a1b723e */ /* 0x000fe400000000ff */
[----:B------:R-:W-:-:S02]  /*8f50*/  F2FP.F16.F32.PACK_AB R0, R31, R0 ;  /* 0x000000001f00723e */ /* 0x000fc400000000ff */
[C---:B------:R-:W-:Y:S02]  /*8f60*/  PRMT R26, R27.reuse, 0x7632, R26 ;  /* 0x000076321b1a7816 */ /* 0x040fe4000000001a */
[----:B------:R-:W-:Y:S02]  /*8f70*/  PRMT R31, R27, 0x7610, R31 ;  /* 0x000076101b1f7816 */ /* 0x000fe4000000001f */
[----:B------:R-:W-:Y:S01]  /*8f80*/  PRMT R29, R0, 0x7632, R29 ;  /* 0x00007632001d7816 */ /* 0x000fe2000000001d */
[----:B------:R-:W-:Y:S06]  /*8f90*/  BRA `(.L_x_3299) ;  /* 0x0000000400087947 */ /* 0x000fec0003800000 */
.L_x_3301:
        /* <DEDUP_REMOVED lines=31> */
[----:B-1----:R-:W-:-:S02]  /*9190*/  PRMT R31, R98, 0x7632, R31 ;  /* 0x00007632621f7816 */ /* 0x002fc4000000001f */
[----:B------:R-:W-:Y:S02]  /*91a0*/  PRMT R0, R99, 0x7632, R0 ;  /* 0x0000763263007816 */ /* 0x000fe40000000000 */
[C---:B------:R-:W-:Y:S02]  /*91b0*/  PRMT R29, R27.reuse, 0x7632, R29 ;  /* 0x000076321b1d7816 */ /* 0x040fe4000000001d */
[----:B------:R-:W-:Y:S01]  /*91c0*/  PRMT R100, R27, 0x7610, R100 ;  /* 0x000076101b647816 */ /* 0x000fe20000000064 */
[----:B------:R-:W-:Y:S06]  /*91d0*/  BRA `(.L_x_3299) ;  /* 0x0000000000787947 */ /* 0x000fec0003800000 */
.L_x_3303:
        /* <DEDUP_REMOVED lines=27> */
[----:B-1----:R-:W-:Y:S02]  /*9390*/  PRMT R31, R0, 0x7610, R31 ;  /* 0x00007610001f7816 */ /* 0x002fe4000000001f */
[C---:B------:R-:W-:Y:S02]  /*93a0*/  PRMT R29, R115.reuse, 0x7632, R29 ;  /* 0x00007632731d7816 */ /* 0x040fe4000000001d */
[----:B------:R-:W-:-:S07]  /*93b0*/  PRMT R0, R115, 0x7610, R0 ;  /* 0x0000761073007816 */ /* 0x000fce0000000000 */
.L_x_3299:
        /* <DEDUP_REMOVED lines=15> */
.L_x_3304:
        /* <DEDUP_REMOVED lines=10> */
.L_x_3305:
        /* <DEDUP_REMOVED lines=34> */
.L_x_3253:
        /* <DEDUP_REMOVED lines=19> */
.L_x_3307:
        /* <DEDUP_REMOVED lines=14> */
.L_x_5443:


//--------------------- .text._ZN10layer_norm31ln_parallel_residual_bwd_kernelINS_13Kernel_traitsI6__halfS2_fS2_fjLj5120ELj1ELj1ELj8ELj8ENS_18Kernel_traits_baseILj5120ES2_S2_fS2_fjLj256EEEEELb0ELb0ELb0EEEvNS_9BwdParamsE --------------------------
	.section	.text._ZN10layer_norm31ln_parallel_residual_bwd_kernelINS_13Kernel_traitsI6__halfS2_fS2_fjLj5120ELj1ELj1ELj8ELj8ENS_18Kernel_traits_baseILj5120ES2_S2_fS2_fjLj256EEEEELb0ELb0ELb0EEEvNS_9BwdParamsE,"ax",@progbits
	.align	128
        .global         _ZN10layer_norm31ln_parallel_residual_bwd_kernelINS_13Kernel_traitsI6__halfS2_fS2_fjLj5120ELj1ELj1ELj8ELj8ENS_18Kernel_traits_baseILj5120ES2_S2_fS2_fjLj256EEEEELb0ELb0ELb0EEEvNS_9BwdParamsE
        .type           _ZN10layer_norm31ln_parallel_residual_bwd_kernelINS_13Kernel_traitsI6__halfS2_fS2_fjLj5120ELj1ELj1ELj8ELj8ENS_18Kernel_traits_baseILj5120ES2_S2_fS2_fjLj256EEEEELb0ELb0ELb0EEEvNS_9BwdParamsE,@function
        .size           _ZN10layer_norm31ln_parallel_residual_bwd_kernelINS_13Kernel_traitsI6__halfS2_fS2_fjLj5120ELj1ELj1ELj8ELj8ENS_18Kernel_traits_baseILj5120ES2_S2_fS2_fjLj256EEEEELb0ELb0ELb0EEEvNS_9BwdParamsE,(.L_x_5444 - _ZN10layer_norm31ln_parallel_residual_bwd_kernelINS_13Kernel_traitsI6__halfS2_fS2_fjLj5120ELj1ELj1ELj8ELj8ENS_18Kernel_traits_baseILj5120ES2_S2_fS2_fjLj256EEEEELb0ELb0ELb0EEEvNS_9BwdParamsE)
        .other          _ZN10layer_norm31ln_parallel_residual_bwd_kernelINS_13Kernel_traitsI6__halfS2_fS2_fjLj5120ELj1ELj1ELj8ELj8ENS_18Kernel_traits_baseILj5120ES2_S2_fS2_fjLj256EEEEELb0ELb0ELb0EEEvNS_9BwdParamsE,@"STO_CUDA_ENTRY STV_DEFAULT"
_ZN10layer_norm31ln_parallel_residual_bwd_kernelINS_13Kernel_traitsI6__halfS2_fS2_fjLj5120ELj1ELj1ELj8ELj8ENS_18Kernel_traits_baseILj5120ES2_S2_fS2_fjLj256EEEEELb0ELb0ELb0EEEvNS_9BwdParamsE:
.text._ZN10layer_norm31ln_parallel_residual_bwd_kernelINS_13Kernel_traitsI6__halfS2_fS2_fjLj5120ELj1ELj1ELj8ELj8ENS_18Kernel_traits_baseILj5120ES2_S2_fS2_fjLj256EEEEELb0ELb0ELb0EEEvNS_9BwdParamsE:
        /* <DEDUP_REMOVED lines=27> */
[----:B----4-:R-:W5:Y:S04]  /*01b0*/  @P0 LDG.E.64 R84, desc[UR12][R4.64] ;  /* 0x0000000c04540981 */ /* 0x010f68000c1e1b00 */
[C---:B------:R-:W-:Y:S01]  /*01c0*/  @P1 IMAD.WIDE.U32 R14, R3.reuse, 0x8, R10 ;  /* 0x00000008030e1825 */ /* 0x040fe200078e000a */
[----:B------:R-:W3:Y:S08]  /*01d0*/  LDC.64 R22, c[0x0][0x3d8] ;  /* 0x0000f600ff167b82 */ /* 0x000ef00000000a00 */
[----:B------:R-:W4:Y:S01]  /*01e0*/  LDC.64 R24, c[0x0][0x3d0] ;  /* 0x0000f400ff187b82 */ /* 0x000f220000000a00 */
[C---:B0-----:R-:W-:Y:S01]  /*01f0*/  @P1 IMAD.WIDE.U32 R12, R3.reuse, 0x8, R8 ;  /* 0x00000008030c1825 */ /* 0x041fe200078e0008 */
[----:B------:R-:W-:Y:S01]  /*0200*/  @P1 IADD3 R3, PT, PT, R3, 0x100, RZ ;  /* 0x0000010003031810 */ /* 0x000fe20007ffe0ff */
[----:B------:R-:W5:Y:S05]  /*0210*/  @P0 LDG.E.64 R86, desc[UR12][R6.64] ;  /* 0x0000000c06560981 */ /* 0x000f6a000c1e1b00 */
[----:B------:R-:W0:Y:S01]  /*0220*/  LDC.64 R26, c[0x0][0x3d8] ;  /* 0x0000f600ff1a7b82 */ /* 0x000e220000000a00 */
[----:B------:R-:W-:Y:S01]  /*0230*/  MOV R127, UR4 ;  /* 0x00000004007f7c02 */ /* 0x000fe20008000f00 */
[C---:B-1----:R-:W-:Y:S01]  /*0240*/  @P2 IMAD.WIDE.U32 R16, R3.reuse, 0x8, R16 ;  /* 0x0000000803102825 */ /* 0x042fe200078e0010 */
        /* <DEDUP_REMOVED lines=9> */
[----:B------:R-:W5:Y:S04]  /*02e0*/  @P2 LDG.E.64 R94, desc[UR12][R18.64] ;  /* 0x0000000c125e2981 */ /* 0x000f68000c1e1b00 */
[C---:B----4-:R-:W-:Y:S01]  /*02f0*/  @P4 IMAD.WIDE.U32 R8, R3.reuse, 0x8, R24 ;  /* 0x0000000803084825 */ /* 0x050fe200078e0018 */
[----:B------:R1:W5:Y:S03]  /*0300*/  @P3 LDG.E.64 R96, desc[UR12][R20.64] ;  /* 0x0000000c14603981 */ /* 0x000366000c1e1b00 */
[----:B0-----:R-:W-:Y:S01]  /*0310*/  @P4 IMAD.WIDE.U32 R10, R3, 0x8, R26 ;  /* 0x00000008030a4825 */ /* 0x001fe200078e001a */
[----:B------:R0:W5:Y:S01]  /*0320*/  @P3 LDG.E.64 R98, desc[UR12][R22.64] ;  /* 0x0000000c16623981 */ /* 0x000162000c1e1b00 */
[----:B------:R-:W-:-:S02]  /*0330*/  CS2R R80, SRZ ;  /* 0x0000000000507805 */ /* 0x000fc4000001ff00 */
[----:B------:R-:W-:Y:S02]  /*0340*/  CS2R R82, SRZ ;  /* 0x0000000000527805 */ /* 0x000fe4000001ff00 */
[----:B------:R-:W-:Y:S01]  /*0350*/  CS2R R76, SRZ ;  /* 0x00000000004c7805 */ /* 0x000fe2000001ff00 */
[----:B------:R2:W5:Y:S01]  /*0360*/  @P4 LDG.E.64 R100, desc[UR12][R8.64] ;  /* 0x0000000c08644981 */ /* 0x000562000c1e1b00 */
        /* <DEDUP_REMOVED lines=40> */
[----:B-----5:R-:W-:Y:S02]  /*05f0*/  SHF.R.U32.HI R144, RZ, 0x10, R87 ;  /* 0x00000010ff907819 */ /* 0x020fe40000011657 */
        /* <DEDUP_REMOVED lines=15> */
[----:B------:R-:W-:Y:S01]  /*06f0*/  SHF.R.U32.HI R148, RZ, 0x10, R91 ;  /* 0x00000010ff947819 */ /* 0x000fe2000001165b */
[----:B0-----:R-:W-:Y:S01]  /*0700*/  UISETP.NE.AND UP0, UPT, UR4, URZ, UPT ;  /* 0x000000ff0400728c */ /* 0x001fe2000bf05270 */
[----:B------:R-:W-:-:S02]  /*0710*/  MOV R8, R92 ;  /* 0x0000005c00087202 */ /* 0x000fc40000000f00 */
[----:B------:R-:W-:Y:S02]  /*0720*/  CS2R R64, SRZ ;  /* 0x0000000000407805 */ /* 0x000fe4000001ff00 */
[----:B------:R-:W-:Y:S02]  /*0730*/  SHF.R.U64 R149, R92, 0x10, R93 ;  /* 0x000000105c957819 */ /* 0x000fe4000000125d */
        /* <DEDUP_REMOVED lines=45> */
[--C-:B------:R-:W-:Y:S01]  /*0a10*/  SHF.R.U64 R140, R84, 0x10, R85.reuse ;  /* 0x00000010548c7819 */ /* 0x100fe20000001255 */
[----:B------:R-:W-:Y:S01]  /*0a20*/  UPLOP3.LUT UP1, UPT, UPT, UPT, UPT, 0x40, 0x4 ;  /* 0x000000000004789c */ /* 0x000fe20003f2e870 */
[----:B------:R-:W-:Y:S01]  /*0a30*/  MOV R141, R85 ;  /* 0x00000055008d7202 */ /* 0x000fe20000000f00 */
[----:B------:R-:W0:Y:S01]  /*0a40*/  LDCU UR11, c[0x0][0x400] ;  /* 0x00008000ff0b77ac */ /* 0x000e220008000800 */
[----:B------:R-:W-:-:S02]  /*0a50*/  SHF.R.U32.HI R142, RZ, 0x10, R85 ;  /* 0x00000010ff8e7819 */ /* 0x000fc40000011655 */
[----:B------:R-:W-:Y:S01]  /*0a60*/  MOV R0, R86 ;  /* 0x0000005600007202 */ /* 0x000fe20000000f00 */
[----:B------:R-:W1:Y:S01]  /*0a70*/  LDCU.64 UR6, c[0x0][0x470] ;  /* 0x00008e00ff0677ac */ /* 0x000e620008000a00 */
[----:B------:R-:W-:Y:S02]  /*0a80*/  SHF.R.U64 R143, R86, 0x10, R87 ;  /* 0x00000010568f7819 */ /* 0x000fe40000001257 */
[----:B------:R-:W-:Y:S01]  /*0a90*/  MOV R3, R87 ;  /* 0x0000005700037202 */ /* 0x000fe20000000f00 */
[----:B------:R-:W2:Y:S01]  /*0aa0*/  LDCU.64 UR14, c[0x0][0x438] ;  /* 0x00008700ff0e77ac */ /* 0x000ea20008000a00 */
[----:B------:R-:W-:Y:S02]  /*0ab0*/  SHF.R.U32.HI R177, RZ, 0x10, R93 ;  /* 0x00000010ffb17819 */ /* 0x000fe4000001165d */
[----:B------:R-:W-:Y:S01]  /*0ac0*/  PLOP3.LUT P1, PT, PT, PT, UP0, 0x80, 0x8 ;  /* 0x000000000008781c */ /* 0x000fe20003f2f008 */
[----:B------:R-:W3:Y:S01]  /*0ad0*/  LDCU.64 UR8, c[0x0][0x478] ;  /* 0x00008f00ff0877ac */ /* 0x000ee20008000a00 */
[----:B------:R-:W-:-:S02]  /*0ae0*/  PRMT R144, R144, 0x5410, R4 ;  /* 0x0000541090907816 */ /* 0x000fc40000000004 */
[----:B------:R-:W-:Y:S02]  /*0af0*/  PRMT R145, R145, 0x5410, R6 ;  /* 0x0000541091917816 */ /* 0x000fe40000000006 */
[----:B------:R-:W-:Y:S02]  /*0b00*/  PRMT R146, R146, 0x5410, R5 ;  /* 0x0000541092927816 */ /* 0x000fe40000000005 */
[----:B------:R-:W-:Y:S02]  /*0b10*/  CS2R R4, SRZ ;  /* 0x0000000000047805 */ /* 0x000fe4000001ff00 */
[----:B------:R-:W-:Y:S02]  /*0b20*/  PRMT R147, R147, 0x5410, R7 ;  /* 0x0000541093937816 */ /* 0x000fe40000000007 */
[----:B------:R-:W-:Y:S02]  /*0b30*/  CS2R R6, SRZ ;  /* 0x0000000000067805 */ /* 0x000fe4000001ff00 */
        /* <DEDUP_REMOVED lines=21> */
[----:B------:R-:W-:Y:S02]  /*0c90*/  PRMT R142, R142, 0x5410, R0 ;  /* 0x000054108e8e7816 */ /* 0x000fe40000000000 */
[----:B------:R-:W-:Y:S02]  /*0ca0*/  PRMT R143, R143, 0x5410, R3 ;  /* 0x000054108f8f7816 */ /* 0x000fe40000000003 */
[----:B------:R-:W-:Y:S02]  /*0cb0*/  PRMT R177, R177, 0x5410, R177 ;  /* 0x00005410b1b17816 */ /* 0x000fe400000000b1 */
[----:B0123--:R-:W-:-:S07]  /*0cc0*/  P2R R116, PR, RZ, 0x2 ;  /* 0x00000002ff747803 */ /* 0x00ffce0000000000 */
.L_x_3375:
[----:B0123--:R-:W0:Y:S01]  /*0cd0*/  LDC.64 R108, c[0x0][0x3c0] ;  /* 0x0000f000ff6c7b82 */ /* 0x00fe220000000a00 */
[----:B------:R-:W-:-:S07]  /*0ce0*/  ISETP.NE.AND P5, PT, R116, RZ, PT ;  /* 0x000000ff7400720c */ /* 0x000fce0003fa5270 */
        /* <DEDUP_REMOVED lines=32> */
[----:B------:R-:W-:Y:S02]  /*0ef0*/  HADD2.F32 R119, -RZ, R142.H1_H1 ;  /* 0x3000008eff777230 */ /* 0x000fe40000004100 */
[----:B------:R-:W-:Y:S02]  /*0f00*/  HADD2.F32 R130, -RZ, R140.H1_H1 ;  /* 0x3000008cff827230 */ /* 0x000fe40000004100 */
[----:B------:R-:W-:Y:S02]  /*0f10*/  HADD2.F32 R128, -RZ, R139.H1_H1 ;  /* 0x3000008bff807230 */ /* 0x000fe40000004100 */
[----:B------:R-:W-:Y:S02]  /*0f20*/  HADD2.F32 R122, -RZ, R144.H0_H0 ;  /* 0x20000090ff7a7230 */ /* 0x000fe40000004100 */
[----:B------:R-:W-:Y:S02]  /*0f30*/  HADD2.F32 R150, -RZ, R141.H1_H1 ;  /* 0x3000008dff967230 */ /* 0x000fe40000004100 */
[----:B0-----:R-:W-:-:S05]  /*0f40*/  @P0 IMAD.WIDE.U32 R116, R126, 0x10, R116 ;  /* 0x000000107e740825 */ /* 0x001fca00078e0074 */
[----:B------:R0:W5:Y:S01]  /*0f50*/  @P0 LDG.E.128 R84, desc[UR12][R116.64] ;  /* 0x0000000c74540981 */ /* 0x000162000c1e1d00 */
[----:B------:R-:W-:Y:S02]  /*0f60*/  HADD2.F32 R151, -RZ, R142.H0_H0 ;  /* 0x2000008eff977230 */ /* 0x000fe40000004100 */
[----:B0-----:R-:W-:Y:S01]  /*0f70*/  HADD2.F32 R116, -RZ, R143.H1_H1 ;  /* 0x3000008fff747230 */ /* 0x001fe20000004100 */
[----:B---3--:R-:W-:Y:S02]  /*0f80*/  MOV R120, R114 ;  /* 0x0000007200787202 */ /* 0x008fe40000000f00 */
[----:B------:R-:W-:-:S03]  /*0f90*/  SHF.R.U64 R114, R114, 0x10, R115 ;  /* 0x0000001072727819 */ /* 0x000fc60000001273 */
[----:B------:R-:W-:Y:S01]  /*0fa0*/  HADD2.F32 R121, -RZ, R120.H0_H0 ;  /* 0x20000078ff797230 */ /* 0x000fe20000004100 */
[----:B----4-:R-:W-:Y:S02]  /*0fb0*/  MOV R3, R112 ;  /* 0x0000007000037202 */ /* 0x010fe40000000f00 */
[--C-:B------:R-:W-:Y:S02]  /*0fc0*/  SHF.R.U64 R112, R112, 0x10, R113.reuse ;  /* 0x0000001070707819 */ /* 0x100fe40000001271 */
[----:B------:R-:W-:Y:S02]  /*0fd0*/  MOV R120, R113 ;  /* 0x0000007100787202 */ /* 0x000fe40000000f00 */
[----:B------:R-:W-:Y:S01]  /*0fe0*/  SHF.R.U32.HI R124, RZ, 0x10, R113 ;  /* 0x00000010ff7c7819 */ /* 0x000fe20000011671 */
[----:B------:R-:W-:Y:S02]  /*0ff0*/  HADD2.F32 R113, -RZ, R3.H0_H0 ;  /* 0x20000003ff717230 */ /* 0x000fe40000004100 */
[----:B------:R-:W-:-:S02]  /*1000*/  HADD2.F32 R3, -RZ, R143.H0_H0 ;  /* 0x2000008fff037230 */ /* 0x000fc40000004100 */
[----:B------:R-:W-:Y:S01]  /*1010*/  HADD2.F32 R114, -RZ, R114.H0_H0 ;  /* 0x20000072ff727230 */ /* 0x000fe20000004100 */
[----:B------:R-:W-:Y:S01]  /*1020*/  MOV R117, R115 ;  /* 0x0000007300757202 */ /* 0x000fe20000000f00 */
[----:B------:R-:W-:Y:S02]  /*1030*/  HADD2.F32 R112, -RZ, R112.H0_H0 ;  /* 0x20000070ff707230 */ /* 0x000fe40000004100 */
[----:B------:R-:W-:Y:S01]  /*1040*/  FMUL.FTZ R119, R119, R121 ;  /* 0x0000007977777220 */ /* 0x000fe20000410000 */
[----:B--2---:R-:W-:Y:S01]  /*1050*/  FADD.FTZ R108, -R118, R108 ;  /* 0x0000006c766c7221 */ /* 0x004fe20000010100 */
[----:B------:R-:W-:Y:S01]  /*1060*/  FMUL.FTZ R3, R3, R114 ;  /* 0x0000007203037220 */ /* 0x000fe20000410000 */
[----:B------:R-:W-:Y:S01]  /*1070*/  SHF.R.U32.HI R123, RZ, 0x10, R115 ;  /* 0x00000010ff7b7819 */ /* 0x000fe20000011673 */
[----:B------:R-:W-:Y:S02]  /*1080*/  HADD2.F32 R117, -RZ, R117.H0_H0 ;  /* 0x20000075ff757230 */ /* 0x000fe40000004100 */
[----:B------:R-:W-:Y:S01]  /*1090*/  FFMA.FTZ R128, R128, R113, R119 ;  /* 0x0000007180807223 */ /* 0x000fe20000010077 */
[----:B------:R-:W-:Y:S01]  /*10a0*/  FFMA.FTZ R130, R130, R112, R3 ;  /* 0x0000007082827223 */ /* 0x000fe20000010003 */
[----:B------:R-:W-:Y:S01]  /*10b0*/  FADD.FTZ R164, -R118, R109 ;  /* 0x0000006d76a47221 */ /* 0x000fe20000010100 */
[----:B-----5:R-:W-:Y:S01]  /*10c0*/  FMUL.FTZ R3, R129, R108 ;  /* 0x0000006c81037220 */ /* 0x020fe20000410000 */
[----:B------:R-:W-:-:S02]  /*10d0*/  HADD2.F32 R123, -RZ, R123.H0_H0 ;  /* 0x2000007bff7b7230 */ /* 0x000fc40000004100 */
[----:B------:R-:W-:Y:S01]  /*10e0*/  FADD.FTZ R166, -R118, R111 ;  /* 0x0000006f76a67221 */ /* 0x000fe20000010100 */
[----:B------:R-:W-:Y:S02]  /*10f0*/  HADD2.F32 R115, -RZ, R120.H0_H0 ;  /* 0x20000078ff737230 */ /* 0x000fe40000004100 */
[----:B------:R-:W-:Y:S01]  /*1100*/  FMUL.FTZ R119, R116, R117 ;  /* 0x0000007574777220 */ /* 0x000fe20000410000 */
[----:B------:R-:W-:Y:S01]  /*1110*/  FADD.FTZ R110, -R118, R110 ;  /* 0x0000006e766e7221 */ /* 0x000fe20000010100 */
[----:B------:R-:W-:Y:S01]  /*1120*/  FMUL.FTZ R164, R129, R164 ;  /* 0x000000a481a47220 */ /* 0x000fe20000410000 */
[----:B------:R-:W-:Y:S01]  /*1130*/  FADD.FTZ R109, RZ, R128 ;  /* 0x00000080ff6d7221 */ /* 0x000fe20000010000 */
[----:B------:R-:W-:Y:S01]  /*1140*/  FFMA.FTZ R111, R3, R128, RZ ;  /* 0x00000080036f7223 */ /* 0x000fe200000100ff */
[----:B------:R-:W-:Y:S02]  /*1150*/  HADD2.F32 R120, -RZ, R124.H0_H0 ;  /* 0x2000007cff787230 */ /* 0x000fe40000004100 */
[----:B------:R-:W-:Y:S01]  /*1160*/  FMUL.FTZ R122, R122, R123 ;  /* 0x0000007b7a7a7220 */ /* 0x000fe20000410000 */
[C---:B------:R-:W-:Y:S01]  /*1170*/  FMUL.FTZ R166, R129.reuse, R166 ;  /* 0x000000a681a67220 */ /* 0x040fe20000410000 */
[----:B------:R-:W-:Y:S01]  /*1180*/  FFMA.FTZ R150, R150, R115, R119 ;  /* 0x0000007396967223 */ /* 0x000fe20000010077 */
[----:B------:R-:W-:Y:S01]  /*1190*/  FMUL.FTZ R165, R129, R110 ;  /* 0x0000006e81a57220 */ /* 0x000fe20000410000 */
[----:B------:R-:W-:Y:S01]  /*11a0*/  FADD.FTZ R109, R109, R130 ;  /* 0x000000826d6d7221 */ /* 0x000fe20000010000 */
[----:B------:R-:W-:Y:S01]  /*11b0*/  FFMA.FTZ R108, R164, R130, R111 ;  /* 0x00000082a46c7223 */ /* 0x000fe2000001006f */
[-C--:B------:R-:W-:Y:S01]  /*11c0*/  FFMA.FTZ R151, R151, R120.reuse, R122 ;  /* 0x0000007897977223 */ /* 0x080fe2000001007a */
        /* <DEDUP_REMOVED lines=21> */
.L_x_3310:
[----:B------:R-:W-:Y:S05]  /*1320*/  BSYNC.RECONVERGENT B0 ;  /* 0x0000000000007941 */ /* 0x000fea0003800200 */
.L_x_3309:
        /* <DEDUP_REMOVED lines=16> */
[----:B------:R-:W-:Y:S02]  /*1430*/  HADD2.F32 R155, -RZ, R148.H0_H0 ;  /* 0x20000094ff9b7230 */ /* 0x000fe40000004100 */
[----:B------:R-:W-:Y:S02]  /*1440*/  HADD2.F32 R132, -RZ, R145.H0_H0 ;  /* 0x20000091ff847230 */ /* 0x000fe40000004100 */
[----:B0-----:R-:W-:-:S05]  /*1450*/  @P0 IMAD.WIDE.U32 R116, R119, 0x10, R116 ;  /* 0x0000001077740825 */ /* 0x001fca00078e0074 */
[----:B------:R0:W5:Y:S02]  /*1460*/  @P0 LDG.E.128 R88, desc[UR12][R116.64] ;  /* 0x0000000c74580981 */ /* 0x000164000c1e1d00 */
[----:B0-----:R-:W-:Y:S02]  /*1470*/  HADD2.F32 R116, -RZ, R147.H1_H1 ;  /* 0x30000093ff747230 */ /* 0x001fe40000004100 */
[----:B------:R-:W-:Y:S02]  /*1480*/  HADD2.F32 R152, -RZ, R145.H1_H1 ;  /* 0x30000091ff987230 */ /* 0x000fe40000004100 */
[----:B------:R-:W-:Y:S01]  /*1490*/  HADD2.F32 R153, -RZ, R146.H0_H0 ;  /* 0x20000092ff997230 */ /* 0x000fe20000004100 */
[----:B------:R-:W-:Y:S02]  /*14a0*/  IADD3 R119, PT, PT, R119, 0x100, RZ ;  /* 0x0000010077777810 */ /* 0x000fe40007ffe0ff */
[----:B---3--:R-:W-:-:S05]  /*14b0*/  MOV R124, R112 ;  /* 0x00000070007c7202 */ /* 0x008fca0000000f00 */
[----:B------:R-:W-:Y:S01]  /*14c0*/  HADD2.F32 R125, -RZ, R124.H0_H0 ;  /* 0x2000007cff7d7230 */ /* 0x000fe20000004100 */
[----:B----4-:R-:W-:Y:S02]  /*14d0*/  MOV R121, R114 ;  /* 0x0000007200797202 */ /* 0x010fe40000000f00 */
[--C-:B------:R-:W-:Y:S02]  /*14e0*/  SHF.R.U64 R168, R114, 0x10, R115.reuse ;  /* 0x0000001072a87819 */ /* 0x100fe40000001273 */
[----:B------:R-:W-:Y:S02]  /*14f0*/  MOV R124, R115 ;  /* 0x00000073007c7202 */ /* 0x000fe40000000f00 */
[----:B------:R-:W-:Y:S01]  /*1500*/  SHF.R.U32.HI R167, RZ, 0x10, R115 ;  /* 0x00000010ffa77819 */ /* 0x000fe20000011673 */
[----:B------:R-:W-:Y:S01]  /*1510*/  HADD2.F32 R121, -RZ, R121.H0_H0 ;  /* 0x20000079ff797230 */ /* 0x000fe20000004100 */
[----:B------:R-:W-:Y:S01]  /*1520*/  MOV R115, R113 ;  /* 0x0000007100737202 */ /* 0x000fe20000000f00 */
[----:B------:R-:W-:Y:S01]  /*1530*/  FMUL.FTZ R114, R123, R125 ;  /* 0x0000007d7b727220 */ /* 0x000fe20000410000 */
[----:B------:R-:W-:-:S02]  /*1540*/  SHF.R.U32.HI R192, RZ, 0x10, R113 ;  /* 0x00000010ffc07819 */ /* 0x000fc40000011671 */
[----:B------:R-:W-:Y:S01]  /*1550*/  SHF.R.U64 R112, R112, 0x10, R113 ;  /* 0x0000001070707819 */ /* 0x000fe20000001271 */
[----:B------:R-:W-:Y:S02]  /*1560*/  HADD2.F32 R117, -RZ, R115.H0_H0 ;  /* 0x20000073ff757230 */ /* 0x000fe40000004100 */
[----:B------:R-:W-:Y:S01]  /*1570*/  FFMA.FTZ R131, R131, R121, R114 ;  /* 0x0000007983837223 */ /* 0x000fe20000010072 */
[----:B------:R-:W-:Y:S02]  /*1580*/  HADD2.F32 R192, -RZ, R192.H0_H0 ;  /* 0x200000c0ffc07230 */ /* 0x000fe40000004100 */
[----:B--2---:R-:W-:Y:S01]  /*1590*/  FADD.FTZ R108, -R118, R108 ;  /* 0x0000006c766c7221 */ /* 0x004fe20000010100 */
[----:B------:R-:W-:Y:S02]  /*15a0*/  HADD2.F32 R113, -RZ, R147.H0_H0 ;  /* 0x20000093ff717230 */ /* 0x000fe40000004100 */
[----:B------:R-:W-:Y:S02]  /*15b0*/  HADD2.F32 R114, -RZ, R112.H0_H0 ;  /* 0x20000070ff727230 */ /* 0x000fe40000004100 */
[----:B------:R-:W-:Y:S01]  /*15c0*/  FMUL.FTZ R123, R116, R117 ;  /* 0x00000075747b7220 */ /* 0x000fe20000410000 */
[----:B------:R-:W-:-:S02]  /*15d0*/  HADD2.F32 R112, -RZ, R168.H0_H0 ;  /* 0x200000a8ff707230 */ /* 0x000fc40000004100 */
[----:B------:R-:W-:Y:S01]  /*15e0*/  FMUL.FTZ R116, R155, R192 ;  /* 0x000000c09b747220 */ /* 0x000fe20000410000 */
[C---:B------:R-:W-:Y:S01]  /*15f0*/  FADD.FTZ R168, -R118.reuse, R109 ;  /* 0x0000006d76a87221 */ /* 0x040fe20000010100 */
[----:B------:R-:W-:Y:S01]  /*1600*/  FMUL.FTZ R113, R113, R114 ;  /* 0x0000007271717220 */ /* 0x000fe20000410000 */
[C---:B-----5:R-:W-:Y:S01]  /*1610*/  FMUL.FTZ R155, R129.reuse, R108 ;  /* 0x0000006c819b7220 */ /* 0x060fe20000410000 */
[----:B------:R-:W-:Y:S02]  /*1620*/  HADD2.F32 R115, -RZ, R124.H0_H0 ;  /* 0x2000007cff737230 */ /* 0x000fe40000004100 */
[----:B------:R-:W-:Y:S01]  /*1630*/  FADD.FTZ R170, -R118, R111 ;  /* 0x0000006f76aa7221 */ /* 0x000fe20000010100 */
[----:B------:R-:W-:Y:S01]  /*1640*/  FFMA.FTZ R132, R132, R112, R113 ;  /* 0x0000007084847223 */ /* 0x000fe20000010071 */
[----:B------:R-:W-:Y:S01]  /*1650*/  FADD.FTZ R110, -R118, R110 ;  /* 0x0000006e766e7221 */ /* 0x000fe20000010100 */
[----:B------:R-:W-:Y:S01]  /*1660*/  FMUL.FTZ R168, R129, R168 ;  /* 0x000000a881a87220 */ /* 0x000fe20000410000 */
[----:B------:R-:W-:Y:S01]  /*1670*/  FADD.FTZ R109, R120, R131 ;  /* 0x00000083786d7221 */ /* 0x000fe20000010000 */
[----:B------:R-:W-:Y:S01]  /*1680*/  FFMA.FTZ R111, R155, R131, R122 ;  /* 0x000000839b6f7223 */ /* 0x000fe2000001007a */
[----:B------:R-:W-:-:S02]  /*1690*/  HADD2.F32 R124, -RZ, R167.H0_H0 ;  /* 0x200000a7ff7c7230 */ /* 0x000fc40000004100 */
        /* <DEDUP_REMOVED lines=26> */
.L_x_3312:
[----:B------:R-:W-:Y:S05]  /*1840*/  BSYNC.RECONVERGENT B0 ;  /* 0x0000000000007941 */ /* 0x000fea0003800200 */
.L_x_3311:
        /* <DEDUP_REMOVED lines=14> */
[----:B------:R-:W-:Y:S02]  /*1930*/  HADD2.F32 R123, -RZ, R179.H0_H0 ;  /* 0x200000b3ff7b7230 */ /* 0x000fe40000004100 */
[----:B------:R-:W-:Y:S02]  /*1940*/  HADD2.F32 R133, -RZ, R148.H1_H1 ;  /* 0x30000094ff857230 */ /* 0x000fe40000004100 */
[----:B------:R-:W-:Y:S02]  /*1950*/  HADD2.F32 R157, -RZ, R181.H1_H1 ;  /* 0x300000b5ff9d7230 */ /* 0x000fe40000004100 */
[----:B------:R-:W-:Y:S02]  /*1960*/  HADD2.F32 R156, -RZ, R177.H1_H1 ;  /* 0x300000b1ff9c7230 */ /* 0x000fe40000004100 */
[----:B------:R-:W-:Y:S02]  /*1970*/  HADD2.F32 R134, -RZ, R149.H0_H0 ;  /* 0x20000095ff867230 */ /* 0x000fe40000004100 */
[----:B0-----:R-:W-:-:S05]  /*1980*/  @P0 IMAD.WIDE.U32 R116, R119, 0x10, R116 ;  /* 0x0000001077740825 */ /* 0x001fca00078e0074 */
[----:B------:R0:W5:Y:S01]  /*1990*/  @P0 LDG.E.128 R92, desc[UR12][R116.64] ;  /* 0x0000000c745c0981 */ /* 0x000162000c1e1d00 */
[----:B------:R-:W-:Y:S02]  /*19a0*/  HADD2.F32 R154, -RZ, R149.H1_H1 ;  /* 0x30000095ff9a7230 */ /* 0x000fe40000004100 */
[----:B0-----:R-:W-:Y:S01]  /*19b0*/  HADD2.F32 R116, -RZ, R181.H0_H0 ;  /* 0x200000b5ff747230 */ /* 0x001fe20000004100 */
[----:B------:R-:W-:Y:S02]  /*19c0*/  IADD3 R119, PT, PT, R119, 0x100, RZ ;  /* 0x0000010077777810 */ /* 0x000fe40007ffe0ff */
[----:B---3--:R-:W-:Y:S02]  /*19d0*/  MOV R124, R112 ;  /* 0x00000070007c7202 */ /* 0x008fe40000000f00 */
[----:B------:R-:W-:-:S03]  /*19e0*/  SHF.R.U32.HI R192, RZ, 0x10, R113 ;  /* 0x00000010ffc07819 */ /* 0x000fc60000011671 */
[----:B------:R-:W-:Y:S01]  /*19f0*/  HADD2.F32 R125, -RZ, R124.H0_H0 ;  /* 0x2000007cff7d7230 */ /* 0x000fe20000004100 */
[----:B----4-:R-:W-:Y:S02]  /*1a00*/  MOV R121, R114 ;  /* 0x0000007200797202 */ /* 0x010fe40000000f00 */
[--C-:B------:R-:W-:Y:S02]  /*1a10*/  SHF.R.U64 R172, R114, 0x10, R115.reuse ;  /* 0x0000001072ac7819 */ /* 0x100fe40000001273 */
[----:B------:R-:W-:Y:S02]  /*1a20*/  MOV R124, R115 ;  /* 0x00000073007c7202 */ /* 0x000fe40000000f00 */
[----:B------:R-:W-:Y:S02]  /*1a30*/  SHF.R.U32.HI R169, RZ, 0x10, R115 ;  /* 0x00000010ffa97819 */ /* 0x000fe40000011673 */
[----:B------:R-:W-:Y:S01]  /*1a40*/  MOV R115, R113 ;  /* 0x0000007100737202 */ /* 0x000fe20000000f00 */
[----:B------:R-:W-:-:S02]  /*1a50*/  HADD2.F32 R121, -RZ, R121.H0_H0 ;  /* 0x20000079ff797230 */ /* 0x000fc40000004100 */
[----:B------:R-:W-:Y:S01]  /*1a60*/  FMUL.FTZ R114, R123, R125 ;  /* 0x0000007d7b727220 */ /* 0x000fe20000410000 */
[----:B------:R-:W-:Y:S01]  /*1a70*/  SHF.R.U64 R112, R112, 0x10, R113 ;  /* 0x0000001070707819 */ /* 0x000fe20000001271 */
[----:B------:R-:W-:Y:S02]  /*1a80*/  HADD2.F32 R192, -RZ, R192.H0_H0 ;  /* 0x200000c0ffc07230 */ /* 0x000fe40000004100 */
[----:B------:R-:W-:Y:S02]  /*1a90*/  HADD2.F32 R117, -RZ, R115.H0_H0 ;  /* 0x20000073ff757230 */ /* 0x000fe40000004100 */
[----:B------:R-:W-:Y:S01]  /*1aa0*/  FFMA.FTZ R133, R133, R121, R114 ;  /* 0x0000007985857223 */ /* 0x000fe20000010072 */
[----:B------:R-:W-:Y:S02]  /*1ab0*/  HADD2.F32 R115, -RZ, R124.H0_H0 ;  /* 0x2000007cff737230 */ /* 0x000fe40000004100 */
[----:B------:R-:W-:Y:S01]  /*1ac0*/  FMUL.FTZ R157, R157, R192 ;  /* 0x000000c09d9d7220 */ /* 0x000fe20000410000 */
[----:B------:R-:W-:-:S02]  /*1ad0*/  HADD2.F32 R124, -RZ, R169.H0_H0 ;  /* 0x200000a9ff7c7230 */ /* 0x000fc40000004100 */
[----:B--2---:R-:W-:Y:S01]  /*1ae0*/  FADD.FTZ R108, -R118, R108 ;  /* 0x0000006c766c7221 */ /* 0x004fe20000010100 */
[----:B------:R-:W-:Y:S02]  /*1af0*/  HADD2.F32 R113, -RZ, R179.H1_H1 ;  /* 0x300000b3ff717230 */ /* 0x000fe40000004100 */
[----:B------:R-:W-:Y:S02]  /*1b00*/  HADD2.F32 R114, -RZ, R112.H0_H0 ;  /* 0x20000070ff727230 */ /* 0x000fe40000004100 */
[----:B------:R-:W-:Y:S01]  /*1b10*/  FFMA.FTZ R156, R156, R124, R157 ;  /* 0x0000007c9c9c7223 */ /* 0x000fe2000001009d */
[----:B------:R-:W-:Y:S02]  /*1b20*/  HADD2.F32 R112, -RZ, R172.H0_H0 ;  /* 0x200000acff707230 */ /* 0x000fe40000004100 */
[C---:B------:R-:W-:Y:S01]  /*1b30*/  FADD.FTZ R172, -R118.reuse, R109 ;  /* 0x0000006d76ac7221 */ /* 0x040fe20000010100 */
[----:B-----5:R-:W-:Y:S01]  /*1b40*/  FMUL.FTZ R157, R129, R108 ;  /* 0x0000006c819d7220 */ /* 0x020fe20000410000 */
[----:B------:R-:W-:Y:S01]  /*1b50*/  FMUL.FTZ R113, R113, R114 ;  /* 0x0000007271717220 */ /* 0x000fe20000410000 */
[----:B------:R-:W-:Y:S01]  /*1b60*/  FADD.FTZ R174, -R118, R111 ;  /* 0x0000006f76ae7221 */ /* 0x000fe20000010100 */
[----:B------:R-:W-:Y:S01]  /*1b70*/  FMUL.FTZ R123, R116, R117 ;  /* 0x00000075747b7220 */ /* 0x000fe20000410000 */
[----:B------:R-:W-:Y:S01]  /*1b80*/  FADD.FTZ R110, -R118, R110 ;  /* 0x0000006e766e7221 */ /* 0x000fe20000010100 */
        /* <DEDUP_REMOVED lines=29> */
.L_x_3314:
[----:B------:R-:W-:Y:S05]  /*1d60*/  BSYNC.RECONVERGENT B0 ;  /* 0x0000000000007941 */ /* 0x000fea0003800200 */
.L_x_3313:
        /* <DEDUP_REMOVED lines=15> */
[--C-:B------:R-:W-:Y:S02]  /*1e60*/  HADD2.F32 R135, -RZ, R183.reuse.H0_H0 ;  /* 0x200000b7ff877230 */ /* 0x100fe40000004100 */
[----:B------:R-:W-:Y:S02]  /*1e70*/  HADD2.F32 R161, -RZ, R186.H1_H1 ;  /* 0x300000baffa17230 */ /* 0x000fe40000004100 */
[----:B------:R-:W-:Y:S02]  /*1e80*/  HADD2.F32 R136, -RZ, R183.H1_H1 ;  /* 0x300000b7ff887230 */ /* 0x000fe40000004100 */
[----:B0-----:R-:W-:-:S05]  /*1e90*/  @P0 IMAD.WIDE.U32 R116, R119, 0x10, R116 ;  /* 0x0000001077740825 */ /* 0x001fca00078e0074 */
[----:B------:R0:W5:Y:S02]  /*1ea0*/  @P0 LDG.E.128 R96, desc[UR12][R116.64] ;  /* 0x0000000c74600981 */ /* 0x000164000c1e1d00 */
[----:B0-----:R-:W-:Y:S02]  /*1eb0*/  HADD2.F32 R116, -RZ, R186.H0_H0 ;  /* 0x200000baff747230 */ /* 0x001fe40000004100 */
[--C-:B------:R-:W-:Y:S02]  /*1ec0*/  HADD2.F32 R158, -RZ, R184.reuse.H0_H0 ;  /* 0x200000b8ff9e7230 */ /* 0x100fe40000004100 */
[----:B------:R-:W-:Y:S01]  /*1ed0*/  HADD2.F32 R159, -RZ, R184.H1_H1 ;  /* 0x300000b8ff9f7230 */ /* 0x000fe20000004100 */
        /* <DEDUP_REMOVED lines=16> */
[----:B------:R-:W-:Y:S02]  /*1fe0*/  HADD2.F32 R113, -RZ, R185.H1_H1 ;  /* 0x300000b9ff717230 */ /* 0x000fe40000004100 */
        /* <DEDUP_REMOVED lines=41> */
.L_x_3316:
[----:B------:R-:W-:Y:S05]  /*2280*/  BSYNC.RECONVERGENT B0 ;  /* 0x0000000000007941 */ /* 0x000fea0003800200 */
.L_x_3315:
        /* <DEDUP_REMOVED lines=17> */
[----:B0-----:R-:W-:-:S05]  /*23a0*/  @P0 IMAD.WIDE.U32 R116, R119, 0x10, R116 ;  /* 0x0000001077740825 */ /* 0x001fca00078e0074 */
[----:B------:R0:W5:Y:S01]  /*23b0*/  @P0 LDG.E.128 R100, desc[UR12][R116.64] ;  /* 0x0000000c74640981 */ /* 0x000162000c1e1d00 */
[----:B------:R-:W-:Y:S02]  /*23c0*/  HADD2.F32 R160, -RZ, R188.H0_H0 ;  /* 0x200000bcffa07230 */ /* 0x000fe40000004100 */
[--C-:B------:R-:W-:Y:S02]  /*23d0*/  HADD2.F32 R125, -RZ, R190.reuse.H1_H1 ;  /* 0x300000beff7d7230 */ /* 0x100fe40000004100 */
[----:B0-----:R-:W-:Y:S02]  /*23e0*/  HADD2.F32 R116, -RZ, R190.H0_H0 ;  /* 0x200000beff747230 */ /* 0x001fe40000004100 */
[----:B------:R-:W-:Y:S01]  /*23f0*/  HADD2.F32 R162, -RZ, R188.H1_H1 ;  /* 0x300000bcffa27230 */ /* 0x000fe20000004100 */
[----:B---3--:R-:W-:-:S05]  /*2400*/  MOV R123, R112 ;  /* 0x00000070007b7202 */ /* 0x008fca0000000f00 */
[----:B------:R-:W-:Y:S01]  /*2410*/  HADD2.F32 R123, -RZ, R123.H0_H0 ;  /* 0x2000007bff7b7230 */ /* 0x000fe20000004100 */
[----:B----4-:R-:W-:Y:S02]  /*2420*/  MOV R119, R114 ;  /* 0x0000007200777202 */ /* 0x010fe40000000f00 */
[----:B------:R-:W-:Y:S02]  /*2430*/  SHF.R.U64 R173, R114, 0x10, R115 ;  /* 0x0000001072ad7819 */ /* 0x000fe40000001273 */
[----:B------:R-:W-:Y:S01]  /*2440*/  FMUL.FTZ R114, R121, R123 ;  /* 0x0000007b79727220 */ /* 0x000fe20000410000 */
[----:B------:R-:W-:Y:S01]  /*2450*/  SHF.R.U64 R112, R112, 0x10, R113 ;  /* 0x0000001070707819 */ /* 0x000fe20000001271 */
[----:B------:R-:W-:Y:S01]  /*2460*/  HADD2.F32 R119, -RZ, R119.H0_H0 ;  /* 0x20000077ff777230 */ /* 0x000fe20000004100 */
[----:B------:R-:W-:Y:S02]  /*2470*/  MOV R124, R115 ;  /* 0x00000073007c7202 */ /* 0x000fe40000000f00 */
[----:B------:R-:W-:-:S02]  /*2480*/  SHF.R.U32.HI R163, RZ, 0x10, R115 ;  /* 0x00000010ffa37819 */ /* 0x000fc40000011673 */
[----:B------:R-:W-:Y:S01]  /*2490*/  MOV R115, R113 ;  /* 0x0000007100737202 */ /* 0x000fe20000000f00 */
[----:B------:R-:W-:Y:S01]  /*24a0*/  FFMA.FTZ R137, R137, R119, R114 ;  /* 0x0000007789897223 */ /* 0x000fe20000010072 */
[----:B------:R-:W-:Y:S01]  /*24b0*/  SHF.R.U32.HI R192, RZ, 0x10, R113 ;  /* 0x00000010ffc07819 */ /* 0x000fe20000011671 */
[----:B------:R-:W-:Y:S02]  /*24c0*/  HADD2.F32 R113, -RZ, R189.H1_H1 ;  /* 0x300000bdff717230 */ /* 0x000fe40000004100 */
[----:B--2---:R-:W-:Y:S01]  /*24d0*/  FADD.FTZ R108, -R118, R108 ;  /* 0x0000006c766c7221 */ /* 0x004fe20000010100 */
[----:B------:R-:W-:Y:S02]  /*24e0*/  HADD2.F32 R114, -RZ, R112.H0_H0 ;  /* 0x20000070ff727230 */ /* 0x000fe40000004100 */
[----:B------:R-:W-:Y:S02]  /*24f0*/  HADD2.F32 R117, -RZ, R115.H0_H0 ;  /* 0x20000073ff757230 */ /* 0x000fe40000004100 */
[----:B------:R-:W-:-:S02]  /*2500*/  HADD2.F32 R115, -RZ, R124.H0_H0 ;  /* 0x2000007cff737230 */ /* 0x000fc40000004100 */
[----:B------:R-:W-:Y:S01]  /*2510*/  FMUL.FTZ R113, R113, R114 ;  /* 0x0000007271717220 */ /* 0x000fe20000410000 */
[----:B------:R-:W-:Y:S02]  /*2520*/  HADD2.F32 R112, -RZ, R173.H0_H0 ;  /* 0x200000adff707230 */ /* 0x000fe40000004100 */
[C---:B------:R-:W-:Y:S01]  /*2530*/  FADD.FTZ R180, -R118.reuse, R109 ;  /* 0x0000006d76b47221 */ /* 0x040fe20000010100 */
[----:B------:R-:W-:Y:S02]  /*2540*/  HADD2.F32 R124, -RZ, R163.H0_H0 ;  /* 0x200000a3ff7c7230 */ /* 0x000fe40000004100 */
[C---:B-----5:R-:W-:Y:S01]  /*2550*/  FMUL.FTZ R163, R129.reuse, R108 ;  /* 0x0000006c81a37220 */ /* 0x060fe20000410000 */
[----:B------:R-:W-:Y:S02]  /*2560*/  HADD2.F32 R192, -RZ, R192.H0_H0 ;  /* 0x200000c0ffc07230 */ /* 0x000fe40000004100 */
[----:B------:R-:W-:Y:S01]  /*2570*/  FADD.FTZ R182, -R118, R111 ;  /* 0x0000006f76b67221 */ /* 0x000fe20000010100 */
[----:B------:R-:W-:Y:S01]  /*2580*/  FMUL.FTZ R121, R116, R117 ;  /* 0x0000007574797220 */ /* 0x000fe20000410000 */
[----:B------:R-:W-:Y:S01]  /*2590*/  FFMA.FTZ R138, R138, R112, R113 ;  /* 0x000000708a8a7223 */ /* 0x000fe20000010071 */
[----:B------:R-:W-:Y:S01]  /*25a0*/  FADD.FTZ R110, -R118, R110 ;  /* 0x0000006e766e7221 */ /* 0x000fe20000010100 */
        /* <DEDUP_REMOVED lines=30> */
.L_x_3318:
[----:B------:R-:W-:Y:S05]  /*2790*/  BSYNC.RECONVERGENT B0 ;  /* 0x0000000000007941 */ /* 0x000fea0003800200 */
.L_x_3317:
        /* <DEDUP_REMOVED lines=32> */
.L_x_3320:
[----:B------:R-:W-:Y:S05]  /*29a0*/  BSYNC.RECONVERGENT B0 ;  /* 0x0000000000007941 */ /* 0x000fea0003800200 */
.L_x_3319:
        /* <DEDUP_REMOVED lines=75> */
.L_x_3325:
        /* <DEDUP_REMOVED lines=23> */
.L_x_3324:
        /* <DEDUP_REMOVED lines=20> */
.L_x_3327:
        /* <DEDUP_REMOVED lines=19> */
[----:B------:R-:W-:Y:S01]  /*3240*/  PRMT R141, R117, 0x7610, R141 ;  /* 0x00007610758d7816 */ /* 0x000fe2000000008d */
[----:B------:R-:W-:Y:S06]  /*3250*/  BRA `(.L_x_3326) ;  /* 0x0000000400687947 */ /* 0x000fec0003800000 */
.L_x_3323:
        /* <DEDUP_REMOVED lines=27> */
.L_x_3329:
        /* <DEDUP_REMOVED lines=23> */
.L_x_3328:
        /* <DEDUP_REMOVED lines=17> */
[----:B------:R-:W-:Y:S02]  /*3690*/  PRMT R110, R117, 0x7632, R110 ;  /* 0x00007632756e7816 */ /* 0x000fe4000000006e */
[----:B------:R-:W-:Y:S01]  /*36a0*/  PRMT R119, R118, 0x7632, R119 ;  /* 0x0000763276777816 */ /* 0x000fe20000000077 */
[----:B------:R-:W-:Y:S06]  /*36b0*/  BRA `(.L_x_3326) ;  /* 0x0000000000507947 */ /* 0x000fec0003800000 */
.L_x_3330:
        /* <DEDUP_REMOVED lines=16> */
[----:B------:R-:W-:Y:S02]  /*37c0*/  PRMT R139, R119, 0x7610, R139 ;  /* 0x00007610778b7816 */ /* 0x000fe4000000008b */
[----:B------:R-:W-:-:S02]  /*37d0*/  PRMT R140, R118, 0x7610, R140 ;  /* 0x00007610768c7816 */ /* 0x000fc4000000008c */
[----:B------:R-:W-:Y:S02]  /*37e0*/  PRMT R177, R110, 0x7610, R177 ;  /* 0x000076106eb17816 */ /* 0x000fe400000000b1 */
[----:B------:R-:W-:-:S07]  /*37f0*/  PRMT R141, R117, 0x7610, R141 ;  /* 0x00007610758d7816 */ /* 0x000fce000000008d */
.L_x_3326:
        /* <DEDUP_REMOVED lines=24> */
.L_x_3331:
[----:B------:R-:W-:-:S07]  /*3980*/  IADD3 R126, PT, PT, R126, 0x100, RZ ;  /* 0x000001007e7e7810 */ /* 0x000fce0007ffe0ff */
.L_x_3322:
[----:B------:R-:W-:Y:S05]  /*3990*/  BSYNC.RECONVERGENT B0 ;  /* 0x0000000000007941 */ /* 0x000fea0003800200 */
.L_x_3321:
        /* <DEDUP_REMOVED lines=33> */
.L_x_3336:
        /* <DEDUP_REMOVED lines=14> */
[----:B------:R-:W-:Y:S02]  /*3c90*/  PRMT R110, R117, 0x7632, R110 ;  /* 0x00007632756e7816 */ /* 0x000fe4000000006e */
[----:B------:R-:W-:Y:S01]  /*3ca0*/  PRMT R119, R118, 0x7632, R119 ;  /* 0x0000763276777816 */ /* 0x000fe20000000077 */
[----:B------:R-:W-:Y:S06]  /*3cb0*/  BRA `(.L_x_3337) ;  /* 0x0000000800187947 */ /* 0x000fec0003800000 */
.L_x_3335:
        /* <DEDUP_REMOVED lines=26> */
.L_x_3338:
        /* <DEDUP_REMOVED lines=19> */
.L_x_3334:
        /* <DEDUP_REMOVED lines=28> */
.L_x_3340:
        /* <DEDUP_REMOVED lines=17> */
.L_x_3339:
        /* <DEDUP_REMOVED lines=26> */
.L_x_3341:
        /* <DEDUP_REMOVED lines=18> */
.L_x_3337:
        /* <DEDUP_REMOVED lines=20> */
.L_x_3342:
[----:B------:R-:W-:-:S07]  /*4660*/  IADD3 R126, PT, PT, R126, 0x100, RZ ;  /* 0x000001007e7e7810 */ /* 0x000fce0007ffe0ff */
.L_x_3333:
[----:B------:R-:W-:Y:S05]  /*4670*/  BSYNC.RECONVERGENT B0 ;  /* 0x0000000000007941 */ /* 0x000fea0003800200 */
.L_x_3332:
        /* <DEDUP_REMOVED lines=33> */
.L_x_3347:
        /* <DEDUP_REMOVED lines=17> */
.L_x_3346:
        /* <DEDUP_REMOVED lines=26> */
.L_x_3349:
        /* <DEDUP_REMOVED lines=19> */
.L_x_3345:
        /* <DEDUP_REMOVED lines=28> */
.L_x_3351:
        /* <DEDUP_REMOVED lines=17> */
.L_x_3350:
        /* <DEDUP_REMOVED lines=26> */
.L_x_3352:
        /* <DEDUP_REMOVED lines=18> */
.L_x_3348:
        /* <DEDUP_REMOVED lines=20> */
.L_x_3353:
[----:B------:R-:W-:-:S07]  /*5340*/  IADD3 R126, PT, PT, R126, 0x100, RZ ;  /* 0x000001007e7e7810 */ /* 0x000fce0007ffe0ff */
.L_x_3344:
[----:B------:R-:W-:Y:S05]  /*5350*/  BSYNC.RECONVERGENT B0 ;  /* 0x0000000000007941 */ /* 0x000fea0003800200 */
.L_x_3343:
        /* <DEDUP_REMOVED lines=33> */
.L_x_3358:
        /* <DEDUP_REMOVED lines=17> */
.L_x_3357:
        /* <DEDUP_REMOVED lines=26> */
.L_x_3360:
        /* <DEDUP_REMOVED lines=19> */
.L_x_3356:
        /* <DEDUP_REMOVED lines=28> */
.L_x_3362:
        /* <DEDUP_REMOVED lines=17> */
.L_x_3361:
        /* <DEDUP_REMOVED lines=26> */
.L_x_3363:
        /* <DEDUP_REMOVED lines=18> */
.L_x_3359:
        /* <DEDUP_REMOVED lines=20> */
.L_x_3364:
[----:B------:R-:W-:-:S07]  /*6020*/  IADD3 R126, PT, PT, R126, 0x100, RZ ;  /* 0x000001007e7e7810 */ /* 0x000fce0007ffe0ff */
.L_x_3355:
[----:B------:R-:W-:Y:S05]  /*6030*/  BSYNC.RECONVERGENT B0 ;  /* 0x0000000000007941 */ /* 0x000fea0003800200 */
.L_x_3354:
        /* <DEDUP_REMOVED lines=19> */
[----:B------:R-:W-:Y:S02]  /*6170*/  FADD.FTZ R108, R138, -R113 ;  /* 0x800000718a6c7221 */ /* 0x000fe40000010000 */
        /* <DEDUP_REMOVED lines=13> */
.L_x_3369:
[-CC-:B-1----:R-:W-:Y:S01]  /*6250*/  FFMA.FTZ R104, R163, R112.reuse, R113.reuse ;  /* 0x00000070a3687223 */ /* 0x182fe20000010071 */
[-CC-:B------:R-:W-:Y:S01]  /*6260*/  FFMA.FTZ R105, R180, R112.reuse, R113.reuse ;  /* 0x00000070b4697223 */ /* 0x180fe20000010071 */
[-CC-:B------:R-:W-:Y:S01]  /*6270*/  FFMA.FTZ R107, R182, R112.reuse, R113.reuse ;  /* 0x00000070b66b7223 */ /* 0x180fe20000010071 */
[----:B------:R-:W-:Y:S01]  /*6280*/  FFMA.FTZ R113, R173, R112, R113 ;  /* 0x00000070ad717223 */ /* 0x000fe20000010071 */
[----:B------:R-:W-:Y:S01]  /*6290*/  FADD.FTZ R104, R137, -R104 ;  /* 0x8000006889687221 */ /* 0x000fe20000010000 */
[----:B------:R-:W-:Y:S01]  /*62a0*/  FADD.FTZ R106, R138, -R105 ;  /* 0x800000698a6a7221 */ /* 0x000fe20000010000 */
[----:B0-----:R-:W-:Y:S01]  /*62b0*/  FADD.FTZ R108, R162, -R107 ;  /* 0x8000006ba26c7221 */ /* 0x001fe20000010000 */
        /* <DEDUP_REMOVED lines=10> */
.L_x_3368:
        /* <DEDUP_REMOVED lines=26> */
.L_x_3371:
        /* <DEDUP_REMOVED lines=19> */
.L_x_3367:
        /* <DEDUP_REMOVED lines=28> */
.L_x_3373:
        /* <DEDUP_REMOVED lines=17> */
.L_x_3372:
        /* <DEDUP_REMOVED lines=26> */
.L_x_3374:
        /* <DEDUP_REMOVED lines=18> */
.L_x_3370:
        /* <DEDUP_REMOVED lines=20> */
.L_x_3366:
[----:B------:R-:W-:Y:S05]  /*6d00*/  BSYNC.RECONVERGENT B0 ;  /* 0x0000000000007941 */ /* 0x000fea0003800200 */
.L_x_3365:
[----:B------:R-:W-:Y:S01]  /*6d10*/  UPLOP3.LUT UP1, UPT, UPT, UPT, UP1, 0x40, 0x4 ;  /* 0x000000000004789c */ /* 0x000fe20003f2e810 */
[----:B------:R-:W-:Y:S10]  /*6d20*/  @!P6 BRA `(.L_x_3375) ;  /* 0xffffff9c00e8e947 */ /* 0x000ff4000383ffff */
.L_x_3308:
        /* <DEDUP_REMOVED lines=18> */
.L_x_3377:
[----:B------:R-:W-:Y:S05]  /*6e50*/  BSYNC.RECONVERGENT B0 ;  /* 0x0000000000007941 */ /* 0x000fea0003800200 */
.L_x_3376:
[----:B------:R-:W-:Y:S04]  /*6e60*/  BSSY.RECONVERGENT B0, `(.L_x_3378) ;  /* 0x000000f000007945 */ /* 0x000fe80003800200 */
[----:B------:R-:W-:Y:S05]  /*6e70*/  @!P1 BRA `(.L_x_3379) ;  /* 0x0000000000349947 */ /* 0x000fea0003800000 */
[----:B----4-:R-:W4:Y:S08]  /*6e80*/  LDC.64 R2, c[0x0][0x440] ;  /* 0x00011000ff027b82 */ /* 0x010f300000000a00 */
[----:B------:R-:W0:Y:S08]  /*6e90*/  LDC.64 R20, c[0x0][0x448] ;  /* 0x00011200ff147b82 */ /* 0x000e300000000a00 */
        /* <DEDUP_REMOVED lines=11> */
.L_x_3379:
[----:B------:R-:W-:Y:S05]  /*6f50*/  BSYNC.RECONVERGENT B0 ;  /* 0x0000000000007941 */ /* 0x000fea0003800200 */
.L_x_3378:
        /* <DEDUP_REMOVED lines=15> */
.L_x_3381:
[----:B------:R-:W-:Y:S05]  /*7050*/  BSYNC.RECONVERGENT B0 ;  /* 0x0000000000007941 */ /* 0x000fea0003800200 */
.L_x_3380:
        /* <DEDUP_REMOVED lines=15> */
.L_x_3383:
[----:B------:R-:W-:Y:S05]  /*7150*/  BSYNC.RECONVERGENT B0 ;  /* 0x0000000000007941 */ /* 0x000fea0003800200 */
.L_x_3382:
[----:B------:R-:W-:Y:S05]  /*7160*/  @!P4 EXIT ;  /* 0x000000000000c94d */ /* 0x000fea0003800000 */
[----:B----4-:R-:W4:Y:S08]  /*7170*/  LDC.64 R2, c[0x0][0x440] ;  /* 0x00011000ff027b82 */ /* 0x010f300000000a00 */
[----:B------:R-:W0:Y:S08]  /*7180*/  LDC.64 R8, c[0x0][0x448] ;  /* 0x00011200ff087b82 */ /* 0x000e300000000a00 */
        /* <DEDUP_REMOVED lines=11> */
.L_x_3384:
        /* <DEDUP_REMOVED lines=12> */
.L_x_5444:


//--------------------- .text._ZN10layer_norm31ln_parallel_residual_bwd_kernelINS_13Kernel_traitsI6__halfS2_fS2_fjLj5120ELj1ELj1ELj8ELj8ENS_18Kernel_traits_baseILj5120ES2_S2_fS2_fjLj256EEEEELb0ELb0ELb1EEEvNS_9BwdParamsE --------------------------
	.section	.text._ZN10layer_norm31ln_parallel_residual_bwd_kernelINS_13Kernel_traitsI6__halfS2_fS2_fjLj5120ELj1ELj1ELj8ELj8ENS_18Kernel_traits_baseILj5120ES2_S2_fS2_fjLj256EEEEELb0ELb0ELb1EEEvNS_9BwdParamsE,"ax",@progbits
	.align	128
        .global         _ZN10layer_norm31ln_parallel_residual_bwd_kernelINS_13Kernel_traitsI6__halfS2_fS2_fjLj5120ELj1ELj1ELj8ELj8ENS_18Kernel_traits_baseILj5120ES2_S2_fS2_fjLj256EEEEELb0ELb0ELb1EEEvNS_9BwdParamsE
        .type           _ZN10layer_norm31ln_parallel_residual_bwd_kernelINS_13Kernel_traitsI6__halfS2_fS2_fjLj5120ELj1ELj1ELj8ELj8ENS_18Kernel_traits_baseILj5120ES2_S2_fS2_fjLj256EEEEELb0ELb0ELb1EEEvNS_9BwdParamsE,@function
        .size           _ZN10layer_norm31ln_parallel_residual_bwd_kernelINS_13Kernel_traitsI6__halfS2_fS2_fjLj5120ELj1ELj1ELj8ELj8ENS_18Kernel_traits_baseILj5120ES2_S2_fS2_fjLj256EEEEELb0ELb0ELb1EEEvNS_9BwdParamsE,(.L_x_5445 - _ZN10layer_norm31ln_parallel_residual_bwd_kernelINS_13Kernel_traitsI6__halfS2_fS2_fjLj5120ELj1ELj1ELj8ELj8ENS_18Kernel_traits_baseILj5120ES2_S2_fS2_fjLj256EEEEELb0ELb0ELb1EEEvNS_9BwdParamsE)
        .other          _ZN10layer_norm31ln_parallel_residual_bwd_kernelINS_13Kernel_traitsI6__halfS2_fS2_fjLj5120ELj1ELj1ELj8ELj8ENS_18Kernel_traits_baseILj5120ES2_S2_fS2_fjLj256EEEEELb0ELb0ELb1EEEvNS_9BwdParamsE,@"STO_CUDA_ENTRY STV_DEFAULT"
_ZN10layer_norm31ln_parallel_residual_bwd_kernelINS_13Kernel_traitsI6__halfS2_fS2_fjLj5120ELj1ELj1ELj8ELj8ENS_18Kernel_traits_baseILj5120ES2_S2_fS2_fjLj256EEEEELb0ELb0ELb1EEEvNS_9BwdParamsE:
.text._ZN10layer_norm31ln_parallel_residual_bwd_kernelINS_13Kernel_traitsI6__halfS2_fS2_fjLj5120ELj1ELj1ELj8ELj8ENS_18Kernel_traits_baseILj5120ES2_S2_fS2_fjLj256EEEEELb0ELb0ELb1EEEvNS_9BwdParamsE:
        /* <DEDUP_REMOVED lines=170> */
.L_x_3433:
        /* <DEDUP_REMOVED lines=39> */
[----:B------:R-:W3:Y:S02]  /*0d10*/  LDG.E.64 R196, desc[UR12][R196.64] ;  /* 0x0000000cc4c47981 */ /* 0x000ee4000c1e1b00 */
[--C-:B------:R-:W-:Y:S02]  /*0d20*/  IMAD.WIDE.U32 R212, R128, 0x8, R190.reuse ;  /* 0x0000000880d47825 */ /* 0x100fe400078e00be */
[----:B------:R-:W3:Y:S02]  /*0d30*/  LDG.E.128 R96, desc[UR12][R96.64] ;  /* 0x0000000c60607981 */ /* 0x000ee4000c1e1d00 */
[----:B------:R-:W-:Y:S02]  /*0d40*/  IMAD.WIDE.U32 R190, R126, 0x8, R190 ;  /* 0x000000087ebe7825 */ /* 0x000fe400078e00be */
[----:B------:R-:W3:Y:S02]  /*0d50*/  LDG.E.64 R212, desc[UR12][R212.64] ;  /* 0x0000000cd4d47981 */ /* 0x000ee4000c1e1b00 */
[----:B------:R-:W-:-:S02]  /*0d60*/  IMAD.WIDE.U32 R146, R127, 0x8, R148 ;  /* 0x000000087f927825 */ /* 0x000fc400078e0094 */
        /* <DEDUP_REMOVED lines=23> */
[----:B------:R-:W-:-:S02]  /*0ee0*/  HADD2.F32 R237, -RZ, R206.H0_H0 ;  /* 0x200000ceffed7230 */ /* 0x000fc40000004100 */
[C---:B0-----:R-:W-:Y:S01]  /*0ef0*/  FADD.FTZ R188, -R211.reuse, R86 ;  /* 0x00000056d3bc7221 */ /* 0x041fe20000010100 */
[----:B-1----:R-:W-:Y:S01]  /*0f00*/  FADD.FTZ R190, -R211, R87 ;  /* 0x00000057d3be7221 */ /* 0x002fe20000010100 */
[----:B------:R-:W-:Y:S02]  /*0f10*/  MOV R246, R198 ;  /* 0x000000c600f67202 */ /* 0x000fe40000000f00 */
[----:B------:R-:W-:Y:S01]  /*0f20*/  SHF.R.U64 R229, R198, 0x10, R199 ;  /* 0x00000010c6e57819 */ /* 0x000fe200000012c7 */
[----:B------:R-:W0:Y:S01]  /*0f30*/  @P0 LDC.64 R86, c[0x0][0x438] ;  /* 0x00010e00ff560b82 */ /* 0x000e220000000a00 */
[----:B------:R-:W-:Y:S02]  /*0f40*/  MOV R244, R192 ;  /* 0x000000c000f47202 */ /* 0x000fe40000000f00 */
[----:B------:R-:W-:Y:S02]  /*0f50*/  SHF.R.U64 R207, R192, 0x10, R193 ;  /* 0x00000010c0cf7819 */ /* 0x000fe400000012c1 */
[----:B------:R-:W-:-:S02]  /*0f60*/  MOV R205, R193 ;  /* 0x000000c100cd7202 */ /* 0x000fc40000000f00 */
[----:B------:R-:W-:Y:S02]  /*0f70*/  SHF.R.U32.HI R192, RZ, 0x10, R193 ;  /* 0x00000010ffc07819 */ /* 0x000fe400000116c1 */
[----:B------:R-:W-:Y:S02]  /*0f80*/  MOV R198, R150 ;  /* 0x0000009600c67202 */ /* 0x000fe40000000f00 */
[----:B------:R-:W-:Y:S01]  /*0f90*/  SHF.R.U64 R191, R150, 0x10, R151 ;  /* 0x0000001096bf7819 */ /* 0x000fe20000001297 */
[----:B------:R-:W-:Y:S01]  /*0fa0*/  FMUL.FTZ R150, R125, R234 ;  /* 0x000000ea7d967220 */ /* 0x000fe20000410000 */
[----:B------:R-:W-:Y:S01]  /*0fb0*/  MOV R233, R185 ;  /* 0x000000b900e97202 */ /* 0x000fe20000000f00 */
[----:B------:R-:W-:Y:S01]  /*0fc0*/  HADD2.F32 R241, -RZ, R218.H0_H0 ;  /* 0x200000dafff17230 */ /* 0x000fe20000004100 */
[----:B------:R-:W-:Y:S01]  /*0fd0*/  MOV R193, R195 ;  /* 0x000000c300c17202 */ /* 0x000fe20000000f00 */
[----:B------:R-:W-:Y:S01]  /*0fe0*/  HADD2.F32 R234, -RZ, R201.H0_H0 ;  /* 0x200000c9ffea7230 */ /* 0x000fe20000004100 */
[----:B------:R-:W-:Y:S01]  /*0ff0*/  SHF.R.U32.HI R230, RZ, 0x10, R187 ;  /* 0x00000010ffe67819 */ /* 0x000fe200000116bb */
[----:B------:R-:W-:Y:S01]  /*1000*/  HADD2.F32 R235, -RZ, R235.H0_H0 ;  /* 0x200000ebffeb7230 */ /* 0x000fe20000004100 */
[----:B------:R-:W-:Y:S01]  /*1010*/  SHF.R.U32.HI R232, RZ, 0x10, R185 ;  /* 0x00000010ffe87819 */ /* 0x000fe200000116b9 */
[C---:B------:R-:W-:Y:S01]  /*1020*/  FADD.FTZ R208, -R211.reuse, R92 ;  /* 0x0000005cd3d07221 */ /* 0x040fe20000010100 */
[----:B------:R-:W-:Y:S01]  /*1030*/  FADD.FTZ R210, -R211, R93 ;  /* 0x0000005dd3d27221 */ /* 0x000fe20000010100 */
[----:B------:R-:W-:Y:S01]  /*1040*/  FMUL.FTZ R201, R170, R237 ;  /* 0x000000edaac97220 */ /* 0x000fe20000410000 */
[----:B------:R-:W-:Y:S01]  /*1050*/  SHF.R.U64 R187, R196, 0x10, R197 ;  /* 0x00000010c4bb7819 */ /* 0x000fe200000012c5 */
[----:B----4-:R-:W-:Y:S01]  /*1060*/  @P0 IMAD.WIDE.U32 R92, R130, 0x10, R80 ;  /* 0x00000010825c0825 */ /* 0x010fe200078e0050 */
[----:B------:R-:W-:-:S03]  /*1070*/  MOV R185, R197 ;  /* 0x000000c500b97202 */ /* 0x000fc60000000f00 */
[----:B------:R-:W-:Y:S01]  /*1080*/  FADD.FTZ R214, -R211, R97 ;  /* 0x00000061d3d67221 */ /* 0x000fe20000010100 */
[----:B------:R-:W-:Y:S01]  /*1090*/  SHF.R.U32.HI R183, RZ, 0x10, R197 ;  /* 0x00000010ffb77819 */ /* 0x000fe200000116c5 */
[----:B------:R-:W-:Y:S01]  /*10a0*/  HADD2.F32 R239, -RZ, R239.H0_H0 ;  /* 0x200000efffef7230 */ /* 0x000fe20000004100 */
[----:B------:R-:W-:Y:S01]  /*10b0*/  MOV R204, R194 ;  /* 0x000000c200cc7202 */ /* 0x000fe20000000f00 */
[----:B------:R-:W-:Y:S01]  /*10c0*/  HADD2.F32 R233, -RZ, R233.H0_H0 ;  /* 0x200000e9ffe97230 */ /* 0x000fe20000004100 */
[----:B------:R-:W-:Y:S01]  /*10d0*/  SHF.R.U64 R197, R194, 0x10, R195 ;  /* 0x00000010c2c57819 */ /* 0x000fe200000012c3 */
[----:B------:R-:W-:Y:S02]  /*10e0*/  HADD2.F32 R97, -RZ, R193.H0_H0 ;  /* 0x200000c1ff617230 */ /* 0x000fe40000004100 */
[----:B------:R-:W-:Y:S01]  /*10f0*/  FMUL.FTZ R81, R142, R235 ;  /* 0x000000eb8e517220 */ /* 0x000fe20000410000 */
[----:B------:R-:W-:Y:S01]  /*1100*/  FFMA.FTZ R193, R160, R241, R201 ;  /* 0x000000f1a0c17223 */ /* 0x000fe200000100c9 */
[----:B------:R-:W-:Y:S01]  /*1110*/  FMUL.FTZ R0, R125, R0 ;  /* 0x000000007d007220 */ /* 0x000fe20000410000 */
[----:B-----5:R1:W5:Y:S01]  /*1120*/  @P0 LDG.E.128 R72, desc[UR12][R92.64] ;  /* 0x0000000c5c480981 */ /* 0x020362000c1e1d00 */
[----:B------:R-:W-:Y:S01]  /*1130*/  FADD.FTZ R202, -R211, R96 ;  /* 0x00000060d3ca7221 */ /* 0x000fe20000010100 */
[----:B------:R-:W-:-:S02]  /*1140*/  HADD2.F32 R232, -RZ, R232.H0_H0 ;  /* 0x200000e8ffe87230 */ /* 0x000fc40000004100 */
[----:B------:R-:W-:Y:S01]  /*1150*/  FMUL.FTZ R218, R169, R233 ;  /* 0x000000e9a9da7220 */ /* 0x000fe20000410000 */
[----:B------:R-:W-:Y:S02]  /*1160*/  HADD2.F32 R96, -RZ, R197.H0_H0 ;  /* 0x200000c5ff607230 */ /* 0x000fe40000004100 */
[----:B------:R-:W-:Y:S01]  /*1170*/  FFMA.FTZ R197, R132, R239, R81 ;  /* 0x000000ef84c57223 */ /* 0x000fe20000010051 */
[----:B--2---:R-:W-:-:S04]  /*1180*/  @P0 IMAD.WIDE.U32 R82, R129, 0x10, R82 ;  /* 0x0000001081520825 */ /* 0x004fc800078e0052 */
[----:B------:R-:W-:Y:S01]  /*1190*/  FFMA.FTZ R81, R0, R193, RZ ;  /* 0x000000c100517223 */ /* 0x000fe200000100ff */
[----:B-1----:R-:W-:Y:S02]  /*11a0*/  HADD2.F32 R93, -RZ, R204.H0_H0 ;  /* 0x200000ccff5d7230 */ /* 0x002fe40000004100 */
[----:B------:R-:W-:Y:S01]  /*11b0*/  FADD.FTZ R204, RZ, R193 ;  /* 0x000000c1ffcc7221 */ /* 0x000fe20000010000 */
[----:B---3--:R-:W-:-:S04]  /*11c0*/  @P0 IMAD.WIDE.U32 R84, R128, 0x10, R84 ;  /* 0x0000001080540825 */ /* 0x008fc800078e0054 */
[----:B------:R-:W-:Y:S01]  /*11d0*/  FADD.FTZ R242, -R211, R91 ;  /* 0x0000005bd3f27221 */ /* 0x000fe20000010100 */
[----:B------:R-:W-:Y:S01]  /*11e0*/  SHF.R.U64 R203, R212, 0x10, R213 ;  /* 0x00000010d4cb7819 */ /* 0x000fe200000012d5 */
[----:B------:R-:W-:Y:S01]  /*11f0*/  @P0 IMAD.WIDE.U32 R88, R126, 0x10, R88 ;  /* 0x000000107e580825 */ /* 0x000fe200078e0058 */
[----:B------:R-:W-:-:S03]  /*1200*/  MOV R225, R148 ;  /* 0x0000009400e17202 */ /* 0x000fc60000000f00 */
[----:B------:R-:W-:Y:S01]  /*1210*/  FMUL.FTZ R206, R141, R232 ;  /* 0x000000e88dce7220 */ /* 0x000fe20000410000 */
[----:B------:R-:W-:Y:S01]  /*1220*/  SHF.R.U64 R194, R148, 0x10, R149 ;  /* 0x0000001094c27819 */ /* 0x000fe20000001295 */
[----:B------:R-:W-:Y:S02]  /*1230*/  HADD2.F32 R230, -RZ, R230.H0_H0 ;  /* 0x200000e6ffe67230 */ /* 0x000fe40000004100 */
[----:B------:R-:W-:Y:S01]  /*1240*/  FFMA.FTZ R201, R159, R234, R218 ;  /* 0x000000ea9fc97223 */ /* 0x000fe200000100da */
[----:B------:R-:W-:Y:S02]  /*1250*/  HADD2.F32 R91, -RZ, R244.H0_H0 ;  /* 0x200000f4ff5b7230 */ /* 0x000fe40000004100 */
[----:B------:R-:W-:Y:S01]  /*1260*/  FADD.FTZ R204, R197, R204 ;  /* 0x000000ccc5cc7221 */ /* 0x000fe20000010000 */
[----:B------:R-:W-:Y:S01]  /*1270*/  FMUL.FTZ R148, R125, R248 ;  /* 0x000000f87d947220 */ /* 0x000fe20000410000 */
[----:B------:R-:W-:Y:S01]  /*1280*/  FFMA.FTZ R81, R150, R197, R81 ;  /* 0x000000c596517223 */ /* 0x000fe20000010051 */
[----:B------:R1:W5:Y:S01]  /*1290*/  @P0 LDG.E.128 R68, desc[UR12][R82.64] ;  /* 0x0000000c52440981 */ /* 0x000362000c1e1d00 */
[----:B------:R-:W-:Y:S01]  /*12a0*/  HADD2.F32 R231, -RZ, R246.H0_H0 ;  /* 0x200000f6ffe77230 */ /* 0x000fe20000004100 */
[----:B------:R-:W-:-:S02]  /*12b0*/  MOV R227, R199 ;  /* 0x000000c700e37202 */ /* 0x000fc40000000f00 */
[----:B------:R2:W5:Y:S01]  /*12c0*/  @P0 LDG.E.128 R64, desc[UR12][R84.64] ;  /* 0x0000000c54400981 */ /* 0x000562000c1e1d00 */
[----:B------:R-:W-:Y:S01]  /*12d0*/  SHF.R.U32.HI R209, RZ, 0x10, R199 ;  /* 0x00000010ffd17819 */ /* 0x000fe200000116c7 */
[----:B------:R-:W-:Y:S02]  /*12e0*/  FADD.FTZ R204, R201, R204 ;  /* 0x000000ccc9cc7221 */ /* 0x000fe40000010000 */
[----:B------:R3:W5:Y:S01]  /*12f0*/  @P0 LDG.E.128 R56, desc[UR12][R88.64] ;  /* 0x0000000c58380981 */ /* 0x000762000c1e1d00 */
[----:B------:R-:W-:Y:S01]  /*1300*/  MOV R226, R146 ;  /* 0x0000009200e27202 */ /* 0x000fe20000000f00 */
[----:B-1----:R-:W-:Y:S01]  /*1310*/  HADD2.F32 R83, -RZ, R205.H0_H0 ;  /* 0x200000cdff537230 */ /* 0x002fe20000004100 */
[----:B------:R-:W-:Y:S01]  /*1320*/  SHF.R.U64 R221, R146, 0x10, R147 ;  /* 0x0000001092dd7819 */ /* 0x000fe20000001293 */
[----:B------:R-:W-:Y:S01]  /*1330*/  FMUL.FTZ R205, R172, R91 ;  /* 0x0000005baccd7220 */ /* 0x000fe20000410000 */
[----:B--2---:R-:W-:Y:S02]  /*1340*/  HADD2.F32 R85, -RZ, R203.H0_H0 ;  /* 0x200000cbff557230 */ /* 0x004fe40000004100 */
[----:B------:R-:W-:Y:S01]  /*1350*/  FFMA.FTZ R203, R131, R230, R206 ;  /* 0x000000e683cb7223 */ /* 0x000fe200000100ce */
[----:B------:R-:W-:Y:S01]  /*1360*/  MOV R199, R213 ;  /* 0x000000d500c77202 */ /* 0x000fe20000000f00 */
[----:B---3--:R-:W-:-:S02]  /*1370*/  HADD2.F32 R89, -RZ, R207.H0_H0 ;  /* 0x200000cfff597230 */ /* 0x008fc40000004100 */
[----:B------:R-:W-:Y:S01]  /*1380*/  FMUL.FTZ R146, R125, R250 ;  /* 0x000000fa7d927220 */ /* 0x000fe20000410000 */
[----:B------:R-:W-:Y:S01]  /*1390*/  FFMA.FTZ R81, R148, R201, R81 ;  /* 0x000000c994517223 */ /* 0x000fe20000010051 */
[----:B------:R-:W-:Y:S02]  /*13a0*/  HADD2.F32 R229, -RZ, R229.H0_H0 ;  /* 0x200000e5ffe57230 */ /* 0x000fe40000004100 */
[----:B------:R-:W-:Y:S01]  /*13b0*/  FFMA.FTZ R205, R162, R231, R205 ;  /* 0x000000e7a2cd7223 */ /* 0x000fe200000100cd */
[----:B------:R-:W-:Y:S01]  /*13c0*/  FMUL.FTZ R207, R144, R89 ;  /* 0x0000005990cf7220 */ /* 0x000fe20000410000 */
[----:B------:R-:W-:Y:S01]  /*13d0*/  FADD.FTZ R204, R203, R204 ;  /* 0x000000cccbcc7221 */ /* 0x000fe20000010000 */
[----:B------:R-:W-:Y:S01]  /*13e0*/  MOV R220, R196 ;  /* 0x000000c400dc7202 */ /* 0x000fe20000000f00 */
[----:B0-----:R-:W-:-:S04]  /*13f0*/  @P0 IMAD.WIDE.U32 R86, R127, 0x10, R86 ;  /* 0x000000107f560825 */ /* 0x001fc800078e0056 */
[----:B------:R-:W-:Y:S01]  /*1400*/  FMUL.FTZ R184, R125, R184 ;  /* 0x000000b87db87220 */ /* 0x000fe20000410000 */
[----:B------:R-:W-:Y:S01]  /*1410*/  FFMA.FTZ R81, R146, R203, R81 ;  /* 0x000000cb92517223 */ /* 0x000fe20000010051 */
[----:B------:R-:W-:Y:S01]  /*1420*/  FADD.FTZ R240, -R211, R90 ;  /* 0x0000005ad3f07221 */ /* 0x000fe20000010100 */
[----:B------:R-:W-:Y:S02]  /*1430*/  HADD2.F32 R84, -RZ, R199.H0_H0 ;  /* 0x200000c7ff547230 */ /* 0x000fe40000004100 */
[----:B------:R-:W-:Y:S01]  /*1440*/  FMUL.FTZ R199, R125, R202 ;  /* 0x000000ca7dc77220 */ /* 0x000fe20000410000 */
[----:B------:R-:W-:Y:S01]  /*1450*/  HADD2.F32 R227, -RZ, R227.H0_H0 ;  /* 0x200000e3ffe37230 */ /* 0x000fe20000004100 */
[----:B------:R-:W-:Y:S01]  /*1460*/  SHF.R.U32.HI R90, RZ, 0x10, R213 ;  /* 0x00000010ff5a7819 */ /* 0x000fe200000116d5 */
[----:B------:R-:W-:Y:S02]  /*1470*/  HADD2.F32 R82, -RZ, R192.H0_H0 ;  /* 0x200000c0ff527230 */ /* 0x000fe40000004100 */
[----:B------:R-:W-:Y:S01]  /*1480*/  FMUL.FTZ R202, R171, R83 ;  /* 0x00000053abca7220 */ /* 0x000fe20000410000 */
[----:B------:R-:W-:Y:S01]  /*1490*/  FFMA.FTZ R207, R134, R229, R207 ;  /* 0x000000e586cf7223 */ /* 0x000fe200000100cf */
[----:B------:R-:W-:Y:S01]  /*14a0*/  FADD.FTZ R206, R205, R204 ;  /* 0x000000cccdce7221 */ /* 0x000fe20000010000 */
[----:B------:R-:W-:Y:S01]  /*14b0*/  MOV R222, R212 ;  /* 0x000000d400de7202 */ /* 0x000fe20000000f00 */
[----:B------:R-:W-:Y:S01]  /*14c0*/  FMUL.FTZ R186, R125, R186 ;  /* 0x000000ba7dba7220 */ /* 0x000fe20000410000 */
[----:B------:R-:W-:Y:S01]  /*14d0*/  FFMA.FTZ R213, R184, R205, R81 ;  /* 0x000000cdb8d57223 */ /* 0x000fe20000010051 */
[----:B------:R0:W5:Y:S01]  /*14e0*/  @P0 LDG.E.128 R60, desc[UR12][R86.64] ;  /* 0x0000000c563c0981 */ /* 0x000162000c1e1d00 */
[----:B------:R-:W-:-:S02]  /*14f0*/  HADD2.F32 R88, -RZ, R220.H0_H0 ;  /* 0x200000dcff587230 */ /* 0x000fc40000004100 */
[----:B------:R-:W-:Y:S01]  /*1500*/  FMUL.FTZ R204, R143, R82 ;  /* 0x000000528fcc7220 */ /* 0x000fe20000410000 */
[----:B------:R-:W-:Y:S01]  /*1510*/  FADD.FTZ R206, R207, R206 ;  /* 0x000000cecfce7221 */ /* 0x000fe20000010000 */
[----:B------:R-:W-:Y:S01]  /*1520*/  FMUL.FTZ R188, R125, R188 ;  /* 0x000000bc7dbc7220 */ /* 0x000fe20000410000 */
[----:B------:R-:W-:Y:S01]  /*1530*/  FFMA.FTZ R215, R186, R207, R213 ;  /* 0x000000cfbad77223 */ /* 0x000fe200000100d5 */
[----:B------:R-:W-:Y:S01]  /*1540*/  FADD.FTZ R216, -R211, R95 ;  /* 0x0000005fd3d87221 */ /* 0x000fe20000010100 */
[----:B0-----:R-:W-:Y:S02]  /*1550*/  HADD2.F32 R86, -RZ, R209.H0_H0 ;  /* 0x200000d1ff567230 */ /* 0x001fe40000004100 */
[----:B------:R-:W-:Y:S01]  /*1560*/  FFMA.FTZ R209, R161, R227, R202 ;  /* 0x000000e3a1d17223 */ /* 0x000fe200000100ca */
[----:B------:R-:W-:Y:S02]  /*1570*/  HADD2.F32 R87, -RZ, R222.H0_H0 ;  /* 0x200000deff577230 */ /* 0x000fe40000004100 */
[C---:B------:R-:W-:Y:S01]  /*1580*/  FADD.FTZ R212, -R211.reuse, R94 ;  /* 0x0000005ed3d47221 */ /* 0x040fe20000010100 */
[C---:B------:R-:W-:Y:S01]  /*1590*/  FADD.FTZ R98, -R211.reuse, R98 ;  /* 0x00000062d3627221 */ /* 0x040fe20000010100 */
[----:B------:R-:W-:Y:S01]  /*15a0*/  FADD.FTZ R80, -R211, R99 ;  /* 0x00000063d3507221 */ /* 0x000fe20000010100 */
[----:B------:R-:W-:-:S02]  /*15b0*/  HADD2.F32 R95, -RZ, R187.H0_H0 ;  /* 0x200000bbff5f7230 */ /* 0x000fc40000004100 */
[----:B------:R-:W-:Y:S01]  /*15c0*/  FMUL.FTZ R81, R174, R88 ;  /* 0x00000058ae517220 */ /* 0x000fe20000410000 */
[----:B------:R-:W-:Y:S01]  /*15d0*/  FFMA.FTZ R211, R133, R86, R204 ;  /* 0x0000005685d37223 */ /* 0x000fe200000100cc */
[----:B------:R-:W-:Y:S01]  /*15e0*/  FADD.FTZ R206, R209, R206 ;  /* 0x000000ced1ce7221 */ /* 0x000fe20000010000 */
[C---:B------:R-:W-:Y:S01]  /*15f0*/  FMUL.FTZ R190, R125.reuse, R190 ;  /* 0x000000be7dbe7220 */ /* 0x040fe20000410000 */
[----:B------:R-:W-:Y:S01]  /*1600*/  FFMA.FTZ R215, R188, R209, R215 ;  /* 0x000000d1bcd77223 */ /* 0x000fe200000100d7 */
[----:B------:R-:W-:Y:S01]  /*1610*/  SHF.R.U32.HI R224, RZ, 0x10, R195 ;  /* 0x00000010ffe07819 */ /* 0x000fe200000116c3 */
[----:B------:R-:W-:Y:S01]  /*1620*/  HADD2.F32 R94, -RZ, R185.H0_H0 ;  /* 0x200000b9ff5e7230 */ /* 0x000fe20000004100 */
[----:B------:R-:W-:Y:S01]  /*1630*/  MOV R200, R151 ;  /* 0x0000009700c87202 */ /* 0x000fe20000000f00 */
[----:B------:R-:W-:Y:S01]  /*1640*/  FFMA.FTZ R202, R164, R87, R81 ;  /* 0x00000057a4ca7223 */ /* 0x000fe20000010051 */
[----:B------:R-:W-:Y:S01]  /*1650*/  SHF.R.U32.HI R195, RZ, 0x10, R151 ;  /* 0x00000010ffc37819 */ /* 0x000fe20000011697 */
[----:B------:R-:W-:Y:S01]  /*1660*/  FMUL.FTZ R151, R125, R208 ;  /* 0x000000d07d977220 */ /* 0x000fe20000410000 */
[----:B------:R-:W-:Y:S01]  /*1670*/  FMUL.FTZ R213, R152, R95 ;  /* 0x0000005f98d57220 */ /* 0x000fe20000410000 */
[----:B------:R-:W-:Y:S01]  /*1680*/  FADD.FTZ R81, R211, R206 ;  /* 0x000000ced3517221 */ /* 0x000fe20000010000 */
[----:B------:R-:W-:Y:S01]  /*1690*/  FMUL.FTZ R99, R125, R236 ;  /* 0x000000ec7d637220 */ /* 0x000fe20000410000 */
[----:B------:R-:W-:Y:S01]  /*16a0*/  FFMA.FTZ R208, R190, R211, R215 ;  /* 0x000000d3bed07223 */ /* 0x000fe200000100d7 */
[----:B------:R-:W-:-:S02]  /*16b0*/  HADD2.F32 R92, -RZ, R183.H0_H0 ;  /* 0x200000b7ff5c7230 */ /* 0x000fc40000004100 */
[----:B------:R-:W-:Y:S01]  /*16c0*/  FMUL.FTZ R183, R125, R210 ;  /* 0x000000d27db77220 */ /* 0x000fe20000410000 */
[----:B------:R-:W-:Y:S01]  /*16d0*/  FMUL.FTZ R204, R173, R94 ;  /* 0x0000005eadcc7220 */ /* 0x000fe20000410000 */
[----:B------:R-:W-:Y:S01]  /*16e0*/  FFMA.FTZ R213, R136, R85, R213 ;  /* 0x0000005588d57223 */ /* 0x000fe200000100d5 */
[----:B------:R-:W-:Y:S01]  /*16f0*/  FADD.FTZ R210, R202, R81 ;  /* 0x00000051cad27221 */ /* 0x000fe20000010000 */
[----:B------:R-:W-:Y:S01]  /*1700*/  FMUL.FTZ R192, R125, R238 ;  /* 0x000000ee7dc07220 */ /* 0x000fe20000410000 */
[----:B------:R-:W-:Y:S01]  /*1710*/  FFMA.FTZ R215, R99, R202, R208 ;  /* 0x000000ca63d77223 */ /* 0x000fe200000100d0 */
[----:B------:R-:W-:Y:S01]  /*1720*/  MOV R228, R147 ;  /* 0x0000009300e47202 */ /* 0x000fe20000000f00 */
[----:B------:R-:W-:Y:S01]  /*1730*/  HADD2.F32 R90, -RZ, R90.H0_H0 ;  /* 0x2000005aff5a7230 */ /* 0x000fe20000004100 */
[----:B------:R-:W-:Y:S01]  /*1740*/  SHF.R.U32.HI R223, RZ, 0x10, R147 ;  /* 0x00000010ffdf7819 */ /* 0x000fe20000011693 */
[----:B------:R-:W-:Y:S02]  /*1750*/  HADD2.F32 R226, -RZ, R226.H0_H0 ;  /* 0x200000e2ffe27230 */ /* 0x000fe40000004100 */
[----:B------:R-:W-:Y:S01]  /*1760*/  FMUL.FTZ R206, R145, R92 ;  /* 0x0000005c91ce7220 */ /* 0x000fe20000410000 */
[----:B------:R-:W-:Y:S01]  /*1770*/  FFMA.FTZ R204, R163, R84, R204 ;  /* 0x00000054a3cc7223 */ /* 0x000fe200000100cc */
[----:B------:R-:W-:Y:S01]  /*1780*/  FADD.FTZ R217, R213, R210 ;  /* 0x000000d2d5d97221 */ /* 0x000fe20000010000 */
[C---:B------:R-:W-:Y:S01]  /*1790*/  FMUL.FTZ R147, R125.reuse, R240 ;  /* 0x000000f07d937220 */ /* 0x040fe20000410000 */
[----:B------:R-:W-:Y:S01]  /*17a0*/  FFMA.FTZ R210, R192, R213, R215 ;  /* 0x000000d5c0d27223 */ /* 0x000fe200000100d7 */
[----:B------:R-:W-:Y:S01]  /*17b0*/  HADD2.F32 R221, -RZ, R221.H0_H0 ;  /* 0x200000ddffdd7230 */ /* 0x000fe20000004100 */
[----:B------:R-:W-:Y:S01]  /*17c0*/  MOV R189, R149 ;  /* 0x0000009500bd7202 */ /* 0x000fe20000000f00 */
[----:B------:R-:W-:Y:S01]  /*17d0*/  HADD2.F32 R228, -RZ, R228.H0_H0 ;  /* 0x200000e4ffe47230 */ /* 0x000fe20000004100 */
[----:B------:R-:W-:Y:S01]  /*17e0*/  SHF.R.U32.HI R196, RZ, 0x10, R149 ;  /* 0x00000010ffc47819 */ /* 0x000fe20000011695 */
[----:B------:R-:W-:Y:S01]  /*17f0*/  FMUL.FTZ R185, R125, R212 ;  /* 0x000000d47db97220 */ /* 0x000fe20000410000 */
        /* <DEDUP_REMOVED lines=14> */
[----:B------:R-:W-:Y:S01]  /*18e0*/  FFMA.FTZ R212, R165, R97, R218 ;  /* 0x00000061a5d47223 */ /* 0x000fe200000100da */
[----:B------:R-:W-:Y:S01]  /*18f0*/  FFMA.FTZ R218, R151, R208, R216 ;  /* 0x000000d097da7223 */ /* 0x000fe200000100d8 */
[----:B------:R-:W-:Y:S02]  /*1900*/  HADD2.F32 R224, -RZ, R224.H0_H0 ;  /* 0x200000e0ffe07230 */ /* 0x000fe40000004100 */
[----:B------:R-:W-:Y:S01]  /*1910*/  FMUL.FTZ R220, R153, R223 ;  /* 0x000000df99dc7220 */ /* 0x000fe20000410000 */
[----:B------:R-:W-:Y:S02]  /*1920*/  HADD2.F32 R198, -RZ, R198.H0_H0 ;  /* 0x200000c6ffc67230 */ /* 0x000fe40000004100 */
[----:B------:R-:W-:Y:S01]  /*1930*/  FADD.FTZ R217, R210, R217 ;  /* 0x000000d9d2d97221 */ /* 0x000fe20000010000 */
[----:B------:R-:W-:Y:S01]  /*1940*/  FFMA.FTZ R218, R183, R210, R218 ;  /* 0x000000d2b7da7223 */ /* 0x000fe200000100da */
[----:B------:R-:W-:-:S02]  /*1950*/  HADD2.F32 R225, -RZ, R225.H0_H0 ;  /* 0x200000e1ffe17230 */ /* 0x000fc40000004100 */
[----:B------:R-:W-:Y:S01]  /*1960*/  FFMA.FTZ R216, R137, R224, R220 ;  /* 0x000000e089d87223 */ /* 0x000fe200000100dc */
[----:B------:R-:W-:Y:S02]  /*1970*/  HADD2.F32 R191, -RZ, R191.H0_H0 ;  /* 0x200000bfffbf7230 */ /* 0x000fe40000004100 */
        /* <DEDUP_REMOVED lines=9> */
[----:B------:R-:W-:-:S02]  /*1a10*/  HADD2.F32 R189, -RZ, R189.H0_H0 ;  /* 0x200000bdffbd7230 */ /* 0x000fc40000004100 */
[----:B------:R-:W-:Y:S01]  /*1a20*/  FFMA.FTZ R215, R140, R194, R215 ;  /* 0x000000c28cd77223 */ /* 0x000fe200000100d7 */
[----:B------:R-:W-:Y:S02]  /*1a30*/  HADD2.F32 R195, -RZ, R195.H0_H0 ;  /* 0x200000c3ffc37230 */ /* 0x000fe40000004100 */
[----:B------:R-:W-:Y:S01]  /*1a40*/  FADD.FTZ R222, R218, R217 ;  /* 0x000000d9dade7221 */ /* 0x000fe20000010000 */
[----:B------:R-:W-:Y:S01]  /*1a50*/  FMUL.FTZ R214, R125, R214 ;  /* 0x000000d67dd67220 */ /* 0x000fe20000410000 */
[----:B------:R-:W-:Y:S01]  /*1a60*/  FMUL.FTZ R220, R177, R200 ;  /* 0x000000c8b1dc7220 */ /* 0x000fe20000410000 */
[----:B------:R-:W-:Y:S01]  /*1a70*/  FFMA.FTZ R81, R199, R218, R236 ;  /* 0x000000dac7517223 */ /* 0x000fe200000100ec */
[----:B------:R-:W-:Y:S02]  /*1a80*/  HADD2.F32 R196, -RZ, R196.H0_H0 ;  /* 0x200000c4ffc47230 */ /* 0x000fe40000004100 */
        /* <DEDUP_REMOVED lines=43> */
.L_x_3387:
[----:B------:R-:W-:Y:S05]  /*1d40*/  BSYNC.RECONVERGENT B0 ;  /* 0x0000000000007941 */ /* 0x000fea0003800200 */
.L_x_3386:
        /* <DEDUP_REMOVED lines=148> */
.L_x_3390:
        /* <DEDUP_REMOVED lines=23> */
.L_x_3389:
        /* <DEDUP_REMOVED lines=20> */
.L_x_3392:
        /* <DEDUP_REMOVED lines=21> */
.L_x_3388:
        /* <DEDUP_REMOVED lines=27> */
.L_x_3394:
        /* <DEDUP_REMOVED lines=23> */
.L_x_3393:
        /* <DEDUP_REMOVED lines=20> */
.L_x_3395:
        /* <DEDUP_REMOVED lines=20> */
.L_x_3391:
        /* <DEDUP_REMOVED lines=24> */
.L_x_3396:
        /* <DEDUP_REMOVED lines=15> */
[----:B-1----:R-:W-:Y:S02]  /*32a0*/  F2FP.F16.F32.PACK_AB R84, R79, R78 ;  /* 0x0000004e4f54723e */ /* 0x002fe400000000ff */
        /* <DEDUP_REMOVED lines=8> */
.L_x_3399:
        /* <DEDUP_REMOVED lines=14> */
[----:B------:R-:W-:Y:S02]  /*3410*/  PRMT R0, R85, 0x7632, R0 ;  /* 0x0000763255007816 */ /* 0x000fe40000000000 */
[----:B------:R-:W-:Y:S01]  /*3420*/  PRMT R91, R84, 0x7632, R91 ;  /* 0x00007632545b7816 */ /* 0x000fe2000000005b */
[----:B------:R-:W-:Y:S06]  /*3430*/  BRA `(.L_x_3400) ;  /* 0x0000000400f47947 */ /* 0x000fec0003800000 */
.L_x_3398:
        /* <DEDUP_REMOVED lines=24> */
.L_x_3401:
        /* <DEDUP_REMOVED lines=19> */
.L_x_3397:
        /* <DEDUP_REMOVED lines=23> */
.L_x_3403:
        /* <DEDUP_REMOVED lines=14> */
[----:B------:R-:W-:Y:S02]  /*3940*/  PRMT R0, R85, 0x7632, R0 ;  /* 0x0000763255007816 */ /* 0x000fe40000000000 */
[----:B------:R-:W-:Y:S01]  /*3950*/  PRMT R91, R84, 0x7632, R91 ;  /* 0x00007632545b7816 */ /* 0x000fe2000000005b */
[----:B------:R-:W-:Y:S06]  /*3960*/  BRA `(.L_x_3400) ;  /* 0x0000000000a87947 */ /* 0x000fec0003800000 */
.L_x_3402:
        /* <DEDUP_REMOVED lines=24> */
.L_x_3404:
        /* <DEDUP_REMOVED lines=18> */
.L_x_3400:
        /* <DEDUP_REMOVED lines=19> */
.L_x_3405:
        /* <DEDUP_REMOVED lines=24> */
.L_x_3408:
        /* <DEDUP_REMOVED lines=17> */
.L_x_3407:
        /* <DEDUP_REMOVED lines=24> */
.L_x_3410:
        /* <DEDUP_REMOVED lines=17> */
[----:B------:R-:W-:Y:S01]  /*4260*/  PRMT R84, R147, 0x7610, R84 ;  /* 0x0000761093547816 */ /* 0x000fe20000000054 */
[----:B------:R-:W-:Y:S06]  /*4270*/  BRA `(.L_x_3409) ;  /* 0x0000000400487947 */ /* 0x000fec0003800000 */
.L_x_3406:
        /* <DEDUP_REMOVED lines=23> */
.L_x_3412:
        /* <DEDUP_REMOVED lines=17> */
.L_x_3411:
        /* <DEDUP_REMOVED lines=24> */
.L_x_3413:
        /* <DEDUP_REMOVED lines=18> */
.L_x_3409:
        /* <DEDUP_REMOVED lines=19> */
.L_x_3414:
        /* <DEDUP_REMOVED lines=24> */
.L_x_3417:
        /* <DEDUP_REMOVED lines=17> */
.L_x_3416:
        /* <DEDUP_REMOVED lines=24> */
.L_x_3419:
        /* <DEDUP_REMOVED lines=19> */
.L_x_3415:
        /* <DEDUP_REMOVED lines=23> */
.L_x_3421:
        /* <DEDUP_REMOVED lines=17> */
.L_x_3420:
        /* <DEDUP_REMOVED lines=24> */
.L_x_3422:
        /* <DEDUP_REMOVED lines=18> */
.L_x_3418:
        /* <DEDUP_REMOVED lines=19> */
.L_x_3423:
        /* <DEDUP_REMOVED lines=24> */
.L_x_3426:
        /* <DEDUP_REMOVED lines=17> */
.L_x_3425:
        /* <DEDUP_REMOVED lines=24> */
.L_x_3428:
        /* <DEDUP_REMOVED lines=17> */
[----:B------:R-:W-:Y:S01]  /*5980*/  PRMT R86, R217, 0x7610, R86 ;  /* 0x00007610d9567816 */ /* 0x000fe20000000056 */
[----:B------:R-:W-:Y:S06]  /*5990*/  BRA `(.L_x_3427) ;  /* 0x0000000400487947 */ /* 0x000fec0003800000 */
.L_x_3424:
        /* <DEDUP_REMOVED lines=23> */
.L_x_3430:
        /* <DEDUP_REMOVED lines=17> */
.L_x_3429:
        /* <DEDUP_REMOVED lines=24> */
.L_x_3431:
        /* <DEDUP_REMOVED lines=18> */
.L_x_3427:
        /* <DEDUP_REMOVED lines=19> */
.L_x_3432:
        /* <DEDUP_REMOVED lines=82> */
.L_x_3385:
        /* <DEDUP_REMOVED lines=33> */
.L_x_3434:
        /* <DEDUP_REMOVED lines=14> */
.L_x_5445:


//--------------------- .text._ZN10layer_norm31ln_parallel_residual_bwd_kernelINS_13Kernel_traitsI6__halfS2_fS2_fjLj5120ELj1ELj1ELj8ELj8ENS_18Kernel_traits_baseILj5120ES2_S2_fS2_fjLj256EEEEELb0ELb1ELb0EEEvNS_9BwdParamsE --------------------------
	.section	.text._ZN10layer_norm31ln_parallel_residual_bwd_kernelINS_13Kernel_traitsI6__halfS2_fS2_fjLj5120ELj1ELj1ELj8ELj8ENS_18Kernel_traits_baseILj5120ES2_S2_fS2_fjLj256EEEEELb0ELb1ELb0EEEvNS_9BwdParamsE,"ax",@progbits
	.align	128
        .global         _ZN10layer_norm31ln_parallel_residual_bwd_kernelINS_13Kernel_traitsI6__halfS2_fS2_fjLj5120ELj1ELj1ELj8ELj8ENS_18Kernel_traits_baseILj5120ES2_S2_fS2_fjLj256EEEEELb0ELb1ELb0EEEvNS_9BwdParamsE
        .type           _ZN10layer_norm31ln_parallel_residual_bwd_kernelINS_13Kernel_traitsI6__halfS2_fS2_fjLj5120ELj1ELj1ELj8ELj8ENS_18Kernel_traits_baseILj5120ES2_S2_fS2_fjLj256EEEEELb0ELb1ELb0EEEvNS_9BwdParamsE,@function
        .size           _ZN10layer_norm31ln_parallel_residual_bwd_kernelINS_13Kernel_traitsI6__halfS2_fS2_fjLj5120ELj1ELj1ELj8ELj8ENS_18Kernel_traits_baseILj5120ES2_S2_fS2_fjLj256EEEEELb0ELb1ELb0EEEvNS_9BwdParamsE,(.L_x_5446 - _ZN10layer_norm31ln_parallel_residual_bwd_kernelINS_13Kernel_traitsI6__halfS2_fS2_fjLj5120ELj1ELj1ELj8ELj8ENS_18Kernel_traits_baseILj5120ES2_S2_fS2_fjLj256EEEEELb0ELb1ELb0EEEvNS_9BwdParamsE)
        .other          _ZN10layer_norm31ln_parallel_residual_bwd_kernelINS_13Kernel_traitsI6__halfS2_fS2_fjLj5120ELj1ELj1ELj8ELj8ENS_18Kernel_traits_baseILj5120ES2_S2_fS2_fjLj256EEEEELb0ELb1ELb0EEEvNS_9BwdParamsE,@"STO_CUDA_ENTRY STV_DEFAULT"
_ZN10layer_norm31ln_parallel_residual_bwd_kernelINS_13Kernel_traitsI6__halfS2_fS2_fjLj5120ELj1ELj1ELj8ELj8ENS_18Kernel_traits_baseILj5120ES2_S2_fS2_fjLj256EEEEELb0ELb1ELb0EEEvNS_9BwdParamsE:
.text._ZN10layer_norm31ln_parallel_residual_bwd_kernelINS_13Kernel_traitsI6__halfS2_fS2_fjLj5120ELj1ELj1ELj8ELj8ENS_18Kernel_traits_baseILj5120ES2_S2_fS2_fjLj256EEEEELb0ELb1ELb0EEEvNS_9BwdParamsE:
        /* <DEDUP_REMOVED lines=98> */
[----:B------:R-:W-:Y:S02]  /*0620*/  PLOP3.LUT P1, PT, PT, PT, UP0, 0x80, 0x8 ;  /* 0x000000000008781c */ /* 0x000fe40003f2f008 */
        /* <DEDUP_REMOVED lines=18> */
[----:B------:R-:W-:-:S07]  /*0750*/  P2R R78, PR, RZ, 0x2 ;  /* 0x00000002ff4e7803 */ /* 0x000fce0000000000 */
.L_x_3502:
        /* <DEDUP_REMOVED lines=32> */
[----:B------:R-:W-:Y:S02]  /*0960*/  HADD2.F32 R124, -RZ, R84.H1_H1 ;  /* 0x30000054ff7c7230 */ /* 0x000fe40000004100 */
[--C-:B------:R-:W-:Y:S02]  /*0970*/  HADD2.F32 R125, -RZ, R86.reuse.H0_H0 ;  /* 0x20000056ff7d7230 */ /* 0x100fe40000004100 */
[----:B------:R-:W-:Y:S02]  /*0980*/  HADD2.F32 R128, -RZ, R86.H1_H1 ;  /* 0x30000056ff807230 */ /* 0x000fe40000004100 */
[----:B------:R-:W-:Y:S01]  /*0990*/  HADD2.F32 R129, -RZ, R87.H0_H0 ;  /* 0x20000057ff817230 */ /* 0x000fe20000004100 */
[----:B----4-:R-:W-:Y:S02]  /*09a0*/  MOV R3, R74 ;  /* 0x0000004a00037202 */ /* 0x010fe40000000f00 */
[----:B------:R-:W-:Y:S01]  /*09b0*/  SHF.R.U64 R79, R74, 0x10, R75 ;  /* 0x000000104a4f7819 */ /* 0x000fe2000000124b */
[----:B---3--:R-:W-:-:S02]  /*09c0*/  FADD.FTZ R126, -R72, R69 ;  /* 0x00000045487e7221 */ /* 0x008fc40000010100 */
[----:B------:R-:W-:Y:S02]  /*09d0*/  HADD2.F32 R69, -RZ, R3.H0_H0 ;  /* 0x20000003ff457230 */ /* 0x000fe40000004100 */
[----:B------:R-:W-:Y:S01]  /*09e0*/  FADD.FTZ R74, -R72, R68 ;  /* 0x00000044484a7221 */ /* 0x000fe20000010100 */
[----:B------:R-:W-:Y:S01]  /*09f0*/  HADD2.F32 R68, -RZ, R79.H0_H0 ;  /* 0x2000004fff447230 */ /* 0x000fe20000004100 */
[----:B------:R-:W-:Y:S01]  /*0a00*/  MOV R73, R75 ;  /* 0x0000004b00497202 */ /* 0x000fe20000000f00 */
[C---:B-----5:R-:W-:Y:S01]  /*0a10*/  FMUL.FTZ R126, R123.reuse, R126 ;  /* 0x0000007e7b7e7220 */ /* 0x060fe20000410000 */
[----:B------:R-:W-:Y:S01]  /*0a20*/  FMUL.FTZ R3, R123, R74 ;  /* 0x0000004a7b037220 */ /* 0x000fe20000410000 */
[-C--:B------:R-:W-:Y:S01]  /*0a30*/  FMUL.FTZ R124, R124, R69.reuse ;  /* 0x000000457c7c7220 */ /* 0x080fe20000410000 */
[----:B------:R-:W-:Y:S01]  /*0a40*/  SHF.R.U32.HI R78, RZ, 0x10, R75 ;  /* 0x00000010ff4e7819 */ /* 0x000fe2000001164b */
[-C--:B------:R-:W-:Y:S01]  /*0a50*/  FMUL.FTZ R125, R125, R68.reuse ;  /* 0x000000447d7d7220 */ /* 0x080fe20000410000 */
[----:B------:R-:W-:Y:S01]  /*0a60*/  FADD.FTZ R37, R37, R68 ;  /* 0x0000004425257221 */ /* 0x000fe20000010000 */
[----:B------:R-:W-:Y:S01]  /*0a70*/  FFMA.FTZ R57, R126, R68, R57 ;  /* 0x000000447e397223 */ /* 0x000fe20000010039 */
[----:B------:R-:W-:Y:S01]  /*0a80*/  FADD.FTZ R36, R36, R69 ;  /* 0x0000004524247221 */ /* 0x000fe20000010000 */
[----:B------:R-:W-:Y:S01]  /*0a90*/  FFMA.FTZ R56, R3, R69, R56 ;  /* 0x0000004503387223 */ /* 0x000fe20000010038 */
[----:B------:R-:W-:-:S02]  /*0aa0*/  HADD2.F32 R73, -RZ, R73.H0_H0 ;  /* 0x20000049ff497230 */ /* 0x000fc40000004100 */
[----:B------:R-:W-:Y:S01]  /*0ab0*/  FADD.FTZ R68, RZ, R124 ;  /* 0x0000007cff447221 */ /* 0x000fe20000010000 */
[C---:B------:R-:W-:Y:S01]  /*0ac0*/  FADD.FTZ R70, -R72.reuse, R70 ;  /* 0x0000004648467221 */ /* 0x040fe20000010100 */
[----:B------:R-:W-:Y:S01]  /*0ad0*/  FFMA.FTZ R69, R3, R124, RZ ;  /* 0x0000007c03457223 */ /* 0x000fe200000100ff */
[----:B------:R-:W-:Y:S01]  /*0ae0*/  FADD.FTZ R130, -R72, R71 ;  /* 0x0000004748827221 */ /* 0x000fe20000010100 */
[----:B------:R-:W-:Y:S02]  /*0af0*/  HADD2.F32 R74, -RZ, R78.H0_H0 ;  /* 0x2000004eff4a7230 */ /* 0x000fe40000004100 */
        /* <DEDUP_REMOVED lines=15> */
.L_x_3437:
[----:B--23--:R-:W-:Y:S05]  /*0bf0*/  BSYNC.RECONVERGENT B0 ;  /* 0x0000000000007941 */ /* 0x00cfea0003800200 */
.L_x_3436:
        /* <DEDUP_REMOVED lines=13> */
[----:B------:R-:W-:Y:S02]  /*0cd0*/  HADD2.F32 R132, -RZ, R87.H1_H1 ;  /* 0x30000057ff847230 */ /* 0x000fe40000004100 */
[--C-:B------:R-:W-:Y:S02]  /*0ce0*/  HADD2.F32 R133, -RZ, R88.reuse.H0_H0 ;  /* 0x20000058ff857230 */ /* 0x100fe40000004100 */
[----:B------:R-:W-:Y:S02]  /*0cf0*/  HADD2.F32 R136, -RZ, R88.H1_H1 ;  /* 0x30000058ff887230 */ /* 0x000fe40000004100 */
[----:B------:R-:W-:Y:S01]  /*0d00*/  HADD2.F32 R137, -RZ, R89.H0_H0 ;  /* 0x20000059ff897230 */ /* 0x000fe20000004100 */
[----:B------:R-:W-:Y:S02]  /*0d10*/  IADD3 R73, PT, PT, R73, 0x100, RZ ;  /* 0x0000010049497810 */ /* 0x000fe40007ffe0ff */
[----:B---3--:R-:W-:-:S02]  /*0d20*/  MOV R80, R76 ;  /* 0x0000004c00507202 */ /* 0x008fc40000000f00 */
[----:B------:R-:W-:Y:S01]  /*0d30*/  SHF.R.U64 R83, R76, 0x10, R77 ;  /* 0x000000104c537819 */ /* 0x000fe2000000124d */
[C---:B----4-:R-:W-:Y:S02]  /*0d40*/  FADD.FTZ R134, -R72.reuse, R69 ;  /* 0x0000004548867221 */ /* 0x050fe40000010100 */
        /* <DEDUP_REMOVED lines=14> */
[----:B------:R-:W-:Y:S01]  /*0e30*/  FADD.FTZ R68, R75, R132 ;  /* 0x000000844b447221 */ /* 0x000fe20000010000 */
[C---:B------:R-:W-:Y:S01]  /*0e40*/  FADD.FTZ R70, -R72.reuse, R70 ;  /* 0x0000004648467221 */ /* 0x040fe20000010100 */
[----:B------:R-:W-:Y:S01]  /*0e50*/  FFMA.FTZ R69, R131, R132, R74 ;  /* 0x0000008483457223 */ /* 0x000fe2000001004a */
        /* <DEDUP_REMOVED lines=16> */
.L_x_3439:
[----:B------:R-:W-:Y:S05]  /*0f60*/  BSYNC.RECONVERGENT B0 ;  /* 0x0000000000007941 */ /* 0x000fea0003800200 */
.L_x_3438:
        /* <DEDUP_REMOVED lines=20> */
[C---:B----4-:R-:W-:Y:S01]  /*10b0*/  FADD.FTZ R68, -R72.reuse, R68 ;  /* 0x0000004448447221 */ /* 0x050fe20000010100 */
[----:B------:R-:W-:Y:S01]  /*10c0*/  FADD.FTZ R100, -R72, R69 ;  /* 0x0000004548647221 */ /* 0x000fe20000010100 */
[----:B------:R-:W-:Y:S02]  /*10d0*/  HADD2.F32 R69, -RZ, R80.H0_H0 ;  /* 0x20000050ff457230 */ /* 0x000fe40000004100 */
[C---:B-----5:R-:W-:Y:S01]  /*10e0*/  FMUL.FTZ R99, R123.reuse, R68 ;  /* 0x000000447b637220 */ /* 0x060fe20000410000 */
[----:B------:R-:W-:Y:S01]  /*10f0*/  HADD2.F32 R68, -RZ, R83.H0_H0 ;  /* 0x20000053ff447230 */ /* 0x000fe20000004100 */
[----:B------:R-:W-:Y:S01]  /*1100*/  MOV R81, R77 ;  /* 0x0000004d00517202 */ /* 0x000fe20000000f00 */
        /* <DEDUP_REMOVED lines=28> */
.L_x_3441:
[----:B------:R-:W-:Y:S05]  /*12d0*/  BSYNC.RECONVERGENT B0 ;  /* 0x0000000000007941 */ /* 0x000fea0003800200 */
.L_x_3440:
        /* <DEDUP_REMOVED lines=54> */
.L_x_3443:
[----:B------:R-:W-:Y:S05]  /*1640*/  BSYNC.RECONVERGENT B0 ;  /* 0x0000000000007941 */ /* 0x000fea0003800200 */
.L_x_3442:
        /* <DEDUP_REMOVED lines=17> */
[----:B---3--:R-:W-:Y:S02]  /*1760*/  MOV R73, R76 ;  /* 0x0000004c00497202 */ /* 0x008fe40000000f00 */
[----:B------:R-:W-:-:S03]  /*1770*/  SHF.R.U64 R82, R76, 0x10, R77 ;  /* 0x000000104c527819 */ /* 0x000fc6000000124d */
[----:B------:R-:W-:Y:S01]  /*1780*/  HADD2.F32 R73, -RZ, R73.H0_H0 ;  /* 0x20000049ff497230 */ /* 0x000fe20000004100 */
[----:B------:R-:W-:Y:S01]  /*1790*/  MOV R80, R77 ;  /* 0x0000004d00507202 */ /* 0x000fe20000000f00 */
[C---:B----4-:R-:W-:Y:S01]  /*17a0*/  FADD.FTZ R118, -R72.reuse, R69 ;  /* 0x0000004548767221 */ /* 0x050fe20000010100 */
[C---:B------:R-:W-:Y:S01]  /*17b0*/  FADD.FTZ R76, -R72.reuse, R68 ;  /* 0x00000044484c7221 */ /* 0x040fe20000010100 */
[----:B------:R-:W-:Y:S02]  /*17c0*/  HADD2.F32 R68, -RZ, R82.H0_H0 ;  /* 0x20000052ff447230 */ /* 0x000fe40000004100 */
[----:B------:R-:W-:Y:S01]  /*17d0*/  FADD.FTZ R70, -R72, R70 ;  /* 0x0000004648467221 */ /* 0x000fe20000010100 */
[C---:B-----5:R-:W-:Y:S01]  /*17e0*/  FMUL.FTZ R118, R123.reuse, R118 ;  /* 0x000000767b767220 */ /* 0x060fe20000410000 */
[----:B------:R-:W-:Y:S01]  /*17f0*/  FMUL.FTZ R116, R116, R73 ;  /* 0x0000004974747220 */ /* 0x000fe20000410000 */
[----:B------:R-:W-:Y:S01]  /*1800*/  FADD.FTZ R122, -R72, R71 ;  /* 0x00000047487a7221 */ /* 0x000fe20000010100 */
[----:B------:R-:W-:Y:S01]  /*1810*/  FMUL.FTZ R115, R123, R76 ;  /* 0x0000004c7b737220 */ /* 0x000fe20000410000 */
[----:B------:R-:W-:Y:S01]  /*1820*/  HADD2.F32 R71, -RZ, R80.H0_H0 ;  /* 0x20000050ff477230 */ /* 0x000fe20000004100 */
[----:B------:R-:W-:Y:S01]  /*1830*/  SHF.R.U32.HI R81, RZ, 0x10, R77 ;  /* 0x00000010ff517819 */ /* 0x000fe2000001164d */
[-C--:B------:R-:W-:Y:S01]  /*1840*/  FMUL.FTZ R117, R117, R68.reuse ;  /* 0x0000004475757220 */ /* 0x080fe20000410000 */
[----:B------:R-:W-:Y:S01]  /*1850*/  FADD.FTZ R21, R21, R68 ;  /* 0x0000004415157221 */ /* 0x000fe20000010000 */
[----:B------:R-:W-:Y:S01]  /*1860*/  FFMA.FTZ R41, R118, R68, R41 ;  /* 0x0000004476297223 */ /* 0x000fe20000010029 */
[----:B------:R-:W-:Y:S01]  /*1870*/  FMUL.FTZ R119, R123, R70 ;  /* 0x000000467b777220 */ /* 0x000fe20000410000 */
[----:B------:R-:W-:Y:S01]  /*1880*/  FADD.FTZ R68, R75, R116 ;  /* 0x000000744b447221 */ /* 0x000fe20000010000 */
[----:B------:R-:W-:Y:S01]  /*1890*/  FFMA.FTZ R69, R115, R116, R74 ;  /* 0x0000007473457223 */ /* 0x000fe2000001004a */
[-C--:B------:R-:W-:Y:S01]  /*18a0*/  FMUL.FTZ R120, R120, R71.reuse ;  /* 0x0000004778787220 */ /* 0x080fe20000410000 */
[----:B------:R-:W-:Y:S01]  /*18b0*/  FADD.FTZ R22, R22, R71 ;  /* 0x0000004716167221 */ /* 0x000fe20000010000 */
[----:B------:R-:W-:Y:S01]  /*18c0*/  FFMA.FTZ R42, R119, R71, R42 ;  /* 0x00000047772a7223 */ /* 0x000fe2000001002a */
[----:B------:R-:W-:-:S02]  /*18d0*/  HADD2.F32 R72, -RZ, R81.H0_H0 ;  /* 0x20000051ff487230 */ /* 0x000fc40000004100 */
        /* <DEDUP_REMOVED lines=12> */
.L_x_3445:
[----:B------:R-:W-:Y:S05]  /*19a0*/  BSYNC.RECONVERGENT B0 ;  /* 0x0000000000007941 */ /* 0x000fea0003800200 */
.L_x_3444:
        /* <DEDUP_REMOVED lines=32> */
.L_x_3447:
[----:B------:R-:W-:Y:S05]  /*1bb0*/  BSYNC.RECONVERGENT B0 ;  /* 0x0000000000007941 */ /* 0x000fea0003800200 */
.L_x_3446:
        /* <DEDUP_REMOVED lines=74> */
.L_x_3452:
        /* <DEDUP_REMOVED lines=22> */
.L_x_3451:
        /* <DEDUP_REMOVED lines=20> */
.L_x_3454:
        /* <DEDUP_REMOVED lines=21> */
.L_x_3450:
        /* <DEDUP_REMOVED lines=25> */
[----:B------:R-:W-:Y:S01]  /*25e0*/  PRMT R74, R73, 0x7610, R74 ;  /* 0x00007610494a7816 */ /* 0x000fe2000000004a */
[----:B------:R-:W-:Y:S06]  /*25f0*/  BRA `(.L_x_3453) ;  /* 0x0000000000fc7947 */ /* 0x000fec0003800000 */
.L_x_3456:
        /* <DEDUP_REMOVED lines=23> */
.L_x_3455:
        /* <DEDUP_REMOVED lines=20> */
.L_x_3457:
        /* <DEDUP_REMOVED lines=20> */
.L_x_3453:
        /* <DEDUP_REMOVED lines=24> */
.L_x_3458:
[----:B------:R-:W-:-:S07]  /*2b70*/  IADD3 R114, PT, PT, R114, 0x100, RZ ;  /* 0x0000010072727810 */ /* 0x000fce0007ffe0ff */
.L_x_3449:
[----:B------:R-:W-:Y:S05]  /*2b80*/  BSYNC.RECONVERGENT B0 ;  /* 0x0000000000007941 */ /* 0x000fea0003800200 */
.L_x_3448:
        /* <DEDUP_REMOVED lines=33> */
.L_x_3463:
        /* <DEDUP_REMOVED lines=17> */
.L_x_3462:
        /* <DEDUP_REMOVED lines=26> */
.L_x_3465:
        /* <DEDUP_REMOVED lines=19> */
.L_x_3461:
        /* <DEDUP_REMOVED lines=28> */
.L_x_3467:
        /* <DEDUP_REMOVED lines=17> */
.L_x_3466:
        /* <DEDUP_REMOVED lines=26> */
.L_x_3468:
        /* <DEDUP_REMOVED lines=18> */
.L_x_3464:
        /* <DEDUP_REMOVED lines=20> */
.L_x_3469:
[----:B------:R-:W-:-:S07]  /*3850*/  IADD3 R114, PT, PT, R114, 0x100, RZ ;  /* 0x0000010072727810 */ /* 0x000fce0007ffe0ff */
.L_x_3460:
[----:B------:R-:W-:Y:S05]  /*3860*/  BSYNC.RECONVERGENT B0 ;  /* 0x0000000000007941 */ /* 0x000fea0003800200 */
.L_x_3459:
        /* <DEDUP_REMOVED lines=33> */
.L_x_3474:
        /* <DEDUP_REMOVED lines=17> */
.L_x_3473:
        /* <DEDUP_REMOVED lines=26> */
.L_x_3476:
        /* <DEDUP_REMOVED lines=19> */
.L_x_3472:
        /* <DEDUP_REMOVED lines=28> */
.L_x_3478:
        /* <DEDUP_REMOVED lines=17> */
.L_x_3477:
        /* <DEDUP_REMOVED lines=26> */
.L_x_3479:
        /* <DEDUP_REMOVED lines=18> */
.L_x_3475:
        /* <DEDUP_REMOVED lines=20> */
.L_x_3480:
[----:B------:R-:W-:-:S07]  /*4530*/  IADD3 R114, PT, PT, R114, 0x100, RZ ;  /* 0x0000010072727810 */ /* 0x000fce0007ffe0ff */
.L_x_3471:
[----:B------:R-:W-:Y:S05]  /*4540*/  BSYNC.RECONVERGENT B0 ;  /* 0x0000000000007941 */ /* 0x000fea0003800200 */
.L_x_3470:
        /* <DEDUP_REMOVED lines=33> */
.L_x_3485:
        /* <DEDUP_REMOVED lines=17> */
.L_x_3484:
        /* <DEDUP_REMOVED lines=26> */
.L_x_3487:
        /* <DEDUP_REMOVED lines=19> */
.L_x_3483:
        /* <DEDUP_REMOVED lines=28> */
.L_x_3489:
        /* <DEDUP_REMOVED lines=17> */
.L_x_3488:
        /* <DEDUP_REMOVED lines=26> */
.L_x_3490:
        /* <DEDUP_REMOVED lines=18> */
.L_x_3486:
        /* <DEDUP_REMOVED lines=20> */
.L_x_3491:
[----:B------:R-:W-:-:S07]  /*5210*/  IADD3 R114, PT, PT, R114, 0x100, RZ ;  /* 0x0000010072727810 */ /* 0x000fce0007ffe0ff */
.L_x_3482:
[----:B------:R-:W-:Y:S05]  /*5220*/  BSYNC.RECONVERGENT B0 ;  /* 0x0000000000007941 */ /* 0x000fea0003800200 */
.L_x_3481:
        /* <DEDUP_REMOVED lines=33> */
.L_x_3496:
        /* <DEDUP_REMOVED lines=17> */
.L_x_3495:
        /* <DEDUP_REMOVED lines=26> */
.L_x_3498:
        /* <DEDUP_REMOVED lines=18> */
.L_x_3494:
        /* <DEDUP_REMOVED lines=28> */
.L_x_3500:
        /* <DEDUP_REMOVED lines=17> */
.L_x_3499:
        /* <DEDUP_REMOVED lines=25> */
.L_x_3501:
        /* <DEDUP_REMOVED lines=17> */
.L_x_3497:
        /* <DEDUP_REMOVED lines=20> */
.L_x_3493:
[----:B------:R-:W-:Y:S05]  /*5ec0*/  BSYNC.RECONVERGENT B0 ;  /* 0x0000000000007941 */ /* 0x000fea0003800200 */
.L_x_3492:
[----:B------:R-:W-:Y:S01]  /*5ed0*/  UPLOP3.LUT UP1, UPT, UPT, UPT, UP1, 0x40, 0x4 ;  /* 0x000000000004789c */ /* 0x000fe20003f2e810 */
[----:B------:R-:W-:Y:S10]  /*5ee0*/  @!P6 BRA `(.L_x_3502) ;  /* 0xffffffa8001ce947 */ /* 0x000ff4000383ffff */
.L_x_3435:
        /* <DEDUP_REMOVED lines=39> */
.L_x_3503:
        /* <DEDUP_REMOVED lines=10> */
.L_x_5446:


//--------------------- .text._ZN10layer_norm31ln_parallel_residual_bwd_kernelINS_13Kernel_traitsI6__halfS2_fS2_fjLj5120ELj1ELj1ELj8ELj8ENS_18Kernel_traits_baseILj5120ES2_S2_fS2_fjLj256EEEEELb0ELb1ELb1EEEvNS_9BwdParamsE --------------------------
	.section	.text._ZN10layer_norm31ln_parallel_residual_bwd_kernelINS_13Kernel_traitsI6__halfS2_fS2_fjLj5120ELj1ELj1ELj8ELj8ENS_18Kernel_traits_baseILj5120ES2_S2_fS2_fjLj256EEEEELb0ELb1ELb1EEEvNS_9BwdParamsE,"ax",@progbits
	.align	128
        .global         _ZN10layer_norm31ln_parallel_residual_bwd_kernelINS_13Kernel_traitsI6__halfS2_fS2_fjLj5120ELj1ELj1ELj8ELj8ENS_18Kernel_traits_baseILj5120ES2_S2_fS2_fjLj256EEEEELb0ELb1ELb1EEEvNS_9BwdParamsE
        .type           _ZN10layer_norm31ln_parallel_residual_bwd_kernelINS_13Kernel_traitsI6__halfS2_fS2_fjLj5120ELj1ELj1ELj8ELj8ENS_18Kernel_traits_baseILj5120ES2_S2_fS2_fjLj256EEEEELb0ELb1ELb1EEEvNS_9BwdParamsE,@function
        .size           _ZN10layer_norm31ln_parallel_residual_bwd_kernelINS_13Kernel_traitsI6__halfS2_fS2_fjLj5120ELj1ELj1ELj8ELj8ENS_18Kernel_traits_baseILj5120ES2_S2_fS2_fjLj256EEEEELb0ELb1ELb1EEEvNS_9BwdParamsE,(.L_x_5447 - _ZN10layer_norm31ln_parallel_residual_bwd_kernelINS_13Kernel_traitsI6__halfS2_fS2_fjLj5120ELj1ELj1ELj8ELj8ENS_18Kernel_traits_baseILj5120ES2_S2_fS2_fjLj256EEEEELb0ELb1ELb1EEEvNS_9BwdParamsE)
        .other          _ZN10layer_norm31ln_parallel_residual_bwd_kernelINS_13Kernel_traitsI6__halfS2_fS2_fjLj5120ELj1ELj1ELj8ELj8ENS_18Kernel_traits_baseILj5120ES2_S2_fS2_fjLj256EEEEELb0ELb1ELb1EEEvNS_9BwdParamsE,@"STO_CUDA_ENTRY STV_DEFAULT"
_ZN10layer_norm31ln_parallel_residual_bwd_kernelINS_13Kernel_traitsI6__halfS2_fS2_fjLj5120ELj1ELj1ELj8ELj8ENS_18Kernel_traits_baseILj5120ES2_S2_fS2_fjLj256EEEEELb0ELb1ELb1EEEvNS_9BwdParamsE:
.text._ZN10layer_norm31ln_parallel_residual_bwd_kernelINS_13Kernel_traitsI6__halfS2_fS2_fjLj5120ELj1ELj1ELj8ELj8ENS_18Kernel_traits_baseILj5120ES2_S2_fS2_fjLj256EEEEELb0ELb1ELb1EEEvNS_9BwdParamsE:
        /* <DEDUP_REMOVED lines=66> */
[----:B------:R-:W-:Y:S01]  /*0420*/  PLOP3.LUT P0, PT, PT, PT, UP0, 0x80, 0x8 ;  /* 0x000000000008781c */ /* 0x000fe20003f0f008 */
        /* <DEDUP_REMOVED lines=21> */
[----:B------:R-:W-:Y:S01]  /*0580*/  MOV R99, RZ ;  /* 0x000000ff00637202 */ /* 0x000fe20000000f00 */
        /* <DEDUP_REMOVED lines=8> */
[----:B01----:R-:W-:-:S07]  /*0610*/  HADD2.F32 R108, -RZ, R108.H0_H0 ;  /* 0x2000006cff6c7230 */ /* 0x003fce0000004100 */
.L_x_3552:
        /* <DEDUP_REMOVED lines=56> */
[----:B------:R-:W-:Y:S01]  /*09a0*/  SHF.R.U64 R147, R134, 0x10, R135 ;  /* 0x0000001086937819 */ /* 0x000fe20000001287 */
[C---:B------:R-:W-:Y:S01]  /*09b0*/  FADD.FTZ R146, -R166.reuse, R39 ;  /* 0x00000027a6927221 */ /* 0x040fe20000010100 */
[----:B------:R-:W-:Y:S02]  /*09c0*/  HADD2.F32 R39, -RZ, R112.H0_H0 ;  /* 0x20000070ff277230 */ /* 0x000fe40000004100 */
[C---:B------:R-:W-:Y:S01]  /*09d0*/  FADD.FTZ R134, -R166.reuse, R34 ;  /* 0x00000022a6867221 */ /* 0x040fe20000010100 */
[----:B------:R-:W-:Y:S01]  /*09e0*/  FADD.FTZ R136, -R166, R35 ;  /* 0x00000023a6887221 */ /* 0x000fe20000010100 */
[----:B0-----:R-:W-:Y:S02]  /*09f0*/  MOV R120, R130 ;  /* 0x0000008200787202 */ /* 0x001fe40000000f00 */
[----:B------:R-:W-:Y:S01]  /*0a00*/  SHF.R.U64 R138, R130, 0x10, R131 ;  /* 0x00000010828a7819 */ /* 0x000fe20000001283 */
[----:B------:R-:W0:Y:S01]  /*0a10*/  @P0 LDC.64 R34, c[0x0][0x438] ;  /* 0x00010e00ff220b82 */ /* 0x000e220000000a00 */
[----:B------:R-:W-:Y:S01]  /*0a20*/  MOV R116, R135 ;  /* 0x0000008700747202 */ /* 0x000fe20000000f00 */
[----:B------:R-:W-:Y:S01]  /*0a30*/  FADD.FTZ R130, -R166, R36 ;  /* 0x00000024a6827221 */ /* 0x000fe20000010100 */
[----:B-1----:R-:W-:-:S04]  /*0a40*/  @P0 IMAD.WIDE.U32 R28, R117, 0x10, R28 ;  /* 0x00000010751c0825 */ /* 0x002fc800078e001c */
[----:B------:R-:W-:Y:S01]  /*0a50*/  FMUL.FTZ R151, R56, R39 ;  /* 0x0000002738977220 */ /* 0x000fe20000410000 */
[----:B------:R-:W-:Y:S01]  /*0a60*/  HADD2.F32 R36, -RZ, R147.H0_H0 ;  /* 0x20000093ff247230 */ /* 0x000fe20000004100 */
[----:B------:R-:W-:Y:S01]  /*0a70*/  SHF.R.U32.HI R137, RZ, 0x10, R135 ;  /* 0x00000010ff897819 */ /* 0x000fe20000011687 */
[----:B------:R-:W-:Y:S01]  /*0a80*/  FADD.FTZ R140, -R166, R37 ;  /* 0x00000025a68c7221 */ /* 0x000fe20000010100 */
[----:B------:R1:W5:Y:S01]  /*0a90*/  @P0 LDG.E.128 R20, desc[UR12][R28.64] ;  /* 0x0000000c1c140981 */ /* 0x000362000c1e1d00 */
[----:B------:R-:W-:Y:S02]  /*0aa0*/  HADD2.F32 R37, -RZ, R116.H0_H0 ;  /* 0x20000074ff257230 */ /* 0x000fe40000004100 */
[----:B------:R-:W-:Y:S01]  /*0ab0*/  FMUL.FTZ R153, R107, R36 ;  /* 0x000000246b997220 */ /* 0x000fe20000410000 */
[----:B---3--:R-:W-:-:S04]  /*0ac0*/  @P0 IMAD.WIDE.U32 R30, R115, 0x10, R30 ;  /* 0x00000010731e0825 */ /* 0x008fc800078e001e */
[----:B------:R-:W-:Y:S01]  /*0ad0*/  FADD.FTZ R142, -R166, R38 ;  /* 0x00000026a68e7221 */ /* 0x000fe20000010100 */
[----:B------:R-:W-:Y:S01]  /*0ae0*/  FMUL.FTZ R150, R57, R37 ;  /* 0x0000002539967220 */ /* 0x000fe20000410000 */
[----:B------:R-:W-:Y:S01]  /*0af0*/  HADD2.F32 R38, -RZ, R137.H0_H0 ;  /* 0x20000089ff267230 */ /* 0x000fe20000004100 */
[----:B------:R3:W5:Y:S01]  /*0b00*/  @P0 LDG.E.128 R16, desc[UR12][R30.64] ;  /* 0x0000000c1e100981 */ /* 0x000762000c1e1d00 */
[----:B-1----:R-:W-:-:S04]  /*0b10*/  FADD.FTZ R28, RZ, R151 ;  /* 0x00000097ff1c7221 */ /* 0x002fc80000010000 */
[----:B------:R-:W-:Y:S01]  /*0b20*/  FADD.FTZ R29, R153, R28 ;  /* 0x0000001c991d7221 */ /* 0x000fe20000010000 */
[----:B------:R-:W-:Y:S01]  /*0b30*/  FMUL.FTZ R155, R108, R38 ;  /* 0x000000266c9b7220 */ /* 0x000fe20000410000 */
[----:B--2---:R-:W-:-:S04]  /*0b40*/  @P0 IMAD.WIDE.U32 R32, R113, 0x10, R32 ;  /* 0x0000001071200825 */ /* 0x004fc800078e0020 */
[----:B------:R-:W-:Y:S01]  /*0b50*/  FADD.FTZ R28, R150, R29 ;  /* 0x0000001d961c7221 */ /* 0x000fe20000010000 */
[----:B---3--:R-:W-:Y:S01]  /*0b60*/  HADD2.F32 R31, -RZ, R120.H0_H0 ;  /* 0x20000078ff1f7230 */ /* 0x008fe20000004100 */
[----:B------:R-:W-:Y:S01]  /*0b70*/  MOV R132, R131 ;  /* 0x0000008300847202 */ /* 0x000fe20000000f00 */
[----:B------:R-:W-:Y:S01]  /*0b80*/  HADD2.F32 R30, -RZ, R138.H0_H0 ;  /* 0x2000008aff1e7230 */ /* 0x000fe20000004100 */
[----:B------:R-:W-:Y:S01]  /*0b90*/  SHF.R.U32.HI R143, RZ, 0x10, R131 ;  /* 0x00000010ff8f7819 */ /* 0x000fe20000011683 */
[----:B------:R-:W-:Y:S01]  /*0ba0*/  FADD.FTZ R29, R155, R28 ;  /* 0x0000001c9b1d7221 */ /* 0x000fe20000010000 */
[----:B------:R-:W-:Y:S01]  /*0bb0*/  FMUL.FTZ R138, R54, R31 ;  /* 0x0000001f368a7220 */ /* 0x000fe20000410000 */
[----:B------:R1:W5:Y:S01]  /*0bc0*/  @P0 LDG.E.128 R12, desc[UR12][R32.64] ;  /* 0x0000000c200c0981 */ /* 0x000362000c1e1d00 */
[----:B0-----:R-:W-:-:S04]  /*0bd0*/  @P0 IMAD.WIDE.U32 R34, R119, 0x10, R34 ;  /* 0x0000001077220825 */ /* 0x001fc800078e0022 */
[----:B------:R-:W-:Y:S01]  /*0be0*/  FADD.FTZ R28, R138, R29 ;  /* 0x0000001d8a1c7221 */ /* 0x000fe20000010000 */
[----:B------:R-:W-:Y:S01]  /*0bf0*/  MOV R131, R124 ;  /* 0x0000007c00837202 */ /* 0x000fe20000000f00 */
[----:B------:R-:W-:Y:S01]  /*0c00*/  FADD.FTZ R154, -R166, R41 ;  /* 0x00000029a69a7221 */ /* 0x000fe20000010100 */
[----:B------:R-:W-:Y:S01]  /*0c10*/  SHF.R.U64 R156, R126, 0x10, R127 ;  /* 0x000000107e9c7819 */ /* 0x000fe2000000127f */
[----:B------:R0:W5:Y:S01]  /*0c20*/  @P0 LDG.E.128 R8, desc[UR12][R34.64] ;  /* 0x0000000c22080981 */ /* 0x000162000c1e1d00 */
[----:B-1----:R-:W-:Y:S02]  /*0c30*/  HADD2.F32 R32, -RZ, R132.H0_H0 ;  /* 0x20000084ff207230 */ /* 0x002fe40000004100 */
[----:B------:R-:W-:Y:S02]  /*0c40*/  HADD2.F32 R33, -RZ, R143.H0_H0 ;  /* 0x2000008fff217230 */ /* 0x000fe40000004100 */
[----:B------:R-:W-:Y:S01]  /*0c50*/  FMUL.FTZ R143, R105, R30 ;  /* 0x0000001e698f7220 */ /* 0x000fe20000410000 */
[----:B------:R-:W-:-:S02]  /*0c60*/  MOV R145, R127 ;  /* 0x0000007f00917202 */ /* 0x000fc40000000f00 */
[----:B------:R-:W-:Y:S01]  /*0c70*/  SHF.R.U32.HI R159, RZ, 0x10, R127 ;  /* 0x00000010ff9f7819 */ /* 0x000fe2000001167f */
[----:B------:R-:W-:Y:S01]  /*0c80*/  FMUL.FTZ R127, R121, R142 ;  /* 0x0000008e797f7220 */ /* 0x000fe20000410000 */
[----:B------:R-:W-:Y:S01]  /*0c90*/  FMUL.FTZ R142, R55, R32 ;  /* 0x00000020378e7220 */ /* 0x000fe20000410000 */
[----:B------:R-:W-:Y:S01]  /*0ca0*/  FADD.FTZ R41, R143, R28 ;  /* 0x0000001c8f297221 */ /* 0x000fe20000010000 */
[----:B------:R-:W-:Y:S01]  /*0cb0*/  SHF.R.U64 R157, R124, 0x10, R125 ;  /* 0x000000107c9d7819 */ /* 0x000fe2000000127d */
[----:B------:R-:W-:Y:S01]  /*0cc0*/  FADD.FTZ R124, -R166, R40 ;  /* 0x00000028a67c7221 */ /* 0x000fe20000010100 */
[C---:B------:R-:W-:Y:S01]  /*0cd0*/  FMUL.FTZ R0, R121.reuse, R0 ;  /* 0x0000000079007220 */ /* 0x040fe20000410000 */
[----:B0-----:R-:W-:Y:S02]  /*0ce0*/  HADD2.F32 R35, -RZ, R131.H0_H0 ;  /* 0x20000083ff237230 */ /* 0x001fe40000004100 */
[----:B------:R-:W-:Y:S01]  /*0cf0*/  FMUL.FTZ R147, R106, R33 ;  /* 0x000000216a937220 */ /* 0x000fe20000410000 */
[----:B------:R-:W-:Y:S01]  /*0d00*/  FADD.FTZ R40, R142, R41 ;  /* 0x000000298e287221 */ /* 0x000fe20000010000 */
[----:B------:R-:W-:Y:S01]  /*0d10*/  MOV R135, R125 ;  /* 0x0000007d00877202 */ /* 0x000fe20000000f00 */
[----:B------:R-:W-:Y:S01]  /*0d20*/  FMUL.FTZ R144, R121, R144 ;  /* 0x0000009079907220 */ /* 0x000fe20000410000 */
[----:B------:R-:W-:Y:S01]  /*0d30*/  FFMA.FTZ R29, R0, R151, RZ ;  /* 0x00000097001d7223 */ /* 0x000fe200000100ff */
[----:B------:R-:W-:-:S02]  /*0d40*/  HADD2.F32 R34, -RZ, R157.H0_H0 ;  /* 0x2000009dff227230 */ /* 0x000fc40000004100 */
[----:B------:R-:W-:Y:S01]  /*0d50*/  FMUL.FTZ R120, R52, R35 ;  /* 0x0000002334787220 */ /* 0x000fe20000410000 */
[----:B------:R-:W-:Y:S01]  /*0d60*/  FADD.FTZ R41, R147, R40 ;  /* 0x0000002893297221 */ /* 0x000fe20000010000 */
[----:B------:R-:W-:Y:S01]  /*0d70*/  SHF.R.U32.HI R141, RZ, 0x10, R125 ;  /* 0x00000010ff8d7819 */ /* 0x000fe2000001167d */
[----:B------:R-:W-:Y:S01]  /*0d80*/  FADD.FTZ R164, -R166, R46 ;  /* 0x0000002ea6a47221 */ /* 0x000fe20000010100 */
[----:B------:R-:W-:Y:S01]  /*0d90*/  FMUL.FTZ R149, R121, R114 ;  /* 0x0000007279957220 */ /* 0x000fe20000410000 */
[----:B------:R-:W-:Y:S01]  /*0da0*/  FFMA.FTZ R28, R144, R153, R29 ;  /* 0x00000099901c7223 */ /* 0x000fe2000001001d */
[----:B------:R-:W-:Y:S02]  /*0db0*/  HADD2.F32 R40, -RZ, R135.H0_H0 ;  /* 0x20000087ff287230 */ /* 0x000fe40000004100 */
[----:B------:R-:W-:Y:S01]  /*0dc0*/  FMUL.FTZ R131, R103, R34 ;  /* 0x0000002267837220 */ /* 0x000fe20000410000 */
[----:B------:R-:W-:Y:S01]  /*0dd0*/  FADD.FTZ R46, R120, R41 ;  /* 0x00000029782e7221 */ /* 0x000fe20000010000 */
[----:B------:R-:W-:Y:S01]  /*0de0*/  MOV R139, R126 ;  /* 0x0000007e008b7202 */ /* 0x000fe20000000f00 */
[----:B------:R-:W-:Y:S01]  /*0df0*/  FADD.FTZ R160, -R166, R43 ;  /* 0x0000002ba6a07221 */ /* 0x000fe20000010100 */
[C---:B------:R-:W-:Y:S01]  /*0e00*/  FMUL.FTZ R148, R121.reuse, R148 ;  /* 0x0000009479947220 */ /* 0x040fe20000410000 */
        /* <DEDUP_REMOVED lines=10> */
[----:B------:R-:W-:Y:S01]  /*0eb0*/  MOV R126, R128 ;  /* 0x00000080007e7202 */ /* 0x000fe20000000f00 */
[----:B------:R-:W-:Y:S01]  /*0ec0*/  HADD2.F32 R156, -RZ, R156.H0_H0 ;  /* 0x2000009cff9c7230 */ /* 0x000fe20000004100 */
[----:B------:R-:W-:Y:S01]  /*0ed0*/  SHF.R.U64 R163, R128, 0x10, R129 ;  /* 0x0000001080a37819 */ /* 0x000fe20000001281 */
[----:B------:R-:W-:Y:S01]  /*0ee0*/  FMUL.FTZ R128, R121, R122 ;  /* 0x0000007a79807220 */ /* 0x000fe20000410000 */
[----:B------:R-:W-:Y:S01]  /*0ef0*/  FFMA.FTZ R29, R133, R138, R28 ;  /* 0x0000008a851d7223 */ /* 0x000fe2000001001c */
[----:B------:R-:W-:Y:S01]  /*0f00*/  FADD.FTZ R43, R141, R46 ;  /* 0x0000002e8d2b7221 */ /* 0x000fe20000010000 */
[----:B------:R-:W-:Y:S01]  /*0f10*/  FMUL.FTZ R116, R50, R157 ;  /* 0x0000009d32747220 */ /* 0x000fe20000410000 */
[----:B------:R-:W-:-:S02]  /*0f20*/  HADD2.F32 R158, -RZ, R145.H0_H0 ;  /* 0x20000091ff9e7230 */ /* 0x000fc40000004100 */
[----:B------:R-:W-:Y:S01]  /*0f30*/  FFMA.FTZ R28, R128, R143, R29 ;  /* 0x0000008f801c7223 */ /* 0x000fe2000001001d */
[----:B------:R-:W-:Y:S01]  /*0f40*/  FMUL.FTZ R118, R101, R156 ;  /* 0x0000009c65767220 */ /* 0x000fe20000410000 */
[----:B------:R-:W-:Y:S01]  /*0f50*/  FADD.FTZ R43, R116, R43 ;  /* 0x0000002b742b7221 */ /* 0x000fe20000010000 */
[----:B------:R-:W-:Y:S01]  /*0f60*/  FMUL.FTZ R136, R121, R136 ;  /* 0x0000008879887220 */ /* 0x000fe20000410000 */
[----:B------:R-:W-:Y:S02]  /*0f70*/  HADD2.F32 R159, -RZ, R159.H0_H0 ;  /* 0x2000009fff9f7230 */ /* 0x000fe40000004100 */
[----:B------:R-:W-:Y:S01]  /*0f80*/  FFMA.FTZ R29, R137, R142, R28 ;  /* 0x0000008e891d7223 */ /* 0x000fe2000001001c */
[----:B------:R-:W-:Y:S01]  /*0f90*/  FADD.FTZ R43, R118, R43 ;  /* 0x0000002b762b7221 */ /* 0x000fe20000010000 */
[----:B------:R-:W-:Y:S01]  /*0fa0*/  FMUL.FTZ R122, R51, R158 ;  /* 0x0000009e337a7220 */ /* 0x000fe20000410000 */
[----:B------:R-:W-:Y:S01]  /*0fb0*/  FMUL.FTZ R125, R121, R130 ;  /* 0x00000082797d7220 */ /* 0x000fe20000410000 */
[----:B------:R-:W-:-:S02]  /*0fc0*/  HADD2.F32 R161, -RZ, R126.H0_H0 ;  /* 0x2000007effa17230 */ /* 0x000fc40000004100 */
[----:B------:R-:W-:Y:S01]  /*0fd0*/  FFMA.FTZ R28, R136, R147, R29 ;  /* 0x00000093881c7223 */ /* 0x000fe2000001001d */
[----:B------:R-:W-:Y:S01]  /*0fe0*/  FADD.FTZ R43, R122, R43 ;  /* 0x0000002b7a2b7221 */ /* 0x000fe20000010000 */
[----:B------:R-:W-:Y:S01]  /*0ff0*/  FMUL.FTZ R126, R102, R159 ;  /* 0x0000009f667e7220 */ /* 0x000fe20000410000 */
[----:B------:R-:W-:Y:S01]  /*1000*/  MOV R165, R129 ;  /* 0x0000008100a57202 */ /* 0x000fe20000000f00 */
[----:B------:R-:W-:Y:S01]  /*1010*/  FADD.FTZ R162, -R166, R45 ;  /* 0x0000002da6a27221 */ /* 0x000fe20000010100 */
[----:B------:R-:W-:Y:S01]  /*1020*/  FMUL.FTZ R114, R121, R140 ;  /* 0x0000008c79727220 */ /* 0x000fe20000410000 */
[----:B------:R-:W-:Y:S01]  /*1030*/  FFMA.FTZ R29, R125, R120, R28 ;  /* 0x000000787d1d7223 */ /* 0x000fe2000001001c */
[----:B------:R-:W-:Y:S02]  /*1040*/  HADD2.F32 R163, -RZ, R163.H0_H0 ;  /* 0x200000a3ffa37230 */ /* 0x000fe40000004100 */
[----:B------:R-:W-:Y:S01]  /*1050*/  FADD.FTZ R46, R126, R43 ;  /* 0x0000002b7e2e7221 */ /* 0x000fe20000010000 */
[----:B------:R-:W-:Y:S01]  /*1060*/  FMUL.FTZ R45, R48, R161 ;  /* 0x000000a1302d7220 */ /* 0x000fe20000410000 */
[----:B------:R-:W-:Y:S01]  /*1070*/  FFMA.FTZ R28, R114, R131, R29 ;  /* 0x00000083721c7223 */ /* 0x000fe2000001001d */
[----:B------:R-:W-:Y:S01]  /*1080*/  SHF.R.U32.HI R167, RZ, 0x10, R129 ;  /* 0x00000010ffa77819 */ /* 0x000fe20000011681 */
[----:B------:R-:W-:-:S02]  /*1090*/  HADD2.F32 R165, -RZ, R165.H0_H0 ;  /* 0x200000a5ffa57230 */ /* 0x000fc40000004100 */
[----:B------:R-:W-:Y:S01]  /*10a0*/  FADD.FTZ R43, R45, R46 ;  /* 0x0000002e2d2b7221 */ /* 0x000fe20000010000 */
[----:B------:R-:W-:Y:S01]  /*10b0*/  FMUL.FTZ R46, R98, R163 ;  /* 0x000000a3622e7220 */ /* 0x000fe20000410000 */
[C---:B------:R-:W-:Y:S01]  /*10c0*/  FADD.FTZ R42, -R166.reuse, R42 ;  /* 0x0000002aa62a7221 */ /* 0x040fe20000010100 */
[C---:B------:R-:W-:Y:S01]  /*10d0*/  FADD.FTZ R44, -R166.reuse, R44 ;  /* 0x0000002ca62c7221 */ /* 0x040fe20000010100 */
[----:B------:R-:W-:Y:S01]  /*10e0*/  FMUL.FTZ R130, R121, R146 ;  /* 0x0000009279827220 */ /* 0x000fe20000410000 */
[----:B------:R-:W-:Y:S01]  /*10f0*/  FFMA.FTZ R29, R127, R134, R28 ;  /* 0x000000867f1d7223 */ /* 0x000fe2000001001c */
[----:B------:R-:W-:Y:S01]  /*1100*/  FADD.FTZ R166, -R166, R47 ;  /* 0x0000002fa6a67221 */ /* 0x000fe20000010100 */
[----:B------:R-:W-:Y:S02]  /*1110*/  HADD2.F32 R167, -RZ, R167.H0_H0 ;  /* 0x200000a7ffa77230 */ /* 0x000fe40000004100 */
        /* <DEDUP_REMOVED lines=56> */
.L_x_3506:
[----:B------:R-:W-:Y:S05]  /*14a0*/  BSYNC.RECONVERGENT B0 ;  /* 0x0000000000007941 */ /* 0x000fea0003800200 */
.L_x_3505:
        /* <DEDUP_REMOVED lines=105> */
.L_x_3509:
        /* <DEDUP_REMOVED lines=23> */
.L_x_3508:
        /* <DEDUP_REMOVED lines=20> */
.L_x_3511:
        /* <DEDUP_REMOVED lines=21> */
.L_x_3507:
        /* <DEDUP_REMOVED lines=27> */
.L_x_3513:
        /* <DEDUP_REMOVED lines=23> */
.L_x_3512:
        /* <DEDUP_REMOVED lines=20> */
.L_x_3514:
        /* <DEDUP_REMOVED lines=20> */
.L_x_3510:
        /* <DEDUP_REMOVED lines=24> */
.L_x_3515:
        /* <DEDUP_REMOVED lines=24> */
.L_x_3518:
        /* <DEDUP_REMOVED lines=17> */
.L_x_3517:
        /* <DEDUP_REMOVED lines=24> */
.L_x_3520:
        /* <DEDUP_REMOVED lines=16> */
[C---:B0-----:R-:W-:Y:S02]  /*2b70*/  PRMT R35, R136.reuse, 0x7632, R35 ;  /* 0x0000763288237816 */ /* 0x041fe40000000023 */
[----:B------:R-:W-:Y:S01]  /*2b80*/  PRMT R34, R136, 0x7610, R34 ;  /* 0x0000761088227816 */ /* 0x000fe20000000022 */
[----:B------:R-:W-:Y:S06]  /*2b90*/  BRA `(.L_x_3519) ;  /* 0x0000000400487947 */ /* 0x000fec0003800000 */
.L_x_3516:
        /* <DEDUP_REMOVED lines=23> */
.L_x_3522:
        /* <DEDUP_REMOVED lines=17> */
.L_x_3521:
        /* <DEDUP_REMOVED lines=24> */
.L_x_3523:
        /* <DEDUP_REMOVED lines=18> */
.L_x_3519:
        /* <DEDUP_REMOVED lines=19> */
.L_x_3524:
        /* <DEDUP_REMOVED lines=24> */
.L_x_3527:
        /* <DEDUP_REMOVED lines=13> */
[----:B-1----:R-:W-:Y:S02]  /*3440*/  F2FP.F16.F32.PACK_AB R34, R27, R26 ;  /* 0x0000001a1b22723e */ /* 0x002fe400000000ff */
[----:B------:R-:W-:Y:S02]  /*3450*/  PRMT R0, R37, 0x7632, R0 ;  /* 0x0000763225007816 */ /* 0x000fe40000000000 */
[----:B------:R-:W-:Y:S01]  /*3460*/  PRMT R35, R34, 0x7632, R35 ;  /* 0x0000763222237816 */ /* 0x000fe20000000023 */
[----:B------:R-:W-:Y:S06]  /*3470*/  BRA `(.L_x_3528) ;  /* 0x0000000400f47947 */ /* 0x000fec0003800000 */
.L_x_3526:
        /* <DEDUP_REMOVED lines=24> */
.L_x_3529:
        /* <DEDUP_REMOVED lines=16> */
[C---:B01----:R-:W-:Y:S02]  /*3700*/  PRMT R35, R127.reuse, 0x7632, R35 ;  /* 0x000076327f237816 */ /* 0x043fe40000000023 */
[----:B------:R-:W-:Y:S01]  /*3710*/  PRMT R34, R127, 0x7610, R34 ;  /* 0x000076107f227816 */ /* 0x000fe20000000022 */
[----:B------:R-:W-:Y:S06]  /*3720*/  BRA `(.L_x_3528) ;  /* 0x0000000400487947 */ /* 0x000fec0003800000 */
.L_x_3525:
        /* <DEDUP_REMOVED lines=23> */
.L_x_3531:
        /* <DEDUP_REMOVED lines=13> */
[----:B-1----:R-:W-:Y:S02]  /*3970*/  F2FP.F16.F32.PACK_AB R34, R27, R26 ;  /* 0x0000001a1b22723e */ /* 0x002fe400000000ff */
[----:B------:R-:W-:Y:S02]  /*3980*/  PRMT R0, R37, 0x7632, R0 ;  /* 0x0000763225007816 */ /* 0x000fe40000000000 */
[----:B------:R-:W-:Y:S01]  /*3990*/  PRMT R35, R34, 0x7632, R35 ;  /* 0x0000763222237816 */ /* 0x000fe20000000023 */
[----:B------:R-:W-:Y:S06]  /*39a0*/  BRA `(.L_x_3528) ;  /* 0x0000000000a87947 */ /* 0x000fec0003800000 */
.L_x_3530:
        /* <DEDUP_REMOVED lines=24> */
.L_x_3532:
        /* <DEDUP_REMOVED lines=18> */
.L_x_3528:
        /* <DEDUP_REMOVED lines=19> */
.L_x_3533:
        /* <DEDUP_REMOVED lines=24> */
.L_x_3536:
        /* <DEDUP_REMOVED lines=17> */
.L_x_3535:
        /* <DEDUP_REMOVED lines=24> */
.L_x_3538:
        /* <DEDUP_REMOVED lines=19> */
.L_x_3534:
        /* <DEDUP_REMOVED lines=23> */
.L_x_3540:
        /* <DEDUP_REMOVED lines=17> */
.L_x_3539:
        /* <DEDUP_REMOVED lines=24> */
.L_x_3541:
        /* <DEDUP_REMOVED lines=18> */
.L_x_3537:
        /* <DEDUP_REMOVED lines=19> */
.L_x_3542:
        /* <DEDUP_REMOVED lines=17> */
[C---:B-1----:R-:W-:Y:S02]  /*4a20*/  PRMT R35, R32.reuse, 0x7632, R35 ;  /* 0x0000763220237816 */ /* 0x042fe40000000023 */
[----:B------:R-:W-:Y:S02]  /*4a30*/  PRMT R0, R33, 0x7632, R0 ;  /* 0x0000763221007816 */ /* 0x000fe40000000000 */
[----:B------:R-:W-:Y:S02]  /*4a40*/  PRMT R109, R35, 0x7610, R109 ;  /* 0x00007610236d7816 */ /* 0x000fe4000000006d */
[----:B------:R-:W-:-:S02]  /*4a50*/  PRMT R110, R32, 0x7610, R110 ;  /* 0x00007610206e7816 */ /* 0x000fc4000000006e */
[----:B------:R-:W-:Y:S02]  /*4a60*/  PRMT R152, R0, 0x7610, R152 ;  /* 0x0000761000987816 */ /* 0x000fe40000000098 */
[----:B------:R-:W-:Y:S01]  /*4a70*/  PRMT R111, R33, 0x7610, R111 ;  /* 0x00007610216f7816 */ /* 0x000fe2000000006f */
[----:B------:R-:W-:Y:S06]  /*4a80*/  BRA `(.L_x_3546) ;  /* 0x0000000800387947 */ /* 0x000fec0003800000 */
.L_x_3545:
        /* <DEDUP_REMOVED lines=15> */
[----:B-1----:R-:W-:Y:S01]  /*4b80*/  PRMT R35, R32, 0x7632, R35 ;  /* 0x0000763220237816 */ /* 0x002fe20000000023 */
[----:B------:R-:W-:Y:S06]  /*4b90*/  BRA `(.L_x_3546) ;  /* 0x0000000400f47947 */ /* 0x000fec0003800000 */
.L_x_3544:
        /* <DEDUP_REMOVED lines=24> */
.L_x_3547:
        /* <DEDUP_REMOVED lines=19> */
.L_x_3543:
        /* <DEDUP_REMOVED lines=23> */
.L_x_3549:
        /* <DEDUP_REMOVED lines=15> */
[----:B-1----:R-:W-:Y:S01]  /*50b0*/  PRMT R35, R32, 0x7632, R35 ;  /* 0x0000763220237816 */ /* 0x002fe20000000023 */
[----:B------:R-:W-:Y:S06]  /*50c0*/  BRA `(.L_x_3546) ;  /* 0x0000000000a87947 */ /* 0x000fec0003800000 */
.L_x_3548:
        /* <DEDUP_REMOVED lines=24> */
.L_x_3550:
        /* <DEDUP_REMOVED lines=18> */
.L_x_3546:
        /* <DEDUP_REMOVED lines=19> */
.L_x_3551:
        /* <DEDUP_REMOVED lines=40> */
.L_x_3504:
        /* <DEDUP_REMOVED lines=19> */
.L_x_3553:
        /* <DEDUP_REMOVED lines=11> */
.L_x_5447:


//--------------------- .text._ZN10layer_norm31ln_parallel_residual_bwd_kernelINS_13Kernel_traitsI6__halfS2_fS2_fjLj5120ELj1ELj1ELj8ELj8ENS_18Kernel_traits_baseILj5120ES2_S2_fS2_fjLj256EEEEELb1ELb0ELb0EEEvNS_9BwdParamsE --------------------------
	.section	.text._ZN10layer_norm31ln_parallel_residual_bwd_kernelINS_13Kernel_traitsI6__halfS2_fS2_fjLj5120ELj1ELj1ELj8ELj8ENS_18Kernel_traits_baseILj5120ES2_S2_fS2_fjLj256EEEEELb1ELb0ELb0EEEvNS_9BwdParamsE,"ax",@progbits
	.align	128
        .global         _ZN10layer_norm31ln_parallel_residual_bwd_kernelINS_13Kernel_traitsI6__halfS2_fS2_fjLj5120ELj1ELj1ELj8ELj8ENS_18Kernel_traits_baseILj5120ES2_S2_fS2_fjLj256EEEEELb1ELb0ELb0EEEvNS_9BwdParamsE
        .type           _ZN10layer_norm31ln_parallel_residual_bwd_kernelINS_13Kernel_traitsI6__halfS2_fS2_fjLj5120ELj1ELj1ELj8ELj8ENS_18Kernel_traits_baseILj5120ES2_S2_fS2_fjLj256EEEEELb1ELb0ELb0EEEvNS_9BwdParamsE,@function
        .size           _ZN10layer_norm31ln_parallel_residual_bwd_kernelINS_13Kernel_traitsI6__halfS2_fS2_fjLj5120ELj1ELj1ELj8ELj8ENS_18Kernel_traits_baseILj5120ES2_S2_fS2_fjLj256EEEEELb1ELb0ELb0EEEvNS_9BwdParamsE,(.L_x_5448 - _ZN10layer_norm31ln_parallel_residual_bwd_kernelINS_13Kernel_traitsI6__halfS2_fS2_fjLj5120ELj1ELj1ELj8ELj8ENS_18Kernel_traits_baseILj5120ES2_S2_fS2_fjLj256EEEEELb1ELb0ELb0EEEvNS_9BwdParamsE)
        .other          _ZN10layer_norm31ln_parallel_residual_bwd_kernelINS_13Kernel_traitsI6__halfS2_fS2_fjLj5120ELj1ELj1ELj8ELj8ENS_18Kernel_traits_baseILj5120ES2_S2_fS2_fjLj256EEEEELb1ELb0ELb0EEEvNS_9BwdParamsE,@"STO_CUDA_ENTRY STV_DEFAULT"
_ZN10layer_norm31ln_parallel_residual_bwd_kernelINS_13Kernel_traitsI6__halfS2_fS2_fjLj5120ELj1ELj1ELj8ELj8ENS_18Kernel_traits_baseILj5120ES2_S2_fS2_fjLj256EEEEELb1ELb0ELb0EEEvNS_9BwdParamsE:
.text._ZN10layer_norm31ln_parallel_residual_bwd_kernelINS_13Kernel_traitsI6__halfS2_fS2_fjLj5120ELj1ELj1ELj8ELj8ENS_18Kernel_traits_baseILj5120ES2_S2_fS2_fjLj256EEEEELb1ELb0ELb0EEEvNS_9BwdParamsE:
        /* <DEDUP_REMOVED lines=24> */
[C---:B---3--:R-:W-:Y:S01]  /*0180*/  @P0 IMAD.WIDE.U32 R8, R3.reuse, 0x8, R8 ;  /* 0x0000000803080825 */ /* 0x048fe200078e0008 */
[----:B------:R-:W5:Y:S01]  /*0190*/  @P0 LDG.E.64 R6, desc[UR10][R4.64] ;  /* 0x0000000a04060981 */ /* 0x000f62000c1e1b00 */
[----:B------:R-:W2:Y:S01]  /*01a0*/  S2UR UR4, SR_CTAID.X ;  /* 0x00000000000479c3 */ /* 0x000ea20000002500 */
[----:B------:R-:W-:Y:S02]  /*01b0*/  @P0 LOP3.LUT R3, R3, 0x100, RZ, 0xfc, !PT ;  /* 0x0000010003030812 */ /* 0x000fe400078efcff */
[----:B------:R-:W5:Y:S03]  /*01c0*/  @P0 LDG.E.64 R10, desc[UR10][R8.64] ;  /* 0x0000000a080a0981 */ /* 0x000f66000c1e1b00 */
[C---:B----4-:R-:W-:Y:S02]  /*01d0*/  @P1 IMAD.WIDE.U32 R18, R3.reuse, 0x8, R14 ;  /* 0x0000000803121825 */ /* 0x050fe400078e000e */
        /* <DEDUP_REMOVED lines=8> */
[----:B------:R-:W-:Y:S01]  /*0260*/  @P2 IADD3 R3, PT, PT, R3, 0x100, RZ ;  /* 0x0000010003032810 */ /* 0x000fe20007ffe0ff */
[----:B------:R-:W0:Y:S01]  /*0270*/  LDC.64 R30, c[0x0][0x3d8] ;  /* 0x0000f600ff1e7b82 */ /* 0x000e220000000a00 */
[----:B------:R-:W5:Y:S01]  /*0280*/  @P2 LDG.E.64 R96, desc[UR10][R20.64] ;  /* 0x0000000a14602981 */ /* 0x000f62000c1e1b00 */
[----:B--2---:R-:W-:Y:S01]  /*0290*/  IMAD.U32 R127, RZ, RZ, UR4 ;  /* 0x00000004ff7f7e24 */ /* 0x004fe2000f8e00ff */
[----:B------:R-:W-:Y:S02]  /*02a0*/  CS2R R88, SRZ ;  /* 0x0000000000587805 */ /* 0x000fe4000001ff00 */
[----:B------:R-:W-:Y:S01]  /*02b0*/  CS2R R90, SRZ ;  /* 0x00000000005a7805 */ /* 0x000fe2000001ff00 */
[----:B------:R-:W5:Y:S01]  /*02c0*/  @P2 LDG.E.64 R98, desc[UR10][R22.64] ;  /* 0x0000000a16622981 */ /* 0x000f62000c1e1b00 */
[----:B------:R-:W-:Y:S01]  /*02d0*/  ISETP.GE.AND P5, PT, R127, UR5, PT ;  /* 0x000000057f007c0c */ /* 0x000fe2000bfa6270 */
[----:B------:R-:W-:-:S04]  /*02e0*/  @P3 IMAD.WIDE.U32 R24, R3, 0x8, R24 ;  /* 0x0000000803183825 */ /* 0x000fc800078e0018 */
[C---:B---3--:R-:W-:Y:S01]  /*02f0*/  @P3 IMAD.WIDE.U32 R26, R3.reuse, 0x8, R26 ;  /* 0x00000008031a3825 */ /* 0x048fe200078e001a */
[----:B------:R2:W5:Y:S03]  /*0300*/  @P3 LDG.E.64 R100, desc[UR10][R24.64] ;  /* 0x0000000a18643981 */ /* 0x000566000c1e1b00 */
[----:B------:R-:W-:Y:S01]  /*0310*/  @P3 VIADD R3, R3, 0x100 ;  /* 0x0000010003033836 */ /* 0x000fe20000000000 */
[----:B------:R3:W5:Y:S03]  /*0320*/  @P3 LDG.E.64 R102, desc[UR10][R26.64] ;  /* 0x0000000a1a663981 */ /* 0x000766000c1e1b00 */
[----:B-1----:R-:W-:-:S04]  /*0330*/  @P4 IMAD.WIDE.U32 R12, R3, 0x8, R28 ;  /* 0x00000008030c4825 */ /* 0x002fc800078e001c */
[----:B0-----:R-:W-:Y:S01]  /*0340*/  @P4 IMAD.WIDE.U32 R14, R3, 0x8, R30 ;  /* 0x00000008030e4825 */ /* 0x001fe200078e001e */
        /* <DEDUP_REMOVED lines=33> */
[----:B---3--:R-:W-:Y:S02]  /*0560*/  CS2R R26, SRZ ;  /* 0x00000000001a7805 */ /* 0x008fe4000001ff00 */
[----:B------:R-:W-:Y:S02]  /*0570*/  CS2R R20, SRZ ;  /* 0x0000000000147805 */ /* 0x000fe4000001ff00 */
[----:B------:R-:W-:Y:S02]  /*0580*/  CS2R R22, SRZ ;  /* 0x0000000000167805 */ /* 0x000fe4000001ff00 */
[----:B------:R-:W-:-:S02]  /*0590*/  CS2R R16, SRZ ;  /* 0x0000000000107805 */ /* 0x000fc4000001ff00 */
[----:B------:R-:W-:Y:S02]  /*05a0*/  CS2R R18, SRZ ;  /* 0x0000000000127805 */ /* 0x000fe4000001ff00 */
[----:B0-----:R-:W-:Y:S02]  /*05b0*/  CS2R R12, SRZ ;  /* 0x00000000000c7805 */ /* 0x001fe4000001ff00 */
[----:B-1----:R-:W-:Y:S01]  /*05c0*/  CS2R R14, SRZ ;  /* 0x00000000000e7805 */ /* 0x002fe2000001ff00 */
[----:B------:R-:W-:Y:S06]  /*05d0*/  @P5 BRA `(.L_x_3554) ;  /* 0x0000009400545947 */ /* 0x000fec0003800000 */
[----:B------:R-:W0:Y:S01]  /*05e0*/  LDCU.U8 UR4, c[0x0][0x410] ;  /* 0x00008200ff0477ac */ /* 0x000e220008000000 */
[----:B-----5:R-:W-:Y:S01]  /*05f0*/  IMAD.MOV.U32 R194, RZ, RZ, R100 ;  /* 0x000000ffffc27224 */ /* 0x020fe200078e0064 */
[----:B------:R-:W-:Y:S01]  /*0600*/  SHF.R.U64 R0, R6, 0x10, R7 ;  /* 0x0000001006007819 */ /* 0x000fe20000001207 */
[----:B------:R-:W-:Y:S01]  /*0610*/  IMAD.MOV.U32 R196, RZ, RZ, R102 ;  /* 0x000000ffffc47224 */ /* 0x000fe200078e0066 */
[----:B------:R-:W-:Y:S01]  /*0620*/  MOV R128, R7 ;  /* 0x0000000700807202 */ /* 0x000fe20000000f00 */
        /* <DEDUP_REMOVED lines=9> */
[----:B------:R-:W-:Y:S01]  /*06c0*/  MOV R195, R101 ;  /* 0x0000006500c37202 */ /* 0x000fe20000000f00 */
[----:B------:R-:W-:Y:S01]  /*06d0*/  IMAD.MOV.U32 R129, RZ, RZ, R10 ;  /* 0x000000ffff817224 */ /* 0x000fe200078e000a */
[----:B------:R-:W-:Y:S01]  /*06e0*/  SHF.R.U32.HI R14, RZ, 0x10, R101 ;  /* 0x00000010ff0e7819 */ /* 0x000fe20000011665 */
[----:B------:R-:W-:Y:S01]  /*06f0*/  IMAD.MOV.U32 R130, RZ, RZ, R11 ;  /* 0x000000ffff827224 */ /* 0x000fe200078e000b */
[----:B0-----:R-:W-:Y:S01]  /*0700*/  UISETP.NE.AND UP0, UPT, UR4, URZ, UPT ;  /* 0x000000ff0400728c */ /* 0x001fe2000bf05270 */
        /* <DEDUP_REMOVED lines=21> */
[--C-:B------:R-:W-:Y:S02]  /*0860*/  SHF.R.U64 R6, R94, 0x10, R95.reuse ;  /* 0x000000105e067819 */ /* 0x100fe4000000125f */
        /* <DEDUP_REMOVED lines=11> */
[----:B------:R-:W-:Y:S02]  /*0920*/  SHF.R.U32.HI R11, RZ, 0x10, R99 ;  /* 0x00000010ff0b7819 */ /* 0x000fe40000011663 */
[----:B------:R-:W-:Y:S02]  /*0930*/  CS2R R70, SRZ ;  /* 0x0000000000467805 */ /* 0x000fe4000001ff00 */
[----:B------:R-:W-:-:S02]  /*0940*/  PLOP3.LUT P1, PT, PT, PT, UP0, 0x80, 0x8 ;  /* 0x000000000008781c */ /* 0x000fc40003f2f008 */
        /* <DEDUP_REMOVED lines=57> */
.L_x_3621:
        /* <DEDUP_REMOVED lines=17> */
[----:B------:R-:W-:Y:S02]  /*0df0*/  HFMA2 R124, -RZ, RZ, 0, 0 ;  /* 0x00000000ff7c7431 */ /* 0x000fe400000001ff */
        /* <DEDUP_REMOVED lines=14> */
[----:B------:R-:W2:Y:S01]  /*0ee0*/  LDG.E.128 R108, desc[UR10][R108.64] ;  /* 0x0000000a6c6c7981 */ /* 0x000ea2000c1e1d00 */
[----:B------:R-:W-:Y:S02]  /*0ef0*/  ISETP.NE.AND.EX P0, PT, RZ, UR17, PT, P0 ;  /* 0x00000011ff007c0c */ /* 0x000fe4000bf05300 */
[----:B----4-:R-:W-:-:S04]  /*0f00*/  ISETP.NE.U32.AND P5, PT, RZ, UR12, PT ;  /* 0x0000000cff007c0c */ /* 0x010fc8000bfa5070 */
[----:B------:R-:W-:-:S07]  /*0f10*/  ISETP.NE.AND.EX P5, PT, RZ, UR13, PT, P5 ;  /* 0x0000000dff007c0c */ /* 0x000fce000bfa5350 */
[----:B------:R-:W1:Y:S08]  /*0f20*/  @P0 LDC.64 R116, c[0x0][0x438] ;  /* 0x00010e00ff740b82 */ /* 0x000e700000000a00 */
[----:B------:R-:W4:Y:S01]  /*0f30*/  @P5 LDC.64 R118, c[0x0][0x3b8] ;  /* 0x0000ee00ff765b82 */ /* 0x000f220000000a00 */
[----:B------:R-:W-:Y:S02]  /*0f40*/  HADD2.F32 R121, -RZ, R129.H0_H0 ;  /* 0x20000081ff797230 */ /* 0x000fe40000004100 */
[----:B0-----:R-:W-:-:S04]  /*0f50*/  IMAD.WIDE.U32 R134, R131, 0x4, R134 ;  /* 0x0000000483867825 */ /* 0x001fc800078e0086 */
[----:B------:R-:W-:Y:S02]  /*0f60*/  HADD2.F32 R136, -RZ, R126.H0_H0 ;  /* 0x2000007eff887230 */ /* 0x000fe40000004100 */
[----:B------:R0:W5:Y:S01]  /*0f70*/  LDG.E R134, desc[UR10][R134.64] ;  /* 0x0000000a86867981 */ /* 0x000162000c1e1900 */
[----:B-1----:R-:W-:-:S05]  /*0f80*/  @P0 IMAD.WIDE.U32 R116, R131, 0x10, R116 ;  /* 0x0000001083740825 */ /* 0x002fca00078e0074 */
[----:B------:R1:W5:Y:S01]  /*0f90*/  @P0 LDG.E.128 R8, desc[UR10][R116.64] ;  /* 0x0000000a74080981 */ /* 0x000362000c1e1d00 */
[----:B0-----:R-:W-:Y:S02]  /*0fa0*/  HADD2.F32 R135, -RZ, R126.H1_H1 ;  /* 0x3000007eff877230 */ /* 0x001fe40000004100 */
[----:B----4-:R-:W-:-:S04]  /*0fb0*/  @P5 IMAD.WIDE.U32 R118, R131, 0x4, R118 ;  /* 0x0000000483765825 */ /* 0x010fc800078e0076 */
[--C-:B------:R-:W-:Y:S01]  /*0fc0*/  HADD2.F32 R137, -RZ, R128.reuse.H0_H0 ;  /* 0x20000080ff897230 */ /* 0x100fe20000004100 */
[----:B------:R0:W5:Y:S01]  /*0fd0*/  @P5 LDG.E R133, desc[UR10][R118.64] ;  /* 0x0000000a76855981 */ /* 0x000162000c1e1900 */
[----:B------:R-:W-:Y:S02]  /*0fe0*/  HADD2.F32 R138, -RZ, R128.H1_H1 ;  /* 0x30000080ff8a7230 */ /* 0x000fe40000004100 */
[----:B---3--:R-:W-:Y:S01]  /*0ff0*/  IMAD.MOV.U32 R122, RZ, RZ, R114 ;  /* 0x000000ffff7a7224 */ /* 0x008fe200078e0072 */
[--C-:B------:R-:W-:Y:S01]  /*1000*/  SHF.R.U64 R114, R114, 0x10, R115.reuse ;  /* 0x0000001072727819 */ /* 0x100fe20000001273 */
[----:B-1----:R-:W-:-:S03]  /*1010*/  IMAD.MOV.U32 R116, RZ, RZ, R115 ;  /* 0x000000ffff747224 */ /* 0x002fc600078e0073 */
[----:B------:R-:W-:Y:S02]  /*1020*/  HADD2.F32 R123, -RZ, R122.H0_H0 ;  /* 0x2000007aff7b7230 */ /* 0x000fe40000004100 */
[----:B------:R-:W-:Y:S01]  /*1030*/  IMAD.MOV.U32 R3, RZ, RZ, R112 ;  /* 0x000000ffff037224 */ /* 0x000fe200078e0070 */
[--C-:B------:R-:W-:Y:S02]  /*1040*/  SHF.R.U64 R112, R112, 0x10, R113.reuse ;  /* 0x0000001070707819 */ /* 0x100fe40000001271 */
[----:B------:R-:W-:Y:S02]  /*1050*/  MOV R122, R113 ;  /* 0x00000071007a7202 */ /* 0x000fe40000000f00 */
[----:B------:R-:W-:Y:S01]  /*1060*/  SHF.R.U32.HI R125, RZ, 0x10, R113 ;  /* 0x00000010ff7d7819 */ /* 0x000fe20000011671 */
[----:B------:R-:W-:Y:S02]  /*1070*/  HADD2.F32 R113, -RZ, R3.H0_H0 ;  /* 0x20000003ff717230 */ /* 0x000fe40000004100 */
[----:B------:R-:W-:-:S02]  /*1080*/  HADD2.F32 R3, -RZ, R129.H1_H1 ;  /* 0x30000081ff037230 */ /* 0x000fc40000004100 */
[----:B------:R-:W-:Y:S02]  /*1090*/  HADD2.F32 R114, -RZ, R114.H0_H0 ;  /* 0x20000072ff727230 */ /* 0x000fe40000004100 */
[----:B------:R-:W-:Y:S02]  /*10a0*/  HADD2.F32 R117, -RZ, R116.H0_H0 ;  /* 0x20000074ff757230 */ /* 0x000fe40000004100 */
[----:B------:R-:W-:Y:S01]  /*10b0*/  FMUL.FTZ R121, R121, R123 ;  /* 0x0000007b79797220 */ /* 0x000fe20000410000 */
[----:B------:R-:W-:Y:S01]  /*10c0*/  FMUL.FTZ R116, R3, R114 ;  /* 0x0000007203747220 */ /* 0x000fe20000410000 */
[C---:B--2---:R-:W-:Y:S01]  /*10d0*/  FADD.FTZ R3, -R120.reuse, R108 ;  /* 0x0000006c78037221 */ /* 0x044fe20000010100 */
[----:B------:R-:W-:Y:S01]  /*10e0*/  SHF.R.U32.HI R124, RZ, 0x10, R115 ;  /* 0x00000010ff7c7819 */ /* 0x000fe20000011673 */
[----:B------:R-:W-:Y:S02]  /*10f0*/  HADD2.F32 R115, -RZ, R130.H0_H0 ;  /* 0x20000082ff737230 */ /* 0x000fe40000004100 */
[----:B------:R-:W-:Y:S01]  /*1100*/  FADD.FTZ R109, -R120, R109 ;  /* 0x0000006d786d7221 */ /* 0x000fe20000010100 */
[----:B------:R-:W-:-:S02]  /*1110*/  HADD2.F32 R112, -RZ, R112.H0_H0 ;  /* 0x20000070ff707230 */ /* 0x000fc40000004100 */
[----:B------:R-:W-:Y:S01]  /*1120*/  FFMA.FTZ R136, R136, R113, R121 ;  /* 0x0000007188887223 */ /* 0x000fe20000010079 */
[C---:B-----5:R-:W-:Y:S01]  /*1130*/  FMUL.FTZ R3, R132.reuse, R3 ;  /* 0x0000000384037220 */ /* 0x060fe20000410000 */
[----:B------:R-:W-:Y:S02]  /*1140*/  HADD2.F32 R121, -RZ, R130.H1_H1 ;  /* 0x30000082ff797230 */ /* 0x000fe40000004100 */
[----:B------:R-:W-:Y:S01]  /*1150*/  FMUL.FTZ R168, R132, R109 ;  /* 0x0000006d84a87220 */ /* 0x000fe20000410000 */
[----:B------:R-:W-:Y:S02]  /*1160*/  HADD2.F32 R124, -RZ, R124.H0_H0 ;  /* 0x2000007cff7c7230 */ /* 0x000fe40000004100 */
[----:B0-----:R-:W-:Y:S01]  /*1170*/  FMUL.FTZ R118, R115, R117 ;  /* 0x0000007573767220 */ /* 0x001fe20000410000 */
[----:B------:R-:W-:Y:S02]  /*1180*/  HADD2.F32 R122, -RZ, R122.H0_H0 ;  /* 0x2000007aff7a7230 */ /* 0x000fe40000004100 */
[----:B------:R-:W-:Y:S01]  /*1190*/  FFMA.FTZ R135, R135, R112, R116 ;  /* 0x0000007087877223 */ /* 0x000fe20000010074 */
[----:B------:R-:W-:Y:S01]  /*11a0*/  FADD.FTZ R175, -R120, R110 ;  /* 0x0000006e78af7221 */ /* 0x000fe20000010100 */
[----:B------:R-:W-:Y:S01]  /*11b0*/  FADD.FTZ R108, RZ, R136 ;  /* 0x00000088ff6c7221 */ /* 0x000fe20000010000 */
[----:B------:R-:W-:Y:S01]  /*11c0*/  FFMA.FTZ R109, R3, R136, RZ ;  /* 0x00000088036d7223 */ /* 0x000fe200000100ff */
[----:B------:R-:W-:-:S02]  /*11d0*/  HADD2.F32 R119, -RZ, R125.H0_H0 ;  /* 0x2000007dff777230 */ /* 0x000fc40000004100 */
[----:B------:R-:W-:Y:S01]  /*11e0*/  FADD.FTZ R111, -R120, R111 ;  /* 0x0000006f786f7221 */ /* 0x000fe20000010100 */
        /* <DEDUP_REMOVED lines=28> */
.L_x_3556:
[----:B---34-:R-:W-:Y:S05]  /*13b0*/  BSYNC.RECONVERGENT B0 ;  /* 0x0000000000007941 */ /* 0x018fea0003800200 */
.L_x_3555:
        /* <DEDUP_REMOVED lines=18> */
[----:B------:R-:W-:Y:S02]  /*14e0*/  HADD2.F32 R123, -RZ, R187.H0_H0 ;  /* 0x200000bbff7b7230 */ /* 0x000fe40000004100 */
[----:B0-----:R-:W-:-:S04]  /*14f0*/  IMAD.WIDE.U32 R140, R121, 0x4, R140 ;  /* 0x00000004798c7825 */ /* 0x001fc800078e008c */
[----:B------:R-:W-:Y:S02]  /*1500*/  HADD2.F32 R167, -RZ, R189.H1_H1 ;  /* 0x300000bdffa77230 */ /* 0x000fe40000004100 */
[----:B------:R-:W5:Y:S01]  /*1510*/  LDG.E R140, desc[UR10][R140.64] ;  /* 0x0000000a8c8c7981 */ /* 0x000f62000c1e1900 */
[----:B-1----:R-:W-:-:S05]  /*1520*/  @P5 IMAD.WIDE.U32 R116, R121, 0x4, R116 ;  /* 0x0000000479745825 */ /* 0x002fca00078e0074 */
[----:B------:R0:W5:Y:S01]  /*1530*/  @P5 LDG.E R139, desc[UR10][R116.64] ;  /* 0x0000000a748b5981 */ /* 0x000162000c1e1900 */
[----:B------:R-:W-:-:S05]  /*1540*/  @P0 IMAD.WIDE.U32 R118, R121, 0x10, R118 ;  /* 0x0000001079760825 */ /* 0x000fca00078e0076 */
[----:B------:R1:W5:Y:S01]  /*1550*/  @P0 LDG.E.128 R4, desc[UR10][R118.64] ;  /* 0x0000000a76040981 */ /* 0x000362000c1e1d00 */
[----:B0-----:R-:W-:Y:S02]  /*1560*/  HADD2.F32 R117, -RZ, R189.H0_H0 ;  /* 0x200000bdff757230 */ /* 0x001fe40000004100 */
[----:B------:R-:W-:Y:S02]  /*1570*/  HADD2.F32 R142, -RZ, R164.H1_H1 ;  /* 0x300000a4ff8e7230 */ /* 0x000fe40000004100 */
[----:B------:R-:W-:Y:S02]  /*1580*/  HADD2.F32 R143, -RZ, R165.H1_H1 ;  /* 0x300000a5ff8f7230 */ /* 0x000fe40000004100 */
[----:B------:R-:W-:Y:S02]  /*1590*/  VIADD R121, R121, 0x100 ;  /* 0x0000010079797836 */ /* 0x000fe40000000000 */
[----:B---3--:R-:W-:Y:S01]  /*15a0*/  IMAD.MOV.U32 R125, RZ, RZ, R112 ;  /* 0x000000ffff7d7224 */ /* 0x008fe200078e0070 */
[--C-:B------:R-:W-:Y:S01]  /*15b0*/  SHF.R.U32.HI R202, RZ, 0x10, R113.reuse ;  /* 0x00000010ffca7819 */ /* 0x100fe20000011671 */
[----:B------:R-:W-:-:S03]  /*15c0*/  IMAD.MOV.U32 R116, RZ, RZ, R113 ;  /* 0x000000ffff747224 */ /* 0x000fc600078e0071 */
[----:B------:R-:W-:Y:S01]  /*15d0*/  HADD2.F32 R125, -RZ, R125.H0_H0 ;  /* 0x2000007dff7d7230 */ /* 0x000fe20000004100 */
[----:B----4-:R-:W-:Y:S01]  /*15e0*/  MOV R122, R114 ;  /* 0x00000072007a7202 */ /* 0x010fe20000000f00 */
[--C-:B------:R-:W-:Y:S01]  /*15f0*/  IMAD.MOV.U32 R144, RZ, RZ, R115.reuse ;  /* 0x000000ffff907224 */ /* 0x100fe200078e0073 */
[--C-:B------:R-:W-:Y:S01]  /*1600*/  SHF.R.U64 R174, R114, 0x10, R115.reuse ;  /* 0x0000001072ae7819 */ /* 0x100fe20000001273 */
[----:B------:R-:W-:Y:S01]  /*1610*/  HADD2.F32 R114, -RZ, R163.H1_H1 ;  /* 0x300000a3ff727230 */ /* 0x000fe20000004100 */
[----:B------:R-:W-:Y:S01]  /*1620*/  SHF.R.U32.HI R172, RZ, 0x10, R115 ;  /* 0x00000010ffac7819 */ /* 0x000fe20000011673 */
[----:B------:R-:W-:Y:S02]  /*1630*/  HADD2.F32 R115, -RZ, R122.H0_H0 ;  /* 0x2000007aff737230 */ /* 0x000fe40000004100 */
[----:B------:R-:W-:Y:S01]  /*1640*/  FMUL.FTZ R123, R123, R125 ;  /* 0x0000007d7b7b7220 */ /* 0x000fe20000410000 */
[----:B------:R-:W-:Y:S01]  /*1650*/  SHF.R.U64 R112, R112, 0x10, R113 ;  /* 0x0000001070707819 */ /* 0x000fe20000001271 */
[----:B-1----:R-:W-:-:S02]  /*1660*/  HADD2.F32 R119, -RZ, R116.H0_H0 ;  /* 0x20000074ff777230 */ /* 0x002fc40000004100 */
[----:B------:R-:W-:Y:S02]  /*1670*/  HADD2.F32 R202, -RZ, R202.H0_H0 ;  /* 0x200000caffca7230 */ /* 0x000fe40000004100 */
[----:B------:R-:W-:Y:S01]  /*1680*/  FFMA.FTZ R141, R114, R115, R123 ;  /* 0x00000073728d7223 */ /* 0x000fe2000001007b */
[----:B------:R-:W-:Y:S02]  /*1690*/  HADD2.F32 R113, -RZ, R187.H1_H1 ;  /* 0x300000bbff717230 */ /* 0x000fe40000004100 */
[----:B------:R-:W-:Y:S01]  /*16a0*/  FMUL.FTZ R118, R117, R119 ;  /* 0x0000007775767220 */ /* 0x000fe20000410000 */
[----:B------:R-:W-:Y:S02]  /*16b0*/  HADD2.F32 R114, -RZ, R112.H0_H0 ;  /* 0x20000070ff727230 */ /* 0x000fe40000004100 */
[----:B------:R-:W-:Y:S01]  /*16c0*/  FMUL.FTZ R117, R167, R202 ;  /* 0x000000caa7757220 */ /* 0x000fe20000410000 */
[----:B--2---:R-:W-:Y:S01]  /*16d0*/  FADD.FTZ R167, -R120, R108 ;  /* 0x0000006c78a77221 */ /* 0x004fe20000010100 */
[----:B------:R-:W-:-:S02]  /*16e0*/  HADD2.F32 R112, -RZ, R174.H0_H0 ;  /* 0x200000aeff707230 */ /* 0x000fc40000004100 */
[----:B------:R-:W-:Y:S01]  /*16f0*/  FADD.FTZ R109, -R120, R109 ;  /* 0x0000006d786d7221 */ /* 0x000fe20000010100 */
[----:B------:R-:W-:Y:S01]  /*1700*/  FMUL.FTZ R113, R113, R114 ;  /* 0x0000007271717220 */ /* 0x000fe20000410000 */
[C---:B-----5:R-:W-:Y:S01]  /*1710*/  FMUL.FTZ R167, R132.reuse, R167 ;  /* 0x000000a784a77220 */ /* 0x060fe20000410000 */
[----:B------:R-:W-:Y:S02]  /*1720*/  HADD2.F32 R123, -RZ, R172.H0_H0 ;  /* 0x200000acff7b7230 */ /* 0x000fe40000004100 */
[----:B------:R-:W-:Y:S01]  /*1730*/  FMUL.FTZ R172, R132, R109 ;  /* 0x0000006d84ac7220 */ /* 0x000fe20000410000 */
[----:B------:R-:W-:Y:S01]  /*1740*/  FFMA.FTZ R142, R142, R112, R113 ;  /* 0x000000708e8e7223 */ /* 0x000fe20000010071 */
[----:B------:R-:W-:Y:S02]  /*1750*/  HADD2.F32 R116, -RZ, R144.H0_H0 ;  /* 0x20000090ff747230 */ /* 0x000fe40000004100 */
[C---:B------:R-:W-:Y:S01]  /*1760*/  FADD.FTZ R113, -R120.reuse, R111 ;  /* 0x0000006f78717221 */ /* 0x040fe20000010100 */
[----:B------:R-:W-:Y:S01]  /*1770*/  FADD.FTZ R177, -R120, R110 ;  /* 0x0000006e78b17221 */ /* 0x000fe20000010100 */
[----:B------:R-:W-:Y:S01]  /*1780*/  FADD.FTZ R109, R188, R141 ;  /* 0x0000008dbc6d7221 */ /* 0x000fe20000010000 */
[----:B------:R-:W-:Y:S01]  /*1790*/  FFMA.FTZ R111, R167, R141, R124 ;  /* 0x0000008da76f7223 */ /* 0x000fe2000001007c */
[----:B------:R-:W-:-:S02]  /*17a0*/  HADD2.F32 R122, -RZ, R166.H1_H1 ;  /* 0x300000a6ff7a7230 */ /* 0x000fc40000004100 */
        /* <DEDUP_REMOVED lines=26> */
.L_x_3558:
[----:B------:R-:W-:Y:S05]  /*1950*/  BSYNC.RECONVERGENT B0 ;  /* 0x0000000000007941 */ /* 0x000fea0003800200 */
.L_x_3557:
        /* <DEDUP_REMOVED lines=28> */
[----:B------:R-:W-:Y:S02]  /*1b20*/  HADD2.F32 R149, -RZ, R191.H0_H0 ;  /* 0x200000bfff957230 */ /* 0x000fe40000004100 */
[----:B------:R-:W-:Y:S01]  /*1b30*/  VIADD R121, R121, 0x100 ;  /* 0x0000010079797836 */ /* 0x000fe20000000000 */
[----:B---3--:R-:W-:Y:S02]  /*1b40*/  MOV R125, R112 ;  /* 0x00000070007d7202 */ /* 0x008fe40000000f00 */
[----:B------:R-:W-:-:S03]  /*1b50*/  MOV R116, R113 ;  /* 0x0000007100747202 */ /* 0x000fc60000000f00 */
[----:B------:R-:W-:Y:S02]  /*1b60*/  HADD2.F32 R125, -RZ, R125.H0_H0 ;  /* 0x2000007dff7d7230 */ /* 0x000fe40000004100 */
[----:B----4-:R-:W-:Y:S01]  /*1b70*/  IMAD.MOV.U32 R122, RZ, RZ, R114 ;  /* 0x000000ffff7a7224 */ /* 0x010fe200078e0072 */
[----:B------:R-:W-:Y:S01]  /*1b80*/  SHF.R.U32.HI R202, RZ, 0x10, R113 ;  /* 0x00000010ffca7819 */ /* 0x000fe20000011671 */
[--C-:B------:R-:W-:Y:S01]  /*1b90*/  IMAD.MOV.U32 R150, RZ, RZ, R115.reuse ;  /* 0x000000ffff967224 */ /* 0x100fe200078e0073 */
[--C-:B------:R-:W-:Y:S01]  /*1ba0*/  SHF.R.U64 R178, R114, 0x10, R115.reuse ;  /* 0x0000001072b27819 */ /* 0x100fe20000001273 */
[----:B------:R-:W-:Y:S01]  /*1bb0*/  HADD2.F32 R114, -RZ, R190.H0_H0 ;  /* 0x200000beff727230 */ /* 0x000fe20000004100 */
        /* <DEDUP_REMOVED lines=51> */
.L_x_3560:
[----:B------:R-:W-:Y:S05]  /*1ef0*/  BSYNC.RECONVERGENT B0 ;  /* 0x0000000000007941 */ /* 0x000fea0003800200 */
.L_x_3559:
        /* <DEDUP_REMOVED lines=28> */
[----:B------:R-:W-:Y:S01]  /*20c0*/  HADD2.F32 R155, -RZ, R195.H0_H0 ;  /* 0x200000c3ff9b7230 */ /* 0x000fe20000004100 */
[----:B------:R-:W-:Y:S01]  /*20d0*/  IADD3 R121, PT, PT, R121, 0x100, RZ ;  /* 0x0000010079797810 */ /* 0x000fe20007ffe0ff */
[----:B---3--:R-:W-:Y:S01]  /*20e0*/  IMAD.MOV.U32 R125, RZ, RZ, R112 ;  /* 0x000000ffff7d7224 */ /* 0x008fe200078e0070 */
[--C-:B------:R-:W-:Y:S01]  /*20f0*/  SHF.R.U32.HI R202, RZ, 0x10, R113.reuse ;  /* 0x00000010ffca7819 */ /* 0x100fe20000011671 */
[----:B------:R-:W-:-:S03]  /*2100*/  IMAD.MOV.U32 R116, RZ, RZ, R113 ;  /* 0x000000ffff747224 */ /* 0x000fc600078e0071 */
[----:B------:R-:W-:Y:S01]  /*2110*/  HADD2.F32 R125, -RZ, R125.H0_H0 ;  /* 0x2000007dff7d7230 */ /* 0x000fe20000004100 */
[----:B----4-:R-:W-:Y:S01]  /*2120*/  MOV R122, R114 ;  /* 0x00000072007a7202 */ /* 0x010fe20000000f00 */
        /* <DEDUP_REMOVED lines=54> */
.L_x_3562:
[----:B------:R-:W-:Y:S05]  /*2490*/  BSYNC.RECONVERGENT B0 ;  /* 0x0000000000007941 */ /* 0x000fea0003800200 */
.L_x_3561:
        /* <DEDUP_REMOVED lines=19> */
[----:B------:R-:W-:Y:S01]  /*25d0*/  HADD2.F32 R125, -RZ, R200.H0_H0 ;  /* 0x200000c8ff7d7230 */ /* 0x000fe20000004100 */
[----:B------:R-:W5:Y:S01]  /*25e0*/  LDG.E R157, desc[UR10][R122.64] ;  /* 0x0000000a7a9d7981 */ /* 0x000f62000c1e1900 */
[----:B-1----:R-:W-:-:S04]  /*25f0*/  @P5 IMAD.WIDE.U32 R116, R121, 0x4, R116 ;  /* 0x0000000479745825 */ /* 0x002fc800078e0074 */
[----:B------:R-:W-:Y:S01]  /*2600*/  HADD2.F32 R160, -RZ, R198.H1_H1 ;  /* 0x300000c6ffa07230 */ /* 0x000fe20000004100 */
[----:B------:R0:W5:Y:S01]  /*2610*/  @P5 LDG.E R158, desc[UR10][R116.64] ;  /* 0x0000000a749e5981 */ /* 0x000162000c1e1900 */
[----:B------:R-:W-:-:S05]  /*2620*/  @P0 IMAD.WIDE.U32 R118, R121, 0x10, R118 ;  /* 0x0000001079760825 */ /* 0x000fca00078e0076 */
[----:B------:R1:W5:Y:S01]  /*2630*/  @P0 LDG.E.128 R100, desc[UR10][R118.64] ;  /* 0x0000000a76640981 */ /* 0x000362000c1e1d00 */
[--C-:B0-----:R-:W-:Y:S02]  /*2640*/  HADD2.F32 R116, -RZ, R201.reuse.H0_H0 ;  /* 0x200000c9ff747230 */ /* 0x101fe40000004100 */
[----:B-1----:R-:W-:Y:S02]  /*2650*/  HADD2.F32 R119, -RZ, R201.H1_H1 ;  /* 0x300000c9ff777230 */ /* 0x002fe40000004100 */
[--C-:B------:R-:W-:Y:S02]  /*2660*/  HADD2.F32 R118, -RZ, R199.reuse.H1_H1 ;  /* 0x300000c7ff767230 */ /* 0x100fe40000004100 */
[----:B------:R-:W-:Y:S02]  /*2670*/  HADD2.F32 R161, -RZ, R199.H0_H0 ;  /* 0x200000c7ffa17230 */ /* 0x000fe40000004100 */
[----:B---3--:R-:W-:Y:S01]  /*2680*/  IMAD.MOV.U32 R159, RZ, RZ, R112 ;  /* 0x000000ffff9f7224 */ /* 0x008fe200078e0070 */
[----:B------:R-:W-:-:S04]  /*2690*/  SHF.R.U32.HI R202, RZ, 0x10, R113 ;  /* 0x00000010ffca7819 */ /* 0x000fc80000011671 */
[----:B------:R-:W-:Y:S02]  /*26a0*/  HADD2.F32 R183, -RZ, R159.H0_H0 ;  /* 0x2000009fffb77230 */ /* 0x000fe40000004100 */
[----:B----4-:R-:W-:Y:S01]  /*26b0*/  IMAD.MOV.U32 R121, RZ, RZ, R114 ;  /* 0x000000ffff797224 */ /* 0x010fe200078e0072 */
[----:B------:R-:W-:Y:S01]  /*26c0*/  SHF.R.U64 R184, R114, 0x10, R115 ;  /* 0x0000001072b87819 */ /* 0x000fe20000001273 */
[----:B------:R-:W-:Y:S02]  /*26d0*/  HADD2.F32 R159, -RZ, R198.H0_H0 ;  /* 0x200000c6ff9f7230 */ /* 0x000fe40000004100 */
[----:B------:R-:W-:Y:S01]  /*26e0*/  FMUL.FTZ R114, R125, R183 ;  /* 0x000000b77d727220 */ /* 0x000fe20000410000 */
[----:B------:R-:W-:Y:S01]  /*26f0*/  SHF.R.U64 R112, R112, 0x10, R113 ;  /* 0x0000001070707819 */ /* 0x000fe20000001271 */
[----:B------:R-:W-:Y:S01]  /*2700*/  HADD2.F32 R121, -RZ, R121.H0_H0 ;  /* 0x20000079ff797230 */ /* 0x000fe20000004100 */
[----:B------:R-:W-:Y:S01]  /*2710*/  SHF.R.U32.HI R173, RZ, 0x10, R115 ;  /* 0x00000010ffad7819 */ /* 0x000fe20000011673 */
[----:B------:R-:W-:Y:S01]  /*2720*/  HADD2.F32 R202, -RZ, R202.H0_H0 ;  /* 0x200000caffca7230 */ /* 0x000fe20000004100 */
[----:B------:R-:W-:Y:S01]  /*2730*/  MOV R162, R115 ;  /* 0x0000007300a27202 */ /* 0x000fe20000000f00 */
[----:B------:R-:W-:-:S02]  /*2740*/  IMAD.MOV.U32 R115, RZ, RZ, R113 ;  /* 0x000000ffff737224 */ /* 0x000fc400078e0071 */
[----:B------:R-:W-:Y:S01]  /*2750*/  FFMA.FTZ R159, R159, R121, R114 ;  /* 0x000000799f9f7223 */ /* 0x000fe20000010072 */
[----:B------:R-:W-:Y:S02]  /*2760*/  HADD2.F32 R113, -RZ, R200.H1_H1 ;  /* 0x300000c8ff717230 */ /* 0x000fe40000004100 */
[----:B------:R-:W-:Y:S02]  /*2770*/  HADD2.F32 R114, -RZ, R112.H0_H0 ;  /* 0x20000070ff727230 */ /* 0x000fe40000004100 */
[----:B------:R-:W-:Y:S02]  /*2780*/  HADD2.F32 R122, -RZ, R173.H0_H0 ;  /* 0x200000adff7a7230 */ /* 0x000fe40000004100 */
[----:B--2---:R-:W-:Y:S01]  /*2790*/  FADD.FTZ R173, -R120, R108 ;  /* 0x0000006c78ad7221 */ /* 0x004fe20000010100 */
[----:B------:R-:W-:Y:S02]  /*27a0*/  HADD2.F32 R112, -RZ, R184.H0_H0 ;  /* 0x200000b8ff707230 */ /* 0x000fe40000004100 */
[----:B------:R-:W-:Y:S01]  /*27b0*/  FMUL.FTZ R119, R119, R202 ;  /* 0x000000ca77777220 */ /* 0x000fe20000410000 */
[----:B------:R-:W-:-:S02]  /*27c0*/  HADD2.F32 R117, -RZ, R115.H0_H0 ;  /* 0x20000073ff757230 */ /* 0x000fc40000004100 */
[----:B------:R-:W-:Y:S01]  /*27d0*/  FMUL.FTZ R113, R113, R114 ;  /* 0x0000007271717220 */ /* 0x000fe20000410000 */
[----:B------:R-:W-:Y:S01]  /*27e0*/  FADD.FTZ R109, -R120, R109 ;  /* 0x0000006d786d7221 */ /* 0x000fe20000010100 */
[----:B-----5:R-:W-:Y:S01]  /*27f0*/  FMUL.FTZ R173, R132, R173 ;  /* 0x000000ad84ad7220 */ /* 0x020fe20000410000 */
[----:B------:R-:W-:Y:S02]  /*2800*/  HADD2.F32 R115, -RZ, R162.H0_H0 ;  /* 0x200000a2ff737230 */ /* 0x000fe40000004100 */
[----:B------:R-:W-:Y:S01]  /*2810*/  FFMA.FTZ R162, R118, R122, R119 ;  /* 0x0000007a76a27223 */ /* 0x000fe20000010077 */
[----:B------:R-:W-:Y:S01]  /*2820*/  FFMA.FTZ R160, R160, R112, R113 ;  /* 0x00000070a0a07223 */ /* 0x000fe20000010071 */
[----:B------:R-:W-:Y:S01]  /*2830*/  FADD.FTZ R119, -R120, R111 ;  /* 0x0000006f78777221 */ /* 0x000fe20000010100 */
[----:B------:R-:W-:Y:S01]  /*2840*/  FMUL.FTZ R184, R132, R109 ;  /* 0x0000006d84b87220 */ /* 0x000fe20000410000 */
[----:B------:R-:W-:Y:S01]  /*2850*/  FMUL.FTZ R116, R116, R117 ;  /* 0x0000007574747220 */ /* 0x000fe20000410000 */
[----:B------:R-:W-:Y:S01]  /*2860*/  FADD.FTZ R113, -R120, R110 ;  /* 0x0000006e78717221 */ /* 0x000fe20000010100 */
        /* <DEDUP_REMOVED lines=27> */
.L_x_3564:
[----:B------:R-:W-:Y:S05]  /*2a20*/  BSYNC.RECONVERGENT B0 ;  /* 0x0000000000007941 */ /* 0x000fea0003800200 */
.L_x_3563:
        /* <DEDUP_REMOVED lines=32> */
.L_x_3566:
[----:B------:R-:W-:Y:S05]  /*2c30*/  BSYNC.RECONVERGENT B0 ;  /* 0x0000000000007941 */ /* 0x000fea0003800200 */
.L_x_3565:
        /* <DEDUP_REMOVED lines=87> */
.L_x_3571:
[-CC-:B------:R-:W-:Y:S01]  /*31b0*/  FFMA.FTZ R105, R3, R113.reuse, R114.reuse ;  /* 0x0000007103697223 */ /* 0x180fe20000010072 */
[----:B------:R-:W-:Y:S01]  /*31c0*/  LOP3.LUT P5, RZ, R134, 0xff, RZ, 0xc0, !PT ;  /* 0x000000ff86ff7812 */ /* 0x000fe200078ac0ff */
[----:B------:R-:W-:Y:S02]  /*31d0*/  FFMA.FTZ R106, R168, R113, R114 ;  /* 0x00000071a86a7223 */ /* 0x000fe40000010072 */
[----:B------:R-:W-:-:S04]  /*31e0*/  FADD.FTZ R105, R136, -R105 ;  /* 0x8000006988697221 */ /* 0x000fc80000010000 */
        /* <DEDUP_REMOVED lines=15> */
[----:B------:R-:W-:Y:S01]  /*32e0*/  FSEL R110, R107, RZ, P5 ;  /* 0x000000ff6b6e7208 */ /* 0x000fe20002800000 */
[----:B------:R-:W-:Y:S01]  /*32f0*/  FFMA.FTZ R107, R170, R113, R114 ;  /* 0x00000071aa6b7223 */ /* 0x000fe20000010072 */
[----:B------:R-:W-:-:S03]  /*3300*/  ISETP.GE.U32.AND P5, PT, R134, 0x1000000, PT ;  /* 0x010000008600780c */ /* 0x000fc60003fa6070 */
[----:B------:R-:W-:-:S04]  /*3310*/  FADD.FTZ R107, R138, -R107 ;  /* 0x8000006b8a6b7221 */ /* 0x000fc80000010000 */
[----:B------:R-:W-:-:S04]  /*3320*/  FMUL.FTZ R107, R132, R107 ;  /* 0x0000006b846b7220 */ /* 0x000fc80000410000 */
[----:B------:R-:W-:-:S05]  /*3330*/  FMUL.FTZ R111, R107, UR14 ;  /* 0x0000000e6b6f7c20 */ /* 0x000fca0008410000 */
[----:B------:R-:W-:-:S04]  /*3340*/  FSEL R111, R111, RZ, P5 ;  /* 0x000000ff6f6f7208 */ /* 0x000fc80002800000 */
[----:B------:R-:W-:Y:S02]  /*3350*/  F2FP.F16.F32.PACK_AB R111, R111, R110 ;  /* 0x0000006e6f6f723e */ /* 0x000fe400000000ff */
[----:B------:R-:W-:Y:S02]  /*3360*/  PRMT R110, R108, 0x7632, R110 ;  /* 0x000076326c6e7816 */ /* 0x000fe4000000006e */
[C---:B------:R-:W-:Y:S02]  /*3370*/  PRMT R121, R111.reuse, 0x7632, R121 ;  /* 0x000076326f797816 */ /* 0x040fe40000000079 */
[----:B------:R-:W-:Y:S01]  /*3380*/  PRMT R118, R111, 0x7610, R118 ;  /* 0x000076106f767816 */ /* 0x000fe20000000076 */
[----:B------:R-:W-:Y:S06]  /*3390*/  BRA `(.L_x_3572) ;  /* 0x0000000c00fc7947 */ /* 0x000fec0003800000 */
.L_x_3570:
[----:B------:R-:W-:Y:S01]  /*33a0*/  UMOV UR4, UR6 ;  /* 0x0000000600047c82 */ /* 0x000fe20008000000 */
[----:B------:R-:W-:Y:S01]  /*33b0*/  UMOV UR5, UR7 ;  /* 0x0000000700057c82 */ /* 0x000fe20008000000 */
[----:B------:R-:W-:-:S04]  /*33c0*/  UISETP.NE.U32.AND UP0, UPT, UR4, URZ, UPT ;  /* 0x000000ff0400728c */ /* 0x000fc8000bf05070 */
[----:B------:R-:W-:-:S09]  /*33d0*/  UISETP.NE.AND.EX UP0, UPT, UR5, URZ, UPT, UP0 ;  /* 0x000000ff0500728c */ /* 0x000fd2000bf05300 */
[----:B------:R-:W-:Y:S05]  /*33e0*/  BRA.U UP0, `(.L_x_3573) ;  /* 0x00000001007c7547 */ /* 0x000fea000b800000 */
[-CC-:B------:R-:W-:Y:S01]  /*33f0*/  FFMA.FTZ R109, R3, R113.reuse, R114.reuse ;  /* 0x00000071036d7223 */ /* 0x180fe20000010072 */
[----:B------:R-:W-:Y:S01]  /*3400*/  FFMA.FTZ R110, R168, R113, R114 ;  /* 0x00000071a86e7223 */ /* 0x000fe20000010072 */
[----:B------:R-:W-:Y:S02]  /*3410*/  LOP3.LUT P5, RZ, R134, 0xff, RZ, 0xc0, !PT ;  /* 0x000000ff86ff7812 */ /* 0x000fe400078ac0ff */
[----:B------:R-:W-:-:S04]  /*3420*/  FADD.FTZ R109, R136, -R109 ;  /* 0x8000006d886d7221 */ /* 0x000fc80000010000 */
[----:B-----5:R-:W-:Y:S01]  /*3430*/  FFMA.FTZ R108, R132, R109, R8 ;  /* 0x0000006d846c7223 */ /* 0x020fe20000010008 */
[----:B------:R-:W-:Y:S01]  /*3440*/  FADD.FTZ R109, R135, -R110 ;  /* 0x8000006e876d7221 */ /* 0x000fe20000010000 */
[----:B------:R-:W-:Y:S02]  /*3450*/  FFMA.FTZ R110, R175, R113, R114 ;  /* 0x00000071af6e7223 */ /* 0x000fe40000010072 */
[----:B------:R-:W-:Y:S01]  /*3460*/  FMUL.FTZ R108, R108, UR14 ;  /* 0x0000000e6c6c7c20 */ /* 0x000fe20008410000 */
[----:B------:R-:W-:Y:S01]  /*3470*/  FFMA.FTZ R109, R132, R109, R9 ;  /* 0x0000006d846d7223 */ /* 0x000fe20000010009 */
[----:B------:R-:W-:-:S03]  /*3480*/  FADD.FTZ R111, R137, -R110 ;  /* 0x8000006e896f7221 */ /* 0x000fc60000010000 */
[----:B------:R-:W-:Y:S01]  /*3490*/  FSEL R108, R108, RZ, P5 ;  /* 0x000000ff6c6c7208 */ /* 0x000fe20002800000 */
[----:B------:R-:W-:Y:S01]  /*34a0*/  FFMA.FTZ R110, R132, R111, R10 ;  /* 0x0000006f846e7223 */ /* 0x000fe2000001000a */
[----:B------:R-:W-:Y:S01]  /*34b0*/  FFMA.FTZ R111, R170, R113, R114 ;  /* 0x00000071aa6f7223 */ /* 0x000fe20000010072 */
[----:B------:R-:W-:Y:S01]  /*34c0*/  FMUL.FTZ R109, R109, UR14 ;  /* 0x0000000e6d6d7c20 */ /* 0x000fe20008410000 */
[----:B------:R-:W-:Y:S01]  /*34d0*/  LOP3.LUT P5, RZ, R134, 0xff00, RZ, 0xc0, !PT ;  /* 0x0000ff0086ff7812 */ /* 0x000fe200078ac0ff */
[----:B------:R-:W-:Y:S01]  /*34e0*/  FMUL.FTZ R110, R110, UR14 ;  /* 0x0000000e6e6e7c20 */ /* 0x000fe20008410000 */
[----:B------:R-:W-:Y:S02]  /*34f0*/  FADD.FTZ R111, R138, -R111 ;  /* 0x8000006f8a6f7221 */ /* 0x000fe40000010000 */
[----:B------:R-:W-:Y:S02]  /*3500*/  FSEL R109, R109, RZ, P5 ;  /* 0x000000ff6d6d7208 */ /* 0x000fe40002800000 */
[----:B------:R-:W-:Y:S01]  /*3510*/  LOP3.LUT P5, RZ, R134, 0xff0000, RZ, 0xc0, !PT ;  /* 0x00ff000086ff7812 */ /* 0x000fe200078ac0ff */
[----:B------:R-:W-:Y:S01]  /*3520*/  FFMA.FTZ R111, R132, R111, R11 ;  /* 0x0000006f846f7223 */ /* 0x000fe2000001000b */
[----:B------:R-:W-:-:S02]  /*3530*/  F2FP.F16.F32.PACK_AB R108, R109, R108 ;  /* 0x0000006c6d6c723e */ /* 0x000fc400000000ff */
[----:B------:R-:W-:Y:S01]  /*3540*/  FSEL R110, R110, RZ, P5 ;  /* 0x000000ff6e6e7208 */ /* 0x000fe20002800000 */
[----:B------:R-:W-:Y:S01]  /*3550*/  FMUL.FTZ R111, R111, UR14 ;  /* 0x0000000e6f6f7c20 */ /* 0x000fe20008410000 */
[----:B------:R-:W-:Y:S02]  /*3560*/  ISETP.GE.U32.AND P5, PT, R134, 0x1000000, PT ;  /* 0x010000008600780c */ /* 0x000fe40003fa6070 */
[----:B------:R-:W-:Y:S02]  /*3570*/  PRMT R119, R108, 0x7610, R119 ;  /* 0x000076106c777816 */ /* 0x000fe40000000077 */
[----:B------:R-:W-:-:S04]  /*3580*/  FSEL R111, R111, RZ, P5 ;  /* 0x000000ff6f6f7208 */ /* 0x000fc80002800000 */
[----:B------:R-:W-:Y:S02]  /*3590*/  F2FP.F16.F32.PACK_AB R111, R111, R110 ;  /* 0x0000006e6f6f723e */ /* 0x000fe400000000ff */
[----:B------:R-:W-:Y:S02]  /*35a0*/  PRMT R110, R108, 0x7632, R110 ;  /* 0x000076326c6e7816 */ /* 0x000fe4000000006e */
[C---:B------:R-:W-:Y:S02]  /*35b0*/  PRMT R121, R111.reuse, 0x7632, R121 ;  /* 0x000076326f797816 */ /* 0x040fe40000000079 */
[----:B------:R-:W-:Y:S01]  /*35c0*/  PRMT R118, R111, 0x7610, R118 ;  /* 0x000076106f767816 */ /* 0x000fe20000000076 */
[----:B------:R-:W-:Y:S06]  /*35d0*/  BRA `(.L_x_3572) ;  /* 0x0000000c006c7947 */ /* 0x000fec0003800000 */
.L_x_3573:
[-CC-:B------:R-:W-:Y:S01]  /*35e0*/  FFMA.FTZ R105, R3, R113.reuse, R114.reuse ;  /* 0x0000007103697223 */ /* 0x180fe20000010072 */
[----:B------:R-:W-:Y:S01]  /*35f0*/  FFMA.FTZ R106, R168, R113, R114 ;  /* 0x00000071a86a7223 */ /* 0x000fe20000010072 */
[----:B------:R-:W-:Y:S02]  /*3600*/  LOP3.LUT P5, RZ, R134, 0xff, RZ, 0xc0, !PT ;  /* 0x000000ff86ff7812 */ /* 0x000fe400078ac0ff */
[----:B------:R-:W-:Y:S01]  /*3610*/  FADD.FTZ R105, R136, -R105 ;  /* 0x8000006988697221 */ /* 0x000fe20000010000 */
[----:B------:R-:W-:-:S03]  /*3620*/  FADD.FTZ R106, R135, -R106 ;  /* 0x8000006a876a7221 */ /* 0x000fc60000010000 */
[----:B-----5:R-:W-:-:S04]  /*3630*/  FFMA.FTZ R104, R132, R105, R8 ;  /* 0x0000006984687223 */ /* 0x020fc80000010008 */
        /* <DEDUP_REMOVED lines=13> */
[----:B------:R-:W-:Y:S01]  /*3710*/  FSEL R110, R107, RZ, P5 ;  /* 0x000000ff6b6e7208 */ /* 0x000fe20002800000 */
[----:B------:R-:W-:Y:S01]  /*3720*/  FFMA.FTZ R107, R170, R113, R114 ;  /* 0x00000071aa6b7223 */ /* 0x000fe20000010072 */
[----:B------:R-:W-:-:S03]  /*3730*/  ISETP.GE.U32.AND P5, PT, R134, 0x1000000, PT ;  /* 0x010000008600780c */ /* 0x000fc60003fa6070 */
[----:B------:R-:W-:-:S04]  /*3740*/  FADD.FTZ R107, R138, -R107 ;  /* 0x8000006b8a6b7221 */ /* 0x000fc80000010000 */
[----:B------:R-:W-:-:S04]  /*3750*/  FFMA.FTZ R107, R132, R107, R11 ;  /* 0x0000006b846b7223 */ /* 0x000fc8000001000b */
[----:B------:R-:W-:-:S05]  /*3760*/  FMUL.FTZ R111, R107, UR14 ;  /* 0x0000000e6b6f7c20 */ /* 0x000fca0008410000 */
[----:B------:R-:W-:-:S04]  /*3770*/  FSEL R111, R111, RZ, P5 ;  /* 0x000000ff6f6f7208 */ /* 0x000fc80002800000 */
[----:B------:R-:W-:Y:S02]  /*3780*/  F2FP.F16.F32.PACK_AB R111, R111, R110 ;  /* 0x0000006e6f6f723e */ /* 0x000fe400000000ff */
[----:B------:R-:W-:Y:S02]  /*3790*/  PRMT R110, R108, 0x7632, R110 ;  /* 0x000076326c6e7816 */ /* 0x000fe4000000006e */
[C---:B------:R-:W-:Y:S02]  /*37a0*/  PRMT R121, R111.reuse, 0x7632, R121 ;  /* 0x000076326f797816 */ /* 0x040fe40000000079 */
[----:B------:R-:W-:Y:S01]  /*37b0*/  PRMT R118, R111, 0x7610, R118 ;  /* 0x000076106f767816 */ /* 0x000fe20000000076 */
[----:B------:R-:W-:Y:S06]  /*37c0*/  BRA `(.L_x_3572) ;  /* 0x0000000800f07947 */ /* 0x000fec0003800000 */
.L_x_3569:
        /* <DEDUP_REMOVED lines=8> */
[----:B------:R-:W-:Y:S01]  /*3850*/  FFMA.FTZ R108, R168, R113, R114 ;  /* 0x00000071a86c7223 */ /* 0x000fe20000010072 */
[----:B------:R-:W-:-:S03]  /*3860*/  LOP3.LUT P5, RZ, R134, 0xff00, RZ, 0xc0, !PT ;  /* 0x0000ff0086ff7812 */ /* 0x000fc600078ac0ff */
        /* <DEDUP_REMOVED lines=27> */
[----:B------:R-:W-:Y:S01]  /*3a20*/  FFMA.FTZ R111, R170, R113, R114 ;  /* 0x00000071aa6f7223 */ /* 0x000fe20000010072 */
[----:B------:R-:W-:Y:S02]  /*3a30*/  ISETP.GE.U32.AND P5, PT, R134, 0x1000000, PT ;  /* 0x010000008600780c */ /* 0x000fe40003fa6070 */
        /* <DEDUP_REMOVED lines=14> */
.L_x_3575:
        /* <DEDUP_REMOVED lines=41> */
[----:B------:R-:W-:Y:S01]  /*3db0*/  PRMT R166, R121, 0x7632, R166 ;  /* 0x0000763279a67816 */ /* 0x000fe200000000a6 */
[----:B------:R-:W-:Y:S06]  /*3dc0*/  BRA `(.L_x_3572) ;  /* 0x0000000400707947 */ /* 0x000fec0003800000 */
.L_x_3574:
[----:B------:R-:W-:Y:S01]  /*3dd0*/  UMOV UR4, UR6 ;  /* 0x0000000600047c82 */ /* 0x000fe20008000000 */
[----:B------:R-:W-:Y:S01]  /*3de0*/  UMOV UR5, UR7 ;  /* 0x0000000700057c82 */ /* 0x000fe20008000000 */
[----:B------:R-:W-:-:S04]  /*3df0*/  UISETP.NE.U32.AND UP0, UPT, UR4, URZ, UPT ;  /* 0x000000ff0400728c */ /* 0x000fc8000bf05070 */
[----:B------:R-:W-:-:S09]  /*3e00*/  UISETP.NE.AND.EX UP0, UPT, UR5, URZ, UPT, UP0 ;  /* 0x000000ff0500728c */ /* 0x000fd2000bf05300 */
[----:B------:R-:W-:Y:S05]  /*3e10*/  BRA.U UP0, `(.L_x_3576) ;  /* 0x0000000100b47547 */ /* 0x000fea000b800000 */
[----:B------:R-:W-:Y:S01]  /*3e20*/  FFMA.FTZ R108, R168, R113, R114 ;  /* 0x00000071a86c7223 */ /* 0x000fe20000010072 */
[----:B------:R-:W-:-:S03]  /*3e30*/  LOP3.LUT P5, RZ, R134, 0xff00, RZ, 0xc0, !PT ;  /* 0x0000ff0086ff7812 */ /* 0x000fc600078ac0ff */
[----:B------:R-:W-:-:S04]  /*3e40*/  FADD.FTZ R108, R135, -R108 ;  /* 0x8000006c876c7221 */ /* 0x000fc80000010000 */
        /* <DEDUP_REMOVED lines=31> */
[----:B------:R-:W-:Y:S01]  /*4040*/  FFMA.FTZ R111, R132, R111, R11 ;  /* 0x0000006f846f7223 */ /* 0x000fe2000001000b */
        /* <DEDUP_REMOVED lines=10> */
.L_x_3576:
[-CC-:B------:R-:W-:Y:S01]  /*40f0*/  FFMA.FTZ R105, R3, R113.reuse, R114.reuse ;  /* 0x0000007103697223 */ /* 0x180fe20000010072 */
[----:B------:R-:W-:Y:S01]  /*4100*/  LOP3.LUT P5, RZ, R134, 0xff, RZ, 0xc0, !PT ;  /* 0x000000ff86ff7812 */ /* 0x000fe200078ac0ff */
[----:B------:R-:W-:Y:S02]  /*4110*/  FFMA.FTZ R106, R168, R113, R114 ;  /* 0x00000071a86a7223 */ /* 0x000fe40000010072 */
[----:B------:R-:W-:Y:S02]  /*4120*/  FADD.FTZ R105, R136, -R105 ;  /* 0x8000006988697221 */ /* 0x000fe40000010000 */
[----:B------:R-:W-:Y:S02]  /*4130*/  FADD.FTZ R106, R135, -R106 ;  /* 0x8000006a876a7221 */ /* 0x000fe40000010000 */
        /* <DEDUP_REMOVED lines=29> */
[----:B------:R-:W-:-:S04]  /*4310*/  FFMA.FTZ R107, R132, R107, R11 ;  /* 0x0000006b846b7223 */ /* 0x000fc8000001000b */
[----:B------:R-:W-:-:S05]  /*4320*/  FMUL.FTZ R118, R107, UR14 ;  /* 0x0000000e6b767c20 */ /* 0x000fca0008410000 */
[----:B------:R-:W-:Y:S02]  /*4330*/  FSEL R120, R118, RZ, P5 ;  /* 0x000000ff76787208 */ /* 0x000fe40002800000 */
[----:B------:R-:W-:-:S04]  /*4340*/  ISETP.GE.U32.AND P5, PT, R133, 0x1000000, PT ;  /* 0x010000008500780c */ /* 0x000fc80003fa6070 */
[----:B------:R-:W-:Y:S02]  /*4350*/  FSEL R121, R118, RZ, P5 ;  /* 0x000000ff76797208 */ /* 0x000fe40002800000 */
[----:B------:R-:W-:Y:S02]  /*4360*/  PRMT R118, R116, 0x7610, R118 ;  /* 0x0000761074767816 */ /* 0x000fe40000000076 */
[----:B------:R-:W-:-:S04]  /*4370*/  F2FP.F16.F32.PACK_AB R121, R121, R120 ;  /* 0x000000787979723e */ /* 0x000fc800000000ff */
[----:B------:R-:W-:-:S07]  /*4380*/  PRMT R166, R121, 0x7632, R166 ;  /* 0x0000763279a67816 */ /* 0x000fce00000000a6 */
.L_x_3572:
        /* <DEDUP_REMOVED lines=24> */
.L_x_3577:
[----:B------:R-:W-:-:S07]  /*4510*/  IADD3 R131, PT, PT, R131, 0x100, RZ ;  /* 0x0000010083837810 */ /* 0x000fce0007ffe0ff */
.L_x_3568:
[----:B------:R-:W-:Y:S05]  /*4520*/  BSYNC.RECONVERGENT B0 ;  /* 0x0000000000007941 */ /* 0x000fea0003800200 */
.L_x_3567:
        /* <DEDUP_REMOVED lines=12> */
[----:B-1----:R-:W-:Y:S01]  /*45f0*/  FFMA.FTZ R104, R167, R113, R114 ;  /* 0x00000071a7687223 */ /* 0x002fe20000010072 */
[----:B------:R-:W-:-:S03]  /*4600*/  LOP3.LUT P6, RZ, R140, 0xff, RZ, 0xc0, !PT ;  /* 0x000000ff8cff7812 */ /* 0x000fc600078cc0ff */
[----:B------:R-:W-:-:S04]  /*4610*/  FADD.FTZ R105, R141, -R104 ;  /* 0x800000688d697221 */ /* 0x000fc80000010000 */
[----:B-----5:R-:W-:-:S04]  /*4620*/  FFMA.FTZ R104, R132, R105, R4 ;  /* 0x0000006984687223 */ /* 0x020fc80000010004 */
[----:B------:R-:W-:-:S05]  /*4630*/  FMUL.FTZ R105, R104, UR14 ;  /* 0x0000000e68697c20 */ /* 0x000fca0008410000 */
[----:B0-----:R-:W-:Y:S02]  /*4640*/  FSEL R108, R105, RZ, P6 ;  /* 0x000000ff696c7208 */ /* 0x001fe40003000000 */
[----:B------:R-:W-:-:S04]  /*4650*/  LOP3.LUT P6, RZ, R139, 0xff, RZ, 0xc0, !PT ;  /* 0x000000ff8bff7812 */ /* 0x000fc800078cc0ff */
        /* <DEDUP_REMOVED lines=36> */
.L_x_3582:
        /* <DEDUP_REMOVED lines=17> */
[----:B------:R-:W-:-:S03]  /*49b0*/  FFMA.FTZ R109, R132, R109, R6 ;  /* 0x0000006d846d7223 */ /* 0x000fc60000010006 */
        /* <DEDUP_REMOVED lines=8> */
[----:B------:R-:W-:-:S03]  /*4a40*/  FFMA.FTZ R109, R132, R109, R4 ;  /* 0x0000006d846d7223 */ /* 0x000fc60000010004 */
        /* <DEDUP_REMOVED lines=14> */
[----:B------:R-:W-:Y:S01]  /*4b30*/  PRMT R166, R121, 0x7632, R166 ;  /* 0x0000763279a67816 */ /* 0x000fe200000000a6 */
[----:B------:R-:W-:Y:S06]  /*4b40*/  BRA `(.L_x_3583) ;  /* 0x0000000c00807947 */ /* 0x000fec0003800000 */
.L_x_3581:
[----:B01----:R-:W0:Y:S02]  /*4b50*/  LDC.64 R108, c[0x0][0x478] ;  /* 0x00011e00ff6c7b82 */ /* 0x003e240000000a00 */
[----:B0-----:R-:W-:-:S04]  /*4b60*/  ISETP.NE.U32.AND P5, PT, R108, RZ, PT ;  /* 0x000000ff6c00720c */ /* 0x001fc80003fa5070 */
[----:B------:R-:W-:-:S13]  /*4b70*/  ISETP.NE.AND.EX P5, PT, R109, RZ, PT, P5 ;  /* 0x000000ff6d00720c */ /* 0x000fda0003fa5350 */
[----:B------:R-:W-:Y:S05]  /*4b80*/  @!P5 BRA `(.L_x_3584) ;  /* 0x0000000000acd947 */ /* 0x000fea0003800000 */
        /* <DEDUP_REMOVED lines=43> */
.L_x_3584:
        /* <DEDUP_REMOVED lines=43> */
.L_x_3580:
[----:B------:R-:W-:-:S04]  /*50f0*/  UISETP.NE.U32.AND UP2, UPT, UR16, URZ, UPT ;  /* 0x000000ff1000728c */ /* 0x000fc8000bf45070 */
[----:B------:R-:W-:-:S09]  /*5100*/  UISETP.NE.AND.EX UP2, UPT, UR17, URZ, UPT, UP2 ;  /* 0x000000ff1100728c */ /* 0x000fd2000bf45320 */
[----:B------:R-:W-:Y:S05]  /*5110*/  BRA.U !UP2, `(.L_x_3585) ;  /* 0x000000050a087547 */ /* 0x000fea000b800000 */
[----:B01----:R-:W0:Y:S02]  /*5120*/  LDC.64 R108, c[0x0][0x478] ;  /* 0x00011e00ff6c7b82 */ /* 0x003e240000000a00 */
[----:B0-----:R-:W-:-:S04]  /*5130*/  ISETP.NE.U32.AND P5, PT, R108, RZ, PT ;  /* 0x000000ff6c00720c */ /* 0x001fc80003fa5070 */
[----:B------:R-:W-:-:S13]  /*5140*/  ISETP.NE.AND.EX P5, PT, R109, RZ, PT, P5 ;  /* 0x000000ff6d00720c */ /* 0x000fda0003fa5350 */
[----:B------:R-:W-:Y:S05]  /*5150*/  @!P5 BRA `(.L_x_3586) ;  /* 0x00000000007cd947 */ /* 0x000fea0003800000 */
[----:B------:R-:W-:Y:S01]  /*5160*/  FFMA.FTZ R104, R167, R113, R114 ;  /* 0x00000071a7687223 */ /* 0x000fe20000010072 */
[----:B------:R-:W-:-:S03]  /*5170*/  LOP3.LUT P6, RZ, R140, 0xff, RZ, 0xc0, !PT ;  /* 0x000000ff8cff7812 */ /* 0x000fc600078cc0ff */
[----:B------:R-:W-:-:S04]  /*5180*/  FADD.FTZ R105, R141, -R104 ;  /* 0x800000688d697221 */ /* 0x000fc80000010000 */
        /* <DEDUP_REMOVED lines=28> */
.L_x_3586:
[-CC-:B------:R-:W-:Y:S01]  /*5350*/  FFMA.FTZ R108, R167, R113.reuse, R114.reuse ;  /* 0x00000071a76c7223 */ /* 0x180fe20000010072 */
[-CC-:B------:R-:W-:Y:S01]  /*5360*/  FFMA.FTZ R111, R172, R113.reuse, R114.reuse ;  /* 0x00000071ac6f7223 */ /* 0x180fe20000010072 */
[----:B------:R-:W-:Y:S01]  /*5370*/  LOP3.LUT P6, RZ, R140, 0xff, RZ, 0xc0, !PT ;  /* 0x000000ff8cff7812 */ /* 0x000fe200078cc0ff */
[-C--:B------:R-:W-:Y:S01]  /*5380*/  FFMA.FTZ R110, R177, R113.reuse, R114 ;  /* 0x00000071b16e7223 */ /* 0x080fe20000010072 */
[----:B------:R-:W-:Y:S01]  /*5390*/  FADD.FTZ R109, R141, -R108 ;  /* 0x8000006c8d6d7221 */ /* 0x000fe20000010000 */
[----:B------:R-:W-:Y:S01]  /*53a0*/  FADD.FTZ R111, R142, -R111 ;  /* 0x8000006f8e6f7221 */ /* 0x000fe20000010000 */
[----:B------:R-:W-:Y:S02]  /*53b0*/  FFMA.FTZ R117, R174, R113, R114 ;  /* 0x00000071ae757223 */ /* 0x000fe40000010072 */
[C---:B-----5:R-:W-:Y:S01]  /*53c0*/  FFMA.FTZ R109, R132.reuse, R109, R4 ;  /* 0x0000006d846d7223 */ /* 0x060fe20000010004 */
[----:B------:R-:W-:Y:S01]  /*53d0*/  FFMA.FTZ R111, R132, R111, R5 ;  /* 0x0000006f846f7223 */ /* 0x000fe20000010005 */
[----:B------:R-:W-:-:S02]  /*53e0*/  FADD.FTZ R117, R144, -R117 ;  /* 0x8000007590757221 */ /* 0x000fc40000010000 */
[----:B------:R-:W-:Y:S01]  /*53f0*/  FMUL.FTZ R109, R109, UR14 ;  /* 0x0000000e6d6d7c20 */ /* 0x000fe20008410000 */
[----:B------:R-:W-:Y:S01]  /*5400*/  FMUL.FTZ R111, R111, UR14 ;  /* 0x0000000e6f6f7c20 */ /* 0x000fe20008410000 */
[----:B------:R-:W-:-:S03]  /*5410*/  FFMA.FTZ R117, R132, R117, R7 ;  /* 0x0000007584757223 */ /* 0x000fc60000010007 */
[----:B------:R-:W-:Y:S01]  /*5420*/  FSEL R109, R109, RZ, P6 ;  /* 0x000000ff6d6d7208 */ /* 0x000fe20003000000 */
[----:B------:R-:W-:Y:S01]  /*5430*/  FMUL.FTZ R117, R117, UR14 ;  /* 0x0000000e75757c20 */ /* 0x000fe20008410000 */
        /* <DEDUP_REMOVED lines=16> */
.L_x_3585:
        /* <DEDUP_REMOVED lines=35> */
.L_x_3587:
        /* <DEDUP_REMOVED lines=30> */
.L_x_3583:
        /* <DEDUP_REMOVED lines=20> */
.L_x_3588:
[----:B------:R-:W-:-:S07]  /*5a90*/  VIADD R131, R131, 0x100 ;  /* 0x0000010083837836 */ /* 0x000fce0000000000 */
.L_x_3579:
[----:B------:R-:W-:Y:S05]  /*5aa0*/  BSYNC.RECONVERGENT B0 ;  /* 0x0000000000007941 */ /* 0x000fea0003800200 */
.L_x_3578:
        /* <DEDUP_REMOVED lines=55> */
.L_x_3593:
        /* <DEDUP_REMOVED lines=43> */
.L_x_3592:
        /* <DEDUP_REMOVED lines=47> */
.L_x_3595:
        /* <DEDUP_REMOVED lines=43> */
.L_x_3591:
        /* <DEDUP_REMOVED lines=38> */
.L_x_3597:
        /* <DEDUP_REMOVED lines=31> */
.L_x_3596:
        /* <DEDUP_REMOVED lines=35> */
.L_x_3598:
        /* <DEDUP_REMOVED lines=30> */
.L_x_3594:
        /* <DEDUP_REMOVED lines=20> */
.L_x_3599:
[----:B------:R-:W-:-:S07]  /*7010*/  VIADD R131, R131, 0x100 ;  /* 0x0000010083837836 */ /* 0x000fce0000000000 */
.L_x_3590:
[----:B------:R-:W-:Y:S05]  /*7020*/  BSYNC.RECONVERGENT B0 ;  /* 0x0000000000007941 */ /* 0x000fea0003800200 */
.L_x_3589:
        /* <DEDUP_REMOVED lines=55> */
.L_x_3604:
        /* <DEDUP_REMOVED lines=43> */
.L_x_3603:
        /* <DEDUP_REMOVED lines=47> */
.L_x_3606:
        /* <DEDUP_REMOVED lines=43> */
.L_x_3602:
        /* <DEDUP_REMOVED lines=38> */
.L_x_3608:
        /* <DEDUP_REMOVED lines=31> */
.L_x_3607:
        /* <DEDUP_REMOVED lines=35> */
.L_x_3609:
        /* <DEDUP_REMOVED lines=30> */
.L_x_3605:
        /* <DEDUP_REMOVED lines=20> */
.L_x_3610:
[----:B------:R-:W-:-:S07]  /*8590*/  IADD3 R131, PT, PT, R131, 0x100, RZ ;  /* 0x0000010083837810 */ /* 0x000fce0007ffe0ff */
.L_x_3601:
[----:B------:R-:W-:Y:S05]  /*85a0*/  BSYNC.RECONVERGENT B0 ;  /* 0x0000000000007941 */ /* 0x000fea0003800200 */
.L_x_3600:
        /* <DEDUP_REMOVED lines=27> */
[----:B0-----:R-:W-:Y:S02]  /*8760*/  FSEL R108, R105, RZ, P6 ;  /* 0x000000ff696c7208 */ /* 0x001fe40003000000 */
        /* <DEDUP_REMOVED lines=20> */
[----:B------:R-:W-:-:S04]  /*88b0*/  LOP3.LUT P6, RZ, R158, 0xff0000, RZ, 0xc0, !PT ;  /* 0x00ff00009eff7812 */ /* 0x000fc800078cc0ff */
[----:B------:R-:W-:Y:S02]  /*88c0*/  FSEL R117, R113, RZ, P6 ;  /* 0x000000ff71757208 */ /* 0x000fe40003000000 */
[----:B------:R-:W-:Y:S02]  /*88d0*/  PRMT R113, R108, 0x7610, R113 ;  /* 0x000076106c717816 */ /* 0x000fe40000000071 */
[----:B------:R-:W-:-:S04]  /*88e0*/  F2FP.F16.F32.PACK_AB R114, R117, R114 ;  /* 0x000000727572723e */ /* 0x000fc800000000ff */
[----:B------:R-:W-:Y:S01]  /*88f0*/  PRMT R165, R114, 0x7632, R165 ;  /* 0x0000763272a57816 */ /* 0x000fe200000000a5 */
[----:B------:R-:W-:Y:S06]  /*8900*/  BRA `(.L_x_3616) ;  /* 0x0000001000287947 */ /* 0x000fec0003800000 */
.L_x_3615:
        /* <DEDUP_REMOVED lines=13> */
[----:B------:R-:W-:Y:S01]  /*89e0*/  FFMA.FTZ R109, R132, R109, R102 ;  /* 0x0000006d846d7223 */ /* 0x000fe20000010066 */
[----:B------:R-:W-:Y:S02]  /*89f0*/  F2FP.F16.F32.PACK_AB R110, R111, R110 ;  /* 0x0000006e6f6e723e */ /* 0x000fe400000000ff */
[----:B------:R-:W-:Y:S01]  /*8a00*/  FADD.FTZ R113, R162, -R113 ;  /* 0x80000071a2717221 */ /* 0x000fe20000010000 */
[----:B------:R-:W-:Y:S01]  /*8a10*/  FMUL.FTZ R109, R109, UR14 ;  /* 0x0000000e6d6d7c20 */ /* 0x000fe20008410000 */
[----:B------:R-:W-:-:S02]  /*8a20*/  PRMT R164, R110, 0x7632, R164 ;  /* 0x000076326ea47816 */ /* 0x000fc400000000a4 */
[----:B------:R-:W-:Y:S02]  /*8a30*/  FFMA.FTZ R113, R132, R113, R103 ;  /* 0x0000007184717223 */ /* 0x000fe40000010067 */
[----:B------:R-:W-:Y:S02]  /*8a40*/  FSEL R116, R109, RZ, P6 ;  /* 0x000000ff6d747208 */ /* 0x000fe40003000000 */
[----:B------:R-:W-:Y:S01]  /*8a50*/  LOP3.LUT P6, RZ, R158, 0xff0000, RZ, 0xc0, !PT ;  /* 0x00ff00009eff7812 */ /* 0x000fe200078cc0ff */
[----:B------:R-:W-:-:S03]  /*8a60*/  FMUL.FTZ R113, R113, UR14 ;  /* 0x0000000e71717c20 */ /* 0x000fc60008410000 */
        /* <DEDUP_REMOVED lines=21> */
.L_x_3614:
        /* <DEDUP_REMOVED lines=46> */
.L_x_3617:
        /* <DEDUP_REMOVED lines=43> */
.L_x_3613:
        /* <DEDUP_REMOVED lines=19> */
[-CC-:B------:R-:W-:Y:S01]  /*9280*/  FFMA.FTZ R106, R183, R113.reuse, R114.reuse ;  /* 0x00000071b76a7223 */ /* 0x180fe20000010072 */
[----:B------:R-:W-:Y:S01]  /*9290*/  FFMA.FTZ R113, R186, R113, R114 ;  /* 0x00000071ba717223 */ /* 0x000fe20000010072 */
[----:B------:R-:W-:Y:S02]  /*92a0*/  LOP3.LUT P6, RZ, R157, 0xff0000, RZ, 0xc0, !PT ;  /* 0x00ff00009dff7812 */ /* 0x000fe400078cc0ff */
[----:B------:R-:W-:Y:S01]  /*92b0*/  FADD.FTZ R107, R161, -R106 ;  /* 0x8000006aa16b7221 */ /* 0x000fe20000010000 */
[----:B------:R-:W-:Y:S01]  /*92c0*/  FADD.FTZ R113, R162, -R113 ;  /* 0x80000071a2717221 */ /* 0x000fe20000010000 */
[----:B------:R-:W-:Y:S02]  /*92d0*/  F2FP.F16.F32.PACK_AB R108, R109, R108 ;  /* 0x0000006c6d6c723e */ /* 0x000fe400000000ff */
[----:B------:R-:W-:-:S04]  /*92e0*/  FFMA.FTZ R106, R132, R107, R102 ;  /* 0x0000006b846a7223 */ /* 0x000fc80000010066 */
[----:B------:R-:W-:-:S05]  /*92f0*/  FMUL.FTZ R107, R106, UR14 ;  /* 0x0000000e6a6b7c20 */ /* 0x000fca0008410000 */
[----:B------:R-:W-:Y:S01]  /*9300*/  FSEL R110, R107, RZ, P6 ;  /* 0x000000ff6b6e7208 */ /* 0x000fe20003000000 */
[----:B------:R-:W-:Y:S01]  /*9310*/  FFMA.FTZ R107, R132, R113, R103 ;  /* 0x00000071846b7223 */ /* 0x000fe20000010067 */
[----:B------:R-:W-:Y:S02]  /*9320*/  ISETP.GE.U32.AND P6, PT, R157, 0x1000000, PT ;  /* 0x010000009d00780c */ /* 0x000fe40003fc6070 */
[----:B------:R-:W-:Y:S01]  /*9330*/  PRMT R113, R108, 0x7610, R113 ;  /* 0x000076106c717816 */ /* 0x000fe20000000071 */
[----:B------:R-:W-:-:S05]  /*9340*/  FMUL.FTZ R111, R107, UR14 ;  /* 0x0000000e6b6f7c20 */ /* 0x000fca0008410000 */
[----:B------:R-:W-:-:S04]  /*9350*/  FSEL R111, R111, RZ, P6 ;  /* 0x000000ff6f6f7208 */ /* 0x000fc80003000000 */
[----:B------:R-:W-:Y:S02]  /*9360*/  F2FP.F16.F32.PACK_AB R111, R111, R110 ;  /* 0x0000006e6f6f723e */ /* 0x000fe400000000ff */
[----:B------:R-:W-:Y:S02]  /*9370*/  PRMT R110, R108, 0x7632, R110 ;  /* 0x000076326c6e7816 */ /* 0x000fe4000000006e */
[C---:B------:R-:W-:Y:S02]  /*9380*/  PRMT R119, R111.reuse, 0x7632, R119 ;  /* 0x000076326f777816 */ /* 0x040fe40000000077 */
[----:B------:R-:W-:Y:S01]  /*9390*/  PRMT R114, R111, 0x7610, R114 ;  /* 0x000076106f727816 */ /* 0x000fe20000000072 */
[----:B------:R-:W-:Y:S06]  /*93a0*/  BRA `(.L_x_3616) ;  /* 0x0000000400807947 */ /* 0x000fec0003800000 */
.L_x_3619:
[-CC-:B------:R-:W-:Y:S01]  /*93b0*/  FFMA.FTZ R109, R186, R113.reuse, R114.reuse ;  /* 0x00000071ba6d7223 */ /* 0x180fe20000010072 */
[----:B------:R-:W-:Y:S01]  /*93c0*/  ISETP.GE.U32.AND P6, PT, R157, 0x1000000, PT ;  /* 0x010000009d00780c */ /* 0x000fe20003fc6070 */
[-CC-:B------:R-:W-:Y:S01]  /*93d0*/  FFMA.FTZ R108, R173, R113.reuse, R114.reuse ;  /* 0x00000071ad6c7223 */ /* 0x180fe20000010072 */
[-CC-:B------:R-:W-:Y:S01]  /*93e0*/  FFMA.FTZ R111, R184, R113.reuse, R114.reuse ;  /* 0x00000071b86f7223 */ /* 0x180fe20000010072 */
[----:B------:R-:W-:Y:S01]  /*93f0*/  FADD.FTZ R109, R162, -R109 ;  /* 0x8000006da26d7221 */ /* 0x000fe20000010000 */
[----:B------:R-:W-:Y:S02]  /*9400*/  FFMA.FTZ R114, R183, R113, R114 ;  /* 0x00000071b7727223 */ /* 0x000fe40000010072 */
[----:B------:R-:W-:Y:S01]  /*9410*/  FADD.FTZ R111, R160, -R111 ;  /* 0x8000006fa06f7221 */ /* 0x000fe20000010000 */
[----:B-----5:R-:W-:-:S03]  /*9420*/  FFMA.FTZ R109, R132, R109, R103 ;  /* 0x0000006d846d7223 */ /* 0x020fc60000010067 */
[----:B------:R-:W-:Y:S01]  /*9430*/  FFMA.FTZ R111, R132, R111, R101 ;  /* 0x0000006f846f7223 */ /* 0x000fe20000010065 */
[----:B------:R-:W-:-:S03]  /*9440*/  FMUL.FTZ R109, R109, UR14 ;  /* 0x0000000e6d6d7c20 */ /* 0x000fc60008410000 */
[----:B------:R-:W-:Y:S02]  /*9450*/  FMUL.FTZ R111, R111, UR14 ;  /* 0x0000000e6f6f7c20 */ /* 0x000fe40008410000 */
[----:B------:R-:W-:Y:S01]  /*9460*/  FSEL R110, R109, RZ, P6 ;  /* 0x000000ff6d6e7208 */ /* 0x000fe20003000000 */
[----:B------:R-:W-:Y:S01]  /*9470*/  FADD.FTZ R109, R159, -R108 ;  /* 0x8000006c9f6d7221 */ /* 0x000fe20000010000 */
[----:B------:R-:W-:-:S03]  /*9480*/  LOP3.LUT P6, RZ, R157, 0xff, RZ, 0xc0, !PT ;  /* 0x000000ff9dff7812 */ /* 0x000fc600078cc0ff */
[----:B------:R-:W-:-:S04]  /*9490*/  FFMA.FTZ R109, R132, R109, R100 ;  /* 0x0000006d846d7223 */ /* 0x000fc80000010064 */
        /* <DEDUP_REMOVED lines=16> */
.L_x_3618:
        /* <DEDUP_REMOVED lines=22> */
[----:B------:R-:W-:-:S04]  /*9700*/  FMUL.FTZ R106, R132, R107 ;  /* 0x0000006b846a7220 */ /* 0x000fc80000410000 */
[----:B------:R-:W-:-:S05]  /*9710*/  FMUL.FTZ R107, R106, UR14 ;  /* 0x0000000e6a6b7c20 */ /* 0x000fca0008410000 */
[----:B------:R-:W-:Y:S01]  /*9720*/  FSEL R110, R107, RZ, P6 ;  /* 0x000000ff6b6e7208 */ /* 0x000fe20003000000 */
[----:B------:R-:W-:Y:S01]  /*9730*/  FMUL.FTZ R107, R132, R113 ;  /* 0x00000071846b7220 */ /* 0x000fe20000410000 */
        /* <DEDUP_REMOVED lines=9> */
.L_x_3620:
[-CC-:B------:R-:W-:Y:S01]  /*97d0*/  FFMA.FTZ R109, R186, R113.reuse, R114.reuse ;  /* 0x00000071ba6d7223 */ /* 0x180fe20000010072 */
        /* <DEDUP_REMOVED lines=24> */
[----:B------:R-:W-:-:S04]  /*9960*/  FSEL R111, R111, RZ, P6 ;  /* 0x000000ff6f6f7208 */ /* 0x000fc80003000000 */
[----:B------:R-:W-:Y:S02]  /*9970*/  F2FP.F16.F32.PACK_AB R111, R110, R111 ;  /* 0x0000006f6e6f723e */ /* 0x000fe400000000ff */
[----:B------:R-:W-:Y:S02]  /*9980*/  PRMT R110, R108, 0x7632, R110 ;  /* 0x000076326c6e7816 */ /* 0x000fe4000000006e */
[C---:B------:R-:W-:Y:S02]  /*9990*/  PRMT R119, R111.reuse, 0x7632, R119 ;  /* 0x000076326f777816 */ /* 0x040fe40000000077 */
[----:B------:R-:W-:-:S07]  /*99a0*/  PRMT R114, R111, 0x7610, R114 ;  /* 0x000076106f727816 */ /* 0x000fce0000000072 */
.L_x_3616:
        /* <DEDUP_REMOVED lines=20> */
.L_x_3612:
[----:B------:R-:W-:Y:S05]  /*9af0*/  BSYNC.RECONVERGENT B0 ;  /* 0x0000000000007941 */ /* 0x000fea0003800200 */
.L_x_3611:
[----:B------:R-:W-:Y:S01]  /*9b00*/  ISETP.NE.AND P5, PT, R115, RZ, PT ;  /* 0x000000ff7300720c */ /* 0x000fe20003fa5270 */
[----:B------:R-:W-:-:S12]  /*9b10*/  UPLOP3.LUT UP1, UPT, UPT, UPT, UP1, 0x40, 0x4 ;  /* 0x000000000004789c */ /* 0x000fd80003f2e810 */
[----:B------:R-:W-:Y:S05]  /*9b20*/  @!P5 BRA `(.L_x_3621) ;  /* 0xffffff70006cd947 */ /* 0x000fea000383ffff */
.L_x_3554:
        /* <DEDUP_REMOVED lines=18> */
.L_x_3623:
[----:B------:R-:W-:Y:S05]  /*9c50*/  BSYNC.RECONVERGENT B0 ;  /* 0x0000000000007941 */ /* 0x000fea0003800200 */
.L_x_3622:
        /* <DEDUP_REMOVED lines=15> */
.L_x_3625:
[----:B------:R-:W-:Y:S05]  /*9d50*/  BSYNC.RECONVERGENT B0 ;  /* 0x0000000000007941 */ /* 0x000fea0003800200 */
.L_x_3624:
        /* <DEDUP_REMOVED lines=15> */
.L_x_3627:
[----:B------:R-:W-:Y:S05]  /*9e50*/  BSYNC.RECONVERGENT B0 ;  /* 0x0000000000007941 */ /* 0x000fea0003800200 */
.L_x_3626:
        /* <DEDUP_REMOVED lines=15> */
.L_x_3629:
[----:B------:R-:W-:Y:S05]  /*9f50*/  BSYNC.RECONVERGENT B0 ;  /* 0x0000000000007941 */ /* 0x000fea0003800200 */
.L_x_3628:
        /* <DEDUP_REMOVED lines=14> */
.L_x_3630:
        /* <DEDUP_REMOVED lines=12> */
.L_x_5448:


//--------------------- .text._ZN10layer_norm31ln_parallel_residual_bwd_kernelINS_13Kernel_traitsI6__halfS2_fS2_fjLj5120ELj1ELj1ELj8ELj8ENS_18Kernel_traits_baseILj5120ES2_S2_fS2_fjLj256EEEEELb1ELb0ELb1EEEvNS_9BwdParamsE --------------------------
	.section	.text._ZN10layer_norm31ln_parallel_residual_bwd_kernelINS_13Kernel_traitsI6__halfS2_fS2_fjLj5120ELj1ELj1ELj8ELj8ENS_18Kernel_traits_baseILj5120ES2_S2_fS2_fjLj256EEEEELb1ELb0ELb1EEEvNS_9BwdParamsE,"ax",@progbits
	.align	128
        .global         _ZN10layer_norm31ln_parallel_residual_bwd_kernelINS_13Kernel_traitsI6__halfS2_fS2_fjLj5120ELj1ELj1ELj8ELj8ENS_18Kernel_traits_baseILj5120ES2_S2_fS2_fjLj256EEEEELb1ELb0ELb1EEEvNS_9BwdParamsE
        .type           _ZN10layer_norm31ln_parallel_residual_bwd_kernelINS_13Kernel_traitsI6__halfS2_fS2_fjLj5120ELj1ELj1ELj8ELj8ENS_18Kernel_traits_baseILj5120ES2_S2_fS2_fjLj256EEEEELb1ELb0ELb1EEEvNS_9BwdParamsE,@function
        .size           _ZN10layer_norm31ln_parallel_residual_bwd_kernelINS_13Kernel_traitsI6__halfS2_fS2_fjLj5120ELj1ELj1ELj8ELj8ENS_18Kernel_traits_baseILj5120ES2_S2_fS2_fjLj256EEEEELb1ELb0ELb1EEEvNS_9BwdParamsE,(.L_x_5449 - _ZN10layer_norm31ln_parallel_residual_bwd_kernelINS_13Kernel_traitsI6__halfS2_fS2_fjLj5120ELj1ELj1ELj8ELj8ENS_18Kernel_traits_baseILj5120ES2_S2_fS2_fjLj256EEEEELb1ELb0ELb1EEEvNS_9BwdParamsE)
        .other          _ZN10layer_norm31ln_parallel_residual_bwd_kernelINS_13Kernel_traitsI6__halfS2_fS2_fjLj5120ELj1ELj1ELj8ELj8ENS_18Kernel_traits_baseILj5120ES2_S2_fS2_fjLj256EEEEELb1ELb0ELb1EEEvNS_9BwdParamsE,@"STO_CUDA_ENTRY STV_DEFAULT"
_ZN10layer_norm31ln_parallel_residual_bwd_kernelINS_13Kernel_traitsI6__halfS2_fS2_fjLj5120ELj1ELj1ELj8ELj8ENS_18Kernel_traits_baseILj5120ES2_S2_fS2_fjLj256EEEEELb1ELb0ELb1EEEvNS_9BwdParamsE:
.text._ZN10layer_norm31ln_parallel_residual_bwd_kernelINS_13Kernel_traitsI6__halfS2_fS2_fjLj5120ELj1ELj1ELj8ELj8ENS_18Kernel_traits_baseILj5120ES2_S2_fS2_fjLj256EEEEELb1ELb0ELb1EEEvNS_9BwdParamsE:
        /* <DEDUP_REMOVED lines=171> */
.L_x_3679:
        /* <DEDUP_REMOVED lines=20> */
[----:B------:R-:W-:Y:S01]  /*0bf0*/  IADD3 R130, PT, PT, R135, 0x400, RZ ;  /* 0x0000040087827810 */ /* 0x000fe20007ffe0ff */
        /* <DEDUP_REMOVED lines=58> */
[----:B------:R-:W-:Y:S01]  /*0fa0*/  IMAD.MOV.U32 R208, RZ, RZ, R202 ;  /* 0x000000ffffd07224 */ /* 0x000fe200078e00ca */
[----:B------:R-:W-:Y:S01]  /*0fb0*/  SHF.R.U64 R207, R202, 0x10, R203 ;  /* 0x00000010cacf7819 */ /* 0x000fe200000012cb */
[----:B0-----:R-:W0:Y:S01]  /*0fc0*/  LDC.64 R80, c[0x0][0x3b0] ;  /* 0x0000ec00ff507b82 */ /* 0x001e220000000a00 */
[----:B------:R-:W-:Y:S01]  /*0fd0*/  IMAD.MOV.U32 R235, RZ, RZ, R184 ;  /* 0x000000ffffeb7224 */ /* 0x000fe200078e00b8 */
[----:B------:R-:W-:Y:S02]  /*0fe0*/  SHF.R.U64 R202, R184, 0x10, R185 ;  /* 0x00000010b8ca7819 */ /* 0x000fe400000012b9 */
[--C-:B------:R-:W-:Y:S02]  /*0ff0*/  SHF.R.U64 R215, R182, 0x10, R183.reuse ;  /* 0x00000010b6d77819 */ /* 0x100fe400000012b7 */
[----:B------:R-:W-:Y:S01]  /*1000*/  MOV R219, R183 ;  /* 0x000000b700db7202 */ /* 0x000fe20000000f00 */
[C---:B------:R-:W-:Y:S01]  /*1010*/  FADD.FTZ R184, -R231.reuse, R86 ;  /* 0x00000056e7b87221 */ /* 0x040fe20000010100 */
[----:B------:R-:W-:Y:S01]  /*1020*/  SHF.R.U32.HI R223, RZ, 0x10, R183 ;  /* 0x00000010ffdf7819 */ /* 0x000fe200000116b7 */
[----:B------:R-:W-:-:S02]  /*1030*/  FADD.FTZ R183, -R231, R87 ;  /* 0x00000057e7b77221 */ /* 0x000fc40000010100 */
[----:B------:R-:W3:Y:S01]  /*1040*/  @P1 LDC.64 R86, c[0x0][0x438] ;  /* 0x00010e00ff561b82 */ /* 0x000ee20000000a00 */
[----:B-1----:R-:W-:Y:S01]  /*1050*/  @P0 IMAD.WIDE.U32 R82, R130, 0x4, R82 ;  /* 0x0000000482520825 */ /* 0x002fe200078e0052 */
[--C-:B------:R-:W-:Y:S02]  /*1060*/  SHF.R.U64 R247, R204, 0x10, R205.reuse ;  /* 0x00000010ccf77819 */ /* 0x100fe400000012cd */
[----:B------:R-:W-:Y:S01]  /*1070*/  MOV R246, R205 ;  /* 0x000000cd00f67202 */ /* 0x000fe20000000f00 */
[----:B------:R-:W-:Y:S01]  /*1080*/  IMAD.MOV.U32 R248, RZ, RZ, R204 ;  /* 0x000000fffff87224 */ /* 0x000fe200078e00cc */
[----:B------:R-:W-:Y:S01]  /*1090*/  SHF.R.U32.HI R241, RZ, 0x10, R205 ;  /* 0x00000010fff17819 */ /* 0x000fe200000116cd */
[----:B------:R1:W5:Y:S01]  /*10a0*/  @P0 LDG.E R125, desc[UR10][R82.64] ;  /* 0x0000000a527d0981 */ /* 0x000362000c1e1900 */
[----:B--2---:R-:W-:Y:S01]  /*10b0*/  @P1 IMAD.WIDE.U32 R190, R135, 0x10, R190 ;  /* 0x0000001087be1825 */ /* 0x004fe200078e00be */
[----:B------:R-:W-:-:S03]  /*10c0*/  MOV R204, R185 ;  /* 0x000000b900cc7202 */ /* 0x000fc60000000f00 */
[C---:B------:R-:W-:Y:S01]  /*10d0*/  FADD.FTZ R186, -R231.reuse, R84 ;  /* 0x00000054e7ba7221 */ /* 0x040fe20000010100 */
[----:B------:R-:W-:Y:S01]  /*10e0*/  SHF.R.U32.HI R205, RZ, 0x10, R185 ;  /* 0x00000010ffcd7819 */ /* 0x000fe200000116b9 */
[C---:B------:R-:W-:Y:S01]  /*10f0*/  FADD.FTZ R185, -R231.reuse, R85 ;  /* 0x00000055e7b97221 */ /* 0x040fe20000010100 */
[----:B------:R-:W-:Y:S01]  /*1100*/  IMAD.MOV.U32 R245, RZ, RZ, R200 ;  /* 0x000000fffff57224 */ /* 0x000fe200078e00c8 */
[----:B------:R-:W-:Y:S01]  /*1110*/  SHF.R.U64 R212, R198, 0x10, R199 ;  /* 0x00000010c6d47819 */ /* 0x000fe200000012c7 */
[----:B------:R-:W-:Y:S01]  /*1120*/  @P0 IMAD.WIDE.U32 R84, R132, 0x4, R216 ;  /* 0x0000000484540825 */ /* 0x000fe200078e00d8 */
[----:B-1----:R-:W1:Y:S01]  /*1130*/  @P1 LDC.64 R82, c[0x0][0x438] ;  /* 0x00010e00ff521b82 */ /* 0x002e620000000a00 */
[----:B------:R-:W-:Y:S02]  /*1140*/  MOV R210, R199 ;  /* 0x000000c700d27202 */ /* 0x000fe40000000f00 */
[----:B------:R-:W-:Y:S01]  /*1150*/  IMAD.MOV.U32 R200, RZ, RZ, R196 ;  /* 0x000000ffffc87224 */ /* 0x000fe200078e00c4 */
[----:B------:R-:W-:Y:S01]  /*1160*/  SHF.R.U32.HI R209, RZ, 0x10, R199 ;  /* 0x00000010ffd17819 */ /* 0x000fe200000116c7 */
[C---:B------:R-:W-:Y:S01]  /*1170*/  FADD.FTZ R88, -R231.reuse, R88 ;  /* 0x00000058e7587221 */ /* 0x040fe20000010100 */
        /* <DEDUP_REMOVED lines=14> */
[----:B------:R0:W5:Y:S02]  /*1260*/  @P0 LDG.E R126, desc[UR10][R84.64] ;  /* 0x0000000a547e0981 */ /* 0x000164000c1e1900 */
[----:B------:R-:W-:Y:S02]  /*1270*/  IMAD.MOV.U32 R211, RZ, RZ, R182 ;  /* 0x000000ffffd37224 */ /* 0x000fe400078e00b6 */
[----:B------:R-:W-:Y:S01]  /*1280*/  HADD2.F32 R245, -RZ, R245.H0_H0 ;  /* 0x200000f5fff57230 */ /* 0x000fe20000004100 */
[----:B------:R3:W5:Y:S01]  /*1290*/  LDG.E R97, desc[UR10][R98.64] ;  /* 0x0000000a62617981 */ /* 0x000762000c1e1900 */
[----:B--2---:R-:W-:Y:S01]  /*12a0*/  IMAD.WIDE.U32 R190, R135, 0x4, R80 ;  /* 0x0000000487be7825 */ /* 0x004fe200078e0050 */
[----:B0-----:R-:W0:Y:S04]  /*12b0*/  @P1 LDC.64 R84, c[0x0][0x438] ;  /* 0x00010e00ff541b82 */ /* 0x001e280000000a00 */
[----:B------:R2:W5:Y:S01]  /*12c0*/  LDG.E R182, desc[UR10][R190.64] ;  /* 0x0000000abeb67981 */ /* 0x000562000c1e1900 */
[----:B----4-:R-:W-:Y:S01]  /*12d0*/  SHF.R.U64 R239, R194, 0x10, R195 ;  /* 0x00000010c2ef7819 */ /* 0x010fe200000012c3 */
[----:B------:R-:W-:Y:S01]  /*12e0*/  IMAD.MOV.U32 R214, RZ, RZ, R198 ;  /* 0x000000ffffd67224 */ /* 0x000fe200078e00c6 */
[----:B------:R-:W-:Y:S01]  /*12f0*/  MOV R238, R195 ;  /* 0x000000c300ee7202 */ /* 0x000fe20000000f00 */
[----:B---3--:R-:W-:Y:S01]  /*1300*/  IMAD.WIDE.U32 R98, R132, 0x4, R80 ;  /* 0x0000000484627825 */ /* 0x008fe200078e0050 */
[----:B------:R-:W-:-:S02]  /*1310*/  SHF.R.U32.HI R237, RZ, 0x10, R195 ;  /* 0x00000010ffed7819 */ /* 0x000fc400000116c3 */
[----:B------:R-:W-:Y:S01]  /*1320*/  SHF.R.U64 R195, R192, 0x10, R193 ;  /* 0x00000010c0c37819 */ /* 0x000fe200000012c1 */
[----:B--2---:R-:W-:Y:S01]  /*1330*/  IMAD.WIDE.U32 R190, R133, 0x4, R80 ;  /* 0x0000000485be7825 */ /* 0x004fe200078e0050 */
[----:B------:R-:W-:-:S03]  /*1340*/  MOV R198, R197 ;  /* 0x000000c500c67202 */ /* 0x000fc60000000f00 */
[----:B------:R-:W-:Y:S01]  /*1350*/  FMUL.FTZ R217, R169, R245 ;  /* 0x000000f5a9d97220 */ /* 0x000fe20000410000 */
[----:B------:R-:W-:Y:S01]  /*1360*/  SHF.R.U32.HI R197, RZ, 0x10, R197 ;  /* 0x00000010ffc57819 */ /* 0x000fe200000116c5 */
[----:B------:R-:W-:Y:S01]  /*1370*/  IMAD.MOV.U32 R240, RZ, RZ, R194 ;  /* 0x000000fffff07224 */ /* 0x000fe200078e00c2 */
[----:B------:R-:W-:Y:S01]  /*1380*/  MOV R194, R193 ;  /* 0x000000c100c27202 */ /* 0x000fe20000000f00 */
[----:B------:R-:W-:Y:S02]  /*1390*/  HADD2.F32 R248, -RZ, R248.H0_H0 ;  /* 0x200000f8fff87230 */ /* 0x000fe40000004100 */
[----:B------:R-:W-:Y:S01]  /*13a0*/  HADD2.F32 R244, -RZ, R244.H0_H0 ;  /* 0x200000f4fff47230 */ /* 0x000fe20000004100 */
[----:B------:R-:W-:Y:S01]  /*13b0*/  SHF.R.U32.HI R193, RZ, 0x10, R193 ;  /* 0x00000010ffc17819 */ /* 0x000fe200000116c1 */
[----:B------:R-:W-:Y:S01]  /*13c0*/  IMAD.MOV.U32 R236, RZ, RZ, R192 ;  /* 0x000000ffffec7224 */ /* 0x000fe200078e00c0 */
[----:B------:R-:W-:Y:S01]  /*13d0*/  MOV R206, R203 ;  /* 0x000000cb00ce7202 */ /* 0x000fe20000000f00 */
[----:B------:R-:W-:Y:S01]  /*13e0*/  @P1 IMAD.WIDE.U32 R86, R133, 0x10, R86 ;  /* 0x0000001085561825 */ /* 0x000fe200078e0056 */
[----:B------:R-:W5:Y:S01]  /*13f0*/  LDG.E R192, desc[UR10][R190.64] ;  /* 0x0000000abec07981 */ /* 0x000f62000c1e1900 */
[----:B------:R-:W-:-:S02]  /*1400*/  SHF.R.U32.HI R203, RZ, 0x10, R203 ;  /* 0x00000010ffcb7819 */ /* 0x000fc400000116cb */
[----:B------:R-:W-:-:S04]  /*1410*/  IMAD.WIDE.U32 R80, R130, 0x4, R80 ;  /* 0x0000000482507825 */ /* 0x000fc800078e0050 */
[----:B------:R-:W-:Y:S01]  /*1420*/  FMUL.FTZ R213, R147, R244 ;  /* 0x000000f493d57220 */ /* 0x000fe20000410000 */
[----:B------:R2:W5:Y:S01]  /*1430*/  @P1 LDG.E.128 R68, desc[UR10][R86.64] ;  /* 0x0000000a56441981 */ /* 0x000562000c1e1d00 */
[----:B------:R-:W-:Y:S02]  /*1440*/  HADD2.F32 R243, -RZ, R243.H0_H0 ;  /* 0x200000f3fff37230 */ /* 0x000fe40000004100 */
[----:B------:R-:W-:Y:S01]  /*1450*/  HADD2.F32 R247, -RZ, R247.H0_H0 ;  /* 0x200000f7fff77230 */ /* 0x000fe20000004100 */
[----:B------:R3:W5:Y:S01]  /*1460*/  LDG.E R191, desc[UR10][R98.64] ;  /* 0x0000000a62bf7981 */ /* 0x000762000c1e1900 */
[----:B------:R-:W-:Y:S02]  /*1470*/  HADD2.F32 R95, -RZ, R195.H0_H0 ;  /* 0x200000c3ff5f7230 */ /* 0x000fe40000004100 */
[----:B------:R-:W-:Y:S01]  /*1480*/  FMUL.FTZ R195, R131, R90 ;  /* 0x0000005a83c37220 */ /* 0x000fe20000410000 */
[----:B------:R-:W-:Y:S01]  /*1490*/  HADD2.F32 R90, -RZ, R197.H0_H0 ;  /* 0x200000c5ff5a7230 */ /* 0x000fe20000004100 */
[----:B------:R4:W5:Y:S01]  /*14a0*/  LDG.E R190, desc[UR10][R80.64] ;  /* 0x0000000a50be7981 */ /* 0x000962000c1e1900 */
[----:B------:R-:W-:-:S02]  /*14b0*/  HADD2.F32 R246, -RZ, R246.H0_H0 ;  /* 0x200000f6fff67230 */ /* 0x000fc40000004100 */
[----:B------:R-:W-:Y:S01]  /*14c0*/  FMUL.FTZ R197, R131, R92 ;  /* 0x0000005c83c57220 */ /* 0x000fe20000410000 */
[----:B--2---:R-:W-:Y:S02]  /*14d0*/  HADD2.F32 R87, -RZ, R193.H0_H0 ;  /* 0x200000c1ff577230 */ /* 0x004fe40000004100 */
[----:B---3--:R-:W-:Y:S02]  /*14e0*/  HADD2.F32 R99, -RZ, R201.H0_H0 ;  /* 0x200000c9ff637230 */ /* 0x008fe40000004100 */
[----:B------:R-:W-:Y:S01]  /*14f0*/  FFMA.FTZ R201, R159, R248, R217 ;  /* 0x000000f89fc97223 */ /* 0x000fe200000100d9 */
[----:B------:R-:W-:Y:S02]  /*1500*/  HADD2.F32 R242, -RZ, R242.H0_H0 ;  /* 0x200000f2fff27230 */ /* 0x000fe40000004100 */
[----:B------:R-:W-:Y:S01]  /*1510*/  FMUL.FTZ R193, R131, R88 ;  /* 0x0000005883c17220 */ /* 0x000fe20000410000 */
[----:B----4-:R-:W-:Y:S01]  /*1520*/  FMUL.FTZ R81, R168, R243 ;  /* 0x000000f3a8517220 */ /* 0x010fe20000410000 */
[----:B------:R-:W-:-:S02]  /*1530*/  HADD2.F32 R92, -RZ, R208.H0_H0 ;  /* 0x200000d0ff5c7230 */ /* 0x000fc40000004100 */
[----:B------:R-:W-:Y:S01]  /*1540*/  FADD.FTZ R208, RZ, R201 ;  /* 0x000000c9ffd07221 */ /* 0x000fe20000010000 */
[----:B------:R-:W-:Y:S02]  /*1550*/  HADD2.F32 R98, -RZ, R203.H0_H0 ;  /* 0x200000cbff627230 */ /* 0x000fe40000004100 */
[----:B------:R-:W-:Y:S01]  /*1560*/  FFMA.FTZ R203, R137, R247, R213 ;  /* 0x000000f789cb7223 */ /* 0x000fe200000100d5 */
[----:B------:R-:W-:Y:S02]  /*1570*/  HADD2.F32 R88, -RZ, R199.H0_H0 ;  /* 0x200000c7ff587230 */ /* 0x000fe40000004100 */
[----:B------:R-:W-:Y:S01]  /*1580*/  FMUL.FTZ R199, R131, R94 ;  /* 0x0000005e83c77220 */ /* 0x000fe20000410000 */
[----:B-1----:R-:W-:-:S04]  /*1590*/  @P1 IMAD.WIDE.U32 R82, R130, 0x10, R82 ;  /* 0x0000001082521825 */ /* 0x002fc800078e0052 */
[----:B------:R-:W-:Y:S01]  /*15a0*/  FMUL.FTZ R80, R146, R242 ;  /* 0x000000f292507220 */ /* 0x000fe20000410000 */
[----:B------:R-:W-:Y:S02]  /*15b0*/  HADD2.F32 R94, -RZ, R206.H0_H0 ;  /* 0x200000ceff5e7230 */ /* 0x000fe40000004100 */
[----:B------:R-:W-:Y:S01]  /*15c0*/  FFMA.FTZ R206, R158, R246, R81 ;  /* 0x000000f69ece7223 */ /* 0x000fe20000010051 */
[----:B------:R-:W-:Y:S02]  /*15d0*/  HADD2.F32 R241, -RZ, R241.H0_H0 ;  /* 0x200000f1fff17230 */ /* 0x000fe40000004100 */
[----:B------:R-:W-:Y:S01]  /*15e0*/  FADD.FTZ R81, R203, R208 ;  /* 0x000000d0cb517221 */ /* 0x000fe20000010000 */
[----:B------:R-:W-:Y:S01]  /*15f0*/  HADD2.F32 R236, -RZ, R236.H0_H0 ;  /* 0x200000ecffec7230 */ /* 0x000fe20000004100 */
[----:B------:R1:W5:Y:S01]  /*1600*/  @P1 LDG.E.128 R76, desc[UR10][R82.64] ;  /* 0x0000000a524c1981 */ /* 0x000362000c1e1d00 */
[----:B------:R-:W-:Y:S02]  /*1610*/  HADD2.F32 R91, -RZ, R194.H0_H0 ;  /* 0x200000c2ff5b7230 */ /* 0x000fe40000004100 */
[----:B------:R-:W-:Y:S01]  /*1620*/  FMUL.FTZ R194, R131, R89 ;  /* 0x0000005983c27220 */ /* 0x000fe20000410000 */
[----:B------:R-:W-:-:S02]  /*1630*/  HADD2.F32 R89, -RZ, R198.H0_H0 ;  /* 0x200000c6ff597230 */ /* 0x000fc40000004100 */
[C---:B------:R-:W-:Y:S01]  /*1640*/  FMUL.FTZ R0, R131.reuse, R0 ;  /* 0x0000000083007220 */ /* 0x040fe20000410000 */
[----:B------:R-:W-:Y:S01]  /*1650*/  FMUL.FTZ R198, R131, R93 ;  /* 0x0000005d83c67220 */ /* 0x000fe20000410000 */
[----:B------:R-:W-:Y:S02]  /*1660*/  HADD2.F32 R240, -RZ, R240.H0_H0 ;  /* 0x200000f0fff07230 */ /* 0x000fe40000004100 */
[----:B------:R-:W-:Y:S01]  /*1670*/  FMUL.FTZ R208, R171, R236 ;  /* 0x000000ecabd07220 */ /* 0x000fe20000410000 */
[----:B------:R-:W-:Y:S02]  /*1680*/  HADD2.F32 R93, -RZ, R207.H0_H0 ;  /* 0x200000cfff5d7230 */ /* 0x000fe40000004100 */
[----:B------:R-:W-:Y:S01]  /*1690*/  FFMA.FTZ R207, R136, R241, R80 ;  /* 0x000000f188cf7223 */ /* 0x000fe20000010050 */
[----:B-1----:R-:W-:Y:S02]  /*16a0*/  HADD2.F32 R83, -RZ, R212.H0_H0 ;  /* 0x200000d4ff537230 */ /* 0x002fe40000004100 */
[----:B------:R-:W-:Y:S01]  /*16b0*/  FADD.FTZ R212, R206, R81 ;  /* 0x00000051ced47221 */ /* 0x000fe20000010000 */
[----:B0-----:R-:W-:-:S04]  /*16c0*/  @P1 IMAD.WIDE.U32 R84, R132, 0x10, R84 ;  /* 0x0000001084541825 */ /* 0x001fc800078e0054 */
[----:B------:R-:W-:Y:S01]  /*16d0*/  FMUL.FTZ R189, R131, R189 ;  /* 0x000000bd83bd7220 */ /* 0x000fe20000410000 */
[----:B------:R-:W-:Y:S02]  /*16e0*/  HADD2.F32 R82, -RZ, R210.H0_H0 ;  /* 0x200000d2ff527230 */ /* 0x000fe40000004100 */
[----:B------:R-:W-:Y:S01]  /*16f0*/  FFMA.FTZ R210, R0, R201, RZ ;  /* 0x000000c900d27223 */ /* 0x000fe200000100ff */
[----:B------:R-:W-:Y:S02]  /*1700*/  HADD2.F32 R239, -RZ, R239.H0_H0 ;  /* 0x200000efffef7230 */ /* 0x000fe40000004100 */
[----:B------:R-:W-:Y:S01]  /*1710*/  FMUL.FTZ R80, R149, R95 ;  /* 0x0000005f95507220 */ /* 0x000fe20000410000 */
[----:B------:R-:W-:Y:S02]  /*1720*/  HADD2.F32 R238, -RZ, R238.H0_H0 ;  /* 0x200000eeffee7230 */ /* 0x000fe40000004100 */
[----:B------:R-:W-:Y:S01]  /*1730*/  FFMA.FTZ R208, R161, R240, R208 ;  /* 0x000000f0a1d07223 */ /* 0x000fe200000100d0 */
[----:B------:R-:W-:Y:S01]  /*1740*/  FMUL.FTZ R81, R170, R91 ;  /* 0x0000005baa517220 */ /* 0x000fe20000410000 */
[----:B------:R-:W-:Y:S01]  /*1750*/  FADD.FTZ R217, R207, R212 ;  /* 0x000000d4cfd97221 */ /* 0x000fe20000010000 */
[----:B------:R0:W5:Y:S01]  /*1760*/  @P1 LDG.E.128 R72, desc[UR10][R84.64] ;  /* 0x0000000a54481981 */ /* 0x000162000c1e1d00 */
[----:B------:R-:W-:Y:S01]  /*1770*/  FMUL.FTZ R188, R131, R188 ;  /* 0x000000bc83bc7220 */ /* 0x000fe20000410000 */
[----:B------:R-:W-:Y:S01]  /*1780*/  FFMA.FTZ R213, R189, R203, R210 ;  /* 0x000000cbbdd57223 */ /* 0x000fe200000100d2 */
[----:B------:R-:W-:-:S02]  /*1790*/  HADD2.F32 R237, -RZ, R237.H0_H0 ;  /* 0x200000edffed7230 */ /* 0x000fc40000004100 */
[----:B------:R-:W-:Y:S01]  /*17a0*/  FFMA.FTZ R210, R160, R238, R81 ;  /* 0x000000eea0d27223 */ /* 0x000fe20000010051 */
[----:B------:R-:W-:Y:S01]  /*17b0*/  FADD.FTZ R212, R208, R217 ;  /* 0x000000d9d0d47221 */ /* 0x000fe20000010000 */
[----:B------:R-:W-:Y:S01]  /*17c0*/  FMUL.FTZ R81, R148, R87 ;  /* 0x0000005794517220 */ /* 0x000fe20000410000 */
[----:B------:R-:W-:Y:S01]  /*17d0*/  FMUL.FTZ R187, R131, R187 ;  /* 0x000000bb83bb7220 */ /* 0x000fe20000410000 */
[----:B0-----:R-:W-:Y:S02]  /*17e0*/  HADD2.F32 R84, -RZ, R209.H0_H0 ;  /* 0x200000d1ff547230 */ /* 0x001fe40000004100 */
[----:B------:R-:W-:Y:S01]  /*17f0*/  FFMA.FTZ R209, R139, R239, R80 ;  /* 0x000000ef8bd17223 */ /* 0x000fe20000010050 */
[----:B------:R-:W-:Y:S02]  /*1800*/  HADD2.F32 R85, -RZ, R200.H0_H0 ;  /* 0x200000c8ff557230 */ /* 0x000fe40000004100 */
[----:B------:R-:W-:Y:S01]  /*1810*/  FFMA.FTZ R80, R188, R206, R213 ;  /* 0x000000cebc507223 */ /* 0x000fe200000100d5 */
[----:B------:R-:W-:Y:S01]  /*1820*/  FADD.FTZ R213, R209, R212 ;  /* 0x000000d4d1d57221 */ /* 0x000fe20000010000 */
[----:B------:R-:W-:Y:S01]  /*1830*/  FFMA.FTZ R212, R138, R237, R81 ;  /* 0x000000ed8ad47223 */ /* 0x000fe20000010051 */
[----:B------:R-:W-:-:S02]  /*1840*/  HADD2.F32 R86, -RZ, R214.H0_H0 ;  /* 0x200000d6ff567230 */ /* 0x000fc40000004100 */
        /* <DEDUP_REMOVED lines=19> */
[----:B------:R-:W-:-:S02]  /*1980*/  HADD2.F32 R232, -RZ, R232.H0_H0 ;  /* 0x200000e8ffe87230 */ /* 0x000fc40000004100 */
[----:B------:R-:W-:Y:S01]  /*1990*/  FMUL.FTZ R218, R175, R99 ;  /* 0x00000063afda7220 */ /* 0x000fe20000410000 */
[----:B------:R-:W-:Y:S01]  /*19a0*/  FFMA.FTZ R217, R140, R84, R217 ;  /* 0x000000548cd97223 */ /* 0x000fe200000100d9 */
[----:B------:R-:W-:Y:S01]  /*19b0*/  FADD.FTZ R222, R216, R221 ;  /* 0x000000ddd8de7221 */ /* 0x000fe20000010000 */
[----:B------:R-:W-:Y:S01]  /*19c0*/  FMUL.FTZ R183, R131, R183 ;  /* 0x000000b783b77220 */ /* 0x000fe20000410000 */
[----:B------:R-:W-:Y:S02]  /*19d0*/  HADD2.F32 R233, -RZ, R233.H0_H0 ;  /* 0x200000e9ffe97230 */ /* 0x000fe40000004100 */
[----:B------:R-:W-:Y:S01]  /*19e0*/  FFMA.FTZ R218, R165, R92, R218 ;  /* 0x0000005ca5da7223 */ /* 0x000fe200000100da */
[----:B------:R-:W-:Y:S01]  /*19f0*/  FADD.FTZ R221, R217, R222 ;  /* 0x000000ded9dd7221 */ /* 0x000fe20000010000 */
[----:B------:R-:W-:Y:S01]  /*1a00*/  FMUL.FTZ R220, R153, R232 ;  /* 0x000000e899dc7220 */ /* 0x000fe20000410000 */
[----:B------:R-:W-:Y:S02]  /*1a10*/  HADD2.F32 R234, -RZ, R234.H0_H0 ;  /* 0x200000eaffea7230 */ /* 0x000fe40000004100 */
[----:B------:R-:W-:Y:S01]  /*1a20*/  FFMA.FTZ R80, R183, R212, R80 ;  /* 0x000000d4b7507223 */ /* 0x000fe20000010050 */
[----:B------:R-:W-:Y:S01]  /*1a30*/  FADD.FTZ R227, R218, R221 ;  /* 0x000000dddae37221 */ /* 0x000fe20000010000 */
[----:B------:R-:W-:Y:S01]  /*1a40*/  FFMA.FTZ R220, R143, R93, R220 ;  /* 0x0000005d8fdc7223 */ /* 0x000fe200000100dc */
[----:B------:R-:W-:Y:S01]  /*1a50*/  FMUL.FTZ R221, R174, R233 ;  /* 0x000000e9aedd7220 */ /* 0x000fe20000410000 */
[----:B------:R-:W-:-:S02]  /*1a60*/  HADD2.F32 R211, -RZ, R211.H0_H0 ;  /* 0x200000d3ffd37230 */ /* 0x000fc40000004100 */
[----:B------:R-:W-:Y:S01]  /*1a70*/  FFMA.FTZ R81, R193, R213, R80 ;  /* 0x000000d5c1517223 */ /* 0x000fe20000010050 */
[----:B------:R-:W-:Y:S01]  /*1a80*/  FMUL.FTZ R225, R152, R234 ;  /* 0x000000ea98e17220 */ /* 0x000fe20000410000 */
[----:B------:R-:W-:Y:S01]  /*1a90*/  FFMA.FTZ R221, R164, R94, R221 ;  /* 0x0000005ea4dd7223 */ /* 0x000fe200000100dd */
[----:B------:R-:W-:Y:S01]  /*1aa0*/  FADD.FTZ R226, R220, R227 ;  /* 0x000000e3dce27221 */ /* 0x000fe20000010000 */
[----:B------:R-:W-:Y:S02]  /*1ab0*/  HADD2.F32 R235, -RZ, R235.H0_H0 ;  /* 0x200000ebffeb7230 */ /* 0x000fe40000004100 */
[----:B------:R-:W-:Y:S01]  /*1ac0*/  FFMA.FTZ R80, R194, R214, R81 ;  /* 0x000000d6c2507223 */ /* 0x000fe20000010051 */
[----:B------:R-:W-:Y:S02]  /*1ad0*/  HADD2.F32 R215, -RZ, R215.H0_H0 ;  /* 0x200000d7ffd77230 */ /* 0x000fe40000004100 */
[----:B------:R-:W-:Y:S01]  /*1ae0*/  FFMA.FTZ R222, R142, R98, R225 ;  /* 0x000000628ede7223 */ /* 0x000fe200000100e1 */
[----:B------:R-:W-:Y:S01]  /*1af0*/  FMUL.FTZ R224, R177, R211 ;  /* 0x000000d3b1e07220 */ /* 0x000fe20000410000 */
[----:B------:R-:W-:Y:S01]  /*1b00*/  FADD.FTZ R225, R221, R226 ;  /* 0x000000e2dde17221 */ /* 0x000fe20000010000 */
[----:B------:R-:W-:-:S02]  /*1b10*/  HADD2.F32 R219, -RZ, R219.H0_H0 ;  /* 0x200000dbffdb7230 */ /* 0x000fc40000004100 */
[----:B------:R-:W-:Y:S01]  /*1b20*/  FMUL.FTZ R196, R131, R196 ;  /* 0x000000c483c47220 */ /* 0x000fe20000410000 */
[----:B------:R-:W-:Y:S02]  /*1b30*/  HADD2.F32 R202, -RZ, R202.H0_H0 ;  /* 0x200000caffca7230 */ /* 0x000fe40000004100 */
[----:B------:R-:W-:Y:S01]  /*1b40*/  FFMA.FTZ R81, R195, R216, R80 ;  /* 0x000000d8c3517223 */ /* 0x000fe20000010050 */
[----:B------:R-:W-:Y:S01]  /*1b50*/  FFMA.FTZ R224, R167, R235, R224 ;  /* 0x000000eba7e07223 */ /* 0x000fe200000100e0 */
[----:B------:R-:W-:Y:S01]  /*1b60*/  FADD.FTZ R227, R222, R225 ;  /* 0x000000e1dee37221 */ /* 0x000fe20000010000 */
[----:B------:R-:W-:Y:S01]  /*1b70*/  FMUL.FTZ R226, R155, R215 ;  /* 0x000000d79be27220 */ /* 0x000fe20000410000 */
[----:B------:R-:W-:Y:S02]  /*1b80*/  HADD2.F32 R204, -RZ, R204.H0_H0 ;  /* 0x200000ccffcc7230 */ /* 0x000fe40000004100 */
[----:B------:R-:W-:Y:S01]  /*1b90*/  FFMA.FTZ R80, R196, R217, R81 ;  /* 0x000000d9c4507223 */ /* 0x000fe20000010051 */
[----:B------:R-:W-:-:S02]  /*1ba0*/  HADD2.F32 R223, -RZ, R223.H0_H0 ;  /* 0x200000dfffdf7230 */ /* 0x000fc40000004100 */
[----:B------:R-:W-:Y:S01]  /*1bb0*/  FMUL.FTZ R249, R176, R219 ;  /* 0x000000dbb0f97220 */ /* 0x000fe20000410000 */
[----:B------:R-:W-:Y:S01]  /*1bc0*/  FFMA.FTZ R225, R145, R202, R226 ;  /* 0x000000ca91e17223 */ /* 0x000fe200000100e2 */
[----:B------:R-:W-:Y:S01]  /*1bd0*/  FADD.FTZ R228, R224, R227 ;  /* 0x000000e3e0e47221 */ /* 0x000fe20000010000 */
[----:B------:R-:W-:Y:S02]  /*1be0*/  HADD2.F32 R205, -RZ, R205.H0_H0 ;  /* 0x200000cdffcd7230 */ /* 0x000fe40000004100 */
[----:B------:R-:W-:Y:S01]  /*1bf0*/  FFMA.FTZ R81, R197, R218, R80 ;  /* 0x000000dac5517223 */ /* 0x000fe20000010050 */
[----:B------:R-:W-:Y:S01]  /*1c00*/  FFMA.FTZ R226, R166, R204, R249 ;  /* 0x000000cca6e27223 */ /* 0x000fe200000100f9 */
        /* <DEDUP_REMOVED lines=48> */
.L_x_3633:
[----:B------:R-:W-:Y:S05]  /*1f10*/  BSYNC.RECONVERGENT B0 ;  /* 0x0000000000007941 */ /* 0x000fea0003800200 */
.L_x_3632:
        /* <DEDUP_REMOVED lines=160> */
.L_x_3636:
        /* <DEDUP_REMOVED lines=31> */
.L_x_3635:
        /* <DEDUP_REMOVED lines=36> */
.L_x_3638:
        /* <DEDUP_REMOVED lines=31> */
.L_x_3634:
        /* <DEDUP_REMOVED lines=32> */
[----:B------:R-:W-:Y:S02]  /*3140*/  F2FP.F16.F32.PACK_AB R84, R0, R83 ;  /* 0x000000530054723e */ /* 0x000fe400000000ff */
[C---:B------:R-:W-:Y:S02]  /*3150*/  FSEL R81, R80.reuse, RZ, P5 ;  /* 0x000000ff50517208 */ /* 0x040fe40002800000 */
[----:B------:R-:W-:-:S02]  /*3160*/  FSEL R0, R80, RZ, P6 ;  /* 0x000000ff50007208 */ /* 0x000fc40003000000 */
[C---:B------:R-:W-:Y:S02]  /*3170*/  LOP3.LUT P5, RZ, R129.reuse, 0xff0000, RZ, 0xc0, !PT ;  /* 0x00ff000081ff7812 */ /* 0x040fe400078ac0ff */
[----:B------:R-:W-:Y:S02]  /*3180*/  ISETP.GE.U32.AND P6, PT, R129, 0x1000000, PT ;  /* 0x010000008100780c */ /* 0x000fe40003fc6070 */
[----:B------:R-:W-:Y:S02]  /*3190*/  F2FP.F16.F32.PACK_AB R85, R0, R81 ;  /* 0x000000510055723e */ /* 0x000fe400000000ff */
[C---:B------:R-:W-:Y:S02]  /*31a0*/  FSEL R81, R206.reuse, RZ, P2 ;  /* 0x000000ffce517208 */ /* 0x040fe40001000000 */
        /* <DEDUP_REMOVED lines=13> */
.L_x_3640:
        /* <DEDUP_REMOVED lines=20> */
[----:B------:R-:W-:Y:S01]  /*33c0*/  F2FP.F16.F32.PACK_AB R84, R62, R63 ;  /* 0x0000003f3e54723e */ /* 0x000fe200000000ff */
        /* <DEDUP_REMOVED lines=23> */
.L_x_3639:
        /* <DEDUP_REMOVED lines=50> */
.L_x_3641:
        /* <DEDUP_REMOVED lines=42> */
[----:B------:R-:W-:-:S07]  /*3b00*/  PRMT R91, R83, 0x7610, R91 ;  /* 0x00007610535b7816 */ /* 0x000fce000000005b */
.L_x_3637:
        /* <DEDUP_REMOVED lines=22> */
.L_x_3642:
        /* <DEDUP_REMOVED lines=47> */
.L_x_3645:
        /* <DEDUP_REMOVED lines=44> */
.L_x_3644:
        /* <DEDUP_REMOVED lines=45> */
.L_x_3647:
        /* <DEDUP_REMOVED lines=43> */
.L_x_3643:
        /* <DEDUP_REMOVED lines=32> */
.L_x_3649:
        /* <DEDUP_REMOVED lines=31> */
.L_x_3648:
        /* <DEDUP_REMOVED lines=31> */
.L_x_3650:
        /* <DEDUP_REMOVED lines=29> */
[----:B------:R-:W-:-:S07]  /*4f50*/  PRMT R84, R210, 0x7610, R84 ;  /* 0x00007610d2547816 */ /* 0x000fce0000000054 */
.L_x_3646:
        /* <DEDUP_REMOVED lines=19> */
.L_x_3651:
        /* <DEDUP_REMOVED lines=47> */
.L_x_3654:
        /* <DEDUP_REMOVED lines=45> */
.L_x_3653:
        /* <DEDUP_REMOVED lines=45> */
.L_x_3656:
        /* <DEDUP_REMOVED lines=45> */
.L_x_3652:
        /* <DEDUP_REMOVED lines=32> */
.L_x_3658:
        /* <DEDUP_REMOVED lines=31> */
.L_x_3657:
        /* <DEDUP_REMOVED lines=31> */
.L_x_3659:
        /* <DEDUP_REMOVED lines=30> */
.L_x_3655:
        /* <DEDUP_REMOVED lines=19> */
.L_x_3660:
        /* <DEDUP_REMOVED lines=47> */
.L_x_3663:
        /* <DEDUP_REMOVED lines=44> */
.L_x_3662:
        /* <DEDUP_REMOVED lines=45> */
.L_x_3665:
        /* <DEDUP_REMOVED lines=44> */
.L_x_3661:
        /* <DEDUP_REMOVED lines=32> */
.L_x_3667:
        /* <DEDUP_REMOVED lines=31> */
.L_x_3666:
        /* <DEDUP_REMOVED lines=31> */
.L_x_3668:
        /* <DEDUP_REMOVED lines=28> */
[----:B------:R-:W-:-:S07]  /*77c0*/  PRMT R91, R84, 0x7632, R91 ;  /* 0x00007632545b7816 */ /* 0x000fce000000005b */
.L_x_3664:
        /* <DEDUP_REMOVED lines=19> */
.L_x_3669:
        /* <DEDUP_REMOVED lines=22> */
[----:B------:R-:W-:Y:S01]  /*7a60*/  F2FP.F16.F32.PACK_AB R86, R63, R62 ;  /* 0x0000003e3f56723e */ /* 0x000fe200000000ff */
        /* <DEDUP_REMOVED lines=24> */
.L_x_3672:
        /* <DEDUP_REMOVED lines=28> */
[----:B------:R-:W-:Y:S02]  /*7db0*/  F2FP.F16.F32.PACK_AB R84, R83, R82 ;  /* 0x000000525354723e */ /* 0x000fe400000000ff */
        /* <DEDUP_REMOVED lines=16> */
.L_x_3671:
        /* <DEDUP_REMOVED lines=45> */
.L_x_3674:
        /* <DEDUP_REMOVED lines=44> */
.L_x_3670:
        /* <DEDUP_REMOVED lines=33> */
.L_x_3676:
        /* <DEDUP_REMOVED lines=31> */
.L_x_3675:
        /* <DEDUP_REMOVED lines=32> */
.L_x_3677:
        /* <DEDUP_REMOVED lines=29> */
[----:B------:R-:W-:-:S07]  /*8c20*/  PRMT R86, R85, 0x7610, R86 ;  /* 0x0000761055567816 */ /* 0x000fce0000000056 */
.L_x_3673:
        /* <DEDUP_REMOVED lines=19> */
.L_x_3678:
[----:B------:R-:W-:Y:S01]  /*8d60*/  UPLOP3.LUT UP1, UPT, UPT, UPT, UP1, 0x40, 0x4 ;  /* 0x000000000004789c */ /* 0x000fe20003f2e810 */
[----:B------:R-:W-:Y:S10]  /*8d70*/  @!P3 BRA `(.L_x_3679) ;  /* 0xffffff7c004cb947 */ /* 0x000ff4000383ffff */
[----:B------:R-:W-:Y:S01]  /*8d80*/  IMAD.MOV.U32 R90, RZ, RZ, R16 ;  /* 0x000000ffff5a7224 */ /* 0x000fe200078e0010 */
[----:B------:R-:W-:Y:S01]  /*8d90*/  MOV R91, R17 ;  /* 0x00000011005b7202 */ /* 0x000fe20000000f00 */
[----:B01----:R-:W-:Y:S01]  /*8da0*/  IMAD.MOV.U32 R81, RZ, RZ, R102 ;  /* 0x000000ffff517224 */ /* 0x003fe200078e0066 */
        /* <DEDUP_REMOVED lines=73> */
[----:B------:R-:W-:-:S07]  /*9240*/  MOV R39, R33 ;  /* 0x0000002100277202 */ /* 0x000fce0000000f00 */
.L_x_3631:
        /* <DEDUP_REMOVED lines=33> */
.L_x_3680:
        /* <DEDUP_REMOVED lines=10> */
.L_x_5449:


//--------------------- .text._ZN10layer_norm22ln_bwd_finalize_kernelINS_22Kernel_traits_finalizeILj5120E6__halfS2_fS2_fjLb0ELj1024ELj4ENS_18Kernel_traits_baseILj5120ES2_S2_fS2_fjLj1024EEEEELb0ELb0EEEvNS_9BwdParamsE --------------------------
	.section	.text._ZN10layer_norm22ln_bwd_finalize_kernelINS_22Kernel_traits_finalizeILj5120E6__halfS2_fS2_fjLb0ELj1024ELj4ENS_18Kernel_traits_baseILj5120ES2_S2_fS2_fjLj1024EEEEELb0ELb0EEEvNS_9BwdParamsE,"ax",@progbits
	.align	128
        .global         _ZN10layer_norm22ln_bwd_finalize_kernelINS_22Kernel_traits_finalizeILj5120E6__halfS2_fS2_fjLb0ELj1024ELj4ENS_18Kernel_traits_baseILj5120ES2_S2_fS2_fjLj1024EEEEELb0ELb0EEEvNS_9BwdParamsE
        .type           _ZN10layer_norm22ln_bwd_finalize_kernelINS_22Kernel_traits_finalizeILj5120E6__halfS2_fS2_fjLb0ELj1024ELj4ENS_18Kernel_traits_baseILj5120ES2_S2_fS2_fjLj1024EEEEELb0ELb0EEEvNS_9BwdParamsE,@function
        .size           _ZN10layer_norm22ln_bwd_finalize_kernelINS_22Kernel_traits_finalizeILj5120E6__halfS2_fS2_fjLb0ELj1024ELj4ENS_18Kernel_traits_baseILj5120ES2_S2_fS2_fjLj1024EEEEELb0ELb0EEEvNS_9BwdParamsE,(.L_x_5450 - _ZN10layer_norm22ln_bwd_finalize_kernelINS_22Kernel_traits_finalizeILj5120E6__halfS2_fS2_fjLb0ELj1024ELj4ENS_18Kernel_traits_baseILj5120ES2_S2_fS2_fjLj1024EEEEELb0ELb0EEEvNS_9BwdParamsE)
        .other          _ZN10layer_norm22ln_bwd_finalize_kernelINS_22Kernel_traits_finalizeILj5120E6__halfS2_fS2_fjLb0ELj1024ELj4ENS_18Kernel_traits_baseILj5120ES2_S2_fS2_fjLj1024EEEEELb0ELb0EEEvNS_9BwdParamsE,@"STO_CUDA_ENTRY STV_DEFAULT"
_ZN10layer_norm22ln_bwd_finalize_kernelINS_22Kernel_traits_finalizeILj5120E6__halfS2_fS2_fjLb0ELj1024ELj4ENS_18Kernel_traits_baseILj5120ES2_S2_fS2_fjLj1024EEEEELb0ELb0EEEvNS_9BwdParamsE:
.text._ZN10layer_norm22ln_bwd_finalize_kernelINS_22Kernel_traits_finalizeILj5120E6__halfS2_fS2_fjLb0ELj1024ELj4ENS_18Kernel_traits_baseILj5120ES2_S2_fS2_fjLj1024EEEEELb0ELb0EEEvNS_9BwdParamsE:
        /* <DEDUP_REMOVED lines=82> */
.L_x_3685:
        /* <DEDUP_REMOVED lines=118> */
.L_x_3684:
[----:B------:R-:W-:Y:S05]  /*0c80*/  BSYNC.RECONVERGENT B1 ;  /* 0x0000000000017941 */ /* 0x000fea0003800200 */
.L_x_3683:
        /* <DEDUP_REMOVED lines=75> */
.L_x_3687:
[----:B------:R-:W-:Y:S05]  /*1140*/  BSYNC.RECONVERGENT B1 ;  /* 0x0000000000017941 */ /* 0x000fea0003800200 */
.L_x_3686:
        /* <DEDUP_REMOVED lines=37> */
.L_x_3689:
[----:B------:R-:W-:Y:S05]  /*13a0*/  BSYNC.RECONVERGENT B1 ;  /* 0x0000000000017941 */ /* 0x000fea0003800200 */
.L_x_3688:
[----:B------:R-:W-:Y:S05]  /*13b0*/  @!P1 BRA `(.L_x_3682) ;  /* 0x0000000000409947 */ /* 0x000fea0003800000 */
[----:B------:R-:W0:Y:S01]  /*13c0*/  LDC.64 R10, c[0x0][0x440] ;  /* 0x00011000ff0a7b82 */ /* 0x000e220000000a00 */
[----:B------:R-:W-:Y:S01]  /*13d0*/  IMAD R59, R0, R56, R59 ;  /* 0x00000038003b7224 */ /* 0x000fe200078e023b */
[----:B------:R-:W-:Y:S02]  /*13e0*/  LOP3.LUT R8, R8, 0x1f, RZ, 0xc0, !PT ;  /* 0x0000001f08087812 */ /* 0x000fe400078ec0ff */
[----:B------:R-:W-:Y:S02]  /*13f0*/  IADD3 R9, PT, PT, -R9, RZ, RZ ;  /* 0x000000ff09097210 */ /* 0x000fe40007ffe1ff */
[----:B------:R-:W-:Y:S02]  /*1400*/  IADD3 R59, PT, PT, R8, R59, RZ ;  /* 0x0000003b083b7210 */ /* 0x000fe40007ffe0ff */
[----:B------:R-:W1:Y:S05]  /*1410*/  LDC.64 R12, c[0x0][0x448] ;  /* 0x00011200ff0c7b82 */ /* 0x000e6a0000000a00 */
.L_x_3690:
        /* <DEDUP_REMOVED lines=10> */
.L_x_3682:
[----:B------:R-:W-:Y:S05]  /*14c0*/  BSYNC.RECONVERGENT B0 ;  /* 0x0000000000007941 */ /* 0x000fea0003800200 */
.L_x_3681:
        /* <DEDUP_REMOVED lines=59> */
.L_x_3691:
        /* <DEDUP_REMOVED lines=16> */
.L_x_5450:


//--------------------- .text._ZN10layer_norm40ln_parallel_residual_bwd_finalize_kernelINS_22Kernel_traits_finalizeILj5120E6__halfS2_fS2_fjLb0ELj1024ELj4ENS_18Kernel_traits_baseILj5120ES2_S2_fS2_fjLj1024EEEEELb0EEEvNS_9BwdParamsE --------------------------
	.section	.text._ZN10layer_norm40ln_parallel_residual_bwd_finalize_kernelINS_22Kernel_traits_finalizeILj5120E6__halfS2_fS2_fjLb0ELj1024ELj4ENS_18Kernel_traits_baseILj5120ES2_S2_fS2_fjLj1024EEEEELb0EEEvNS_9BwdParamsE,"ax",@progbits
	.align	128
        .global         _ZN10layer_norm40ln_parallel_residual_bwd_finalize_kernelINS_22Kernel_traits_finalizeILj5120E6__halfS2_fS2_fjLb0ELj1024ELj4ENS_18Kernel_traits_baseILj5120ES2_S2_fS2_fjLj1024EEEEELb0EEEvNS_9BwdParamsE
        .type           _ZN10layer_norm40ln_parallel_residual_bwd_finalize_kernelINS_22Kernel_traits_finalizeILj5120E6__halfS2_fS2_fjLb0ELj1024ELj4ENS_18Kernel_traits_baseILj5120ES2_S2_fS2_fjLj1024EEEEELb0EEEvNS_9BwdParamsE,@function
        .size           _ZN10layer_norm40ln_parallel_residual_bwd_finalize_kernelINS_22Kernel_traits_finalizeILj5120E6__halfS2_fS2_fjLb0ELj1024ELj4ENS_18Kernel_traits_baseILj5120ES2_S2_fS2_fjLj1024EEEEELb0EEEvNS_9BwdParamsE,(.L_x_5451 - _ZN10layer_norm40ln_parallel_residual_bwd_finalize_kernelINS_22Kernel_traits_finalizeILj5120E6__halfS2_fS2_fjLb0ELj1024ELj4ENS_18Kernel_traits_baseILj5120ES2_S2_fS2_fjLj1024EEEEELb0EEEvNS_9BwdParamsE)
        .other          _ZN10layer_norm40ln_parallel_residual_bwd_finalize_kernelINS_22Kernel_traits_finalizeILj5120E6__halfS2_fS2_fjLb0ELj1024ELj4ENS_18Kernel_traits_baseILj5120ES2_S2_fS2_fjLj1024EEEEELb0EEEvNS_9BwdParamsE,@"STO_CUDA_ENTRY STV_DEFAULT"
_ZN10layer_norm40ln_parallel_residual_bwd_finalize_kernelINS_22Kernel_traits_finalizeILj5120E6__halfS2_fS2_fjLb0ELj1024ELj4ENS_18Kernel_traits_baseILj5120ES2_S2_fS2_fjLj1024EEEEELb0EEEvNS_9BwdParamsE:
.text._ZN10layer_norm40ln_parallel_residual_bwd_finalize_kernelINS_22Kernel_traits_finalizeILj5120E6__halfS2_fS2_fjLb0ELj1024ELj4ENS_18Kernel_traits_baseILj5120ES2_S2_fS2_fjLj1024EEEEELb0EEEvNS_9BwdParamsE:
        /* <DEDUP_REMOVED lines=60> */
.L_x_3696:
        /* <DEDUP_REMOVED lines=112> */
.L_x_3695:
[----:B------:R-:W-:Y:S05]  /*0ac0*/  BSYNC.RECONVERGENT B1 ;  /* 0x0000000000017941 */ /* 0x000fea0003800200 */
.L_x_3694:
        /* <DEDUP_REMOVED lines=65> */
.L_x_3698:
[----:B------:R-:W-:Y:S05]  /*0ee0*/  BSYNC.RECONVERGENT B1 ;  /* 0x0000000000017941 */ /* 0x000fea0003800200 */
.L_x_3697:
        /* <DEDUP_REMOVED lines=36> */
.L_x_3700:
[----:B------:R-:W-:Y:S05]  /*1130*/  BSYNC.RECONVERGENT B1 ;  /* 0x0000000000017941 */ /* 0x000fea0003800200 */
.L_x_3699:
        /* <DEDUP_REMOVED lines=18> */
.L_x_3693:
[----:B------:R-:W-:Y:S05]  /*1260*/  BSYNC.RECONVERGENT B0 ;  /* 0x0000000000007941 */ /* 0x000fea0003800200 */
.L_x_3692:
        /* <DEDUP_REMOVED lines=94> */
.L_x_3701:
        /* <DEDUP_REMOVED lines=11> */
.L_x_5451:


//--------------------- .text._ZN10layer_norm31ln_parallel_residual_bwd_kernelINS_13Kernel_traitsI6__halfS2_fS2_fjLj5120ELj1ELj1ELj8ELj8ENS_18Kernel_traits_baseILj5120ES2_S2_fS2_fjLj256EEEEELb1ELb1ELb0EEEvNS_9BwdParamsE --------------------------
	.section	.text._ZN10layer_norm31ln_parallel_residual_bwd_kernelINS_13Kernel_traitsI6__halfS2_fS2_fjLj5120ELj1ELj1ELj8ELj8ENS_18Kernel_traits_baseILj5120ES2_S2_fS2_fjLj256EEEEELb1ELb1ELb0EEEvNS_9BwdParamsE,"ax",@progbits
	.align	128
        .global         _ZN10layer_norm31ln_parallel_residual_bwd_kernelINS_13Kernel_traitsI6__halfS2_fS2_fjLj5120ELj1ELj1ELj8ELj8ENS_18Kernel_traits_baseILj5120ES2_S2_fS2_fjLj256EEEEELb1ELb1ELb0EEEvNS_9BwdParamsE
        .type           _ZN10layer_norm31ln_parallel_residual_bwd_kernelINS_13Kernel_traitsI6__halfS2_fS2_fjLj5120ELj1ELj1ELj8ELj8ENS_18Kernel_traits_baseILj5120ES2_S2_fS2_fjLj256EEEEELb1ELb1ELb0EEEvNS_9BwdParamsE,@function
        .size           _ZN10layer_norm31ln_parallel_residual_bwd_kernelINS_13Kernel_traitsI6__halfS2_fS2_fjLj5120ELj1ELj1ELj8ELj8ENS_18Kernel_traits_baseILj5120ES2_S2_fS2_fjLj256EEEEELb1ELb1ELb0EEEvNS_9BwdParamsE,(.L_x_5452 - _ZN10layer_norm31ln_parallel_residual_bwd_kernelINS_13Kernel_traitsI6__halfS2_fS2_fjLj5120ELj1ELj1ELj8ELj8ENS_18Kernel_traits_baseILj5120ES2_S2_fS2_fjLj256EEEEELb1ELb1ELb0EEEvNS_9BwdParamsE)
        .other          _ZN10layer_norm31ln_parallel_residual_bwd_kernelINS_13Kernel_traitsI6__halfS2_fS2_fjLj5120ELj1ELj1ELj8ELj8ENS_18Kernel_traits_baseILj5120ES2_S2_fS2_fjLj256EEEEELb1ELb1ELb0EEEvNS_9BwdParamsE,@"STO_CUDA_ENTRY STV_DEFAULT"
_ZN10layer_norm31ln_parallel_residual_bwd_kernelINS_13Kernel_traitsI6__halfS2_fS2_fjLj5120ELj1ELj1ELj8ELj8ENS_18Kernel_traits_baseILj5120ES2_S2_fS2_fjLj256EEEEELb1ELb1ELb0EEEvNS_9BwdParamsE:
.text._ZN10layer_norm31ln_parallel_residual_bwd_kernelINS_13Kernel_traitsI6__halfS2_fS2_fjLj5120ELj1ELj1ELj8ELj8ENS_18Kernel_traits_baseILj5120ES2_S2_fS2_fjLj256EEEEELb1ELb1ELb0EEEvNS_9BwdParamsE:
        /* <DEDUP_REMOVED lines=78> */
[--C-:B------:R-:W-:Y:S01]  /*04e0*/  IMAD.MOV.U32 R94, RZ, RZ, R57.reuse ;  /* 0x000000ffff5e7224 */ /* 0x100fe200078e0039 */
[----:B------:R-:W-:-:S02]  /*04f0*/  SHF.R.U64 R10, R56, 0x10, R57 ;  /* 0x00000010380a7819 */ /* 0x000fc40000001239 */
[----:B------:R-:W-:Y:S02]  /*0500*/  CS2R R52, SRZ ;  /* 0x0000000000347805 */ /* 0x000fe4000001ff00 */
[----:B------:R-:W-:Y:S02]  /*0510*/  SHF.R.U32.HI R11, RZ, 0x10, R57 ;  /* 0x00000010ff0b7819 */ /* 0x000fe40000011639 */
[----:B------:R-:W-:Y:S02]  /*0520*/  CS2R R54, SRZ ;  /* 0x0000000000367805 */ /* 0x000fe4000001ff00 */
[----:B------:R-:W-:Y:S02]  /*0530*/  PLOP3.LUT P1, PT, PT, PT, UP0, 0x80, 0x8 ;  /* 0x000000000008781c */ /* 0x000fe40003f2f008 */
        /* <DEDUP_REMOVED lines=35> */
.L_x_3769:
        /* <DEDUP_REMOVED lines=26> */
[----:B------:R-:W-:Y:S02]  /*0910*/  ISETP.NE.AND.EX P5, PT, RZ, UR13, PT, P5 ;  /* 0x0000000dff007c0c */ /* 0x000fe4000bfa5350 */
[----:B------:R-:W-:-:S05]  /*0920*/  ISETP.NE.AND.EX P0, PT, RZ, UR17, PT, P0 ;  /* 0x00000011ff007c0c */ /* 0x000fca000bf05300 */
[----:B------:R-:W2:Y:S01]  /*0930*/  LDC.64 R78, c[0x0][0x3b0] ;  /* 0x0000ec00ff4e7b82 */ /* 0x000ea20000000a00 */
[----:B0-----:R-:W-:-:S07]  /*0940*/  IMAD.WIDE.U32 R74, R106, 0x8, R74 ;  /* 0x000000086a4a7825 */ /* 0x001fce00078e004a */
[----:B------:R-:W0:Y:S01]  /*0950*/  @P5 LDC.64 R80, c[0x0][0x3b8] ;  /* 0x0000ee00ff505b82 */ /* 0x000e220000000a00 */
[----:B------:R-:W3:Y:S01]  /*0960*/  LDG.E.64 R74, desc[UR10][R74.64] ;  /* 0x0000000a4a4a7981 */ /* 0x000ee2000c1e1b00 */
[----:B-1----:R-:W-:-:S06]  /*0970*/  IMAD.WIDE.U32 R68, R106, 0x10, R68 ;  /* 0x000000106a447825 */ /* 0x002fcc00078e0044 */
[----:B------:R-:W1:Y:S01]  /*0980*/  @P0 LDC.64 R76, c[0x0][0x438] ;  /* 0x00010e00ff4c0b82 */ /* 0x000e620000000a00 */
[----:B------:R-:W4:Y:S01]  /*0990*/  LDG.E.128 R68, desc[UR10][R68.64] ;  /* 0x0000000a44447981 */ /* 0x000f22000c1e1d00 */
[----:B--2---:R-:W-:-:S05]  /*09a0*/  IMAD.WIDE.U32 R78, R106, 0x4, R78 ;  /* 0x000000046a4e7825 */ /* 0x004fca00078e004e */
[----:B------:R2:W5:Y:S01]  /*09b0*/  LDG.E R124, desc[UR10][R78.64] ;  /* 0x0000000a4e7c7981 */ /* 0x000562000c1e1900 */
[----:B0-----:R-:W-:-:S05]  /*09c0*/  @P5 IMAD.WIDE.U32 R80, R106, 0x4, R80 ;  /* 0x000000046a505825 */ /* 0x001fca00078e0050 */
[----:B------:R2:W5:Y:S01]  /*09d0*/  @P5 LDG.E R95, desc[UR10][R80.64] ;  /* 0x0000000a505f5981 */ /* 0x000562000c1e1900 */
[----:B-1----:R-:W-:-:S05]  /*09e0*/  @P0 IMAD.WIDE.U32 R76, R106, 0x10, R76 ;  /* 0x000000106a4c0825 */ /* 0x002fca00078e004c */
[----:B------:R2:W5:Y:S01]  /*09f0*/  @P0 LDG.E.128 R12, desc[UR10][R76.64] ;  /* 0x0000000a4c0c0981 */ /* 0x000562000c1e1d00 */
[--C-:B------:R-:W-:Y:S02]  /*0a00*/  HADD2.F32 R144, -RZ, R84.reuse.H0_H0 ;  /* 0x20000054ff907230 */ /* 0x100fe40000004100 */
[----:B------:R-:W-:Y:S02]  /*0a10*/  HADD2.F32 R143, -RZ, R84.H1_H1 ;  /* 0x30000054ff8f7230 */ /* 0x000fe40000004100 */
[--C-:B------:R-:W-:Y:S02]  /*0a20*/  HADD2.F32 R148, -RZ, R86.reuse.H0_H0 ;  /* 0x20000056ff947230 */ /* 0x100fe40000004100 */
[----:B------:R-:W-:Y:S02]  /*0a30*/  HADD2.F32 R147, -RZ, R86.H1_H1 ;  /* 0x30000056ff937230 */ /* 0x000fe40000004100 */
[----:B---3--:R-:W-:Y:S01]  /*0a40*/  IMAD.MOV.U32 R73, RZ, RZ, R74 ;  /* 0x000000ffff497224 */ /* 0x008fe200078e004a */
[--C-:B------:R-:W-:Y:S01]  /*0a50*/  SHF.R.U64 R83, R74, 0x10, R75.reuse ;  /* 0x000000104a537819 */ /* 0x100fe2000000124b */
[----:B------:R-:W-:-:S03]  /*0a60*/  IMAD.MOV.U32 R82, RZ, RZ, R75 ;  /* 0x000000ffff527224 */ /* 0x000fc600078e004b */
[----:B------:R-:W-:Y:S02]  /*0a70*/  HADD2.F32 R73, -RZ, R73.H0_H0 ;  /* 0x20000049ff497230 */ /* 0x000fe40000004100 */
[C---:B----4-:R-:W-:Y:S01]  /*0a80*/  FADD.FTZ R69, -R72.reuse, R69 ;  /* 0x0000004548457221 */ /* 0x050fe20000010100 */
[C---:B------:R-:W-:Y:S01]  /*0a90*/  FADD.FTZ R3, -R72.reuse, R68 ;  /* 0x0000004448037221 */ /* 0x040fe20000010100 */
[----:B------:R-:W-:Y:S02]  /*0aa0*/  HADD2.F32 R68, -RZ, R83.H0_H0 ;  /* 0x20000053ff447230 */ /* 0x000fe40000004100 */
[----:B------:R-:W-:Y:S01]  /*0ab0*/  FADD.FTZ R145, -R72, R70 ;  /* 0x0000004648917221 */ /* 0x000fe20000010100 */
[----:B-----5:R-:W-:Y:S01]  /*0ac0*/  FMUL.FTZ R146, R142, R69 ;  /* 0x000000458e927220 */ /* 0x020fe20000410000 */
[----:B------:R-:W-:Y:S01]  /*0ad0*/  SHF.R.U32.HI R74, RZ, 0x10, R75 ;  /* 0x00000010ff4a7819 */ /* 0x000fe2000001164b */
[----:B------:R-:W-:Y:S01]  /*0ae0*/  FMUL.FTZ R144, R144, R73 ;  /* 0x0000004990907220 */ /* 0x000fe20000410000 */
[----:B------:R-:W-:Y:S01]  /*0af0*/  FADD.FTZ R75, -R72, R71 ;  /* 0x00000047484b7221 */ /* 0x000fe20000010100 */
[----:B------:R-:W-:Y:S01]  /*0b00*/  FMUL.FTZ R3, R142, R3 ;  /* 0x000000038e037220 */ /* 0x000fe20000410000 */
[----:B------:R-:W-:-:S02]  /*0b10*/  HADD2.F32 R71, -RZ, R82.H0_H0 ;  /* 0x20000052ff477230 */ /* 0x000fc40000004100 */
[-C--:B------:R-:W-:Y:S01]  /*0b20*/  FMUL.FTZ R143, R143, R68.reuse ;  /* 0x000000448f8f7220 */ /* 0x080fe20000410000 */
[----:B------:R-:W-:Y:S01]  /*0b30*/  FADD.FTZ R33, R33, R68 ;  /* 0x0000004421217221 */ /* 0x000fe20000010000 */
[----:B------:R-:W-:Y:S01]  /*0b40*/  FFMA.FTZ R53, R146, R68, R53 ;  /* 0x0000004492357223 */ /* 0x000fe20000010035 */
[----:B------:R-:W-:Y:S01]  /*0b50*/  FMUL.FTZ R145, R142, R145 ;  /* 0x000000918e917220 */ /* 0x000fe20000410000 */
[----:B------:R-:W-:Y:S01]  /*0b60*/  FADD.FTZ R68, RZ, R144 ;  /* 0x00000090ff447221 */ /* 0x000fe20000010000 */
[----:B------:R-:W-:Y:S01]  /*0b70*/  FFMA.FTZ R69, R3, R144, RZ ;  /* 0x0000009003457223 */ /* 0x000fe200000100ff */
[-C--:B------:R-:W-:Y:S01]  /*0b80*/  FMUL.FTZ R148, R148, R71.reuse ;  /* 0x0000004794947220 */ /* 0x080fe20000410000 */
[----:B------:R-:W-:Y:S01]  /*0b90*/  FADD.FTZ R34, R34, R71 ;  /* 0x0000004722227221 */ /* 0x000fe20000010000 */
[----:B------:R-:W-:Y:S01]  /*0ba0*/  FFMA.FTZ R54, R145, R71, R54 ;  /* 0x0000004791367223 */ /* 0x000fe20000010036 */
[----:B------:R-:W-:Y:S02]  /*0bb0*/  HADD2.F32 R74, -RZ, R74.H0_H0 ;  /* 0x2000004aff4a7230 */ /* 0x000fe40000004100 */
        /* <DEDUP_REMOVED lines=12> */
[----:B--2---:R-:W-:-:S07]  /*0c80*/  FFMA.FTZ R74, R150, R147, R68 ;  /* 0x00000093964a7223 */ /* 0x004fce0000010044 */
.L_x_3704:
[----:B----4-:R-:W-:Y:S05]  /*0c90*/  BSYNC.RECONVERGENT B0 ;  /* 0x0000000000007941 */ /* 0x010fea0003800200 */
.L_x_3703:
[----:B------:R-:W-:Y:S04]  /*0ca0*/  BSSY.RECONVERGENT B0, `(.L_x_3705) ;  /* 0x000003e000007945 */ /* 0x000fe80003800200 */
[----:B------:R-:W-:Y:S05]  /*0cb0*/  @!P1 BRA `(.L_x_3706) ;  /* 0x0000000000f09947 */ /* 0x000fea0003800000 */
[----:B------:R-:W0:Y:S01]  /*0cc0*/  LDC.64 R76, c[0x0][0x428] ;  /* 0x00010a00ff4c7b82 */ /* 0x000e220000000a00 */
[----:B------:R-:W-:Y:S02]  /*0cd0*/  ISETP.NE.U32.AND P0, PT, RZ, UR16, PT ;  /* 0x00000010ff007c0c */ /* 0x000fe4000bf05070 */
[----:B------:R-:W-:-:S05]  /*0ce0*/  ISETP.NE.U32.AND P5, PT, RZ, UR12, PT ;  /* 0x0000000cff007c0c */ /* 0x000fca000bfa5070 */
        /* <DEDUP_REMOVED lines=16> */
[----:B------:R-:W-:Y:S02]  /*0df0*/  HADD2.F32 R130, -RZ, R87.H0_H0 ;  /* 0x20000057ff827230 */ /* 0x000fe40000004100 */
[----:B------:R-:W-:Y:S02]  /*0e00*/  HADD2.F32 R134, -RZ, R88.H0_H0 ;  /* 0x20000058ff867230 */ /* 0x000fe40000004100 */
[----:B------:R-:W-:Y:S02]  /*0e10*/  VIADD R75, R75, 0x100 ;  /* 0x000001004b4b7836 */ /* 0x000fe40000000000 */
[----:B---3--:R-:W-:Y:S01]  /*0e20*/  IMAD.MOV.U32 R131, RZ, RZ, R76 ;  /* 0x000000ffff837224 */ /* 0x008fe200078e004c */
[----:B------:R-:W-:-:S04]  /*0e30*/  SHF.R.U64 R132, R76, 0x10, R77 ;  /* 0x000000104c847819 */ /* 0x000fc8000000124d */
[----:B------:R-:W-:Y:S02]  /*0e40*/  HADD2.F32 R131, -RZ, R131.H0_H0 ;  /* 0x20000083ff837230 */ /* 0x000fe40000004100 */
[C---:B----4-:R-:W-:Y:S01]  /*0e50*/  FADD.FTZ R129, -R72.reuse, R68 ;  /* 0x0000004448817221 */ /* 0x050fe20000010100 */
[C---:B------:R-:W-:Y:S01]  /*0e60*/  FADD.FTZ R133, -R72.reuse, R70 ;  /* 0x0000004648857221 */ /* 0x040fe20000010100 */
[----:B------:R-:W-:Y:S01]  /*0e70*/  FADD.FTZ R69, -R72, R69 ;  /* 0x0000004548457221 */ /* 0x000fe20000010100 */
[----:B------:R-:W-:Y:S02]  /*0e80*/  HADD2.F32 R68, -RZ, R87.H1_H1 ;  /* 0x30000057ff447230 */ /* 0x000fe40000004100 */
[----:B-----5:R-:W-:Y:S01]  /*0e90*/  FMUL.FTZ R129, R142, R129 ;  /* 0x000000818e817220 */ /* 0x020fe20000410000 */
[----:B------:R-:W-:Y:S02]  /*0ea0*/  HADD2.F32 R70, -RZ, R132.H0_H0 ;  /* 0x20000084ff467230 */ /* 0x000fe40000004100 */
[-C--:B------:R-:W-:Y:S01]  /*0eb0*/  FMUL.FTZ R130, R130, R131.reuse ;  /* 0x0000008382827220 */ /* 0x080fe20000410000 */
[--C-:B------:R-:W-:Y:S01]  /*0ec0*/  IMAD.MOV.U32 R135, RZ, RZ, R77.reuse ;  /* 0x000000ffff877224 */ /* 0x100fe200078e004d */
[----:B------:R-:W-:Y:S01]  /*0ed0*/  SHF.R.U32.HI R76, RZ, 0x10, R77 ;  /* 0x00000010ff4c7819 */ /* 0x000fe2000001164d */
[----:B------:R-:W-:Y:S01]  /*0ee0*/  FADD.FTZ R28, R28, R131 ;  /* 0x000000831c1c7221 */ /* 0x000fe20000010000 */
[----:B------:R-:W-:Y:S01]  /*0ef0*/  FFMA.FTZ R48, R129, R131, R48 ;  /* 0x0000008381307223 */ /* 0x000fe20000010030 */
[----:B------:R-:W-:Y:S01]  /*0f00*/  FMUL.FTZ R132, R142, R69 ;  /* 0x000000458e847220 */ /* 0x000fe20000410000 */
[----:B------:R-:W-:Y:S01]  /*0f10*/  FADD.FTZ R71, -R72, R71 ;  /* 0x0000004748477221 */ /* 0x000fe20000010100 */
[----:B------:R-:W-:Y:S01]  /*0f20*/  FMUL.FTZ R131, R68, R70 ;  /* 0x0000004644837220 */ /* 0x000fe20000410000 */
[----:B------:R-:W-:-:S02]  /*0f30*/  HADD2.F32 R135, -RZ, R135.H0_H0 ;  /* 0x20000087ff877230 */ /* 0x000fc40000004100 */
[----:B------:R-:W-:Y:S01]  /*0f40*/  FADD.FTZ R68, R73, R130 ;  /* 0x0000008249447221 */ /* 0x000fe20000010000 */
[----:B------:R-:W-:Y:S01]  /*0f50*/  FFMA.FTZ R69, R129, R130, R74 ;  /* 0x0000008281457223 */ /* 0x000fe2000001004a */
[----:B------:R-:W-:Y:S01]  /*0f60*/  FADD.FTZ R29, R29, R70 ;  /* 0x000000461d1d7221 */ /* 0x000fe20000010000 */
[----:B------:R-:W-:Y:S01]  /*0f70*/  FFMA.FTZ R49, R132, R70, R49 ;  /* 0x0000004684317223 */ /* 0x000fe20000010031 */
[----:B------:R-:W-:Y:S02]  /*0f80*/  HADD2.F32 R70, -RZ, R88.H1_H1 ;  /* 0x30000058ff467230 */ /* 0x000fe40000004100 */
[C---:B------:R-:W-:Y:S01]  /*0f90*/  FMUL.FTZ R133, R142.reuse, R133 ;  /* 0x000000858e857220 */ /* 0x040fe20000410000 */
        /* <DEDUP_REMOVED lines=13> */
[----:B--2---:R-:W-:-:S07]  /*1070*/  FFMA.FTZ R74, R136, R135, R68 ;  /* 0x00000087884a7223 */ /* 0x004fce0000010044 */
.L_x_3706:
[----:B------:R-:W-:Y:S05]  /*1080*/  BSYNC.RECONVERGENT B0 ;  /* 0x0000000000007941 */ /* 0x000fea0003800200 */
.L_x_3705:
        /* <DEDUP_REMOVED lines=62> */
.L_x_3708:
[----:B------:R-:W-:Y:S05]  /*1470*/  BSYNC.RECONVERGENT B0 ;  /* 0x0000000000007941 */ /* 0x000fea0003800200 */
.L_x_3707:
        /* <DEDUP_REMOVED lines=62> */
.L_x_3710:
[----:B------:R-:W-:Y:S05]  /*1860*/  BSYNC.RECONVERGENT B0 ;  /* 0x0000000000007941 */ /* 0x000fea0003800200 */
.L_x_3709:
        /* <DEDUP_REMOVED lines=23> */
[----:B---3--:R-:W-:Y:S01]  /*19e0*/  IMAD.MOV.U32 R75, RZ, RZ, R76 ;  /* 0x000000ffff4b7224 */ /* 0x008fe200078e004c */
[----:B------:R-:W-:-:S04]  /*19f0*/  SHF.R.U64 R126, R76, 0x10, R77 ;  /* 0x000000104c7e7819 */ /* 0x000fc8000000124d */
[----:B------:R-:W-:Y:S02]  /*1a00*/  HADD2.F32 R75, -RZ, R75.H0_H0 ;  /* 0x2000004bff4b7230 */ /* 0x000fe40000004100 */
[C---:B----4-:R-:W-:Y:S01]  /*1a10*/  FADD.FTZ R69, -R72.reuse, R69 ;  /* 0x0000004548457221 */ /* 0x050fe20000010100 */
[----:B------:R-:W-:Y:S01]  /*1a20*/  FADD.FTZ R137, -R72, R68 ;  /* 0x0000004448897221 */ /* 0x000fe20000010100 */
[----:B------:R-:W-:Y:S02]  /*1a30*/  HADD2.F32 R68, -RZ, R126.H0_H0 ;  /* 0x2000007eff447230 */ /* 0x000fe40000004100 */
[----:B------:R-:W-:Y:S01]  /*1a40*/  FMUL.FTZ R138, R138, R75 ;  /* 0x0000004b8a8a7220 */ /* 0x000fe20000410000 */
[--C-:B------:R-:W-:Y:S02]  /*1a50*/  IMAD.MOV.U32 R127, RZ, RZ, R77.reuse ;  /* 0x000000ffff7f7224 */ /* 0x100fe400078e004d */
[C---:B-----5:R-:W-:Y:S01]  /*1a60*/  FMUL.FTZ R140, R142.reuse, R69 ;  /* 0x000000458e8c7220 */ /* 0x060fe20000410000 */
[----:B------:R-:W-:Y:S01]  /*1a70*/  FMUL.FTZ R137, R142, R137 ;  /* 0x000000898e897220 */ /* 0x000fe20000410000 */
[----:B------:R-:W-:Y:S01]  /*1a80*/  SHF.R.U32.HI R76, RZ, 0x10, R77 ;  /* 0x00000010ff4c7819 */ /* 0x000fe2000001164d */
[----:B------:R-:W-:Y:S01]  /*1a90*/  FADD.FTZ R141, -R72, R70 ;  /* 0x00000046488d7221 */ /* 0x000fe20000010100 */
[-C--:B------:R-:W-:Y:S01]  /*1aa0*/  FMUL.FTZ R139, R139, R68.reuse ;  /* 0x000000448b8b7220 */ /* 0x080fe20000410000 */
[----:B------:R-:W-:Y:S01]  /*1ab0*/  FADD.FTZ R17, R17, R68 ;  /* 0x0000004411117221 */ /* 0x000fe20000010000 */
[----:B------:R-:W-:Y:S01]  /*1ac0*/  FFMA.FTZ R37, R140, R68, R37 ;  /* 0x000000448c257223 */ /* 0x000fe20000010025 */
[----:B------:R-:W-:-:S02]  /*1ad0*/  HADD2.F32 R126, -RZ, R94.H0_H0 ;  /* 0x2000005eff7e7230 */ /* 0x000fc40000004100 */
[----:B------:R-:W-:Y:S01]  /*1ae0*/  FADD.FTZ R68, R73, R138 ;  /* 0x0000008a49447221 */ /* 0x000fe20000010000 */
[----:B------:R-:W-:Y:S02]  /*1af0*/  HADD2.F32 R127, -RZ, R127.H0_H0 ;  /* 0x2000007fff7f7230 */ /* 0x000fe40000004100 */
[----:B------:R-:W-:Y:S01]  /*1b00*/  FFMA.FTZ R69, R137, R138, R74 ;  /* 0x0000008a89457223 */ /* 0x000fe2000001004a */
[----:B------:R-:W-:Y:S01]  /*1b10*/  FADD.FTZ R77, -R72, R71 ;  /* 0x00000047484d7221 */ /* 0x000fe20000010100 */
[----:B------:R-:W-:Y:S02]  /*1b20*/  HADD2.F32 R70, -RZ, R94.H1_H1 ;  /* 0x3000005eff467230 */ /* 0x000fe40000004100 */
[----:B------:R-:W-:Y:S01]  /*1b30*/  FMUL.FTZ R141, R142, R141 ;  /* 0x0000008d8e8d7220 */ /* 0x000fe20000410000 */
[----:B------:R-:W-:Y:S02]  /*1b40*/  HADD2.F32 R72, -RZ, R76.H0_H0 ;  /* 0x2000004cff487230 */ /* 0x000fe40000004100 */
        /* <DEDUP_REMOVED lines=14> */
[----:B--2---:R-:W-:-:S07]  /*1c30*/  FFMA.FTZ R74, R128, R127, R68 ;  /* 0x0000007f804a7223 */ /* 0x004fce0000010044 */
.L_x_3712:
[----:B------:R-:W-:Y:S05]  /*1c40*/  BSYNC.RECONVERGENT B0 ;  /* 0x0000000000007941 */ /* 0x000fea0003800200 */
.L_x_3711:
        /* <DEDUP_REMOVED lines=32> */
.L_x_3714:
[----:B------:R-:W-:Y:S05]  /*1e50*/  BSYNC.RECONVERGENT B0 ;  /* 0x0000000000007941 */ /* 0x000fea0003800200 */
.L_x_3713:
        /* <DEDUP_REMOVED lines=42> */
[----:B------:R-:W-:-:S02]  /*2100*/  P2R R79, PR, RZ, 0x20 ;  /* 0x00000020ff4f7803 */ /* 0x000fc40000000000 */
[----:B------:R-:W-:-:S09]  /*2110*/  FSEL R69, R69, RZ, !P5 ;  /* 0x000000ff45457208 */ /* 0x000fd20006800000 */
        /* <DEDUP_REMOVED lines=43> */
.L_x_3719:
        /* <DEDUP_REMOVED lines=17> */
[----:B------:R-:W-:Y:S01]  /*24e0*/  F2FP.F16.F32.PACK_AB R70, R71, R70 ;  /* 0x000000464746723e */ /* 0x000fe200000000ff */
        /* <DEDUP_REMOVED lines=13> */
.L_x_3718:
        /* <DEDUP_REMOVED lines=26> */
[----:B------:R-:W-:Y:S02]  /*2760*/  F2FP.F16.F32.PACK_AB R70, R71, R70 ;  /* 0x000000464746723e */ /* 0x000fe400000000ff */
[----:B------:R-:W-:Y:S02]  /*2770*/  FSEL R72, R72, RZ, P5 ;  /* 0x000000ff48487208 */ /* 0x000fe40002800000 */
[----:B------:R-:W-:Y:S02]  /*2780*/  ISETP.GE.U32.AND P5, PT, R124, 0x1000000, PT ;  /* 0x010000007c00780c */ /* 0x000fe40003fa6070 */
[----:B------:R-:W-:-:S02]  /*2790*/  PRMT R81, R70, 0x7610, R81 ;  /* 0x0000761046517816 */ /* 0x000fc40000000051 */
[----:B------:R-:W-:-:S04]  /*27a0*/  FSEL R73, R73, RZ, P5 ;  /* 0x000000ff49497208 */ /* 0x000fc80002800000 */
[----:B------:R-:W-:Y:S02]  /*27b0*/  F2FP.F16.F32.PACK_AB R73, R73, R72 ;  /* 0x000000484949723e */ /* 0x000fe400000000ff */
[----:B------:R-:W-:Y:S02]  /*27c0*/  PRMT R72, R70, 0x7632, R72 ;  /* 0x0000763246487816 */ /* 0x000fe40000000048 */
[C---:B------:R-:W-:Y:S02]  /*27d0*/  PRMT R75, R73.reuse, 0x7632, R75 ;  /* 0x00007632494b7816 */ /* 0x040fe4000000004b */
[----:B------:R-:W-:Y:S01]  /*27e0*/  PRMT R74, R73, 0x7610, R74 ;  /* 0x00007610494a7816 */ /* 0x000fe2000000004a */
[----:B------:R-:W-:Y:S06]  /*27f0*/  BRA `(.L_x_3720) ;  /* 0x0000000c006c7947 */ /* 0x000fec0003800000 */
.L_x_3721:
        /* <DEDUP_REMOVED lines=19> */
[----:B------:R-:W-:-:S03]  /*2930*/  FMUL.FTZ R67, R66, UR14 ;  /* 0x0000000e42437c20 */ /* 0x000fc60008410000 */
[----:B------:R-:W-:Y:S02]  /*2940*/  PRMT R81, R70, 0x7610, R81 ;  /* 0x0000761046517816 */ /* 0x000fe40000000051 */
[----:B------:R-:W-:Y:S01]  /*2950*/  FSEL R72, R67, RZ, P5 ;  /* 0x000000ff43487208 */ /* 0x000fe20002800000 */
        /* <DEDUP_REMOVED lines=9> */
.L_x_3717:
        /* <DEDUP_REMOVED lines=53> */
.L_x_3723:
        /* <DEDUP_REMOVED lines=29> */
[----:B------:R-:W-:Y:S01]  /*2f10*/  FSEL R75, R67, RZ, P5 ;  /* 0x000000ff434b7208 */ /* 0x000fe20002800000 */
[----:B------:R-:W-:Y:S01]  /*2f20*/  FADD.FTZ R67, R147, -R76 ;  /* 0x8000004c93437221 */ /* 0x000fe20000010000 */
[----:B------:R-:W-:Y:S02]  /*2f30*/  ISETP.GE.U32.AND P5, PT, R124, 0x1000000, PT ;  /* 0x010000007c00780c */ /* 0x000fe40003fa6070 */
[----:B------:R-:W-:Y:S01]  /*2f40*/  F2FP.F16.F32.PACK_AB R74, R75, R74 ;  /* 0x0000004a4b4a723e */ /* 0x000fe200000000ff */
[----:B------:R-:W-:-:S03]  /*2f50*/  FMUL.FTZ R67, R142, R67 ;  /* 0x000000438e437220 */ /* 0x000fc60000410000 */
        /* <DEDUP_REMOVED lines=9> */
.L_x_3722:
        /* <DEDUP_REMOVED lines=33> */
[----:B------:R-:W-:Y:S01]  /*3200*/  FFMA.FTZ R73, R142, R73, R12 ;  /* 0x000000498e497223 */ /* 0x000fe2000001000c */
[----:B------:R-:W-:-:S03]  /*3210*/  PRMT R74, R77, 0x7610, R74 ;  /* 0x000076104d4a7816 */ /* 0x000fc6000000004a */
        /* <DEDUP_REMOVED lines=15> */
.L_x_3724:
        /* <DEDUP_REMOVED lines=26> */
[----:B------:R-:W-:-:S03]  /*34b0*/  FMUL.FTZ R67, R66, UR14 ;  /* 0x0000000e42437c20 */ /* 0x000fc60008410000 */
[----:B------:R-:W-:Y:S02]  /*34c0*/  PRMT R103, R72, 0x7632, R103 ;  /* 0x0000763248677816 */ /* 0x000fe40000000067 */
[----:B------:R-:W-:Y:S02]  /*34d0*/  FSEL R74, R67, RZ, P5 ;  /* 0x000000ff434a7208 */ /* 0x000fe40002800000 */
[----:B------:R-:W-:-:S04]  /*34e0*/  LOP3.LUT P5, RZ, R95, 0xff0000, RZ, 0xc0, !PT ;  /* 0x00ff00005fff7812 */ /* 0x000fc800078ac0ff */
[----:B------:R-:W-:Y:S01]  /*34f0*/  FSEL R75, R67, RZ, P5 ;  /* 0x000000ff434b7208 */ /* 0x000fe20002800000 */
[----:B------:R-:W-:Y:S01]  /*3500*/  FFMA.FTZ R67, R142, R76, R15 ;  /* 0x0000004c8e437223 */ /* 0x000fe2000001000f */
[----:B------:R-:W-:Y:S02]  /*3510*/  ISETP.GE.U32.AND P5, PT, R124, 0x1000000, PT ;  /* 0x010000007c00780c */ /* 0x000fe40003fa6070 */
[----:B------:R-:W-:Y:S01]  /*3520*/  F2FP.F16.F32.PACK_AB R74, R75, R74 ;  /* 0x0000004a4b4a723e */ /* 0x000fe200000000ff */
[----:B------:R-:W-:-:S03]  /*3530*/  FMUL.FTZ R76, R67, UR14 ;  /* 0x0000000e434c7c20 */ /* 0x000fc60008410000 */
[----:B------:R-:W-:Y:S02]  /*3540*/  PRMT R104, R74, 0x7632, R104 ;  /* 0x000076324a687816 */ /* 0x000fe40000000068 */
[----:B------:R-:W-:Y:S02]  /*3550*/  FSEL R77, R76, RZ, P5 ;  /* 0x000000ff4c4d7208 */ /* 0x000fe40002800000 */
[----:B------:R-:W-:-:S04]  /*3560*/  ISETP.GE.U32.AND P5, PT, R95, 0x1000000, PT ;  /* 0x010000005f00780c */ /* 0x000fc80003fa6070 */
[----:B------:R-:W-:-:S04]  /*3570*/  FSEL R76, R76, RZ, P5 ;  /* 0x000000ff4c4c7208 */ /* 0x000fc80002800000 */
[----:B------:R-:W-:-:S04]  /*3580*/  F2FP.F16.F32.PACK_AB R76, R76, R77 ;  /* 0x0000004d4c4c723e */ /* 0x000fc800000000ff */
[C---:B------:R-:W-:Y:S02]  /*3590*/  PRMT R105, R76.reuse, 0x7632, R105 ;  /* 0x000076324c697816 */ /* 0x040fe40000000069 */
[----:B------:R-:W-:-:S07]  /*35a0*/  PRMT R75, R76, 0x7610, R75 ;  /* 0x000076104c4b7816 */ /* 0x000fce000000004b */
.L_x_3720:
        /* <DEDUP_REMOVED lines=24> */
.L_x_3725:
[----:B------:R-:W-:-:S07]  /*3730*/  VIADD R106, R106, 0x100 ;  /* 0x000001006a6a7836 */ /* 0x000fce0000000000 */
.L_x_3716:
[----:B------:R-:W-:Y:S05]  /*3740*/  BSYNC.RECONVERGENT B0 ;  /* 0x0000000000007941 */ /* 0x000fea0003800200 */
.L_x_3715:
        /* <DEDUP_REMOVED lines=51> */
[----:B------:R-:W-:Y:S02]  /*3a80*/  F2FP.F16.F32.PACK_AB R80, R76, R77 ;  /* 0x0000004d4c50723e */ /* 0x000fe400000000ff */
[----:B------:R-:W-:Y:S02]  /*3a90*/  PRMT R76, R72, 0x7610, R76 ;  /* 0x00007610484c7816 */ /* 0x000fe4000000004c */
[----:B------:R-:W-:Y:S02]  /*3aa0*/  PRMT R77, R74, 0x7610, R77 ;  /* 0x000076104a4d7816 */ /* 0x000fe4000000004d */
[----:B------:R-:W-:Y:S01]  /*3ab0*/  PRMT R105, R80, 0x7632, R105 ;  /* 0x0000763250697816 */ /* 0x000fe20000000069 */
[----:B------:R-:W-:Y:S06]  /*3ac0*/  BRA `(.L_x_3731) ;  /* 0x0000001000387947 */ /* 0x000fec0003800000 */
.L_x_3730:
        /* <DEDUP_REMOVED lines=42> */
[----:B------:R-:W-:Y:S01]  /*3d70*/  PRMT R105, R80, 0x7632, R105 ;  /* 0x0000763250697816 */ /* 0x000fe20000000069 */
[----:B------:R-:W-:Y:S06]  /*3d80*/  BRA `(.L_x_3731) ;  /* 0x0000000c00887947 */ /* 0x000fec0003800000 */
.L_x_3729:
        /* <DEDUP_REMOVED lines=48> */
.L_x_3732:
        /* <DEDUP_REMOVED lines=44> */
.L_x_3728:
        /* <DEDUP_REMOVED lines=34> */
[----:B------:R-:W-:-:S04]  /*4570*/  F2FP.F16.F32.PACK_AB R72, R73, R72 ;  /* 0x000000484948723e */ /* 0x000fc800000000ff */
[C---:B------:R-:W-:Y:S02]  /*4580*/  PRMT R80, R72.reuse, 0x7632, R80 ;  /* 0x0000763248507816 */ /* 0x040fe40000000050 */
[----:B------:R-:W-:Y:S01]  /*4590*/  PRMT R77, R72, 0x7610, R77 ;  /* 0x00007610484d7816 */ /* 0x000fe2000000004d */
[----:B------:R-:W-:Y:S06]  /*45a0*/  BRA `(.L_x_3731) ;  /* 0x0000000400807947 */ /* 0x000fec0003800000 */
.L_x_3734:
        /* <DEDUP_REMOVED lines=31> */
.L_x_3733:
        /* <DEDUP_REMOVED lines=31> */
[----:B------:R-:W-:-:S04]  /*4990*/  F2FP.F16.F32.PACK_AB R72, R73, R72 ;  /* 0x000000484948723e */ /* 0x000fc800000000ff */
[C---:B------:R-:W-:Y:S02]  /*49a0*/  PRMT R80, R72.reuse, 0x7632, R80 ;  /* 0x0000763248507816 */ /* 0x040fe40000000050 */
[----:B------:R-:W-:Y:S01]  /*49b0*/  PRMT R77, R72, 0x7610, R77 ;  /* 0x00007610484d7816 */ /* 0x000fe2000000004d */
[----:B------:R-:W-:Y:S06]  /*49c0*/  BRA `(.L_x_3731) ;  /* 0x0000000000787947 */ /* 0x000fec0003800000 */
.L_x_3735:
        /* <DEDUP_REMOVED lines=28> */
[C---:B------:R-:W-:Y:S02]  /*4b90*/  PRMT R80, R72.reuse, 0x7632, R80 ;  /* 0x0000763248507816 */ /* 0x040fe40000000050 */
[----:B------:R-:W-:-:S07]  /*4ba0*/  PRMT R77, R72, 0x7610, R77 ;  /* 0x00007610484d7816 */ /* 0x000fce000000004d */
.L_x_3731:
        /* <DEDUP_REMOVED lines=20> */
.L_x_3736:
[----:B------:R-:W-:-:S07]  /*4cf0*/  VIADD R106, R106, 0x100 ;  /* 0x000001006a6a7836 */ /* 0x000fce0000000000 */
.L_x_3727:
[----:B------:R-:W-:Y:S05]  /*4d00*/  BSYNC.RECONVERGENT B0 ;  /* 0x0000000000007941 */ /* 0x000fea0003800200 */
.L_x_3726:
        /* <DEDUP_REMOVED lines=56> */
.L_x_3741:
        /* <DEDUP_REMOVED lines=44> */
.L_x_3740:
        /* <DEDUP_REMOVED lines=48> */
.L_x_3743:
        /* <DEDUP_REMOVED lines=44> */
.L_x_3739:
        /* <DEDUP_REMOVED lines=38> */
.L_x_3745:
        /* <DEDUP_REMOVED lines=31> */
.L_x_3744:
        /* <DEDUP_REMOVED lines=35> */
.L_x_3746:
        /* <DEDUP_REMOVED lines=30> */
.L_x_3742:
        /* <DEDUP_REMOVED lines=20> */
.L_x_3747:
[----:B------:R-:W-:-:S07]  /*62b0*/  VIADD R106, R106, 0x100 ;  /* 0x000001006a6a7836 */ /* 0x000fce0000000000 */
.L_x_3738:
[----:B------:R-:W-:Y:S05]  /*62c0*/  BSYNC.RECONVERGENT B0 ;  /* 0x0000000000007941 */ /* 0x000fea0003800200 */
.L_x_3737:
        /* <DEDUP_REMOVED lines=56> */
.L_x_3752:
        /* <DEDUP_REMOVED lines=44> */
.L_x_3751:
        /* <DEDUP_REMOVED lines=48> */
.L_x_3754:
        /* <DEDUP_REMOVED lines=44> */
.L_x_3750:
        /* <DEDUP_REMOVED lines=38> */
.L_x_3756:
        /* <DEDUP_REMOVED lines=31> */
.L_x_3755:
        /* <DEDUP_REMOVED lines=35> */
.L_x_3757:
        /* <DEDUP_REMOVED lines=30> */
.L_x_3753:
        /* <DEDUP_REMOVED lines=20> */
.L_x_3758:
[----:B------:R-:W-:-:S07]  /*7870*/  VIADD R106, R106, 0x100 ;  /* 0x000001006a6a7836 */ /* 0x000fce0000000000 */
.L_x_3749:
[----:B------:R-:W-:Y:S05]  /*7880*/  BSYNC.RECONVERGENT B0 ;  /* 0x0000000000007941 */ /* 0x000fea0003800200 */
.L_x_3748:
        /* <DEDUP_REMOVED lines=28> */
[----:B------:R-:W-:Y:S01]  /*7a50*/  F2FP.F16.F32.PACK_AB R74, R75, R74 ;  /* 0x0000004a4b4a723e */ /* 0x000fe200000000ff */
[----:B------:R-:W-:-:S03]  /*7a60*/  FMUL.FTZ R65, R64, UR14 ;  /* 0x0000000e40417c20 */ /* 0x000fc60008410000 */
[----:B------:R-:W-:Y:S02]  /*7a70*/  PRMT R105, R74, 0x7632, R105 ;  /* 0x000076324a697816 */ /* 0x000fe40000000069 */
        /* <DEDUP_REMOVED lines=15> */
[----:B------:R-:W-:Y:S01]  /*7b70*/  FMUL.FTZ R68, R66, UR14 ;  /* 0x0000000e42447c20 */ /* 0x000fe20008410000 */
[----:B------:R-:W-:Y:S02]  /*7b80*/  PRMT R73, R74, 0x7610, R73 ;  /* 0x000076104a497816 */ /* 0x000fe40000000049 */
[----:B------:R-:W-:Y:S02]  /*7b90*/  PRMT R103, R72, 0x7632, R103 ;  /* 0x0000763248677816 */ /* 0x000fe40000000067 */
[----:B------:R-:W-:Y:S02]  /*7ba0*/  FSEL R69, R68, RZ, P6 ;  /* 0x000000ff44457208 */ /* 0x000fe40003000000 */
[----:B------:R-:W-:Y:S02]  /*7bb0*/  LOP3.LUT P6, RZ, R101, 0xff0000, RZ, 0xc0, !PT ;  /* 0x00ff000065ff7812 */ /* 0x000fe400078cc0ff */
[----:B------:R-:W-:-:S02]  /*7bc0*/  PRMT R70, R72, 0x7610, R70 ;  /* 0x0000761048467816 */ /* 0x000fc40000000046 */
[----:B------:R-:W-:-:S04]  /*7bd0*/  FSEL R68, R68, RZ, P6 ;  /* 0x000000ff44447208 */ /* 0x000fc80003000000 */
[----:B------:R-:W-:-:S04]  /*7be0*/  F2FP.F16.F32.PACK_AB R68, R68, R69 ;  /* 0x000000454444723e */ /* 0x000fc800000000ff */
[C---:B------:R-:W-:Y:S02]  /*7bf0*/  PRMT R104, R68.reuse, 0x7632, R104 ;  /* 0x0000763244687816 */ /* 0x040fe40000000068 */
[----:B------:R-:W-:Y:S01]  /*7c00*/  PRMT R72, R68, 0x7610, R72 ;  /* 0x0000761044487816 */ /* 0x000fe20000000048 */
[----:B------:R-:W-:Y:S06]  /*7c10*/  BRA `(.L_x_3764) ;  /* 0x0000001000347947 */ /* 0x000fec0003800000 */
.L_x_3763:
        /* <DEDUP_REMOVED lines=45> */
.L_x_3762:
        /* <DEDUP_REMOVED lines=38> */
[----:B------:R-:W-:Y:S01]  /*8150*/  FMUL.FTZ R68, R66, UR14 ;  /* 0x0000000e42447c20 */ /* 0x000fe20008410000 */
[----:B------:R-:W-:Y:S02]  /*8160*/  PRMT R73, R74, 0x7610, R73 ;  /* 0x000076104a497816 */ /* 0x000fe40000000049 */
[----:B------:R-:W-:Y:S02]  /*8170*/  PRMT R103, R72, 0x7632, R103 ;  /* 0x0000763248677816 */ /* 0x000fe40000000067 */
[----:B------:R-:W-:-:S02]  /*8180*/  FSEL R69, R68, RZ, P6 ;  /* 0x000000ff44457208 */ /* 0x000fc40003000000 */
[----:B------:R-:W-:Y:S02]  /*8190*/  LOP3.LUT P6, RZ, R101, 0xff0000, RZ, 0xc0, !PT ;  /* 0x00ff000065ff7812 */ /* 0x000fe400078cc0ff */
[----:B------:R-:W-:Y:S02]  /*81a0*/  PRMT R70, R72, 0x7610, R70 ;  /* 0x0000761048467816 */ /* 0x000fe40000000046 */
[----:B------:R-:W-:-:S04]  /*81b0*/  FSEL R68, R68, RZ, P6 ;  /* 0x000000ff44447208 */ /* 0x000fc80003000000 */
[----:B------:R-:W-:-:S04]  /*81c0*/  F2FP.F16.F32.PACK_AB R68, R68, R69 ;  /* 0x000000454444723e */ /* 0x000fc800000000ff */
[C---:B------:R-:W-:Y:S02]  /*81d0*/  PRMT R104, R68.reuse, 0x7632, R104 ;  /* 0x0000763244687816 */ /* 0x040fe40000000068 */
[----:B------:R-:W-:Y:S01]  /*81e0*/  PRMT R72, R68, 0x7610, R72 ;  /* 0x0000761044487816 */ /* 0x000fe20000000048 */
[----:B------:R-:W-:Y:S06]  /*81f0*/  BRA `(.L_x_3764) ;  /* 0x0000000800bc7947 */ /* 0x000fec0003800000 */
.L_x_3765:
        /* <DEDUP_REMOVED lines=45> */
.L_x_3761:
        /* <DEDUP_REMOVED lines=35> */
[----:B------:R-:W-:Y:S01]  /*8700*/  PRMT R73, R72, 0x7632, R73 ;  /* 0x0000763248497816 */ /* 0x000fe20000000049 */
[----:B------:R-:W-:Y:S06]  /*8710*/  BRA `(.L_x_3764) ;  /* 0x0000000400747947 */ /* 0x000fec0003800000 */
.L_x_3767:
        /* <DEDUP_REMOVED lines=23> */
[----:B------:R-:W-:Y:S02]  /*8890*/  F2FP.F16.F32.PACK_AB R71, R70, R71 ;  /* 0x000000474647723e */ /* 0x000fe400000000ff */
[----:B------:R-:W-:Y:S02]  /*88a0*/  FSEL R69, R69, RZ, P6 ;  /* 0x000000ff45457208 */ /* 0x000fe40003000000 */
[----:B------:R-:W-:Y:S02]  /*88b0*/  PRMT R70, R71, 0x7632, R70 ;  /* 0x0000763247467816 */ /* 0x000fe40000000046 */
[----:B------:R-:W-:-:S02]  /*88c0*/  F2FP.F16.F32.PACK_AB R72, R72, R69 ;  /* 0x000000454848723e */ /* 0x000fc400000000ff */
[----:B------:R-:W-:Y:S02]  /*88d0*/  PRMT R77, R71, 0x7610, R77 ;  /* 0x00007610474d7816 */ /* 0x000fe4000000004d */
[----:B------:R-:W-:Y:S01]  /*88e0*/  PRMT R73, R72, 0x7632, R73 ;  /* 0x0000763248497816 */ /* 0x000fe20000000049 */
[----:B------:R-:W-:Y:S06]  /*88f0*/  BRA `(.L_x_3764) ;  /* 0x0000000000fc7947 */ /* 0x000fec0003800000 */
.L_x_3766:
        /* <DEDUP_REMOVED lines=32> */
[----:B------:R-:W-:Y:S01]  /*8b00*/  PRMT R73, R72, 0x7632, R73 ;  /* 0x0000763248497816 */ /* 0x000fe20000000049 */
[----:B------:R-:W-:Y:S06]  /*8b10*/  BRA `(.L_x_3764) ;  /* 0x0000000000747947 */ /* 0x000fec0003800000 */
.L_x_3768:
        /* <DEDUP_REMOVED lines=29> */
.L_x_3764:
        /* <DEDUP_REMOVED lines=20> */
.L_x_3760:
[----:B------:R-:W-:Y:S05]  /*8e30*/  BSYNC.RECONVERGENT B0 ;  /* 0x0000000000007941 */ /* 0x000fea0003800200 */
.L_x_3759:
[----:B------:R-:W-:Y:S01]  /*8e40*/  ISETP.NE.AND P5, PT, R78, RZ, PT ;  /* 0x000000ff4e00720c */ /* 0x000fe20003fa5270 */
[----:B------:R-:W-:-:S12]  /*8e50*/  UPLOP3.LUT UP1, UPT, UPT, UPT, UP1, 0x40, 0x4 ;  /* 0x000000000004789c */ /* 0x000fd80003f2e810 */
[----:B------:R-:W-:Y:S05]  /*8e60*/  @!P5 BRA `(.L_x_3769) ;  /* 0xffffff780040d947 */ /* 0x000fea000383ffff */
.L_x_3702:
        /* <DEDUP_REMOVED lines=39> */
.L_x_3770:
        /* <DEDUP_REMOVED lines=10> */
.L_x_5452:


//--------------------- .text._ZN10layer_norm22ln_bwd_finalize_kernelINS_22Kernel_traits_finalizeILj5120E6__halfS2_fS2_fjLb0ELj1024ELj4ENS_18Kernel_traits_baseILj5120ES2_S2_fS2_fjLj1024EEEEELb0ELb1EEEvNS_9BwdParamsE --------------------------
	.section	.text._ZN10layer_norm22ln_bwd_finalize_kernelINS_22Kernel_traits_finalizeILj5120E6__halfS2_fS2_fjLb0ELj1024ELj4ENS_18Kernel_traits_baseILj5120ES2_S2_fS2_fjLj1024EEEEELb0ELb1EEEvNS_9BwdParamsE,"ax",@progbits
	.align	128
        .global         _ZN10layer_norm22ln_bwd_finalize_kernelINS_22Kernel_traits_finalizeILj5120E6__halfS2_fS2_fjLb0ELj1024ELj4ENS_18Kernel_traits_baseILj5120ES2_S2_fS2_fjLj1024EEEEELb0ELb1EEEvNS_9BwdParamsE
        .type           _ZN10layer_norm22ln_bwd_finalize_kernelINS_22Kernel_traits_finalizeILj5120E6__halfS2_fS2_fjLb0ELj1024ELj4ENS_18Kernel_traits_baseILj5120ES2_S2_fS2_fjLj1024EEEEELb0ELb1EEEvNS_9BwdParamsE,@function
        .size           _ZN10layer_norm22ln_bwd_finalize_kernelINS_22Kernel_traits_finalizeILj5120E6__halfS2_fS2_fjLb0ELj1024ELj4ENS_18Kernel_traits_baseILj5120ES2_S2_fS2_fjLj1024EEEEELb0ELb1EEEvNS_9BwdParamsE,(.L_x_5453 - _ZN10layer_norm22ln_bwd_finalize_kernelINS_22Kernel_traits_finalizeILj5120E6__halfS2_fS2_fjLb0ELj1024ELj4ENS_18Kernel_traits_baseILj5120ES2_S2_fS2_fjLj1024EEEEELb0ELb1EEEvNS_9BwdParamsE)
        .other          _ZN10layer_norm22ln_bwd_finalize_kernelINS_22Kernel_traits_finalizeILj5120E6__halfS2_fS2_fjLb0ELj1024ELj4ENS_18Kernel_traits_baseILj5120ES2_S2_fS2_fjLj1024EEEEELb0ELb1EEEvNS_9BwdParamsE,@"STO_CUDA_ENTRY STV_DEFAULT"
_ZN10layer_norm22ln_bwd_finalize_kernelINS_22Kernel_traits_finalizeILj5120E6__halfS2_fS2_fjLb0ELj1024ELj4ENS_18Kernel_traits_baseILj5120ES2_S2_fS2_fjLj1024EEEEELb0ELb1EEEvNS_9BwdParamsE:
.text._ZN10layer_norm22ln_bwd_finalize_kernelINS_22Kernel_traits_finalizeILj5120E6__halfS2_fS2_fjLb0ELj1024ELj4ENS_18Kernel_traits_baseILj5120ES2_S2_fS2_fjLj1024EEEEELb0ELb1EEEvNS_9BwdParamsE:
        /* <DEDUP_REMOVED lines=81> */
.L_x_3775:
        /* <DEDUP_REMOVED lines=118> */
.L_x_3774:
[----:B------:R-:W-:Y:S05]  /*0c70*/  BSYNC.RECONVERGENT B1 ;  /* 0x0000000000017941 */ /* 0x000fea0003800200 */
.L_x_3773:
        /* <DEDUP_REMOVED lines=77> */
.L_x_3777:
[----:B------:R-:W-:Y:S05]  /*1150*/  BSYNC.RECONVERGENT B1 ;  /* 0x0000000000017941 */ /* 0x000fea0003800200 */
.L_x_3776:
        /* <DEDUP_REMOVED lines=38> */
.L_x_3779:
[----:B------:R-:W-:Y:S05]  /*13c0*/  BSYNC.RECONVERGENT B1 ;  /* 0x0000000000017941 */ /* 0x000fea0003800200 */
.L_x_3778:
        /* <DEDUP_REMOVED lines=8> */
.L_x_3780:
        /* <DEDUP_REMOVED lines=10> */
.L_x_3772:
[----:B------:R-:W-:Y:S05]  /*14f0*/  BSYNC.RECONVERGENT B0 ;  /* 0x0000000000007941 */ /* 0x000fea0003800200 */
.L_x_3771:
        /* <DEDUP_REMOVED lines=57> */
.L_x_3781:
        /* <DEDUP_REMOVED lines=15> */
.L_x_5453:


//--------------------- .text._ZN10layer_norm40ln_parallel_residual_bwd_finalize_kernelINS_22Kernel_traits_finalizeILj5120E6__halfS2_fS2_fjLb0ELj1024ELj4ENS_18Kernel_traits_baseILj5120ES2_S2_fS2_fjLj1024EEEEELb1EEEvNS_9BwdParamsE --------------------------
	.section	.text._ZN10layer_norm40ln_parallel_residual_bwd_finalize_kernelINS_22Kernel_traits_finalizeILj5120E6__halfS2_fS2_fjLb0ELj1024ELj4ENS_18Kernel_traits_baseILj5120ES2_S2_fS2_fjLj1024EEEEELb1EEEvNS_9BwdParamsE,"ax",@progbits
	.align	128
        .global         _ZN10layer_norm40ln_parallel_residual_bwd_finalize_kernelINS_22Kernel_traits_finalizeILj5120E6__halfS2_fS2_fjLb0ELj1024ELj4ENS_18Kernel_traits_baseILj5120ES2_S2_fS2_fjLj1024EEEEELb1EEEvNS_9BwdParamsE
        .type           _ZN10layer_norm40ln_parallel_residual_bwd_finalize_kernelINS_22Kernel_traits_finalizeILj5120E6__halfS2_fS2_fjLb0ELj1024ELj4ENS_18Kernel_traits_baseILj5120ES2_S2_fS2_fjLj1024EEEEELb1EEEvNS_9BwdParamsE,@function
        .size           _ZN10layer_norm40ln_parallel_residual_bwd_finalize_kernelINS_22Kernel_traits_finalizeILj5120E6__halfS2_fS2_fjLb0ELj1024ELj4ENS_18Kernel_traits_baseILj5120ES2_S2_fS2_fjLj1024EEEEELb1EEEvNS_9BwdParamsE,(.L_x_5454 - _ZN10layer_norm40ln_parallel_residual_bwd_finalize_kernelINS_22Kernel_traits_finalizeILj5120E6__halfS2_fS2_fjLb0ELj1024ELj4ENS_18Kernel_traits_baseILj5120ES2_S2_fS2_fjLj1024EEEEELb1EEEvNS_9BwdParamsE)
        .other          _ZN10layer_norm40ln_parallel_residual_bwd_finalize_kernelINS_22Kernel_traits_finalizeILj5120E6__halfS2_fS2_fjLb0ELj1024ELj4ENS_18Kernel_traits_baseILj5120ES2_S2_fS2_fjLj1024EEEEELb1EEEvNS_9BwdParamsE,@"STO_CUDA_ENTRY STV_DEFAULT"
_ZN10layer_norm40ln_parallel_residual_bwd_finalize_kernelINS_22Kernel_traits_finalizeILj5120E6__halfS2_fS2_fjLb0ELj1024ELj4ENS_18Kernel_traits_baseILj5120ES2_S2_fS2_fjLj1024EEEEELb1EEEvNS_9BwdParamsE:
.text._ZN10layer_norm40ln_parallel_residual_bwd_finalize_kernelINS_22Kernel_traits_finalizeILj5120E6__halfS2_fS2_fjLb0ELj1024ELj4ENS_18Kernel_traits_baseILj5120ES2_S2_fS2_fjLj1024EEEEELb1EEEvNS_9BwdParamsE:
        /* <DEDUP_REMOVED lines=60> */
.L_x_3786:
        /* <DEDUP_REMOVED lines=112> */
.L_x_3785:
[----:B------:R-:W-:Y:S05]  /*0ac0*/  BSYNC.RECONVERGENT B1 ;  /* 0x0000000000017941 */ /* 0x000fea0003800200 */
.L_x_3784:
        /* <DEDUP_REMOVED lines=66> */
.L_x_3788:
[----:B------:R-:W-:Y:S05]  /*0ef0*/  BSYNC.RECONVERGENT B1 ;  /* 0x0000000000017941 */ /* 0x000fea0003800200 */
.L_x_3787:
        /* <DEDUP_REMOVED lines=37> */
.L_x_3790:
[----:B------:R-:W-:Y:S05]  /*1150*/  BSYNC.RECONVERGENT B1 ;  /* 0x0000000000017941 */ /* 0x000fea0003800200 */
.L_x_3789:
        /* <DEDUP_REMOVED lines=19> */
.L_x_3783:
[----:B------:R-:W-:Y:S05]  /*1290*/  BSYNC.RECONVERGENT B0 ;  /* 0x0000000000007941 */ /* 0x000fea0003800200 */
.L_x_3782:
        /* <DEDUP_REMOVED lines=92> */
.L_x_3791:
        /* <DEDUP_REMOVED lines=10> */
.L_x_5454:


//--------------------- .text._ZN10layer_norm31ln_parallel_residual_bwd_kernelINS_13Kernel_traitsI6__halfS2_fS2_fjLj5120ELj1ELj1ELj8ELj8ENS_18Kernel_traits_baseILj5120ES2_S2_fS2_fjLj256EEEEELb1ELb1ELb1EEEvNS_9BwdParamsE --------------------------
	.section	.text._ZN10layer_norm31ln_parallel_residual_bwd_kernelINS_13Kernel_traitsI6__halfS2_fS2_fjLj5120ELj1ELj1ELj8ELj8ENS_18Kernel_traits_baseILj5120ES2_S2_fS2_fjLj256EEEEELb1ELb1ELb1EEEvNS_9BwdParamsE,"ax",@progbits
	.align	128
        .global         _ZN10layer_norm31ln_parallel_residual_bwd_kernelINS_13Kernel_traitsI6__halfS2_fS2_fjLj5120ELj1ELj1ELj8ELj8ENS_18Kernel_traits_baseILj5120ES2_S2_fS2_fjLj256EEEEELb1ELb1ELb1EEEvNS_9BwdParamsE
        .type           _ZN10layer_norm31ln_parallel_residual_bwd_kernelINS_13Kernel_traitsI6__halfS2_fS2_fjLj5120ELj1ELj1ELj8ELj8ENS_18Kernel_traits_baseILj5120ES2_S2_fS2_fjLj256EEEEELb1ELb1ELb1EEEvNS_9BwdParamsE,@function
        .size           _ZN10layer_norm31ln_parallel_residual_bwd_kernelINS_13Kernel_traitsI6__halfS2_fS2_fjLj5120ELj1ELj1ELj8ELj8ENS_18Kernel_traits_baseILj5120ES2_S2_fS2_fjLj256EEEEELb1ELb1ELb1EEEvNS_9BwdParamsE,(.L_x_5455 - _ZN10layer_norm31ln_parallel_residual_bwd_kernelINS_13Kernel_traitsI6__halfS2_fS2_fjLj5120ELj1ELj1ELj8ELj8ENS_18Kernel_traits_baseILj5120ES2_S2_fS2_fjLj256EEEEELb1ELb1ELb1EEEvNS_9BwdParamsE)
        .other          _ZN10layer_norm31ln_parallel_residual_bwd_kernelINS_13Kernel_traitsI6__halfS2_fS2_fjLj5120ELj1ELj1ELj8ELj8ENS_18Kernel_traits_baseILj5120ES2_S2_fS2_fjLj256EEEEELb1ELb1ELb1EEEvNS_9BwdParamsE,@"STO_CUDA_ENTRY STV_DEFAULT"
_ZN10layer_norm31ln_parallel_residual_bwd_kernelINS_13Kernel_traitsI6__halfS2_fS2_fjLj5120ELj1ELj1ELj8ELj8ENS_18Kernel_traits_baseILj5120ES2_S2_fS2_fjLj256EEEEELb1ELb1ELb1EEEvNS_9BwdParamsE:
.text._ZN10layer_norm31ln_parallel_residual_bwd_kernelINS_13Kernel_traitsI6__halfS2_fS2_fjLj5120ELj1ELj1ELj8ELj8ENS_18Kernel_traits_baseILj5120ES2_S2_fS2_fjLj256EEEEELb1ELb1ELb1EEEvNS_9BwdParamsE:
        /* <DEDUP_REMOVED lines=30> */
[----:B------:R-:W-:Y:S02]  /*01e0*/  HFMA2 R77, -RZ, RZ, 0, 0 ;  /* 0x00000000ff4d7431 */ /* 0x000fe400000001ff */
[----:B------:R-:W-:Y:S01]  /*01f0*/  IMAD.U32 R76, RZ, RZ, UR4 ;  /* 0x00000004ff4c7e24 */ /* 0x000fe2000f8e00ff */
        /* <DEDUP_REMOVED lines=15> */
[----:B------:R-:W-:Y:S01]  /*02f0*/  CS2R R78, SRZ ;  /* 0x00000000004e7805 */ /* 0x000fe2000001ff00 */
[----:B0-----:R-:W-:Y:S01]  /*0300*/  IMAD.WIDE.U32 R2, R36, 0x8, R2 ;  /* 0x0000000824027825 */ /* 0x001fe200078e0002 */
[----:B------:R-:W-:Y:S02]  /*0310*/  CS2R R80, SRZ ;  /* 0x0000000000507805 */ /* 0x000fe4000001ff00 */
[----:B------:R-:W-:Y:S02]  /*0320*/  CS2R R82, SRZ ;  /* 0x0000000000527805 */ /* 0x000fe4000001ff00 */
[----:B------:R-:W-:Y:S01]  /*0330*/  CS2R R84, SRZ ;  /* 0x0000000000547805 */ /* 0x000fe2000001ff00 */
[----:B------:R-:W-:Y:S01]  /*0340*/  IMAD.MOV.U32 R48, RZ, RZ, RZ ;  /* 0x000000ffff307224 */ /* 0x000fe200078e00ff */
[----:B--2---:R-:W2:Y:S01]  /*0350*/  LDG.E.64 R4, desc[UR10][R2.64+0x2000] ;  /* 0x0020000a02047981 */ /* 0x004ea2000c1e1b00 */
[----:B------:R-:W-:Y:S01]  /*0360*/  IMAD.MOV.U32 R72, RZ, RZ, RZ ;  /* 0x000000ffff487224 */ /* 0x000fe200078e00ff */
[----:B------:R-:W-:Y:S01]  /*0370*/  CS2R R116, SRZ ;  /* 0x0000000000747805 */ /* 0x000fe2000001ff00 */
[----:B------:R-:W-:Y:S01]  /*0380*/  UPLOP3.LUT UP1, UPT, UPT, UPT, UPT, 0x40, 0x4 ;  /* 0x000000000004789c */ /* 0x000fe20003f2e870 */
        /* <DEDUP_REMOVED lines=43> */
[----:B01-3--:R-:W-:-:S07]  /*0640*/  HADD2.F32 R106, -RZ, R106.H0_H0 ;  /* 0x2000006aff6a7230 */ /* 0x00bfce0000004100 */
.L_x_3840:
        /* <DEDUP_REMOVED lines=16> */
[----:B-1----:R-:W-:-:S03]  /*0750*/  IMAD.WIDE.U32 R28, R121, 0x10, R44 ;  /* 0x00000010791c7825 */ /* 0x002fc600078e002c */
[----:B------:R-:W3:Y:S01]  /*0760*/  LDG.E.64 R128, desc[UR10][R128.64] ;  /* 0x0000000a80807981 */ /* 0x000ee2000c1e1b00 */
[C---:B------:R-:W-:Y:S01]  /*0770*/  VIADD R123, R121.reuse, 0x300 ;  /* 0x00000300797b7836 */ /* 0x040fe20000000000 */
[----:B------:R-:W-:Y:S01]  /*0780*/  ISETP.NE.U32.AND P1, PT, RZ, UR12, PT ;  /* 0x0000000cff007c0c */ /* 0x000fe2000bf25070 */
[C---:B--2---:R-:W-:Y:S01]  /*0790*/  IMAD.WIDE R2, R76.reuse, 0x4, R2 ;  /* 0x000000044c027825 */ /* 0x044fe200078e0202 */
[----:B------:R-:W2:Y:S01]  /*07a0*/  LDG.E.128 R28, desc[UR10][R28.64] ;  /* 0x0000000a1c1c7981 */ /* 0x000ea2000c1e1d00 */
[----:B------:R-:W1:Y:S03]  /*07b0*/  LDC.64 R142, c[0x0][0x380] ;  /* 0x0000e000ff8e7b82 */ /* 0x000e660000000a00 */
[----:B------:R0:W2:Y:S01]  /*07c0*/  LDG.E R0, desc[UR10][R2.64] ;  /* 0x0000000a02007981 */ /* 0x0000a2000c1e1900 */
[----:B------:R-:W-:Y:S02]  /*07d0*/  VIADD R125, R121, 0x400 ;  /* 0x00000400797d7836 */ /* 0x000fe40000000000 */
[----:B0-----:R-:W-:-:S02]  /*07e0*/  IMAD.WIDE R138, R76, 0x4, R138 ;  /* 0x000000044c8a7825 */ /* 0x001fc400078e028a */
[----:B------:R-:W0:Y:S02]  /*07f0*/  LDC.64 R136, c[0x0][0x3b0] ;  /* 0x0000ec00ff887b82 */ /* 0x000e240000000a00 */
[--C-:B------:R-:W-:Y:S01]  /*0800*/  IMAD.WIDE.U32 R126, R123, 0x8, R134.reuse ;  /* 0x000000087b7e7825 */ /* 0x100fe200078e0086 */
[----:B------:R1:W2:Y:S03]  /*0810*/  LDG.E R120, desc[UR10][R138.64] ;  /* 0x0000000a8a787981 */ /* 0x0002a6000c1e1900 */
[----:B------:R-:W-:Y:S02]  /*0820*/  IMAD.WIDE.U32 R134, R125, 0x8, R134 ;  /* 0x000000087d867825 */ /* 0x000fe400078e0086 */
[----:B------:R-:W2:Y:S01]  /*0830*/  LDG.E.64 R126, desc[UR10][R126.64] ;  /* 0x0000000a7e7e7981 */ /* 0x000ea2000c1e1b00 */
[----:B------:R-:W1:Y:S01]  /*0840*/  LDC.64 R2, c[0x0][0x438] ;  /* 0x00010e00ff027b82 */ /* 0x000e620000000a00 */
[----:B------:R-:W-:-:S02]  /*0850*/  IMAD.WIDE.U32 R32, R107, 0x10, R44 ;  /* 0x000000106b207825 */ /* 0x000fc400078e002c */
[----:B------:R-:W2:Y:S02]  /*0860*/  LDG.E.64 R134, desc[UR10][R134.64] ;  /* 0x0000000a86867981 */ /* 0x000ea4000c1e1b00 */
[--C-:B------:R-:W-:Y:S02]  /*0870*/  IMAD.WIDE.U32 R36, R109, 0x10, R44.reuse ;  /* 0x000000106d247825 */ /* 0x100fe400078e002c */
[----:B------:R-:W2:Y:S02]  /*0880*/  LDG.E.128 R32, desc[UR10][R32.64] ;  /* 0x0000000a20207981 */ /* 0x000ea4000c1e1d00 */
[--C-:B------:R-:W-:Y:S02]  /*0890*/  IMAD.WIDE.U32 R40, R123, 0x10, R44.reuse ;  /* 0x000000107b287825 */ /* 0x100fe400078e002c */
[----:B------:R-:W2:Y:S02]  /*08a0*/  LDG.E.128 R36, desc[UR10][R36.64] ;  /* 0x0000000a24247981 */ /* 0x000ea4000c1e1d00 */
[----:B------:R-:W-:-:S02]  /*08b0*/  IMAD.WIDE.U32 R44, R125, 0x10, R44 ;  /* 0x000000107d2c7825 */ /* 0x000fc400078e002c */
[----:B------:R-:W2:Y:S04]  /*08c0*/  LDG.E.128 R40, desc[UR10][R40.64] ;  /* 0x0000000a28287981 */ /* 0x000ea8000c1e1d00 */
[----:B------:R-:W2:Y:S01]  /*08d0*/  LDG.E.128 R44, desc[UR10][R44.64] ;  /* 0x0000000a2c2c7981 */ /* 0x000ea2000c1e1d00 */
[----:B------:R-:W-:Y:S01]  /*08e0*/  ISETP.NE.AND.EX P1, PT, RZ, UR13, PT, P1 ;  /* 0x0000000dff007c0c */ /* 0x000fe2000bf25310 */
[----:B----4-:R-:W-:Y:S01]  /*08f0*/  @P0 IMAD.WIDE.U32 R140, R121, 0x10, R140 ;  /* 0x00000010798c0825 */ /* 0x010fe200078e008c */
[----:B-1----:R-:W-:-:S04]  /*0900*/  ISETP.NE.U32.AND P2, PT, R2, RZ, PT ;  /* 0x000000ff0200720c */ /* 0x002fc80003f45070 */
[----:B------:R-:W5:Y:S01]  /*0910*/  @P0 LDG.E.128 R4, desc[UR10][R140.64] ;  /* 0x0000000a8c040981 */ /* 0x000f62000c1e1d00 */
[----:B------:R-:W-:-:S06]  /*0920*/  ISETP.NE.AND.EX P0, PT, R3, RZ, PT, P2 ;  /* 0x000000ff0300720c */ /* 0x000fcc0003f05320 */
[----:B------:R-:W1:Y:S08]  /*0930*/  @P1 LDC.64 R156, c[0x0][0x3b8] ;  /* 0x0000ee00ff9c1b82 */ /* 0x000e700000000a00 */
        /* <DEDUP_REMOVED lines=18> */
[----:B------:R-:W-:Y:S01]  /*0a60*/  @P1 IMAD.WIDE.U32 R154, R107, 0x4, R154 ;  /* 0x000000046b9a1825 */ /* 0x000fe200078e009a */
[----:B------:R4:W5:Y:S03]  /*0a70*/  @P1 LDG.E R108, desc[UR10][R150.64] ;  /* 0x0000000a966c1981 */ /* 0x000966000c1e1900 */
[--C-:B------:R-:W-:Y:S01]  /*0a80*/  IMAD.WIDE.U32 R148, R121, 0x4, R136.reuse ;  /* 0x0000000479947825 */ /* 0x100fe200078e0088 */
[----:B------:R4:W5:Y:S03]  /*0a90*/  @P1 LDG.E R110, desc[UR10][R154.64] ;  /* 0x0000000a9a6e1981 */ /* 0x000966000c1e1900 */
[C---:B------:R-:W-:Y:S01]  /*0aa0*/  IMAD.WIDE.U32 R152, R107.reuse, 0x4, R136 ;  /* 0x000000046b987825 */ /* 0x040fe200078e0088 */
        /* <DEDUP_REMOVED lines=12> */
[----:B---3--:R-:W-:-:S02]  /*0b70*/  MOV R156, R130 ;  /* 0x00000082009c7202 */ /* 0x008fc40000000f00 */
[----:B------:R-:W-:Y:S01]  /*0b80*/  SHF.R.U64 R170, R130, 0x10, R131 ;  /* 0x0000001082aa7819 */ /* 0x000fe20000001283 */
[----:B------:R-:W-:Y:S01]  /*0b90*/  IMAD.MOV.U32 R130, RZ, RZ, R132 ;  /* 0x000000ffff827224 */ /* 0x000fe200078e0084 */
[----:B------:R-:W-:Y:S01]  /*0ba0*/  SHF.R.U64 R162, R132, 0x10, R133 ;  /* 0x0000001084a27819 */ /* 0x000fe20000001285 */
[----:B------:R-:W-:Y:S01]  /*0bb0*/  IMAD.MOV.U32 R132, RZ, RZ, R128 ;  /* 0x000000ffff847224 */ /* 0x000fe200078e0080 */
[--C-:B------:R-:W-:Y:S01]  /*0bc0*/  SHF.R.U64 R158, R128, 0x10, R129.reuse ;  /* 0x00000010809e7819 */ /* 0x100fe20000001281 */
[--C-:B------:R-:W-:Y:S01]  /*0bd0*/  IMAD.MOV.U32 R146, RZ, RZ, R129.reuse ;  /* 0x000000ffff927224 */ /* 0x100fe200078e0081 */
[----:B------:R-:W-:Y:S02]  /*0be0*/  SHF.R.U32.HI R160, RZ, 0x10, R129 ;  /* 0x00000010ffa07819 */ /* 0x000fe40000011681 */
[----:B------:R-:W1:Y:S01]  /*0bf0*/  @P0 LDC.64 R128, c[0x0][0x438] ;  /* 0x00010e00ff800b82 */ /* 0x000e620000000a00 */
[----:B--2---:R-:W-:Y:S01]  /*0c00*/  FSEL R0, R0, RZ, !P3 ;  /* 0x000000ff00007208 */ /* 0x004fe20005800000 */
[----:B------:R-:W-:-:S04]  /*0c10*/  HADD2.F32 R156, -RZ, R156.H0_H0 ;  /* 0x2000009cff9c7230 */ /* 0x000fc80000004100 */
[C---:B------:R-:W-:Y:S01]  /*0c20*/  FADD.FTZ R29, -R0.reuse, R29 ;  /* 0x0000001d001d7221 */ /* 0x040fe20000010100 */
[----:B------:R-:W-:Y:S02]  /*0c30*/  IMAD.MOV.U32 R148, RZ, RZ, R131 ;  /* 0x000000ffff947224 */ /* 0x000fe400078e0083 */
[----:B------:R-:W-:Y:S01]  /*0c40*/  FADD.FTZ R31, -R0, R31 ;  /* 0x0000001f001f7221 */ /* 0x000fe20000010100 */
[----:B------:R-:W-:Y:S02]  /*0c50*/  HADD2.F32 R152, -RZ, R170.H0_H0 ;  /* 0x200000aaff987230 */ /* 0x000fe40000004100 */
[C---:B------:R-:W-:Y:S01]  /*0c60*/  FMUL.FTZ R137, R120.reuse, R29 ;  /* 0x0000001d78897220 */ /* 0x040fe20000410000 */
[----:B------:R-:W-:Y:S01]  /*0c70*/  FMUL.FTZ R147, R57, R156 ;  /* 0x0000009c39937220 */ /* 0x000fe20000410000 */
[----:B------:R-:W-:Y:S01]  /*0c80*/  SHF.R.U32.HI R168, RZ, 0x10, R131 ;  /* 0x00000010ffa87819 */ /* 0x000fe20000011683 */
[----:B----4-:R-:W-:Y:S01]  /*0c90*/  FMUL.FTZ R139, R120, R31 ;  /* 0x0000001f788b7220 */ /* 0x010fe20000410000 */
[--C-:B------:R-:W-:Y:S01]  /*0ca0*/  SHF.R.U64 R157, R126, 0x10, R127.reuse ;  /* 0x000000107e9d7819 */ /* 0x100fe2000000127f */
[--C-:B------:R-:W-:Y:S01]  /*0cb0*/  IMAD.MOV.U32 R138, RZ, RZ, R127.reuse ;  /* 0x000000ffff8a7224 */ /* 0x100fe200078e007f */
[----:B------:R-:W-:Y:S01]  /*0cc0*/  SHF.R.U32.HI R165, RZ, 0x10, R127 ;  /* 0x00000010ffa57819 */ /* 0x000fe2000001167f */
[----:B------:R-:W-:Y:S01]  /*0cd0*/  FADD.FTZ R127, -R0, R28 ;  /* 0x0000001c007f7221 */ /* 0x000fe20000010100 */
[----:B------:R-:W-:-:S02]  /*0ce0*/  HADD2.F32 R148, -RZ, R148.H0_H0 ;  /* 0x20000094ff947230 */ /* 0x000fc40000004100 */
[-C--:B------:R-:W-:Y:S01]  /*0cf0*/  FFMA.FTZ R116, R137, R152.reuse, R116 ;  /* 0x0000009889747223 */ /* 0x080fe20000010074 */
[----:B------:R-:W-:Y:S01]  /*0d00*/  FADD.FTZ R95, R152, R95 ;  /* 0x0000005f985f7221 */ /* 0x000fe20000010000 */
        /* <DEDUP_REMOVED lines=25> */
[----:B------:R-:W-:-:S02]  /*0ea0*/  HADD2.F32 R29, -RZ, R168.H0_H0 ;  /* 0x200000a8ff1d7230 */ /* 0x000fc40000004100 */
[----:B------:R-:W-:Y:S01]  /*0eb0*/  FMUL.FTZ R151, R58, R148 ;  /* 0x000000943a977220 */ /* 0x000fe20000410000 */
[----:B------:R-:W-:Y:S01]  /*0ec0*/  FADD.FTZ R34, R152, R31 ;  /* 0x0000001f98227221 */ /* 0x000fe20000010000 */
[----:B------:R-:W-:Y:S01]  /*0ed0*/  FMUL.FTZ R144, R120, R131 ;  /* 0x0000008378907220 */ /* 0x000fe20000410000 */
[----:B------:R-:W-:Y:S01]  /*0ee0*/  FFMA.FTZ R75, R0, R156, R75 ;  /* 0x0000009c004b7223 */ /* 0x000fe2000001004b */
[----:B------:R-:W-:Y:S01]  /*0ef0*/  FADD.FTZ R96, R156, R96 ;  /* 0x000000609c607221 */ /* 0x000fe20000010000 */
[----:B------:R-:W-:Y:S02]  /*0f00*/  HADD2.F32 R130, -RZ, R130.H0_H0 ;  /* 0x20000082ff827230 */ /* 0x000fe40000004100 */
[----:B------:R-:W-:Y:S01]  /*0f10*/  FMUL.FTZ R156, R106, R29 ;  /* 0x0000001d6a9c7220 */ /* 0x000fe20000410000 */
[----:B------:R-:W-:Y:S01]  /*0f20*/  FADD.FTZ R31, R151, R34 ;  /* 0x00000022971f7221 */ /* 0x000fe20000010000 */
[----:B-1----:R-:W-:Y:S01]  /*0f30*/  @P0 IMAD.WIDE.U32 R128, R125, 0x10, R128 ;  /* 0x000000107d800825 */ /* 0x002fe200078e0080 */
[----:B------:R-:W-:-:S03]  /*0f40*/  MOV R150, R126 ;  /* 0x0000007e00967202 */ /* 0x000fc60000000f00 */
[----:B------:R-:W-:Y:S01]  /*0f50*/  FFMA.FTZ R117, R144, R148, R117 ;  /* 0x0000009490757223 */ /* 0x000fe20000010075 */
[----:B------:R-:W-:Y:S01]  /*0f60*/  FADD.FTZ R93, R148, R93 ;  /* 0x0000005d945d7221 */ /* 0x000fe20000010000 */
[----:B------:R-:W-:Y:S02]  /*0f70*/  HADD2.F32 R28, -RZ, R162.H0_H0 ;  /* 0x200000a2ff1c7230 */ /* 0x000fe40000004100 */
[----:B------:R-:W-:Y:S01]  /*0f80*/  FMUL.FTZ R126, R120, R33 ;  /* 0x00000021787e7220 */ /* 0x000fe20000410000 */
[----:B------:R-:W-:Y:S01]  /*0f90*/  FMUL.FTZ R148, R55, R130 ;  /* 0x0000008237947220 */ /* 0x000fe20000410000 */
[----:B------:R-:W-:Y:S01]  /*0fa0*/  FADD.FTZ R31, R156, R31 ;  /* 0x0000001f9c1f7221 */ /* 0x000fe20000010000 */
[----:B------:R0:W5:Y:S01]  /*0fb0*/  @P0 LDG.E.128 R20, desc[UR10][R128.64] ;  /* 0x0000000a80140981 */ /* 0x000162000c1e1d00 */
[----:B------:R-:W-:Y:S02]  /*0fc0*/  HADD2.F32 R149, -RZ, R149.H0_H0 ;  /* 0x20000095ff957230 */ /* 0x000fe40000004100 */
[----:B------:R-:W-:Y:S01]  /*0fd0*/  FMUL.FTZ R42, R120, R143 ;  /* 0x0000008f782a7220 */ /* 0x000fe20000410000 */
[-C--:B------:R-:W-:Y:S01]  /*0fe0*/  FFMA.FTZ R77, R126, R28.reuse, R77 ;  /* 0x0000001c7e4d7223 */ /* 0x080fe2000001004d */
[----:B------:R-:W-:Y:S01]  /*0ff0*/  FADD.FTZ R91, R28, R91 ;  /* 0x0000005b1c5b7221 */ /* 0x000fe20000010000 */
[----:B------:R-:W-:Y:S01]  /*1000*/  FMUL.FTZ R143, R103, R28 ;  /* 0x0000001c678f7220 */ /* 0x000fe20000410000 */
[----:B------:R-:W-:Y:S01]  /*1010*/  FADD.FTZ R28, R148, R31 ;  /* 0x0000001f941c7221 */ /* 0x000fe20000010000 */
[----:B------:R-:W-:Y:S01]  /*1020*/  FFMA.FTZ R94, R139, R29, R94 ;  /* 0x0000001d8b5e7223 */ /* 0x000fe2000001005e */
[----:B0-----:R-:W-:Y:S01]  /*1030*/  FMUL.FTZ R128, R120, R135 ;  /* 0x0000008778807220 */ /* 0x001fe20000410000 */
[----:B------:R-:W-:Y:S01]  /*1040*/  FADD.FTZ R118, R29, R118 ;  /* 0x000000761d767221 */ /* 0x000fe20000010000 */
[----:B------:R-:W-:-:S02]  /*1050*/  HADD2.F32 R29, -RZ, R161.H0_H0 ;  /* 0x200000a1ff1d7230 */ /* 0x000fc40000004100 */
[----:B------:R-:W-:Y:S01]  /*1060*/  FADD.FTZ R71, R149, R71 ;  /* 0x0000004795477221 */ /* 0x000fe20000010000 */
[----:B------:R-:W-:Y:S01]  /*1070*/  FFMA.FTZ R115, R128, R149, R115 ;  /* 0x0000009580737223 */ /* 0x000fe20000010073 */
[----:B------:R-:W-:Y:S01]  /*1080*/  FMUL.FTZ R47, R120, R35 ;  /* 0x00000023782f7220 */ /* 0x000fe20000410000 */
[----:B------:R-:W-:Y:S01]  /*1090*/  FMUL.FTZ R149, R56, R149 ;  /* 0x0000009538957220 */ /* 0x000fe20000410000 */
[----:B------:R-:W-:Y:S01]  /*10a0*/  FADD.FTZ R28, R143, R28 ;  /* 0x0000001c8f1c7221 */ /* 0x000fe20000010000 */
[----:B------:R-:W-:Y:S01]  /*10b0*/  FFMA.FTZ R32, R0, R147, RZ ;  /* 0x0000009300207223 */ /* 0x000fe200000100ff */
[----:B------:R-:W-:Y:S02]  /*10c0*/  IMAD.MOV.U32 R154, RZ, RZ, R134 ;  /* 0x000000ffff9a7224 */ /* 0x000fe400078e0086 */
[----:B------:R-:W-:Y:S01]  /*10d0*/  FFMA.FTZ R90, R47, R29, R90 ;  /* 0x0000001d2f5a7223 */ /* 0x000fe2000001005a */
[----:B------:R-:W-:Y:S02]  /*10e0*/  HADD2.F32 R132, -RZ, R132.H0_H0 ;  /* 0x20000084ff847230 */ /* 0x000fe40000004100 */
[----:B------:R-:W-:Y:S01]  /*10f0*/  FADD.FTZ R114, R29, R114 ;  /* 0x000000721d727221 */ /* 0x000fe20000010000 */
        /* <DEDUP_REMOVED lines=13> */
[----:B------:R-:W-:-:S02]  /*11d0*/  HADD2.F32 R30, -RZ, R146.H0_H0 ;  /* 0x20000092ff1e7230 */ /* 0x000fc40000004100 */
[----:B------:R-:W-:Y:S01]  /*11e0*/  FFMA.FTZ R28, R139, R156, R28 ;  /* 0x0000009c8b1c7223 */ /* 0x000fe2000001001c */
[----:B------:R-:W-:Y:S01]  /*11f0*/  FADD.FTZ R33, R134, R29 ;  /* 0x0000001d86217221 */ /* 0x000fe20000010000 */
[----:B------:R-:W-:Y:S02]  /*1200*/  HADD2.F32 R31, -RZ, R160.H0_H0 ;  /* 0x200000a0ff1f7230 */ /* 0x000fe40000004100 */
[----:B------:R-:W-:Y:S01]  /*1210*/  FFMA.FTZ R29, R45, R148, R28 ;  /* 0x000000942d1d7223 */ /* 0x000fe2000001001c */
[----:B------:R-:W-:Y:S01]  /*1220*/  FMUL.FTZ R142, R54, R30 ;  /* 0x0000001e368e7220 */ /* 0x000fe20000410000 */
[----:B------:R-:W-:Y:S02]  /*1230*/  HADD2.F32 R160, -RZ, R150.H0_H0 ;  /* 0x20000096ffa07230 */ /* 0x000fe40000004100 */
[----:B------:R-:W-:Y:S01]  /*1240*/  FMUL.FTZ R150, R102, R31 ;  /* 0x0000001f66967220 */ /* 0x000fe20000410000 */
[----:B------:R-:W-:Y:S01]  /*1250*/  FFMA.FTZ R29, R126, R143, R29 ;  /* 0x0000008f7e1d7223 */ /* 0x000fe2000001001d */
[----:B------:R-:W-:Y:S01]  /*1260*/  FADD.FTZ R33, R142, R33 ;  /* 0x000000218e217221 */ /* 0x000fe20000010000 */
[----:B------:R-:W-:-:S02]  /*1270*/  HADD2.F32 R157, -RZ, R157.H0_H0 ;  /* 0x2000009dff9d7230 */ /* 0x000fc40000004100 */
[----:B------:R-:W-:Y:S01]  /*1280*/  FMUL.FTZ R44, R51, R160 ;  /* 0x000000a0332c7220 */ /* 0x000fe20000410000 */
[----:B------:R-:W-:Y:S01]  /*1290*/  FFMA.FTZ R28, R128, R149, R29 ;  /* 0x00000095801c7223 */ /* 0x000fe2000001001d */
[----:B------:R-:W-:Y:S01]  /*12a0*/  FADD.FTZ R33, R150, R33 ;  /* 0x0000002196217221 */ /* 0x000fe20000010000 */
[----:B------:R-:W-:Y:S02]  /*12b0*/  HADD2.F32 R161, -RZ, R138.H0_H0 ;  /* 0x2000008affa17230 */ /* 0x000fe40000004100 */
[----:B------:R-:W-:Y:S01]  /*12c0*/  FMUL.FTZ R46, R99, R157 ;  /* 0x0000009d632e7220 */ /* 0x000fe20000410000 */
[----:B------:R-:W-:Y:S01]  /*12d0*/  FFMA.FTZ R29, R47, R158, R28 ;  /* 0x0000009e2f1d7223 */ /* 0x000fe2000001001c */
[----:B------:R-:W-:Y:S01]  /*12e0*/  FADD.FTZ R33, R44, R33 ;  /* 0x000000212c217221 */ /* 0x000fe20000010000 */
[----:B------:R-:W-:Y:S02]  /*12f0*/  HADD2.F32 R165, -RZ, R165.H0_H0 ;  /* 0x200000a5ffa57230 */ /* 0x000fe40000004100 */
[----:B------:R-:W-:Y:S01]  /*1300*/  FMUL.FTZ R129, R52, R161 ;  /* 0x000000a134817220 */ /* 0x000fe20000410000 */
[----:B------:R-:W-:Y:S01]  /*1310*/  FFMA.FTZ R28, R42, R127, R29 ;  /* 0x0000007f2a1c7223 */ /* 0x000fe2000001001d */
[----:B------:R-:W-:Y:S01]  /*1320*/  FADD.FTZ R32, R46, R33 ;  /* 0x000000212e207221 */ /* 0x000fe20000010000 */
[----:B------:R-:W-:Y:S01]  /*1330*/  FMUL.FTZ R43, R120, R145 ;  /* 0x00000091782b7220 */ /* 0x000fe20000410000 */
[----:B------:R-:W-:Y:S01]  /*1340*/  FFMA.FTZ R69, R42, R132, R69 ;  /* 0x000000842a457223 */ /* 0x000fe20000010045 */
[----:B------:R-:W-:Y:S01]  /*1350*/  FADD.FTZ R89, R132, R89 ;  /* 0x0000005984597221 */ /* 0x000fe20000010000 */
[----:B------:R-:W-:-:S02]  /*1360*/  HADD2.F32 R162, -RZ, R154.H0_H0 ;  /* 0x2000009affa27230 */ /* 0x000fc40000004100 */
[----:B------:R-:W-:Y:S01]  /*1370*/  FFMA.FTZ R28, R41, R134, R28 ;  /* 0x00000086291c7223 */ /* 0x000fe2000001001c */
[----:B------:R-:W-:Y:S01]  /*1380*/  FADD.FTZ R29, R129, R32 ;  /* 0x00000020811d7221 */ /* 0x000fe20000010000 */
[----:B------:R-:W-:Y:S01]  /*1390*/  FMUL.FTZ R132, R100, R165 ;  /* 0x000000a564847220 */ /* 0x000fe20000410000 */
[----:B------:R-:W-:Y:S01]  /*13a0*/  FMUL.FTZ R133, R120, R39 ;  /* 0x0000002778857220 */ /* 0x000fe20000410000 */
[----:B------:R-:W-:Y:S02]  /*13b0*/  HADD2.F32 R164, -RZ, R164.H0_H0 ;  /* 0x200000a4ffa47230 */ /* 0x000fe40000004100 */
[----:B------:R-:W-:Y:S01]  /*13c0*/  FFMA.FTZ R28, R43, R142, R28 ;  /* 0x0000008e2b1c7223 */ /* 0x000fe2000001001c */
[----:B------:R-:W-:Y:S01]  /*13d0*/  FADD.FTZ R32, R132, R29 ;  /* 0x0000001d84207221 */ /* 0x000fe20000010000 */
[----:B------:R-:W-:Y:S01]  /*13e0*/  FMUL.FTZ R37, R49, R162 ;  /* 0x000000a231257220 */ /* 0x000fe20000410000 */
[----:B------:R-:W-:Y:S02]  /*13f0*/  HADD2.F32 R166, -RZ, R166.H0_H0 ;  /* 0x200000a6ffa67230 */ /* 0x000fe40000004100 */
[----:B------:R-:W-:Y:S01]  /*1400*/  FMUL.FTZ R146, R120, R153 ;  /* 0x0000009978927220 */ /* 0x000fe20000410000 */
[----:B------:R-:W-:Y:S01]  /*1410*/  FFMA.FTZ R29, R133, R150, R28 ;  /* 0x00000096851d7223 */ /* 0x000fe2000001001c */
[----:B------:R-:W-:Y:S01]  /*1420*/  FADD.FTZ R33, R37, R32 ;  /* 0x0000002025217221 */ /* 0x000fe20000010000 */
[----:B------:R-:W-:Y:S01]  /*1430*/  FMUL.FTZ R38, R97, R164 ;  /* 0x000000a461267220 */ /* 0x000fe20000410000 */
[----:B------:R-:W-:-:S02]  /*1440*/  HADD2.F32 R175, -RZ, R175.H0_H0 ;  /* 0x200000afffaf7230 */ /* 0x000fc40000004100 */
[----:B------:R-:W-:Y:S01]  /*1450*/  FMUL.FTZ R145, R120, R155 ;  /* 0x0000009b78917220 */ /* 0x000fe20000410000 */
[----:B------:R-:W-:Y:S01]  /*1460*/  FFMA.FTZ R28, R146, R44, R29 ;  /* 0x0000002c921c7223 */ /* 0x000fe2000001001d */
        /* <DEDUP_REMOVED lines=8> */
[----:B------:R-:W-:Y:S01]  /*14f0*/  FADD.FTZ R33, R33, R40 ;  /* 0x0000002821217221 */ /* 0x000fe20000010000 */
[----:B------:R-:W-:Y:S01]  /*1500*/  FFMA.FTZ R88, R45, R130, R88 ;  /* 0x000000822d587223 */ /* 0x000fe20000010058 */
[----:B------:R-:W-:Y:S01]  /*1510*/  FADD.FTZ R92, R130, R92 ;  /* 0x0000005c825c7221 */ /* 0x000fe20000010000 */
[C---:B------:R-:W-:Y:S01]  /*1520*/  FMUL.FTZ R130, R120.reuse, R167 ;  /* 0x000000a778827220 */ /* 0x040fe20000410000 */
[----:B------:R-:W-:Y:S01]  /*1530*/  FFMA.FTZ R29, R153, R132, R28 ;  /* 0x00000084991d7223 */ /* 0x000fe2000001001c */
[----:B------:R-:W0:Y:S01]  /*1540*/  SHFL.DOWN PT, R32, R33, 0x10, 0x1f ;  /* 0x0a001f0021207f89 */ /* 0x000e2200000e0000 */
[----:B------:R-:W-:-:S02]  /*1550*/  FMUL.FTZ R131, R120, R169 ;  /* 0x000000a978837220 */ /* 0x000fc40000410000 */
        /* <DEDUP_REMOVED lines=39> */
.L_x_3794:
[----:B------:R-:W-:Y:S05]  /*17d0*/  BSYNC.RECONVERGENT B0 ;  /* 0x0000000000007941 */ /* 0x000fea0003800200 */
.L_x_3793:
        /* <DEDUP_REMOVED lines=97> */
.L_x_3797:
        /* <DEDUP_REMOVED lines=31> */
.L_x_3796:
        /* <DEDUP_REMOVED lines=36> */
.L_x_3799:
        /* <DEDUP_REMOVED lines=31> */
.L_x_3795:
        /* <DEDUP_REMOVED lines=52> */
.L_x_3801:
        /* <DEDUP_REMOVED lines=44> */
.L_x_3800:
        /* <DEDUP_REMOVED lines=49> */
.L_x_3802:
        /* <DEDUP_REMOVED lines=42> */
[----:B------:R-:W-:-:S07]  /*2fc0*/  PRMT R137, R2, 0x7610, R137 ;  /* 0x0000761002897816 */ /* 0x000fce0000000089 */
.L_x_3798:
        /* <DEDUP_REMOVED lines=22> */
.L_x_3803:
        /* <DEDUP_REMOVED lines=35> */
[----:B------:R-:W-:Y:S02]  /*3360*/  F2FP.F16.F32.PACK_AB R28, R29, R28 ;  /* 0x0000001c1d1c723e */ /* 0x000fe400000000ff */
[----:B------:R-:W-:Y:S02]  /*3370*/  F2FP.F16.F32.PACK_AB R30, R31, R30 ;  /* 0x0000001e1f1e723e */ /* 0x000fe400000000ff */
[----:B------:R-:W-:Y:S02]  /*3380*/  F2FP.F16.F32.PACK_AB R32, R32, R33 ;  /* 0x000000212020723e */ /* 0x000fe400000000ff */
[----:B------:R-:W-:-:S02]  /*3390*/  F2FP.F16.F32.PACK_AB R45, R45, R0 ;  /* 0x000000002d2d723e */ /* 0x000fc400000000ff */
        /* <DEDUP_REMOVED lines=8> */
.L_x_3806:
        /* <DEDUP_REMOVED lines=30> */
[----:B------:R-:W-:Y:S02]  /*3600*/  F2FP.F16.F32.PACK_AB R45, R45, R0 ;  /* 0x000000002d2d723e */ /* 0x000fe400000000ff */
[----:B------:R-:W-:Y:S02]  /*3610*/  F2FP.F16.F32.PACK_AB R28, R29, R28 ;  /* 0x0000001c1d1c723e */ /* 0x000fe400000000ff */
        /* <DEDUP_REMOVED lines=13> */
.L_x_3805:
        /* <DEDUP_REMOVED lines=45> */
.L_x_3808:
        /* <DEDUP_REMOVED lines=45> */
.L_x_3804:
        /* <DEDUP_REMOVED lines=33> */
.L_x_3810:
        /* <DEDUP_REMOVED lines=28> */
[C---:B0-----:R-:W-:Y:S02]  /*4060*/  PRMT R33, R149.reuse, 0x7632, R33 ;  /* 0x0000763295217816 */ /* 0x041fe40000000021 */
[----:B------:R-:W-:Y:S01]  /*4070*/  PRMT R32, R149, 0x7610, R32 ;  /* 0x0000761095207816 */ /* 0x000fe20000000020 */
[----:B------:R-:W-:Y:S06]  /*4080*/  BRA `(.L_x_3807) ;  /* 0x0000000000f87947 */ /* 0x000fec0003800000 */
.L_x_3809:
        /* <DEDUP_REMOVED lines=32> */
.L_x_3811:
        /* <DEDUP_REMOVED lines=24> */
[----:B------:R-:W-:-:S02]  /*4410*/  F2FP.F16.F32.PACK_AB R45, R0, R45 ;  /* 0x0000002d002d723e */ /* 0x000fc400000000ff */
[----:B------:R-:W-:Y:S02]  /*4420*/  F2FP.F16.F32.PACK_AB R28, R28, R149 ;  /* 0x000000951c1c723e */ /* 0x000fe400000000ff */
[C---:B------:R-:W-:Y:S02]  /*4430*/  PRMT R0, R45.reuse, 0x7632, R0 ;  /* 0x000076322d007816 */ /* 0x040fe40000000000 */
[----:B------:R-:W-:Y:S02]  /*4440*/  PRMT R47, R45, 0x7610, R47 ;  /* 0x000076102d2f7816 */ /* 0x000fe4000000002f */
[C---:B------:R-:W-:Y:S02]  /*4450*/  PRMT R33, R28.reuse, 0x7632, R33 ;  /* 0x000076321c217816 */ /* 0x040fe40000000021 */
[----:B------:R-:W-:-:S07]  /*4460*/  PRMT R32, R28, 0x7610, R32 ;  /* 0x000076101c207816 */ /* 0x000fce0000000020 */
.L_x_3807:
        /* <DEDUP_REMOVED lines=19> */
.L_x_3812:
        /* <DEDUP_REMOVED lines=47> */
.L_x_3815:
        /* <DEDUP_REMOVED lines=45> */
.L_x_3814:
        /* <DEDUP_REMOVED lines=45> */
.L_x_3817:
        /* <DEDUP_REMOVED lines=45> */
.L_x_3813:
        /* <DEDUP_REMOVED lines=33> */
.L_x_3819:
        /* <DEDUP_REMOVED lines=28> */
[C---:B01----:R-:W-:Y:S02]  /*54d0*/  PRMT R33, R150.reuse, 0x7632, R33 ;  /* 0x0000763296217816 */ /* 0x043fe40000000021 */
[----:B------:R-:W-:Y:S01]  /*54e0*/  PRMT R32, R150, 0x7610, R32 ;  /* 0x0000761096207816 */ /* 0x000fe20000000020 */
[----:B------:R-:W-:Y:S06]  /*54f0*/  BRA `(.L_x_3816) ;  /* 0x0000000000f87947 */ /* 0x000fec0003800000 */
.L_x_3818:
        /* <DEDUP_REMOVED lines=32> */
.L_x_3820:
        /* <DEDUP_REMOVED lines=30> */
.L_x_3816:
        /* <DEDUP_REMOVED lines=19> */
.L_x_3821:
        /* <DEDUP_REMOVED lines=47> */
.L_x_3824:
        /* <DEDUP_REMOVED lines=45> */
.L_x_3823:
        /* <DEDUP_REMOVED lines=45> */
.L_x_3826:
        /* <DEDUP_REMOVED lines=45> */
.L_x_3822:
        /* <DEDUP_REMOVED lines=33> */
.L_x_3828:
        /* <DEDUP_REMOVED lines=31> */
.L_x_3827:
        /* <DEDUP_REMOVED lines=32> */
.L_x_3829:
        /* <DEDUP_REMOVED lines=30> */
.L_x_3825:
        /* <DEDUP_REMOVED lines=19> */
.L_x_3830:
        /* <DEDUP_REMOVED lines=47> */
.L_x_3833:
        /* <DEDUP_REMOVED lines=45> */
.L_x_3832:
        /* <DEDUP_REMOVED lines=45> */
.L_x_3835:
        /* <DEDUP_REMOVED lines=45> */
.L_x_3831:
        /* <DEDUP_REMOVED lines=28> */
[C---:B------:R-:W-:Y:S02]  /*7ba0*/  PRMT R0, R29.reuse, 0x7632, R0 ;  /* 0x000076321d007816 */ /* 0x040fe40000000000 */
[----:B------:R-:W-:Y:S02]  /*7bb0*/  PRMT R35, R29, 0x7610, R35 ;  /* 0x000076101d237816 */ /* 0x000fe40000000023 */
[C---:B------:R-:W-:Y:S02]  /*7bc0*/  PRMT R33, R30.reuse, 0x7632, R33 ;  /* 0x000076321e217816 */ /* 0x040fe40000000021 */
[----:B------:R-:W-:Y:S01]  /*7bd0*/  PRMT R32, R30, 0x7610, R32 ;  /* 0x000076101e207816 */ /* 0x000fe20000000020 */
[----:B------:R-:W-:Y:S06]  /*7be0*/  BRA `(.L_x_3834) ;  /* 0x0000000400747947 */ /* 0x000fec0003800000 */
.L_x_3837:
        /* <DEDUP_REMOVED lines=28> */
[C---:B01----:R-:W-:Y:S02]  /*7db0*/  PRMT R33, R39.reuse, 0x7632, R33 ;  /* 0x0000763227217816 */ /* 0x043fe40000000021 */
[----:B------:R-:W-:Y:S01]  /*7dc0*/  PRMT R32, R39, 0x7610, R32 ;  /* 0x0000761027207816 */ /* 0x000fe20000000020 */
[----:B------:R-:W-:Y:S06]  /*7dd0*/  BRA `(.L_x_3834) ;  /* 0x0000000000f87947 */ /* 0x000fec0003800000 */
.L_x_3836:
        /* <DEDUP_REMOVED lines=32> */
.L_x_3838:
        /* <DEDUP_REMOVED lines=24> */
[----:B------:R-:W-:Y:S02]  /*8160*/  F2FP.F16.F32.PACK_AB R37, R0, R37 ;  /* 0x000000250025723e */ /* 0x000fe400000000ff */
[----:B------:R-:W-:-:S02]  /*8170*/  F2FP.F16.F32.PACK_AB R28, R28, R39 ;  /* 0x000000271c1c723e */ /* 0x000fc400000000ff */
[C---:B------:R-:W-:Y:S02]  /*8180*/  PRMT R0, R37.reuse, 0x7632, R0 ;  /* 0x0000763225007816 */ /* 0x040fe40000000000 */
[----:B------:R-:W-:Y:S02]  /*8190*/  PRMT R35, R37, 0x7610, R35 ;  /* 0x0000761025237816 */ /* 0x000fe40000000023 */
[C---:B------:R-:W-:Y:S02]  /*81a0*/  PRMT R33, R28.reuse, 0x7632, R33 ;  /* 0x000076321c217816 */ /* 0x040fe40000000021 */
[----:B------:R-:W-:-:S07]  /*81b0*/  PRMT R32, R28, 0x7610, R32 ;  /* 0x000076101c207816 */ /* 0x000fce0000000020 */
.L_x_3834:
        /* <DEDUP_REMOVED lines=19> */
.L_x_3839:
[----:B------:R-:W-:Y:S01]  /*82f0*/  UPLOP3.LUT UP1, UPT, UPT, UPT, UP1, 0x40, 0x4 ;  /* 0x000000000004789c */ /* 0x000fe20003f2e810 */
[----:B------:R-:W-:Y:S10]  /*8300*/  @!P4 BRA `(.L_x_3840) ;  /* 0xffffff8000d0c947 */ /* 0x000ff4000383ffff */
        /* <DEDUP_REMOVED lines=22> */
[----:B-1----:R-:W-:Y:S02]  /*8470*/  IMAD.MOV.U32 R30, RZ, RZ, R48 ;  /* 0x000000ffff1e7224 */ /* 0x002fe400078e0030 */
        /* <DEDUP_REMOVED lines=14> */
[----:B------:R-:W-:-:S07]  /*8560*/  IMAD.MOV.U32 R11, RZ, RZ, R60 ;  /* 0x000000ffff0b7224 */ /* 0x000fce00078e003c */
.L_x_3792:
        /* <DEDUP_REMOVED lines=19> */
.L_x_3841:
        /* <DEDUP_REMOVED lines=14> */
.L_x_5455:


//--------------------- .text._ZN10layer_norm31ln_parallel_residual_bwd_kernelINS_13Kernel_traitsIf6__halffS2_fjLj5120ELj1ELj1ELj8ELj8ENS_18Kernel_traits_baseILj5120EfS2_fS2_fjLj256EEEEELb0ELb0ELb0EEEvNS_9BwdParamsE --------------------------
	.section	.text._ZN10layer_norm31ln_parallel_residual_bwd_kernelINS_13Kernel_traitsIf6__halffS2_fjLj5120ELj1ELj1ELj8ELj8ENS_18Kernel_traits_baseILj5120EfS2_fS2_fjLj256EEEEELb0ELb0ELb0EEEvNS_9BwdParamsE,"ax",@progbits
	.align	128
        .global         _ZN10layer_norm31ln_parallel_residual_bwd_kernelINS_13Kernel_traitsIf6__halffS2_fjLj5120ELj1ELj1ELj8ELj8ENS_18Kernel_traits_baseILj5120EfS2_fS2_fjLj256EEEEELb0ELb0ELb0EEEvNS_9BwdParamsE
        .type           _ZN10layer_norm31ln_parallel_residual_bwd_kernelINS_13Kernel_traitsIf6__halffS2_fjLj5120ELj1ELj1ELj8ELj8ENS_18Kernel_traits_baseILj5120EfS2_fS2_fjLj256EEEEELb0ELb0ELb0EEEvNS_9BwdParamsE,@function
        .size           _ZN10layer_norm31ln_parallel_residual_bwd_kernelINS_13Kernel_traitsIf6__halffS2_fjLj5120ELj1ELj1ELj8ELj8ENS_18Kernel_traits_baseILj5120EfS2_fS2_fjLj256EEEEELb0ELb0ELb0EEEvNS_9BwdParamsE,(.L_x_5456 - _ZN10layer_norm31ln_parallel_residual_bwd_kernelINS_13Kernel_traitsIf6__halffS2_fjLj5120ELj1ELj1ELj8ELj8ENS_18Kernel_traits_baseILj5120EfS2_fS2_fjLj256EEEEELb0ELb0ELb0EEEvNS_9BwdParamsE)
        .other          _ZN10layer_norm31ln_parallel_residual_bwd_kernelINS_13Kernel_traitsIf6__halffS2_fjLj5120ELj1ELj1ELj8ELj8ENS_18Kernel_traits_baseILj5120EfS2_fS2_fjLj256EEEEELb0ELb0ELb0EEEvNS_9BwdParamsE,@"STO_CUDA_ENTRY STV_DEFAULT"
_ZN10layer_norm31ln_parallel_residual_bwd_kernelINS_13Kernel_traitsIf6__halffS2_fjLj5120ELj1ELj1ELj8ELj8ENS_18Kernel_traits_baseILj5120EfS2_fS2_fjLj256EEEEELb0ELb0ELb0EEEvNS_9BwdParamsE:
.text._ZN10layer_norm31ln_parallel_residual_bwd_kernelINS_13Kernel_traitsIf6__halffS2_fjLj5120ELj1ELj1ELj8ELj8ENS_18Kernel_traits_baseILj5120EfS2_fS2_fjLj256EEEEELb0ELb0ELb0EEEvNS_9BwdParamsE:
        /* <DEDUP_REMOVED lines=143> */
.L_x_3909:
        /* <DEDUP_REMOVED lines=43> */
[----:B------:R-:W-:Y:S01]  /*0ba0*/  HADD2.F32 R169, -RZ, R11.H0_H0 ;  /* 0x2000000bffa97230 */ /* 0x000fe20000004100 */
[----:B------:R-:W-:Y:S01]  /*0bb0*/  MOV R3, R170 ;  /* 0x000000aa00037202 */ /* 0x000fe20000000f00 */
[C---:B----4-:R-:W-:Y:S01]  /*0bc0*/  FADD.FTZ R16, -R172.reuse, R13 ;  /* 0x0000000dac107221 */ /* 0x050fe20000010100 */
[C---:B------:R-:W-:Y:S01]  /*0bd0*/  FADD.FTZ R12, -R172.reuse, R12 ;  /* 0x0000000cac0c7221 */ /* 0x040fe20000010100 */
[----:B------:R-:W-:Y:S02]  /*0be0*/  HADD2.F32 R168, -RZ, R168.H0_H0 ;  /* 0x200000a8ffa87230 */ /* 0x000fe40000004100 */
[----:B------:R-:W-:Y:S01]  /*0bf0*/  FADD.FTZ R170, -R172, R14 ;  /* 0x0000000eacaa7221 */ /* 0x000fe20000010100 */
[----:B0-----:R-:W-:Y:S02]  /*0c00*/  HADD2.F32 R175, -RZ, R171.H0_H0 ;  /* 0x200000abffaf7230 */ /* 0x001fe40000004100 */
[----:B-----5:R-:W-:Y:S01]  /*0c10*/  FMUL.FTZ R14, R7, R16 ;  /* 0x00000010070e7220 */ /* 0x020fe20000410000 */
[----:B------:R-:W-:-:S02]  /*0c20*/  HADD2.F32 R178, -RZ, R178.H0_H0 ;  /* 0x200000b2ffb27230 */ /* 0x000fc40000004100 */
[----:B------:R-:W-:Y:S01]  /*0c30*/  FMUL.FTZ R13, R144, R169 ;  /* 0x000000a9900d7220 */ /* 0x000fe20000410000 */
[----:B------:R-:W-:Y:S02]  /*0c40*/  HADD2.F32 R11, -RZ, R3.H0_H0 ;  /* 0x20000003ff0b7230 */ /* 0x000fe40000004100 */
[----:B------:R-:W-:Y:S01]  /*0c50*/  FMUL.FTZ R3, R7, R12 ;  /* 0x0000000c07037220 */ /* 0x000fe20000410000 */
[----:B------:R-:W-:Y:S02]  /*0c60*/  HADD2.F32 R18, -RZ, R18.H0_H0 ;  /* 0x20000012ff127230 */ /* 0x000fe40000004100 */
[----:B------:R-:W-:Y:S01]  /*0c70*/  FADD.FTZ R174, -R172, R15 ;  /* 0x0000000facae7221 */ /* 0x000fe20000010100 */
[-C--:B------:R-:W-:Y:S01]  /*0c80*/  FMUL.FTZ R16, R145, R168.reuse ;  /* 0x000000a891107220 */ /* 0x080fe20000410000 */
[----:B------:R-:W-:Y:S02]  /*0c90*/  HADD2.F32 R173, -RZ, R173.H0_H0 ;  /* 0x200000adffad7230 */ /* 0x000fe40000004100 */
[----:B------:R-:W-:Y:S01]  /*0ca0*/  FADD.FTZ R49, R49, R168 ;  /* 0x000000a831317221 */ /* 0x000fe20000010000 */
[----:B------:R-:W-:Y:S01]  /*0cb0*/  FFMA.FTZ R69, R14, R168, R69 ;  /* 0x000000a80e457223 */ /* 0x000fe20000010045 */
[----:B------:R-:W-:-:S02]  /*0cc0*/  HADD2.F32 R176, -RZ, R176.H0_H0 ;  /* 0x200000b0ffb07230 */ /* 0x000fc40000004100 */
        /* <DEDUP_REMOVED lines=31> */
.L_x_3844:
[----:B--23--:R-:W-:Y:S05]  /*0ec0*/  BSYNC.RECONVERGENT B0 ;  /* 0x0000000000007941 */ /* 0x00cfea0003800200 */
.L_x_3843:
        /* <DEDUP_REMOVED lines=22> */
[----:B------:R-:W-:Y:S02]  /*1030*/  MOV R179, R169 ;  /* 0x000000a900b37202 */ /* 0x000fe40000000f00 */
[----:B------:R-:W-:Y:S01]  /*1040*/  SHF.R.U32.HI R181, RZ, 0x10, R169 ;  /* 0x00000010ffb57819 */ /* 0x000fe200000116a9 */
[C---:B--2---:R-:W-:Y:S01]  /*1050*/  FADD.FTZ R168, -R172.reuse, R21 ;  /* 0x00000015aca87221 */ /* 0x044fe20000010100 */
[----:B------:R-:W-:Y:S02]  /*1060*/  HADD2.F32 R169, -RZ, R19.H0_H0 ;  /* 0x20000013ffa97230 */ /* 0x000fe40000004100 */
[C---:B------:R-:W-:Y:S01]  /*1070*/  FADD.FTZ R20, -R172.reuse, R20 ;  /* 0x00000014ac147221 */ /* 0x040fe20000010100 */
[----:B------:R-:W-:Y:S01]  /*1080*/  FADD.FTZ R178, -R172, R22 ;  /* 0x00000016acb27221 */ /* 0x000fe20000010100 */
[----:B0-----:R-:W-:Y:S01]  /*1090*/  HADD2.F32 R176, -RZ, R170.H0_H0 ;  /* 0x200000aaffb07230 */ /* 0x001fe20000004100 */
[----:B------:R-:W-:Y:S01]  /*10a0*/  SHF.R.U32.HI R171, RZ, 0x10, R171 ;  /* 0x00000010ffab7819 */ /* 0x000fe200000116ab */
[----:B-----5:R-:W-:Y:S01]  /*10b0*/  FMUL.FTZ R22, R7, R168 ;  /* 0x000000a807167220 */ /* 0x020fe20000410000 */
[----:B------:R-:W-:-:S02]  /*10c0*/  HADD2.F32 R19, -RZ, R17.H0_H0 ;  /* 0x20000011ff137230 */ /* 0x000fc40000004100 */
[----:B------:R-:W-:Y:S01]  /*10d0*/  FMUL.FTZ R21, R136, R169 ;  /* 0x000000a988157220 */ /* 0x000fe20000410000 */
[----:B------:R-:W-:Y:S01]  /*10e0*/  FMUL.FTZ R17, R7, R20 ;  /* 0x0000001407117220 */ /* 0x000fe20000410000 */
[----:B------:R-:W-:Y:S02]  /*10f0*/  HADD2.F32 R170, -RZ, R182.H0_H0 ;  /* 0x200000b6ffaa7230 */ /* 0x000fe40000004100 */
[-C--:B------:R-:W-:Y:S01]  /*1100*/  FMUL.FTZ R168, R137, R176.reuse ;  /* 0x000000b089a87220 */ /* 0x080fe20000410000 */
[----:B------:R-:W-:Y:S02]  /*1110*/  HADD2.F32 R177, -RZ, R180.H0_H0 ;  /* 0x200000b4ffb17230 */ /* 0x000fe40000004100 */
[----:B------:R-:W-:Y:S01]  /*1120*/  FADD.FTZ R45, R45, R176 ;  /* 0x000000b02d2d7221 */ /* 0x000fe20000010000 */
[----:B------:R-:W-:Y:S01]  /*1130*/  FFMA.FTZ R65, R22, R176, R65 ;  /* 0x000000b016417223 */ /* 0x000fe20000010041 */
[----:B------:R-:W-:Y:S02]  /*1140*/  HADD2.F32 R176, -RZ, R171.H0_H0 ;  /* 0x200000abffb07230 */ /* 0x000fe40000004100 */
[----:B------:R-:W-:Y:S01]  /*1150*/  FADD.FTZ R84, R84, R19 ;  /* 0x0000001354547221 */ /* 0x000fe20000010000 */
[-C--:B------:R-:W-:Y:S01]  /*1160*/  FFMA.FTZ R20, R140, R19.reuse, R21 ;  /* 0x000000138c147223 */ /* 0x080fe20000010015 */
[----:B------:R-:W-:Y:S01]  /*1170*/  FFMA.FTZ R104, R17, R19, R104 ;  /* 0x0000001311687223 */ /* 0x000fe20000010068 */
[----:B------:R-:W-:Y:S01]  /*1180*/  FADD.FTZ R186, -R172, R23 ;  /* 0x00000017acba7221 */ /* 0x000fe20000010100 */
[----:B------:R-:W-:Y:S01]  /*1190*/  FADD.FTZ R85, R85, R170 ;  /* 0x000000aa55557221 */ /* 0x000fe20000010000 */
[-C--:B------:R-:W-:Y:S01]  /*11a0*/  FFMA.FTZ R19, R141, R170.reuse, R168 ;  /* 0x000000aa8d137223 */ /* 0x080fe200000100a8 */
[----:B------:R-:W-:Y:S01]  /*11b0*/  FFMA.FTZ R105, R22, R170, R105 ;  /* 0x000000aa16697223 */ /* 0x000fe20000010069 */
[----:B------:R-:W-:-:S02]  /*11c0*/  HADD2.F32 R179, -RZ, R179.H0_H0 ;  /* 0x200000b3ffb37230 */ /* 0x000fc40000004100 */
[----:B------:R-:W-:Y:S01]  /*11d0*/  FMUL.FTZ R23, R138, R177 ;  /* 0x000000b18a177220 */ /* 0x000fe20000410000 */
[----:B------:R-:W-:Y:S02]  /*11e0*/  HADD2.F32 R170, -RZ, R181.H0_H0 ;  /* 0x200000b5ffaa7230 */ /* 0x000fe40000004100 */
        /* <DEDUP_REMOVED lines=23> */
.L_x_3846:
[----:B------:R-:W-:Y:S05]  /*1360*/  BSYNC.RECONVERGENT B0 ;  /* 0x0000000000007941 */ /* 0x000fea0003800200 */
.L_x_3845:
        /* <DEDUP_REMOVED lines=22> */
[----:B------:R-:W-:Y:S01]  /*14d0*/  SHF.R.U32.HI R191, RZ, 0x10, R177 ;  /* 0x00000010ffbf7819 */ /* 0x000fe200000116b1 */
[----:B------:R-:W-:Y:S02]  /*14e0*/  HADD2.F32 R177, -RZ, R176.H0_H0 ;  /* 0x200000b0ffb17230 */ /* 0x000fe40000004100 */
[C---:B--2---:R-:W-:Y:S01]  /*14f0*/  FADD.FTZ R168, -R172.reuse, R168 ;  /* 0x000000a8aca87221 */ /* 0x044fe20000010100 */
[C---:B0-----:R-:W-:Y:S01]  /*1500*/  FADD.FTZ R180, -R172.reuse, R170 ;  /* 0x000000aaacb47221 */ /* 0x041fe20000010100 */
[C---:B------:R-:W-:Y:S01]  /*1510*/  FADD.FTZ R176, -R172.reuse, R169 ;  /* 0x000000a9acb07221 */ /* 0x040fe20000010100 */
[----:B------:R-:W-:Y:S02]  /*1520*/  HADD2.F32 R170, -RZ, R187.H0_H0 ;  /* 0x200000bbffaa7230 */ /* 0x000fe40000004100 */
[C---:B-----5:R-:W-:Y:S01]  /*1530*/  FMUL.FTZ R185, R7.reuse, R168 ;  /* 0x000000a807b97220 */ /* 0x060fe20000410000 */
[----:B------:R-:W-:Y:S02]  /*1540*/  HADD2.F32 R168, -RZ, R190.H0_H0 ;  /* 0x200000beffa87230 */ /* 0x000fe40000004100 */
[----:B------:R-:W-:Y:S01]  /*1550*/  FMUL.FTZ R190, R7, R176 ;  /* 0x000000b007be7220 */ /* 0x000fe20000410000 */
[----:B------:R-:W-:Y:S01]  /*1560*/  MOV R189, R179 ;  /* 0x000000b300bd7202 */ /* 0x000fe20000000f00 */
[----:B------:R-:W-:Y:S01]  /*1570*/  FMUL.FTZ R176, R129, R170 ;  /* 0x000000aa81b07220 */ /* 0x000fe20000410000 */
[----:B------:R-:W-:Y:S01]  /*1580*/  SHF.R.U32.HI R178, RZ, 0x10, R179 ;  /* 0x00000010ffb27819 */ /* 0x000fe200000116b3 */
[----:B------:R-:W-:Y:S01]  /*1590*/  FADD.FTZ R194, -R172, R171 ;  /* 0x000000abacc27221 */ /* 0x000fe20000010100 */
[----:B------:R-:W-:-:S02]  /*15a0*/  HADD2.F32 R169, -RZ, R182.H0_H0 ;  /* 0x200000b6ffa97230 */ /* 0x000fc40000004100 */
[-C--:B------:R-:W-:Y:S01]  /*15b0*/  FMUL.FTZ R171, R128, R177.reuse ;  /* 0x000000b180ab7220 */ /* 0x080fe20000410000 */
[----:B------:R-:W-:Y:S01]  /*15c0*/  FADD.FTZ R40, R40, R177 ;  /* 0x000000b128287221 */ /* 0x000fe20000010000 */
[----:B------:R-:W-:Y:S01]  /*15d0*/  FFMA.FTZ R60, R185, R177, R60 ;  /* 0x000000b1b93c7223 */ /* 0x000fe2000001003c */
[----:B------:R-:W-:Y:S01]  /*15e0*/  FFMA.FTZ R187, R133, R168, R176 ;  /* 0x000000a885bb7223 */ /* 0x000fe200000100b0 */
[----:B------:R-:W-:Y:S02]  /*15f0*/  HADD2.F32 R177, -RZ, R189.H0_H0 ;  /* 0x200000bdffb17230 */ /* 0x000fe40000004100 */
[----:B------:R-:W-:Y:S02]  /*1600*/  HADD2.F32 R176, -RZ, R178.H0_H0 ;  /* 0x200000b2ffb07230 */ /* 0x000fe40000004100 */
[----:B------:R-:W-:Y:S01]  /*1610*/  FADD.FTZ R41, R41, R170 ;  /* 0x000000aa29297221 */ /* 0x000fe20000010000 */
[----:B------:R-:W-:Y:S01]  /*1620*/  FFMA.FTZ R61, R190, R170, R61 ;  /* 0x000000aabe3d7223 */ /* 0x000fe2000001003d */
[----:B------:R-:W-:Y:S01]  /*1630*/  FADD.FTZ R80, R80, R169 ;  /* 0x000000a950507221 */ /* 0x000fe20000010000 */
[-C--:B------:R-:W-:Y:S01]  /*1640*/  FFMA.FTZ R188, R132, R169.reuse, R171 ;  /* 0x000000a984bc7223 */ /* 0x080fe200000100ab */
[----:B------:R-:W-:Y:S01]  /*1650*/  FFMA.FTZ R100, R185, R169, R100 ;  /* 0x000000a9b9647223 */ /* 0x000fe20000010064 */
[----:B------:R-:W-:Y:S01]  /*1660*/  FADD.FTZ R81, R81, R168 ;  /* 0x000000a851517221 */ /* 0x000fe20000010000 */
[----:B------:R-:W-:Y:S01]  /*1670*/  FFMA.FTZ R101, R190, R168, R101 ;  /* 0x000000a8be657223 */ /* 0x000fe20000010065 */
[----:B------:R-:W-:-:S02]  /*1680*/  HADD2.F32 R183, -RZ, R183.H0_H0 ;  /* 0x200000b7ffb77230 */ /* 0x000fc40000004100 */
[----:B------:R-:W-:Y:S01]  /*1690*/  FMUL.FTZ R169, R130, R177 ;  /* 0x000000b182a97220 */ /* 0x000fe20000410000 */
[----:B------:R-:W-:Y:S02]  /*16a0*/  HADD2.F32 R170, -RZ, R191.H0_H0 ;  /* 0x200000bfffaa7230 */ /* 0x000fe40000004100 */
[----:B------:R-:W-:Y:S01]  /*16b0*/  FMUL.FTZ R168, R131, R176 ;  /* 0x000000b083a87220 */ /* 0x000fe20000410000 */
[----:B------:R-:W-:Y:S01]  /*16c0*/  FFMA.FTZ R192, R134, R183, R169 ;  /* 0x000000b786c07223 */ /* 0x000fe200000100a9 */
[----:B------:R-:W-:Y:S02]  /*16d0*/  FFMA.FTZ R169, R185, R188, R174 ;  /* 0x000000bcb9a97223 */ /* 0x000fe400000100ae */
[----:B------:R-:W-:Y:S01]  /*16e0*/  FFMA.FTZ R191, R135, R170, R168 ;  /* 0x000000aa87bf7223 */ /* 0x000fe200000100a8 */
[----:B------:R-:W-:Y:S01]  /*16f0*/  FADD.FTZ R168, R173, R188 ;  /* 0x000000bcada87221 */ /* 0x000fe20000010000 */
[----:B------:R-:W-:Y:S01]  /*1700*/  FMUL.FTZ R189, R7, R180 ;  /* 0x000000b407bd7220 */ /* 0x000fe20000410000 */
[----:B------:R-:W-:-:S02]  /*1710*/  FFMA.FTZ R169, R190, R187, R169 ;  /* 0x000000bbbea97223 */ /* 0x000fc400000100a9 */
        /* <DEDUP_REMOVED lines=14> */
.L_x_3848:
[----:B------:R-:W-:Y:S05]  /*1800*/  BSYNC.RECONVERGENT B0 ;  /* 0x0000000000007941 */ /* 0x000fea0003800200 */
.L_x_3847:
        /* <DEDUP_REMOVED lines=73> */
.L_x_3850:
[----:B------:R-:W-:Y:S05]  /*1ca0*/  BSYNC.RECONVERGENT B0 ;  /* 0x0000000000007941 */ /* 0x000fea0003800200 */
.L_x_3849:
        /* <DEDUP_REMOVED lines=21> */
[----:B------:R-:W-:Y:S01]  /*1e00*/  SHF.R.U64 R203, R178, 0x10, R179 ;  /* 0x00000010b2cb7819 */ /* 0x000fe200000012b3 */
[----:B------:R-:W-:Y:S01]  /*1e10*/  HADD2.F32 R177, -RZ, R176.H0_H0 ;  /* 0x200000b0ffb17230 */ /* 0x000fe20000004100 */
[----:B------:R-:W-:Y:S01]  /*1e20*/  MOV R183, R179 ;  /* 0x000000b300b77202 */ /* 0x000fe20000000f00 */
[C---:B--2---:R-:W-:Y:S01]  /*1e30*/  FADD.FTZ R206, -R172.reuse, R169 ;  /* 0x000000a9acce7221 */ /* 0x044fe20000010100 */
[C---:B------:R-:W-:Y:S01]  /*1e40*/  FADD.FTZ R176, -R172.reuse, R170 ;  /* 0x000000aaacb07221 */ /* 0x040fe20000010100 */
[----:B------:R-:W-:Y:S01]  /*1e50*/  FADD.FTZ R168, -R172, R168 ;  /* 0x000000a8aca87221 */ /* 0x000fe20000010100 */
[----:B------:R-:W-:-:S02]  /*1e60*/  HADD2.F32 R175, -RZ, R175.H0_H0 ;  /* 0x200000afffaf7230 */ /* 0x000fc40000004100 */
[----:B------:R-:W-:Y:S01]  /*1e70*/  FMUL.FTZ R169, R112, R177 ;  /* 0x000000b170a97220 */ /* 0x000fe20000410000 */
[----:B------:R-:W-:Y:S02]  /*1e80*/  HADD2.F32 R170, -RZ, R203.H0_H0 ;  /* 0x200000cbffaa7230 */ /* 0x000fe40000004100 */
[C---:B-----5:R-:W-:Y:S01]  /*1e90*/  FMUL.FTZ R206, R7.reuse, R206 ;  /* 0x000000ce07ce7220 */ /* 0x060fe20000410000 */
[----:B------:R-:W-:Y:S02]  /*1ea0*/  HADD2.F32 R183, -RZ, R183.H0_H0 ;  /* 0x200000b7ffb77230 */ /* 0x000fe40000004100 */
[----:B------:R-:W-:Y:S01]  /*1eb0*/  FADD.FTZ R212, -R172, R171 ;  /* 0x000000abacd47221 */ /* 0x000fe20000010100 */
[----:B------:R-:W-:Y:S01]  /*1ec0*/  FMUL.FTZ R201, R7, R168 ;  /* 0x000000a807c97220 */ /* 0x000fe20000410000 */
[----:B------:R-:W-:Y:S01]  /*1ed0*/  FFMA.FTZ R204, R116, R175, R169 ;  /* 0x000000af74cc7223 */ /* 0x000fe200000100a9 */
[----:B------:R-:W-:Y:S02]  /*1ee0*/  HADD2.F32 R168, -RZ, R207.H0_H0 ;  /* 0x200000cfffa87230 */ /* 0x000fe40000004100 */
[-C--:B------:R-:W-:Y:S01]  /*1ef0*/  FMUL.FTZ R172, R113, R170.reuse ;  /* 0x000000aa71ac7220 */ /* 0x080fe20000410000 */
[----:B------:R-:W-:Y:S01]  /*1f00*/  FADD.FTZ R33, R33, R170 ;  /* 0x000000aa21217221 */ /* 0x000fe20000010000 */
[----:B------:R-:W-:Y:S01]  /*1f10*/  FFMA.FTZ R53, R206, R170, R53 ;  /* 0x000000aace357223 */ /* 0x000fe20000010035 */
[----:B------:R-:W-:Y:S01]  /*1f20*/  SHF.R.U32.HI R178, RZ, 0x10, R179 ;  /* 0x00000010ffb27819 */ /* 0x000fe200000116b3 */
        /* <DEDUP_REMOVED lines=32> */
.L_x_3852:
[----:B------:R-:W-:Y:S05]  /*2130*/  BSYNC.RECONVERGENT B0 ;  /* 0x0000000000007941 */ /* 0x000fea0003800200 */
.L_x_3851:
        /* <DEDUP_REMOVED lines=32> */
.L_x_3854:
[----:B------:R-:W-:Y:S05]  /*2340*/  BSYNC.RECONVERGENT B0 ;  /* 0x0000000000007941 */ /* 0x000fea0003800200 */
.L_x_3853:
        /* <DEDUP_REMOVED lines=75> */
.L_x_3859:
        /* <DEDUP_REMOVED lines=23> */
.L_x_3858:
        /* <DEDUP_REMOVED lines=20> */
.L_x_3861:
        /* <DEDUP_REMOVED lines=21> */
.L_x_3857:
        /* <DEDUP_REMOVED lines=27> */
.L_x_3863:
        /* <DEDUP_REMOVED lines=23> */
.L_x_3862:
        /* <DEDUP_REMOVED lines=20> */
.L_x_3864:
        /* <DEDUP_REMOVED lines=20> */
.L_x_3860:
        /* <DEDUP_REMOVED lines=24> */
.L_x_3865:
[----:B------:R-:W-:-:S07]  /*3320*/  IADD3 R4, PT, PT, R4, 0x100, RZ ;  /* 0x0000010004047810 */ /* 0x000fce0007ffe0ff */
.L_x_3856:
[----:B------:R-:W-:Y:S05]  /*3330*/  BSYNC.RECONVERGENT B0 ;  /* 0x0000000000007941 */ /* 0x000fea0003800200 */
.L_x_3855:
        /* <DEDUP_REMOVED lines=28> */
[----:B------:R-:W-:Y:S02]  /*3500*/  PRMT R6, R179, 0x7610, R6 ;  /* 0x00007610b3067816 */ /* 0x000fe40000000006 */
[----:B------:R-:W-:-:S02]  /*3510*/  PRMT R9, R178, 0x7610, R9 ;  /* 0x00007610b2097816 */ /* 0x000fc40000000009 */
[----:B------:R-:W-:Y:S02]  /*3520*/  PRMT R8, R170, 0x7610, R8 ;  /* 0x00007610aa087816 */ /* 0x000fe40000000008 */
[----:B------:R-:W-:Y:S01]  /*3530*/  PRMT R10, R175, 0x7610, R10 ;  /* 0x00007610af0a7816 */ /* 0x000fe2000000000a */
[----:B------:R-:W-:Y:S06]  /*3540*/  BRA `(.L_x_3871) ;  /* 0x00000008005c7947 */ /* 0x000fec0003800000 */
.L_x_3870:
        /* <DEDUP_REMOVED lines=17> */
.L_x_3869:
        /* <DEDUP_REMOVED lines=26> */
.L_x_3872:
        /* <DEDUP_REMOVED lines=19> */
.L_x_3868:
        /* <DEDUP_REMOVED lines=28> */
.L_x_3874:
        /* <DEDUP_REMOVED lines=17> */
.L_x_3873:
        /* <DEDUP_REMOVED lines=26> */
.L_x_3875:
        /* <DEDUP_REMOVED lines=18> */
.L_x_3871:
        /* <DEDUP_REMOVED lines=20> */
.L_x_3876:
[----:B------:R-:W-:-:S07]  /*4000*/  IADD3 R4, PT, PT, R4, 0x100, RZ ;  /* 0x0000010004047810 */ /* 0x000fce0007ffe0ff */
.L_x_3867:
[----:B------:R-:W-:Y:S05]  /*4010*/  BSYNC.RECONVERGENT B0 ;  /* 0x0000000000007941 */ /* 0x000fea0003800200 */
.L_x_3866:
        /* <DEDUP_REMOVED lines=33> */
.L_x_3881:
        /* <DEDUP_REMOVED lines=17> */
.L_x_3880:
        /* <DEDUP_REMOVED lines=26> */
.L_x_3883:
        /* <DEDUP_REMOVED lines=19> */
.L_x_3879:
        /* <DEDUP_REMOVED lines=28> */
.L_x_3885:
        /* <DEDUP_REMOVED lines=17> */
.L_x_3884:
        /* <DEDUP_REMOVED lines=26> */
.L_x_3886:
        /* <DEDUP_REMOVED lines=18> */
.L_x_3882:
        /* <DEDUP_REMOVED lines=20> */
.L_x_3887:
[----:B------:R-:W-:-:S07]  /*4ce0*/  IADD3 R4, PT, PT, R4, 0x100, RZ ;  /* 0x0000010004047810 */ /* 0x000fce0007ffe0ff */
.L_x_3878:
[----:B------:R-:W-:Y:S05]  /*4cf0*/  BSYNC.RECONVERGENT B0 ;  /* 0x0000000000007941 */ /* 0x000fea0003800200 */
.L_x_3877:
        /* <DEDUP_REMOVED lines=33> */
.L_x_3892:
        /* <DEDUP_REMOVED lines=17> */
.L_x_3891:
        /* <DEDUP_REMOVED lines=26> */
.L_x_3894:
        /* <DEDUP_REMOVED lines=19> */
.L_x_3890:
        /* <DEDUP_REMOVED lines=28> */
.L_x_3896:
        /* <DEDUP_REMOVED lines=17> */
.L_x_3895:
        /* <DEDUP_REMOVED lines=26> */
.L_x_3897:
        /* <DEDUP_REMOVED lines=18> */
.L_x_3893:
        /* <DEDUP_REMOVED lines=20> */
.L_x_3898:
[----:B------:R-:W-:-:S07]  /*59c0*/  IADD3 R4, PT, PT, R4, 0x100, RZ ;  /* 0x0000010004047810 */ /* 0x000fce0007ffe0ff */
.L_x_3889:
[----:B------:R-:W-:Y:S05]  /*59d0*/  BSYNC.RECONVERGENT B0 ;  /* 0x0000000000007941 */ /* 0x000fea0003800200 */
.L_x_3888:
        /* <DEDUP_REMOVED lines=33> */
.L_x_3903:
        /* <DEDUP_REMOVED lines=17> */
.L_x_3902:
        /* <DEDUP_REMOVED lines=26> */
.L_x_3905:
        /* <DEDUP_REMOVED lines=19> */
.L_x_3901:
        /* <DEDUP_REMOVED lines=28> */
.L_x_3907:
        /* <DEDUP_REMOVED lines=17> */
.L_x_3906:
        /* <DEDUP_REMOVED lines=25> */
.L_x_3908:
        /* <DEDUP_REMOVED lines=18> */
.L_x_3904:
        /* <DEDUP_REMOVED lines=20> */
.L_x_3900:
[----:B------:R-:W-:Y:S05]  /*6690*/  BSYNC.RECONVERGENT B0 ;  /* 0x0000000000007941 */ /* 0x000fea0003800200 */
.L_x_3899:
[----:B------:R-:W-:Y:S01]  /*66a0*/  UPLOP3.LUT UP1, UPT, UPT, UPT, UP1, 0x40, 0x4 ;  /* 0x000000000004789c */ /* 0x000fe20003f2e810 */
[----:B------:R-:W-:Y:S10]  /*66b0*/  @!P6 BRA `(.L_x_3909) ;  /* 0xffffffa0008ce947 */ /* 0x000ff4000383ffff */
.L_x_3842:
        /* <DEDUP_REMOVED lines=18> */
.L_x_3911:
[----:B------:R-:W-:Y:S05]  /*67e0*/  BSYNC.RECONVERGENT B0 ;  /* 0x0000000000007941 */ /* 0x000fea0003800200 */
.L_x_3910:
        /* <DEDUP_REMOVED lines=15> */
.L_x_3913:
[----:B------:R-:W-:Y:S05]  /*68e0*/  BSYNC.RECONVERGENT B0 ;  /* 0x0000000000007941 */ /* 0x000fea0003800200 */
.L_x_3912:
        /* <DEDUP_REMOVED lines=15> */
.L_x_3915:
[----:B------:R-:W-:Y:S05]  /*69e0*/  BSYNC.RECONVERGENT B0 ;  /* 0x0000000000007941 */ /* 0x000fea0003800200 */
.L_x_3914:
        /* <DEDUP_REMOVED lines=15> */
.L_x_3917:
[----:B------:R-:W-:Y:S05]  /*6ae0*/  BSYNC.RECONVERGENT B0 ;  /* 0x0000000000007941 */ /* 0x000fea0003800200 */
.L_x_3916:
        /* <DEDUP_REMOVED lines=14> */
.L_x_3918:
        /* <DEDUP_REMOVED lines=11> */
.L_x_5456:


//--------------------- .text._ZN10layer_norm31ln_parallel_residual_bwd_kernelINS_13Kernel_traitsIf6__halffS2_fjLj5120ELj1ELj1ELj8ELj8ENS_18Kernel_traits_baseILj5120EfS2_fS2_fjLj256EEEEELb0ELb0ELb1EEEvNS_9BwdParamsE --------------------------
	.section	.text._ZN10layer_norm31ln_parallel_residual_bwd_kernelINS_13Kernel_traitsIf6__halffS2_fjLj5120ELj1ELj1ELj8ELj8ENS_18Kernel_traits_baseILj5120EfS2_fS2_fjLj256EEEEELb0ELb0ELb1EEEvNS_9BwdParamsE,"ax",@progbits
	.align	128
        .global         _ZN10layer_norm31ln_parallel_residual_bwd_kernelINS_13Kernel_traitsIf6__halffS2_fjLj5120ELj1ELj1ELj8ELj8ENS_18Kernel_traits_baseILj5120EfS2_fS2_fjLj256EEEEELb0ELb0ELb1EEEvNS_9BwdParamsE
        .type           _ZN10layer_norm31ln_parallel_residual_bwd_kernelINS_13Kernel_traitsIf6__halffS2_fjLj5120ELj1ELj1ELj8ELj8ENS_18Kernel_traits_baseILj5120EfS2_fS2_fjLj256EEEEELb0ELb0ELb1EEEvNS_9BwdParamsE,@function
        .size           _ZN10layer_norm31ln_parallel_residual_bwd_kernelINS_13Kernel_traitsIf6__halffS2_fjLj5120ELj1ELj1ELj8ELj8ENS_18Kernel_traits_baseILj5120EfS2_fS2_fjLj256EEEEELb0ELb0ELb1EEEvNS_9BwdParamsE,(.L_x_5457 - _ZN10layer_norm31ln_parallel_residual_bwd_kernelINS_13Kernel_traitsIf6__halffS2_fjLj5120ELj1ELj1ELj8ELj8ENS_18Kernel_traits_baseILj5120EfS2_fS2_fjLj256EEEEELb0ELb0ELb1EEEvNS_9BwdParamsE)
        .other          _ZN10layer_norm31ln_parallel_residual_bwd_kernelINS_13Kernel_traitsIf6__halffS2_fjLj5120ELj1ELj1ELj8ELj8ENS_18Kernel_traits_baseILj5120EfS2_fS2_fjLj256EEEEELb0ELb0ELb1EEEvNS_9BwdParamsE,@"STO_CUDA_ENTRY STV_DEFAULT"
_ZN10layer_norm31ln_parallel_residual_bwd_kernelINS_13Kernel_traitsIf6__halffS2_fjLj5120ELj1ELj1ELj8ELj8ENS_18Kernel_traits_baseILj5120EfS2_fS2_fjLj256EEEEELb0ELb0ELb1EEEvNS_9BwdParamsE:
.text._ZN10layer_norm31ln_parallel_residual_bwd_kernelINS_13Kernel_traitsIf6__halffS2_fjLj5120ELj1ELj1ELj8ELj8ENS_18Kernel_traits_baseILj5120EfS2_fS2_fjLj256EEEEELb0ELb0ELb1EEEvNS_9BwdParamsE:
        /* <DEDUP_REMOVED lines=110> */
.L_x_3967:
        /* <DEDUP_REMOVED lines=71> */
[----:B------:R-:W-:Y:S01]  /*0b50*/  HADD2.F32 R235, -RZ, R208.H0_H0 ;  /* 0x200000d0ffeb7230 */ /* 0x000fe20000004100 */
[----:B------:R-:W-:Y:S01]  /*0b60*/  MOV R233, R185 ;  /* 0x000000b900e97202 */ /* 0x000fe20000000f00 */
[----:B------:R-:W-:-:S05]  /*0b70*/  FADD.FTZ R244, -R220, R118 ;  /* 0x00000076dcf47221 */ /* 0x000fca0000010100 */
[----:B------:R-:W1:Y:S01]  /*0b80*/  @P0 LDC.64 R112, c[0x0][0x438] ;  /* 0x00010e00ff700b82 */ /* 0x000e620000000a00 */
[----:B------:R-:W-:Y:S01]  /*0b90*/  FADD.FTZ R246, -R220, R119 ;  /* 0x00000077dcf67221 */ /* 0x000fe20000010100 */
[----:B------:R-:W-:Y:S01]  /*0ba0*/  MOV R189, R215 ;  /* 0x000000d700bd7202 */ /* 0x000fe20000000f00 */
[----:B0-----:R-:W-:Y:S01]  /*0bb0*/  @P0 IMAD.WIDE.U32 R118, R179, 0x10, R108 ;  /* 0x00000010b3760825 */ /* 0x001fe200078e006c */
[----:B------:R-:W-:-:S03]  /*0bc0*/  MOV R229, R193 ;  /* 0x000000c100e57202 */ /* 0x000fc60000000f00 */
[----:B-----5:R-:W-:Y:S01]  /*0bd0*/  FMUL.FTZ R109, R84, R235 ;  /* 0x000000eb546d7220 */ /* 0x020fe20000410000 */
[----:B------:R-:W-:Y:S01]  /*0be0*/  SHF.R.U32.HI R211, RZ, 0x10, R193 ;  /* 0x00000010ffd37819 */ /* 0x000fe200000116c1 */
[----:B------:R-:W-:Y:S02]  /*0bf0*/  HADD2.F32 R239, -RZ, R218.H0_H0 ;  /* 0x200000daffef7230 */ /* 0x000fe40000004100 */
[----:B------:R-:W-:Y:S01]  /*0c00*/  HADD2.F32 R234, -RZ, R234.H0_H0 ;  /* 0x200000eaffea7230 */ /* 0x000fe20000004100 */
[----:B------:R-:W-:Y:S01]  /*0c10*/  MOV R206, R214 ;  /* 0x000000d600ce7202 */ /* 0x000fe20000000f00 */
        /* <DEDUP_REMOVED lines=8> */
[----:B------:R-:W-:Y:S01]  /*0ca0*/  FFMA.FTZ R189, R64, R239, R109 ;  /* 0x000000ef40bd7223 */ /* 0x000fe2000001006d */
[----:B------:R-:W-:Y:S01]  /*0cb0*/  SHF.R.U32.HI R230, RZ, 0x10, R187 ;  /* 0x00000010ffe67819 */ /* 0x000fe200000116bb */
[C---:B------:R-:W-:Y:S01]  /*0cc0*/  FADD.FTZ R210, -R220.reuse, R121 ;  /* 0x00000079dcd27221 */ /* 0x040fe20000010100 */
[----:B------:R-:W-:Y:S01]  /*0cd0*/  MOV R248, R190 ;  /* 0x000000be00f87202 */ /* 0x000fe20000000f00 */
[----:B------:R-:W-:Y:S01]  /*0ce0*/  FADD.FTZ R108, -R220, R124 ;  /* 0x0000007cdc6c7221 */ /* 0x000fe20000010100 */
[----:B------:R-:W-:Y:S01]  /*0cf0*/  MOV R227, R168 ;  /* 0x000000a800e37202 */ /* 0x000fe20000000f00 */
[C---:B------:R-:W-:Y:S01]  /*0d00*/  FMUL.FTZ R0, R165.reuse, R0 ;  /* 0x00000000a5007220 */ /* 0x040fe20000410000 */
[----:B------:R-:W-:Y:S01]  /*0d10*/  SHF.R.U64 R198, R168, 0x10, R169 ;  /* 0x00000010a8c67819 */ /* 0x000fe200000012a9 */
[----:B------:R-:W-:Y:S01]  /*0d20*/  FMUL.FTZ R168, R165, R197 ;  /* 0x000000c5a5a87220 */ /* 0x000fe20000410000 */
[----:B------:R-:W-:-:S02]  /*0d30*/  HADD2.F32 R237, -RZ, R237.H0_H0 ;  /* 0x200000edffed7230 */ /* 0x000fc40000004100 */
[----:B------:R-:W-:Y:S01]  /*0d40*/  FMUL.FTZ R197, R86, R233 ;  /* 0x000000e956c57220 */ /* 0x000fe20000410000 */
[----:B------:R-:W-:Y:S01]  /*0d50*/  HADD2.F32 R232, -RZ, R232.H0_H0 ;  /* 0x200000e8ffe87230 */ /* 0x000fe20000004100 */
[----:B------:R-:W-:Y:S01]  /*0d60*/  SHF.R.U64 R209, R190, 0x10, R191 ;  /* 0x00000010bed17819 */ /* 0x000fe200000012bf */
[----:B------:R-:W-:Y:S02]  /*0d70*/  HADD2.F32 R121, -RZ, R206.H0_H0 ;  /* 0x200000ceff797230 */ /* 0x000fe40000004100 */
[----:B------:R-:W-:Y:S01]  /*0d80*/  FADD.FTZ R206, RZ, R189 ;  /* 0x000000bdffce7221 */ /* 0x000fe20000010000 */
[----:B------:R-:W-:Y:S02]  /*0d90*/  HADD2.F32 R124, -RZ, R193.H0_H0 ;  /* 0x200000c1ff7c7230 */ /* 0x000fe40000004100 */
[----:B------:R-:W-:Y:S01]  /*0da0*/  FFMA.FTZ R193, R65, R236, R218 ;  /* 0x000000ec41c17223 */ /* 0x000fe200000100da */
[----:B--2---:R-:W-:Y:S01]  /*0db0*/  @P0 IMAD.WIDE.U32 R114, R173, 0x10, R114 ;  /* 0x00000010ad720825 */ /* 0x004fe200078e0072 */
[----:B------:R-:W-:Y:S01]  /*0dc0*/  SHF.R.U32.HI R201, RZ, 0x10, R195 ;  /* 0x00000010ffc97819 */ /* 0x000fe200000116c3 */
[----:B------:R0:W5:Y:S01]  /*0dd0*/  @P0 LDG.E.128 R60, desc[UR12][R118.64] ;  /* 0x0000000c763c0981 */ /* 0x000162000c1e1d00 */
[----:B------:R-:W-:Y:S01]  /*0de0*/  SHF.R.U64 R199, R216, 0x10, R217 ;  /* 0x00000010d8c77819 */ /* 0x000fe200000012d9 */
[----:B---3--:R-:W-:Y:S01]  /*0df0*/  @P0 IMAD.WIDE.U32 R116, R172, 0x10, R116 ;  /* 0x00000010ac740825 */ /* 0x008fe200078e0074 */
[----:B------:R-:W-:-:S03]  /*0e00*/  MOV R187, R170 ;  /* 0x000000aa00bb7202 */ /* 0x000fc60000000f00 */
[----:B------:R-:W-:Y:S01]  /*0e10*/  FFMA.FTZ R109, R0, R189, RZ ;  /* 0x000000bd006d7223 */ /* 0x000fe200000100ff */
[----:B------:R-:W-:Y:S01]  /*0e20*/  SHF.R.U64 R202, R170, 0x10, R171 ;  /* 0x00000010aaca7819 */ /* 0x000fe200000012ab */
[----:B------:R-:W-:Y:S01]  /*0e30*/  FMUL.FTZ R170, R165, R252 ;  /* 0x000000fca5aa7220 */ /* 0x000fe20000410000 */
[----:B------:R-:W-:Y:S01]  /*0e40*/  HADD2.F32 R230, -RZ, R230.H0_H0 ;  /* 0x200000e6ffe67230 */ /* 0x000fe20000004100 */
[----:B------:R-:W-:Y:S01]  /*0e50*/  SHF.R.U64 R205, R194, 0x10, R195 ;  /* 0x00000010c2cd7819 */ /* 0x000fe200000012c3 */
[----:B------:R-:W-:Y:S01]  /*0e60*/  FMUL.FTZ R208, R87, R232 ;  /* 0x000000e857d07220 */ /* 0x000fe20000410000 */
[----:B0-----:R-:W-:Y:S01]  /*0e70*/  HADD2.F32 R119, -RZ, R248.H0_H0 ;  /* 0x200000f8ff777230 */ /* 0x001fe20000004100 */
[----:B------:R-:W-:Y:S01]  /*0e80*/  MOV R203, R195 ;  /* 0x000000c300cb7202 */ /* 0x000fe20000000f00 */
[----:B------:R-:W-:Y:S01]  /*0e90*/  FFMA.FTZ R197, R66, R237, R197 ;  /* 0x000000ed42c57223 */ /* 0x000fe200000100c5 */
[----:B------:R-:W-:Y:S01]  /*0ea0*/  FADD.FTZ R206, R193, R206 ;  /* 0x000000cec1ce7221 */ /* 0x000fe20000010000 */
[----:B------:R-:W-:Y:S01]  /*0eb0*/  MOV R195, R217 ;  /* 0x000000d900c37202 */ /* 0x000fe20000000f00 */
[----:B----4-:R-:W-:Y:S01]  /*0ec0*/  @P0 IMAD.WIDE.U32 R110, R177, 0x10, R110 ;  /* 0x00000010b16e0825 */ /* 0x010fe200078e006e */
[----:B------:R-:W-:-:S03]  /*0ed0*/  MOV R207, R191 ;  /* 0x000000bf00cf7202 */ /* 0x000fc60000000f00 */
[----:B------:R-:W-:Y:S01]  /*0ee0*/  FADD.FTZ R212, -R220, R122 ;  /* 0x0000007adcd47221 */ /* 0x000fe20000010100 */
[----:B------:R0:W5:Y:S01]  /*0ef0*/  @P0 LDG.E.128 R48, desc[UR12][R114.64] ;  /* 0x0000000c72300981 */ /* 0x000162000c1e1d00 */
[----:B------:R-:W-:Y:S02]  /*0f00*/  HADD2.F32 R231, -RZ, R250.H0_H0 ;  /* 0x200000faffe77230 */ /* 0x000fe40000004100 */
[----:B------:R-:W-:Y:S01]  /*0f10*/  FFMA.FTZ R109, R170, R193, R109 ;  /* 0x000000c1aa6d7223 */ /* 0x000fe2000001006d */
[----:B------:R-:W-:Y:S01]  /*0f20*/  HADD2.F32 R122, -RZ, R199.H0_H0 ;  /* 0x200000c7ff7a7230 */ /* 0x000fe20000004100 */
[----:B------:R2:W5:Y:S01]  /*0f30*/  @P0 LDG.E.128 R44, desc[UR12][R116.64] ;  /* 0x0000000c742c0981 */ /* 0x000562000c1e1d00 */
[----:B------:R-:W-:Y:S01]  /*0f40*/  MOV R238, R216 ;  /* 0x000000d800ee7202 */ /* 0x000fe20000000f00 */
[----:B------:R-:W-:Y:S01]  /*0f50*/  FFMA.FTZ R199, R67, R230, R208 ;  /* 0x000000e643c77223 */ /* 0x000fe200000100d0 */
[----:B------:R-:W-:Y:S01]  /*0f60*/  FADD.FTZ R206, R197, R206 ;  /* 0x000000cec5ce7221 */ /* 0x000fe20000010000 */
[----:B------:R-:W-:Y:S01]  /*0f70*/  FADD.FTZ R216, -R220, R123 ;  /* 0x0000007bdcd87221 */ /* 0x000fe20000010100 */
[----:B-1----:R-:W-:Y:S01]  /*0f80*/  @P0 IMAD.WIDE.U32 R112, R175, 0x10, R112 ;  /* 0x00000010af700825 */ /* 0x002fe200078e0070 */
[----:B------:R-:W-:Y:S01]  /*0f90*/  SHF.R.U32.HI R190, RZ, 0x10, R191 ;  /* 0x00000010ffbe7819 */ /* 0x000fe200000116bf */
[----:B------:R1:W5:Y:S02]  /*0fa0*/  @P0 LDG.E.128 R56, desc[UR12][R110.64] ;  /* 0x0000000c6e380981 */ /* 0x000364000c1e1d00 */
[----:B0-----:R-:W-:-:S02]  /*0fb0*/  HADD2.F32 R114, -RZ, R209.H0_H0 ;  /* 0x200000d1ff727230 */ /* 0x001fc40000004100 */
[----:B--2---:R-:W-:Y:S02]  /*0fc0*/  HADD2.F32 R116, -RZ, R201.H0_H0 ;  /* 0x200000c9ff747230 */ /* 0x004fe40000004100 */
[----:B------:R-:W-:Y:S01]  /*0fd0*/  FMUL.FTZ R201, R88, R119 ;  /* 0x0000007758c97220 */ /* 0x000fe20000410000 */
[----:B------:R-:W-:Y:S01]  /*0fe0*/  MOV R223, R166 ;  /* 0x000000a600df7202 */ /* 0x000fe20000000f00 */
[----:B------:R-:W-:Y:S01]  /*0ff0*/  HADD2.F32 R123, -RZ, R195.H0_H0 ;  /* 0x200000c3ff7b7230 */ /* 0x000fe20000004100 */
[----:B------:R-:W-:Y:S01]  /*1000*/  SHF.R.U64 R224, R166, 0x10, R167 ;  /* 0x00000010a6e07819 */ /* 0x000fe200000012a7 */
[C---:B------:R-:W-:Y:S01]  /*1010*/  FMUL.FTZ R166, R165.reuse, R213 ;  /* 0x000000d5a5a67220 */ /* 0x040fe20000410000 */
[----:B------:R-:W-:Y:S02]  /*1020*/  HADD2.F32 R228, -RZ, R228.H0_H0 ;  /* 0x200000e4ffe47230 */ /* 0x000fe40000004100 */
[----:B------:R-:W-:Y:S01]  /*1030*/  FMUL.FTZ R195, R165, R108 ;  /* 0x0000006ca5c37220 */ /* 0x000fe20000410000 */
[----:B-1----:R-:W-:-:S02]  /*1040*/  HADD2.F32 R111, -RZ, R207.H0_H0 ;  /* 0x200000cfff6f7230 */ /* 0x002fc40000004100 */
[----:B------:R-:W-:Y:S01]  /*1050*/  FFMA.FTZ R109, R168, R197, R109 ;  /* 0x000000c5a86d7223 */ /* 0x000fe2000001006d */
[----:B------:R-:W-:Y:S01]  /*1060*/  FMUL.FTZ R108, R89, R114 ;  /* 0x00000072596c7220 */ /* 0x000fe20000410000 */
[----:B------:R-:W-:Y:S01]  /*1070*/  FFMA.FTZ R201, R68, R231, R201 ;  /* 0x000000e744c97223 */ /* 0x000fe200000100c9 */
[----:B------:R-:W-:Y:S01]  /*1080*/  FADD.FTZ R206, R199, R206 ;  /* 0x000000cec7ce7221 */ /* 0x000fe20000010000 */
[----:B------:R0:W5:Y:S01]  /*1090*/  @P0 LDG.E.128 R52, desc[UR12][R112.64] ;  /* 0x0000000c70340981 */ /* 0x000162000c1e1d00 */
[----:B------:R-:W-:Y:S01]  /*10a0*/  FMUL.FTZ R182, R165, R182 ;  /* 0x000000b6a5b67220 */ /* 0x000fe20000410000 */
[----:B------:R-:W-:Y:S02]  /*10b0*/  HADD2.F32 R229, -RZ, R229.H0_H0 ;  /* 0x200000e5ffe57230 */ /* 0x000fe40000004100 */
[----:B------:R-:W-:Y:S01]  /*10c0*/  FFMA.FTZ R109, R166, R199, R109 ;  /* 0x000000c7a66d7223 */ /* 0x000fe2000001006d */
[----:B------:R-:W-:Y:S02]  /*10d0*/  HADD2.F32 R110, -RZ, R190.H0_H0 ;  /* 0x200000beff6e7230 */ /* 0x000fe40000004100 */
[----:B------:R-:W-:Y:S01]  /*10e0*/  FADD.FTZ R206, R201, R206 ;  /* 0x000000cec9ce7221 */ /* 0x000fe20000010000 */
[----:B------:R-:W-:Y:S01]  /*10f0*/  MOV R240, R194 ;  /* 0x000000c200f07202 */ /* 0x000fe20000000f00 */
[----:B0-----:R-:W-:-:S02]  /*1100*/  HADD2.F32 R112, -RZ, R205.H0_H0 ;  /* 0x200000cdff707230 */ /* 0x001fc40000004100 */
[----:B------:R-:W-:Y:S01]  /*1110*/  FMUL.FTZ R205, R90, R111 ;  /* 0x0000006f5acd7220 */ /* 0x000fe20000410000 */
[----:B------:R-:W-:Y:S02]  /*1120*/  HADD2.F32 R113, -RZ, R203.H0_H0 ;  /* 0x200000cbff717230 */ /* 0x000fe40000004100 */
[----:B------:R-:W-:Y:S01]  /*1130*/  FFMA.FTZ R203, R69, R228, R108 ;  /* 0x000000e445cb7223 */ /* 0x000fe2000001006c */
[----:B------:R-:W-:Y:S01]  /*1140*/  FMUL.FTZ R184, R165, R184 ;  /* 0x000000b8a5b87220 */ /* 0x000fe20000410000 */
[----:B------:R-:W-:Y:S02]  /*1150*/  HADD2.F32 R118, -RZ, R211.H0_H0 ;  /* 0x200000d3ff767230 */ /* 0x000fe40000004100 */
[----:B------:R-:W-:Y:S01]  /*1160*/  FFMA.FTZ R209, R182, R201, R109 ;  /* 0x000000c9b6d17223 */ /* 0x000fe2000001006d */
[----:B------:R-:W-:Y:S02]  /*1170*/  HADD2.F32 R117, -RZ, R238.H0_H0 ;  /* 0x200000eeff757230 */ /* 0x000fe40000004100 */
[----:B------:R-:W-:Y:S01]  /*1180*/  FMUL.FTZ R108, R91, R110 ;  /* 0x0000006e5b6c7220 */ /* 0x000fe20000410000 */
[----:B------:R-:W-:Y:S01]  /*1190*/  FFMA.FTZ R205, R70, R229, R205 ;  /* 0x000000e546cd7223 */ /* 0x000fe200000100cd */
[----:B------:R-:W-:Y:S01]  /*11a0*/  FADD.FTZ R206, R203, R206 ;  /* 0x000000cecbce7221 */ /* 0x000fe20000010000 */
[----:B------:R-:W-:Y:S01]  /*11b0*/  FMUL.FTZ R186, R165, R186 ;  /* 0x000000baa5ba7220 */ /* 0x000fe20000410000 */
[----:B------:R-:W-:-:S02]  /*11c0*/  HADD2.F32 R115, -RZ, R240.H0_H0 ;  /* 0x200000f0ff737230 */ /* 0x000fc40000004100 */
[----:B------:R-:W-:Y:S01]  /*11d0*/  FFMA.FTZ R209, R184, R203, R209 ;  /* 0x000000cbb8d17223 */ /* 0x000fe200000100d1 */
[----:B------:R-:W-:Y:S01]  /*11e0*/  SHF.R.U32.HI R194, RZ, 0x10, R217 ;  /* 0x00000010ffc27819 */ /* 0x000fe200000116d9 */
[----:B------:R-:W-:Y:S01]  /*11f0*/  FMUL.FTZ R109, R92, R117 ;  /* 0x000000755c6d7220 */ /* 0x000fe20000410000 */
[----:B------:R-:W-:Y:S01]  /*1200*/  FFMA.FTZ R207, R71, R118, R108 ;  /* 0x0000007647cf7223 */ /* 0x000fe2000001006c */
[----:B------:R-:W-:Y:S01]  /*1210*/  FADD.FTZ R208, R205, R206 ;  /* 0x000000cecdd07221 */ /* 0x000fe20000010000 */
[----:B------:R-:W-:Y:S01]  /*1220*/  FMUL.FTZ R188, R165, R188 ;  /* 0x000000bca5bc7220 */ /* 0x000fe20000410000 */
[----:B------:R-:W-:Y:S01]  /*1230*/  FFMA.FTZ R211, R186, R205, R209 ;  /* 0x000000cdbad37223 */ /* 0x000fe200000100d1 */
[----:B------:R-:W-:Y:S01]  /*1240*/  FADD.FTZ R196, -R220, R120 ;  /* 0x00000078dcc47221 */ /* 0x000fe20000010100 */
[----:B------:R-:W-:Y:S01]  /*1250*/  FMUL.FTZ R108, R93, R122 ;  /* 0x0000007a5d6c7220 */ /* 0x000fe20000410000 */
[----:B------:R-:W-:Y:S01]  /*1260*/  FFMA.FTZ R206, R72, R115, R109 ;  /* 0x0000007348ce7223 */ /* 0x000fe2000001006d */
[----:B------:R-:W-:Y:S01]  /*1270*/  FADD.FTZ R213, R207, R208 ;  /* 0x000000d0cfd57221 */ /* 0x000fe20000010000 */
[C---:B------:R-:W-:Y:S01]  /*1280*/  FADD.FTZ R126, -R220.reuse, R126 ;  /* 0x0000007edc7e7221 */ /* 0x040fe20000010100 */
[----:B------:R-:W-:Y:S01]  /*1290*/  HADD2.F32 R120, -RZ, R194.H0_H0 ;  /* 0x200000c2ff787230 */ /* 0x000fe20000004100 */
[----:B------:R-:W-:Y:S01]  /*12a0*/  MOV R191, R171 ;  /* 0x000000ab00bf7202 */ /* 0x000fe20000000f00 */
[----:B------:R-:W-:Y:S01]  /*12b0*/  FADD.FTZ R220, -R220, R127 ;  /* 0x0000007fdcdc7221 */ /* 0x000fe20000010100 */
[----:B------:R-:W-:Y:S01]  /*12c0*/  SHF.R.U32.HI R204, RZ, 0x10, R171 ;  /* 0x00000010ffcc7819 */ /* 0x000fe200000116ab */
[C---:B------:R-:W-:Y:S01]  /*12d0*/  FMUL.FTZ R194, R165.reuse, R210 ;  /* 0x000000d2a5c27220 */ /* 0x040fe20000410000 */
[C---:B------:R-:W-:Y:S01]  /*12e0*/  FMUL.FTZ R127, R165.reuse, R192 ;  /* 0x000000c0a57f7220 */ /* 0x040fe20000410000 */
[----:B------:R-:W-:Y:S01]  /*12f0*/  FMUL.FTZ R171, R165, R212 ;  /* 0x000000d4a5ab7220 */ /* 0x000fe20000410000 */
[----:B------:R-:W-:Y:S01]  /*1300*/  FFMA.FTZ R210, R188, R207, R211 ;  /* 0x000000cfbcd27223 */ /* 0x000fe200000100d3 */
[----:B------:R-:W-:Y:S01]  /*1310*/  FMUL.FTZ R109, R94, R123 ;  /* 0x0000007b5e6d7220 */ /* 0x000fe20000410000 */
[----:B------:R-:W-:Y:S01]  /*1320*/  FFMA.FTZ R209, R73, R112, R108 ;  /* 0x0000007049d17223 */ /* 0x000fe2000001006c */
[----:B------:R-:W-:Y:S01]  /*1330*/  FADD.FTZ R212, R206, R213 ;  /* 0x000000d5ced47221 */ /* 0x000fe20000010000 */
[----:B------:R-:W-:-:S02]  /*1340*/  HADD2.F32 R223, -RZ, R223.H0_H0 ;  /* 0x200000dfffdf7230 */ /* 0x000fc40000004100 */
        /* <DEDUP_REMOVED lines=14> */
[----:B------:R-:W-:Y:S01]  /*1430*/  FMUL.FTZ R196, R165, R216 ;  /* 0x000000d8a5c47220 */ /* 0x000fe20000410000 */
[----:B------:R-:W-:-:S02]  /*1440*/  HADD2.F32 R224, -RZ, R224.H0_H0 ;  /* 0x200000e0ffe07230 */ /* 0x000fc40000004100 */
[----:B------:R-:W-:Y:S01]  /*1450*/  FFMA.FTZ R108, R190, R209, R213 ;  /* 0x000000d1be6c7223 */ /* 0x000fe200000100d5 */
[----:B------:R-:W-:Y:S01]  /*1460*/  FADD.FTZ R216, R208, R215 ;  /* 0x000000d7d0d87221 */ /* 0x000fe20000010000 */
[----:B------:R-:W-:Y:S01]  /*1470*/  FFMA.FTZ R210, R76, R121, R109 ;  /* 0x000000794cd27223 */ /* 0x000fe2000001006d */
[----:B------:R-:W-:Y:S01]  /*1480*/  FMUL.FTZ R192, R165, R246 ;  /* 0x000000f6a5c07220 */ /* 0x000fe20000410000 */
[----:B------:R-:W-:Y:S02]  /*1490*/  HADD2.F32 R225, -RZ, R225.H0_H0 ;  /* 0x200000e1ffe17230 */ /* 0x000fe40000004100 */
[----:B------:R-:W-:Y:S01]  /*14a0*/  FFMA.FTZ R109, R167, R208, R108 ;  /* 0x000000d0a76d7223 */ /* 0x000fe2000001006c */
[----:B------:R-:W-:Y:S01]  /*14b0*/  FMUL.FTZ R212, R97, R224 ;  /* 0x000000e061d47220 */ /* 0x000fe20000410000 */
[----:B------:R-:W-:Y:S02]  /*14c0*/  FADD.FTZ R217, R211, R216 ;  /* 0x000000d8d3d97221 */ /* 0x000fe40000010000 */
[----:B------:R-:W-:Y:S01]  /*14d0*/  FFMA.FTZ R108, R192, R211, R109 ;  /* 0x000000d3c06c7223 */ /* 0x000fe2000001006d */
[----:B------:R-:W-:Y:S01]  /*14e0*/  FMUL.FTZ R215, R98, R225 ;  /* 0x000000e162d77220 */ /* 0x000fe20000410000 */
[----:B------:R-:W-:Y:S01]  /*14f0*/  FFMA.FTZ R213, R77, R124, R212 ;  /* 0x0000007c4dd57223 */ /* 0x000fe200000100d4 */
[----:B------:R-:W-:Y:S01]  /*1500*/  FADD.FTZ R218, R210, R217 ;  /* 0x000000d9d2da7221 */ /* 0x000fe20000010000 */
[----:B------:R-:W-:-:S02]  /*1510*/  HADD2.F32 R226, -RZ, R226.H0_H0 ;  /* 0x200000e2ffe27230 */ /* 0x000fc40000004100 */
[----:B------:R-:W-:Y:S01]  /*1520*/  FFMA.FTZ R109, R169, R210, R108 ;  /* 0x000000d2a96d7223 */ /* 0x000fe2000001006c */
[----:B------:R-:W-:Y:S02]  /*1530*/  HADD2.F32 R187, -RZ, R187.H0_H0 ;  /* 0x200000bbffbb7230 */ /* 0x000fe40000004100 */
[----:B------:R-:W-:Y:S01]  /*1540*/  FFMA.FTZ R212, R78, R125, R215 ;  /* 0x0000007d4ed47223 */ /* 0x000fe200000100d7 */
[----:B------:R-:W-:Y:S01]  /*1550*/  FADD.FTZ R217, R213, R218 ;  /* 0x000000dad5d97221 */ /* 0x000fe20000010000 */
[----:B------:R-:W-:Y:S02]  /*1560*/  HADD2.F32 R202, -RZ, R202.H0_H0 ;  /* 0x200000caffca7230 */ /* 0x000fe40000004100 */
[----:B------:R-:W-:Y:S01]  /*1570*/  FMUL.FTZ R216, R99, R226 ;  /* 0x000000e263d87220 */ /* 0x000fe20000410000 */
[----:B------:R-:W-:Y:S02]  /*1580*/  HADD2.F32 R222, -RZ, R222.H0_H0 ;  /* 0x200000deffde7230 */ /* 0x000fe40000004100 */
[----:B------:R-:W-:Y:S01]  /*1590*/  FFMA.FTZ R108, R194, R213, R109 ;  /* 0x000000d5c26c7223 */ /* 0x000fe2000001006d */
[----:B------:R-:W-:-:S02]  /*15a0*/  HADD2.F32 R227, -RZ, R227.H0_H0 ;  /* 0x200000e3ffe37230 */ /* 0x000fc40000004100 */
[----:B------:R-:W-:Y:S01]  /*15b0*/  FADD.FTZ R218, R212, R217 ;  /* 0x000000d9d4da7221 */ /* 0x000fe20000010000 */
[----:B------:R-:W-:Y:S02]  /*15c0*/  HADD2.F32 R198, -RZ, R198.H0_H0 ;  /* 0x200000c6ffc67230 */ /* 0x000fe40000004100 */
[----:B------:R-:W-:Y:S01]  /*15d0*/  FMUL.FTZ R217, R100, R187 ;  /* 0x000000bb64d97220 */ /* 0x000fe20000410000 */
[----:B------:R-:W-:Y:S01]  /*15e0*/  FMUL.FTZ R238, R101, R202 ;  /* 0x000000ca65ee7220 */ /* 0x000fe20000410000 */
[----:B------:R-:W-:Y:S02]  /*15f0*/  HADD2.F32 R191, -RZ, R191.H0_H0 ;  /* 0x200000bfffbf7230 */ /* 0x000fe40000004100 */
[----:B------:R-:W-:Y:S01]  /*1600*/  FFMA.FTZ R215, R79, R222, R216 ;  /* 0x000000de4fd77223 */ /* 0x000fe200000100d8 */
[----:B------:R-:W-:Y:S01]  /*1610*/  FFMA.FTZ R109, R171, R212, R108 ;  /* 0x000000d4ab6d7223 */ /* 0x000fe2000001006c */
[----:B------:R-:W-:Y:S01]  /*1620*/  FFMA.FTZ R216, R80, R227, R217 ;  /* 0x000000e350d87223 */ /* 0x000fe200000100d9 */
[----:B------:R-:W-:Y:S01]  /*1630*/  FFMA.FTZ R217, R81, R198, R238 ;  /* 0x000000c651d97223 */ /* 0x000fe200000100ee */
[----:B------:R-:W-:-:S02]  /*1640*/  HADD2.F32 R185, -RZ, R185.H0_H0 ;  /* 0x200000b9ffb97230 */ /* 0x000fc40000004100 */
[----:B------:R-:W-:Y:S01]  /*1650*/  FFMA.FTZ R238, R196, R215, R109 ;  /* 0x000000d7c4ee7223 */ /* 0x000fe2000001006d */
[----:B------:R-:W-:Y:S01]  /*1660*/  FADD.FTZ R219, R215, R218 ;  /* 0x000000dad7db7221 */ /* 0x000fe20000010000 */
[----:B------:R-:W-:Y:S01]  /*1670*/  FMUL.FTZ R109, R102, R191 ;  /* 0x000000bf666d7220 */ /* 0x000fe20000410000 */
[----:B------:R-:W-:Y:S02]  /*1680*/  HADD2.F32 R204, -RZ, R204.H0_H0 ;  /* 0x200000ccffcc7230 */ /* 0x000fe40000004100 */
[----:B------:R-:W-:Y:S01]  /*1690*/  FMUL.FTZ R214, R165, R214 ;  /* 0x000000d6a5d67220 */ /* 0x000fe20000410000 */
[----:B------:R-:W-:Y:S01]  /*16a0*/  FADD.FTZ R108, R216, R219 ;  /* 0x000000dbd86c7221 */ /* 0x000fe20000010000 */
[----:B------:R-:W-:Y:S01]  /*16b0*/  FFMA.FTZ R218, R82, R185, R109 ;  /* 0x000000b952da7223 */ /* 0x000fe2000001006d */
[----:B------:R-:W-:Y:S01]  /*16c0*/  FFMA.FTZ R109, R195, R216, R238 ;  /* 0x000000d8c36d7223 */ /* 0x000fe200000100ee */
[----:B------:R-:W-:Y:S02]  /*16d0*/  HADD2.F32 R200, -RZ, R200.H0_H0 ;  /* 0x200000c8ffc87230 */ /* 0x000fe40000004100 */
        /* <DEDUP_REMOVED lines=42> */
.L_x_3921:
[----:B------:R-:W-:Y:S05]  /*1980*/  BSYNC.RECONVERGENT B0 ;  /* 0x0000000000007941 */ /* 0x000fea0003800200 */
.L_x_3920:
        /* <DEDUP_REMOVED lines=148> */
.L_x_3924:
        /* <DEDUP_REMOVED lines=23> */
.L_x_3923:
        /* <DEDUP_REMOVED lines=20> */
.L_x_3926:
        /* <DEDUP_REMOVED lines=21> */
.L_x_3922:
        /* <DEDUP_REMOVED lines=27> */
.L_x_3928:
        /* <DEDUP_REMOVED lines=23> */
.L_x_3927:
        /* <DEDUP_REMOVED lines=20> */
.L_x_3929:
        /* <DEDUP_REMOVED lines=20> */
.L_x_3925:
        /* <DEDUP_REMOVED lines=24> */
.L_x_3930:
        /* <DEDUP_REMOVED lines=24> */
.L_x_3933:
        /* <DEDUP_REMOVED lines=17> */
.L_x_3932:
        /* <DEDUP_REMOVED lines=24> */
.L_x_3935:
        /* <DEDUP_REMOVED lines=19> */
.L_x_3931:
        /* <DEDUP_REMOVED lines=23> */
.L_x_3937:
        /* <DEDUP_REMOVED lines=17> */
.L_x_3936:
        /* <DEDUP_REMOVED lines=24> */
.L_x_3938:
        /* <DEDUP_REMOVED lines=18> */
.L_x_3934:
        /* <DEDUP_REMOVED lines=19> */
.L_x_3939:
        /* <DEDUP_REMOVED lines=24> */
.L_x_3942:
        /* <DEDUP_REMOVED lines=17> */
.L_x_3941:
        /* <DEDUP_REMOVED lines=24> */
.L_x_3944:
        /* <DEDUP_REMOVED lines=19> */
.L_x_3940:
        /* <DEDUP_REMOVED lines=23> */
.L_x_3946:
        /* <DEDUP_REMOVED lines=17> */
.L_x_3945:
        /* <DEDUP_REMOVED lines=24> */
.L_x_3947:
        /* <DEDUP_REMOVED lines=18> */
.L_x_3943:
        /* <DEDUP_REMOVED lines=19> */
.L_x_3948:
        /* <DEDUP_REMOVED lines=24> */
.L_x_3951:
        /* <DEDUP_REMOVED lines=17> */
.L_x_3950:
        /* <DEDUP_REMOVED lines=24> */
.L_x_3953:
        /* <DEDUP_REMOVED lines=19> */
.L_x_3949:
        /* <DEDUP_REMOVED lines=23> */
.L_x_3955:
        /* <DEDUP_REMOVED lines=17> */
.L_x_3954:
        /* <DEDUP_REMOVED lines=24> */
.L_x_3956:
        /* <DEDUP_REMOVED lines=18> */
.L_x_3952:
        /* <DEDUP_REMOVED lines=19> */
.L_x_3957:
        /* <DEDUP_REMOVED lines=24> */
.L_x_3960:
        /* <DEDUP_REMOVED lines=17> */
.L_x_3959:
        /* <DEDUP_REMOVED lines=24> */
.L_x_3962:
        /* <DEDUP_REMOVED lines=19> */
.L_x_3958:
        /* <DEDUP_REMOVED lines=23> */
.L_x_3964:
        /* <DEDUP_REMOVED lines=17> */
.L_x_3963:
        /* <DEDUP_REMOVED lines=24> */
.L_x_3965:
        /* <DEDUP_REMOVED lines=18> */
.L_x_3961:
        /* <DEDUP_REMOVED lines=19> */
.L_x_3966:
        /* <DEDUP_REMOVED lines=82> */
.L_x_3919:
        /* <DEDUP_REMOVED lines=33> */
.L_x_3968:
        /* <DEDUP_REMOVED lines=10> */
.L_x_5457:


//--------------------- .text._ZN10layer_norm31ln_parallel_residual_bwd_kernelINS_13Kernel_traitsIf6__halffS2_fjLj5120ELj1ELj1ELj8ELj8ENS_18Kernel_traits_baseILj5120EfS2_fS2_fjLj256EEEEELb0ELb1ELb0EEEvNS_9BwdParamsE --------------------------
	.section	.text._ZN10layer_norm31ln_parallel_residual_bwd_kernelINS_13Kernel_traitsIf6__halffS2_fjLj5120ELj1ELj1ELj8ELj8ENS_18Kernel_traits_baseILj5120EfS2_fS2_fjLj256EEEEELb0ELb1ELb0EEEvNS_9BwdParamsE,"ax",@progbits
	.align	128
        .global         _ZN10layer_norm31ln_parallel_residual_bwd_kernelINS_13Kernel_traitsIf6__halffS2_fjLj5120ELj1ELj1ELj8ELj8ENS_18Kernel_traits_baseILj5120EfS2_fS2_fjLj256EEEEELb0ELb1ELb0EEEvNS_9BwdParamsE
        .type           _ZN10layer_norm31ln_parallel_residual_bwd_kernelINS_13Kernel_traitsIf6__halffS2_fjLj5120ELj1ELj1ELj8ELj8ENS_18Kernel_traits_baseILj5120EfS2_fS2_fjLj256EEEEELb0ELb1ELb0EEEvNS_9BwdParamsE,@function
        .size           _ZN10layer_norm31ln_parallel_residual_bwd_kernelINS_13Kernel_traitsIf6__halffS2_fjLj5120ELj1ELj1ELj8ELj8ENS_18Kernel_traits_baseILj5120EfS2_fS2_fjLj256EEEEELb0ELb1ELb0EEEvNS_9BwdParamsE,(.L_x_5458 - _ZN10layer_norm31ln_parallel_residual_bwd_kernelINS_13Kernel_traitsIf6__halffS2_fjLj5120ELj1ELj1ELj8ELj8ENS_18Kernel_traits_baseILj5120EfS2_fS2_fjLj256EEEEELb0ELb1ELb0EEEvNS_9BwdParamsE)
        .other          _ZN10layer_norm31ln_parallel_residual_bwd_kernelINS_13Kernel_traitsIf6__halffS2_fjLj5120ELj1ELj1ELj8ELj8ENS_18Kernel_traits_baseILj5120EfS2_fS2_fjLj256EEEEELb0ELb1ELb0EEEvNS_9BwdParamsE,@"STO_CUDA_ENTRY STV_DEFAULT"
_ZN10layer_norm31ln_parallel_residual_bwd_kernelINS_13Kernel_traitsIf6__halffS2_fjLj5120ELj1ELj1ELj8ELj8ENS_18Kernel_traits_baseILj5120EfS2_fS2_fjLj256EEEEELb0ELb1ELb0EEEvNS_9BwdParamsE:
.text._ZN10layer_norm31ln_parallel_residual_bwd_kernelINS_13Kernel_traitsIf6__halffS2_fjLj5120ELj1ELj1ELj8ELj8ENS_18Kernel_traits_baseILj5120EfS2_fS2_fjLj256EEEEELb0ELb1ELb0EEEvNS_9BwdParamsE:
        /* <DEDUP_REMOVED lines=88> */
.L_x_4036:
        /* <DEDUP_REMOVED lines=35> */
[C---:B---3--:R-:W-:Y:S02]  /*07b0*/  FADD.FTZ R134, -R92.reuse, R89 ;  /* 0x000000595c867221 */ /* 0x048fe40000010100 */
[----:B------:R-:W-:Y:S02]  /*07c0*/  HADD2.F32 R89, -RZ, R3.H0_H0 ;  /* 0x20000003ff597230 */ /* 0x000fe40000004100 */
        /* <DEDUP_REMOVED lines=33> */
.L_x_3971:
[----:B--23--:R-:W-:Y:S05]  /*09e0*/  BSYNC.RECONVERGENT B0 ;  /* 0x0000000000007941 */ /* 0x00cfea0003800200 */
.L_x_3970:
        /* <DEDUP_REMOVED lines=25> */
[C---:B------:R-:W-:Y:S01]  /*0b80*/  FMUL.FTZ R141, R133.reuse, R100 ;  /* 0x00000064858d7220 */ /* 0x040fe20000410000 */
[----:B------:R-:W-:Y:S01]  /*0b90*/  HADD2.F32 R91, -RZ, R102.H0_H0 ;  /* 0x20000066ff5b7230 */ /* 0x000fe20000004100 */
[----:B------:R-:W-:Y:S01]  /*0ba0*/  SHF.R.U32.HI R103, RZ, 0x10, R97 ;  /* 0x00000010ff677819 */ /* 0x000fe20000011661 */
[----:B------:R-:W-:Y:S01]  /*0bb0*/  FMUL.FTZ R143, R133, R90 ;  /* 0x0000005a858f7220 */ /* 0x000fe20000410000 */
[----:B------:R-:W-:Y:S01]  /*0bc0*/  FADD.FTZ R17, R17, R88 ;  /* 0x0000005811117221 */ /* 0x000fe20000010000 */
[-C--:B------:R-:W-:Y:S01]  /*0bd0*/  FFMA.FTZ R37, R142, R88.reuse, R37 ;  /* 0x000000588e257223 */ /* 0x080fe20000010025 */
[----:B------:R-:W-:Y:S01]  /*0be0*/  FMUL.FTZ R145, R57, R88 ;  /* 0x0000005839917220 */ /* 0x000fe20000410000 */
[----:B------:R-:W-:Y:S01]  /*0bf0*/  FADD.FTZ R88, R93, R146 ;  /* 0x000000925d587221 */ /* 0x000fe20000010000 */
[----:B------:R-:W-:Y:S01]  /*0c00*/  FFMA.FTZ R89, R141, R146, R94 ;  /* 0x000000928d597223 */ /* 0x000fe2000001005e */
[----:B------:R-:W-:Y:S01]  /*0c10*/  FADD.FTZ R18, R18, R91 ;  /* 0x0000005b12127221 */ /* 0x000fe20000010000 */
[-C--:B------:R-:W-:Y:S01]  /*0c20*/  FFMA.FTZ R38, R143, R91.reuse, R38 ;  /* 0x0000005b8f267223 */ /* 0x080fe20000010026 */
[----:B------:R-:W-:Y:S01]  /*0c30*/  FMUL.FTZ R148, R58, R91 ;  /* 0x0000005b3a947220 */ /* 0x000fe20000410000 */
        /* <DEDUP_REMOVED lines=13> */
.L_x_3973:
[----:B------:R-:W-:Y:S05]  /*0d10*/  BSYNC.RECONVERGENT B0 ;  /* 0x0000000000007941 */ /* 0x000fea0003800200 */
.L_x_3972:
        /* <DEDUP_REMOVED lines=19> */
[----:B------:R-:W-:Y:S02]  /*0e50*/  HADD2.F32 R89, -RZ, R100.H0_H0 ;  /* 0x20000064ff597230 */ /* 0x000fe40000004100 */
[C---:B-----5:R-:W-:Y:S01]  /*0e60*/  FMUL.FTZ R109, R133.reuse, R108 ;  /* 0x0000006c856d7220 */ /* 0x060fe20000410000 */
[----:B------:R-:W-:Y:S01]  /*0e70*/  HADD2.F32 R88, -RZ, R103.H0_H0 ;  /* 0x20000067ff587230 */ /* 0x000fe20000004100 */
[----:B------:R-:W-:Y:S01]  /*0e80*/  MOV R101, R97 ;  /* 0x0000006100657202 */ /* 0x000fe20000000f00 */
[C---:B------:R-:W-:Y:S01]  /*0e90*/  FMUL.FTZ R108, R133.reuse, R110 ;  /* 0x0000006e856c7220 */ /* 0x040fe20000410000 */
        /* <DEDUP_REMOVED lines=8> */
[----:B------:R-:W-:Y:S01]  /*0f20*/  FFMA.FTZ R32, R109, R89, R32 ;  /* 0x000000596d207223 */ /* 0x000fe20000010020 */
[----:B------:R-:W-:Y:S01]  /*0f30*/  FADD.FTZ R88, R93, R112 ;  /* 0x000000705d587221 */ /* 0x000fe20000010000 */
[----:B------:R-:W-:Y:S01]  /*0f40*/  FFMA.FTZ R89, R109, R112, R94 ;  /* 0x000000706d597223 */ /* 0x000fe2000001005e */
[----:B------:R-:W-:Y:S01]  /*0f50*/  FADD.FTZ R90, -R92, R91 ;  /* 0x0000005b5c5a7221 */ /* 0x000fe20000010100 */
[----:B------:R-:W-:Y:S02]  /*0f60*/  HADD2.F32 R96, -RZ, R102.H0_H0 ;  /* 0x20000066ff607230 */ /* 0x000fe40000004100 */
        /* <DEDUP_REMOVED lines=13> */
.L_x_3975:
[----:B------:R-:W-:Y:S05]  /*1040*/  BSYNC.RECONVERGENT B0 ;  /* 0x0000000000007941 */ /* 0x000fea0003800200 */
.L_x_3974:
        /* <DEDUP_REMOVED lines=50> */
.L_x_3977:
[----:B------:R-:W-:Y:S05]  /*1370*/  BSYNC.RECONVERGENT B0 ;  /* 0x0000000000007941 */ /* 0x000fea0003800200 */
.L_x_3976:
        /* <DEDUP_REMOVED lines=14> */
[----:B------:R-:W-:-:S03]  /*1460*/  SHF.R.U64 R103, R96, 0x10, R97 ;  /* 0x0000001060677819 */ /* 0x000fc60000001261 */
[----:B------:R-:W-:Y:S02]  /*1470*/  HADD2.F32 R95, -RZ, R95.H0_H0 ;  /* 0x2000005fff5f7230 */ /* 0x000fe40000004100 */
[C---:B----4-:R-:W-:Y:S01]  /*1480*/  FADD.FTZ R126, -R92.reuse, R89 ;  /* 0x000000595c7e7221 */ /* 0x050fe20000010100 */
        /* <DEDUP_REMOVED lines=32> */
.L_x_3979:
[----:B------:R-:W-:Y:S05]  /*1690*/  BSYNC.RECONVERGENT B0 ;  /* 0x0000000000007941 */ /* 0x000fea0003800200 */
.L_x_3978:
        /* <DEDUP_REMOVED lines=32> */
.L_x_3981:
[----:B------:R-:W-:Y:S05]  /*18a0*/  BSYNC.RECONVERGENT B0 ;  /* 0x0000000000007941 */ /* 0x000fea0003800200 */
.L_x_3980:
        /* <DEDUP_REMOVED lines=74> */
.L_x_3986:
        /* <DEDUP_REMOVED lines=22> */
.L_x_3985:
        /* <DEDUP_REMOVED lines=20> */
.L_x_3988:
        /* <DEDUP_REMOVED lines=21> */
.L_x_3984:
        /* <DEDUP_REMOVED lines=27> */
.L_x_3990:
        /* <DEDUP_REMOVED lines=23> */
.L_x_3989:
        /* <DEDUP_REMOVED lines=20> */
.L_x_3991:
        /* <DEDUP_REMOVED lines=20> */
.L_x_3987:
        /* <DEDUP_REMOVED lines=24> */
.L_x_3992:
[----:B------:R-:W-:-:S07]  /*2860*/  IADD3 R124, PT, PT, R124, 0x100, RZ ;  /* 0x000001007c7c7810 */ /* 0x000fce0007ffe0ff */
.L_x_3983:
[----:B------:R-:W-:Y:S05]  /*2870*/  BSYNC.RECONVERGENT B0 ;  /* 0x0000000000007941 */ /* 0x000fea0003800200 */
.L_x_3982:
        /* <DEDUP_REMOVED lines=33> */
.L_x_3997:
        /* <DEDUP_REMOVED lines=17> */
.L_x_3996:
        /* <DEDUP_REMOVED lines=26> */
.L_x_3999:
        /* <DEDUP_REMOVED lines=19> */
.L_x_3995:
        /* <DEDUP_REMOVED lines=28> */
.L_x_4001:
        /* <DEDUP_REMOVED lines=17> */
.L_x_4000:
        /* <DEDUP_REMOVED lines=26> */
.L_x_4002:
        /* <DEDUP_REMOVED lines=18> */
.L_x_3998:
        /* <DEDUP_REMOVED lines=20> */
.L_x_4003:
[----:B------:R-:W-:-:S07]  /*3540*/  IADD3 R124, PT, PT, R124, 0x100, RZ ;  /* 0x000001007c7c7810 */ /* 0x000fce0007ffe0ff */
.L_x_3994:
[----:B------:R-:W-:Y:S05]  /*3550*/  BSYNC.RECONVERGENT B0 ;  /* 0x0000000000007941 */ /* 0x000fea0003800200 */
.L_x_3993:
        /* <DEDUP_REMOVED lines=33> */
.L_x_4008:
        /* <DEDUP_REMOVED lines=17> */
.L_x_4007:
        /* <DEDUP_REMOVED lines=26> */
.L_x_4010:
        /* <DEDUP_REMOVED lines=19> */
.L_x_4006:
        /* <DEDUP_REMOVED lines=28> */
.L_x_4012:
        /* <DEDUP_REMOVED lines=17> */
.L_x_4011:
        /* <DEDUP_REMOVED lines=26> */
.L_x_4013:
        /* <DEDUP_REMOVED lines=18> */
.L_x_4009:
        /* <DEDUP_REMOVED lines=20> */
.L_x_4014:
[----:B------:R-:W-:-:S07]  /*4220*/  IADD3 R124, PT, PT, R124, 0x100, RZ ;  /* 0x000001007c7c7810 */ /* 0x000fce0007ffe0ff */
.L_x_4005:
[----:B------:R-:W-:Y:S05]  /*4230*/  BSYNC.RECONVERGENT B0 ;  /* 0x0000000000007941 */ /* 0x000fea0003800200 */
.L_x_4004:
        /* <DEDUP_REMOVED lines=33> */
.L_x_4019:
        /* <DEDUP_REMOVED lines=17> */
.L_x_4018:
        /* <DEDUP_REMOVED lines=26> */
.L_x_4021:
        /* <DEDUP_REMOVED lines=19> */
.L_x_4017:
        /* <DEDUP_REMOVED lines=28> */
.L_x_4023:
        /* <DEDUP_REMOVED lines=17> */
.L_x_4022:
        /* <DEDUP_REMOVED lines=26> */
.L_x_4024:
        /* <DEDUP_REMOVED lines=18> */
.L_x_4020:
        /* <DEDUP_REMOVED lines=20> */
.L_x_4025:
[----:B------:R-:W-:-:S07]  /*4f00*/  IADD3 R124, PT, PT, R124, 0x100, RZ ;  /* 0x000001007c7c7810 */ /* 0x000fce0007ffe0ff */
.L_x_4016:
[----:B------:R-:W-:Y:S05]  /*4f10*/  BSYNC.RECONVERGENT B0 ;  /* 0x0000000000007941 */ /* 0x000fea0003800200 */
.L_x_4015:
        /* <DEDUP_REMOVED lines=33> */
.L_x_4030:
        /* <DEDUP_REMOVED lines=17> */
.L_x_4029:
        /* <DEDUP_REMOVED lines=26> */
.L_x_4032:
        /* <DEDUP_REMOVED lines=18> */
.L_x_4028:
        /* <DEDUP_REMOVED lines=28> */
.L_x_4034:
        /* <DEDUP_REMOVED lines=17> */
.L_x_4033:
        /* <DEDUP_REMOVED lines=25> */
.L_x_4035:
        /* <DEDUP_REMOVED lines=17> */
.L_x_4031:
        /* <DEDUP_REMOVED lines=20> */
.L_x_4027:
[----:B------:R-:W-:Y:S05]  /*5bb0*/  BSYNC.RECONVERGENT B0 ;  /* 0x0000000000007941 */ /* 0x000fea0003800200 */
.L_x_4026:
[----:B------:R-:W-:Y:S01]  /*5bc0*/  UPLOP3.LUT UP1, UPT, UPT, UPT, UP1, 0x40, 0x4 ;  /* 0x000000000004789c */ /* 0x000fe20003f2e810 */
[----:B------:R-:W-:Y:S10]  /*5bd0*/  @!P6 BRA `(.L_x_4036) ;  /* 0xffffffa80068e947 */ /* 0x000ff4000383ffff */
.L_x_3969:
        /* <DEDUP_REMOVED lines=39> */
.L_x_4037:
        /* <DEDUP_REMOVED lines=11> */
.L_x_5458:


//--------------------- .text._ZN10layer_norm31ln_parallel_residual_bwd_kernelINS_13Kernel_traitsIf6__halffS2_fjLj5120ELj1ELj1ELj8ELj8ENS_18Kernel_traits_baseILj5120EfS2_fS2_fjLj256EEEEELb0ELb1ELb1EEEvNS_9BwdParamsE --------------------------
	.section	.text._ZN10layer_norm31ln_parallel_residual_bwd_kernelINS_13Kernel_traitsIf6__halffS2_fjLj5120ELj1ELj1ELj8ELj8ENS_18Kernel_traits_baseILj5120EfS2_fS2_fjLj256EEEEELb0ELb1ELb1EEEvNS_9BwdParamsE,"ax",@progbits
	.align	128
        .global         _ZN10layer_norm31ln_parallel_residual_bwd_kernelINS_13Kernel_traitsIf6__halffS2_fjLj5120ELj1ELj1ELj8ELj8ENS_18Kernel_traits_baseILj5120EfS2_fS2_fjLj256EEEEELb0ELb1ELb1EEEvNS_9BwdParamsE
        .type           _ZN10layer_norm31ln_parallel_residual_bwd_kernelINS_13Kernel_traitsIf6__halffS2_fjLj5120ELj1ELj1ELj8ELj8ENS_18Kernel_traits_baseILj5120EfS2_fS2_fjLj256EEEEELb0ELb1ELb1EEEvNS_9BwdParamsE,@function
        .size           _ZN10layer_norm31ln_parallel_residual_bwd_kernelINS_13Kernel_traitsIf6__halffS2_fjLj5120ELj1ELj1ELj8ELj8ENS_18Kernel_traits_baseILj5120EfS2_fS2_fjLj256EEEEELb0ELb1ELb1EEEvNS_9BwdParamsE,(.L_x_5459 - _ZN10layer_norm31ln_parallel_residual_bwd_kernelINS_13Kernel_traitsIf6__halffS2_fjLj5120ELj1ELj1ELj8ELj8ENS_18Kernel_traits_baseILj5120EfS2_fS2_fjLj256EEEEELb0ELb1ELb1EEEvNS_9BwdParamsE)
        .other          _ZN10layer_norm31ln_parallel_residual_bwd_kernelINS_13Kernel_traitsIf6__halffS2_fjLj5120ELj1ELj1ELj8ELj8ENS_18Kernel_traits_baseILj5120EfS2_fS2_fjLj256EEEEELb0ELb1ELb1EEEvNS_9BwdParamsE,@"STO_CUDA_ENTRY STV_DEFAULT"
_ZN10layer_norm31ln_parallel_residual_bwd_kernelINS_13Kernel_traitsIf6__halffS2_fjLj5120ELj1ELj1ELj8ELj8ENS_18Kernel_traits_baseILj5120EfS2_fS2_fjLj256EEEEELb0ELb1ELb1EEEvNS_9BwdParamsE:
.text._ZN10layer_norm31ln_parallel_residual_bwd_kernelINS_13Kernel_traitsIf6__halffS2_fjLj5120ELj1ELj1ELj8ELj8ENS_18Kernel_traits_baseILj5120EfS2_fS2_fjLj256EEEEELb0ELb1ELb1EEEvNS_9BwdParamsE:
        /* <DEDUP_REMOVED lines=68> */
.L_x_4086:
        /* <DEDUP_REMOVED lines=28> */
[C---:B------:R-:W-:Y:S02]  /*0600*/  IMAD.WIDE.U32 R124, R113.reuse, 0x8, R122 ;  /* 0x00000008717c7825 */ /* 0x040fe400078e007a */
        /* <DEDUP_REMOVED lines=35> */
[----:B--2---:R-:W-:-:S04]  /*0840*/  @P0 IMAD.WIDE.U32 R56, R115, 0x10, R52 ;  /* 0x0000001073380825 */ /* 0x004fc800078e0034 */
[C---:B------:R-:W-:Y:S01]  /*0850*/  FADD.FTZ R144, -R170.reuse, R58 ;  /* 0x0000003aaa907221 */ /* 0x040fe20000010100 */
[----:B------:R-:W-:Y:S01]  /*0860*/  FADD.FTZ R148, -R170, R59 ;  /* 0x0000003baa947221 */ /* 0x000fe20000010100 */
[----:B------:R-:W-:Y:S01]  /*0870*/  HADD2.F32 R53, -RZ, R114.H0_H0 ;  /* 0x20000072ff357230 */ /* 0x000fe20000004100 */
[----:B0-----:R-:W-:Y:S01]  /*0880*/  MOV R118, R131 ;  /* 0x0000008300767202 */ /* 0x001fe20000000f00 */
[----:B---3--:R-:W-:Y:S01]  /*0890*/  @P0 IMAD.WIDE.U32 R58, R113, 0x10, R50 ;  /* 0x00000010713a0825 */ /* 0x008fe200078e0032 */
[----:B------:R-:W-:Y:S01]  /*08a0*/  SHF.R.U32.HI R131, RZ, 0x10, R131 ;  /* 0x00000010ff837819 */ /* 0x000fe20000011683 */
[----:B------:R-:W5:Y:S02]  /*08b0*/  @P0 LDG.E.128 R32, desc[UR12][R56.64] ;  /* 0x0000000c38200981 */ /* 0x000f64000c1e1d00 */
[----:B------:R-:W-:Y:S01]  /*08c0*/  FMUL.FTZ R149, R20, R53 ;  /* 0x0000003514957220 */ /* 0x000fe20000410000 */
[----:B------:R-:W-:Y:S02]  /*08d0*/  HADD2.F32 R50, -RZ, R135.H0_H0 ;  /* 0x20000087ff327230 */ /* 0x000fe40000004100 */
[----:B----4-:R-:W-:Y:S01]  /*08e0*/  @P0 IMAD.WIDE.U32 R48, R112, 0x10, R48 ;  /* 0x0000001070300825 */ /* 0x010fe200078e0030 */
[----:B-1----:R-:W-:-:S02]  /*08f0*/  MOV R128, R133 ;  /* 0x0000008500807202 */ /* 0x002fc40000000f00 */
[----:B------:R-:W-:Y:S01]  /*0900*/  SHF.R.U32.HI R141, RZ, 0x10, R133 ;  /* 0x00000010ff8d7819 */ /* 0x000fe20000011685 */
[----:B------:R-:W-:Y:S01]  /*0910*/  HADD2.F32 R51, -RZ, R118.H0_H0 ;  /* 0x20000076ff337230 */ /* 0x000fe20000004100 */
[----:B------:R0:W5:Y:S01]  /*0920*/  @P0 LDG.E.128 R40, desc[UR12][R48.64] ;  /* 0x0000000c30280981 */ /* 0x000162000c1e1d00 */
[----:B------:R-:W-:Y:S01]  /*0930*/  FMUL.FTZ R151, R21, R50 ;  /* 0x0000003215977220 */ /* 0x000fe20000410000 */
[----:B------:R-:W-:-:S04]  /*0940*/  @P0 IMAD.WIDE.U32 R54, R117, 0x10, R54 ;  /* 0x0000001075360825 */ /* 0x000fc800078e0036 */
[----:B------:R-:W-:Y:S01]  /*0950*/  FMUL.FTZ R152, R22, R51 ;  /* 0x0000003316987220 */ /* 0x000fe20000410000 */
[----:B------:R-:W-:Y:S01]  /*0960*/  MOV R129, R126 ;  /* 0x0000007e00817202 */ /* 0x000fe20000000f00 */
[----:B------:R-:W-:Y:S01]  /*0970*/  HADD2.F32 R52, -RZ, R131.H0_H0 ;  /* 0x20000083ff347230 */ /* 0x000fe20000004100 */
[----:B------:R1:W5:Y:S01]  /*0980*/  @P0 LDG.E.128 R28, desc[UR12][R54.64] ;  /* 0x0000000c361c0981 */ /* 0x000362000c1e1d00 */
[----:B0-----:R-:W-:Y:S01]  /*0990*/  FADD.FTZ R48, RZ, R149 ;  /* 0x00000095ff307221 */ /* 0x001fe20000010000 */
[----:B------:R-:W-:Y:S01]  /*09a0*/  SHF.R.U64 R158, R124, 0x10, R125 ;  /* 0x000000107c9e7819 */ /* 0x000fe2000000127d */
[----:B------:R-:W-:Y:S01]  /*09b0*/  FADD.FTZ R156, -R170, R61 ;  /* 0x0000003daa9c7221 */ /* 0x000fe20000010100 */
[----:B------:R-:W-:Y:S01]  /*09c0*/  MOV R137, R125 ;  /* 0x0000007d00897202 */ /* 0x000fe20000000f00 */
[----:B------:R-:W-:Y:S01]  /*09d0*/  FADD.FTZ R49, R151, R48 ;  /* 0x0000003097317221 */ /* 0x000fe20000010000 */
[----:B------:R-:W-:Y:S01]  /*09e0*/  FMUL.FTZ R153, R23, R52 ;  /* 0x0000003417997220 */ /* 0x000fe20000410000 */
[----:B------:R-:W-:Y:S01]  /*09f0*/  SHF.R.U32.HI R162, RZ, 0x10, R125 ;  /* 0x00000010ffa27819 */ /* 0x000fe2000001167d */
[----:B-1----:R-:W-:-:S02]  /*0a00*/  HADD2.F32 R55, -RZ, R134.H0_H0 ;  /* 0x20000086ff377230 */ /* 0x002fc40000004100 */
[----:B------:R-:W-:Y:S01]  /*0a10*/  FADD.FTZ R48, R152, R49 ;  /* 0x0000003198307221 */ /* 0x000fe20000010000 */
[----:B------:R-:W-:Y:S01]  /*0a20*/  HADD2.F32 R54, -RZ, R140.H0_H0 ;  /* 0x2000008cff367230 */ /* 0x000fe20000004100 */
[----:B------:R-:W-:Y:S01]  /*0a30*/  SHF.R.U64 R155, R126, 0x10, R127 ;  /* 0x000000107e9b7819 */ /* 0x000fe2000000127f */
[----:B------:R0:W5:Y:S01]  /*0a40*/  @P0 LDG.E.128 R36, desc[UR12][R58.64] ;  /* 0x0000000c3a240981 */ /* 0x000162000c1e1d00 */
[----:B------:R-:W-:Y:S01]  /*0a50*/  FMUL.FTZ R140, R16, R55 ;  /* 0x00000037108c7220 */ /* 0x000fe20000410000 */
[----:B------:R-:W-:Y:S01]  /*0a60*/  FADD.FTZ R49, R153, R48 ;  /* 0x0000003099317221 */ /* 0x000fe20000010000 */
[----:B------:R-:W-:Y:S02]  /*0a70*/  HADD2.F32 R57, -RZ, R128.H0_H0 ;  /* 0x20000080ff397230 */ /* 0x000fe40000004100 */
[----:B------:R-:W-:Y:S02]  /*0a80*/  HADD2.F32 R56, -RZ, R141.H0_H0 ;  /* 0x2000008dff387230 */ /* 0x000fe40000004100 */
[----:B------:R-:W-:Y:S01]  /*0a90*/  FMUL.FTZ R141, R17, R54 ;  /* 0x00000036118d7220 */ /* 0x000fe20000410000 */
[----:B------:R-:W-:Y:S01]  /*0aa0*/  FADD.FTZ R48, R140, R49 ;  /* 0x000000318c307221 */ /* 0x000fe20000010000 */
[----:B------:R-:W-:Y:S01]  /*0ab0*/  FMUL.FTZ R125, R119, R144 ;  /* 0x00000090777d7220 */ /* 0x000fe20000410000 */
[----:B------:R-:W-:-:S02]  /*0ac0*/  FMUL.FTZ R144, R18, R57 ;  /* 0x0000003912907220 */ /* 0x000fc40000410000 */
[----:B------:R-:W-:Y:S01]  /*0ad0*/  FADD.FTZ R61, R141, R48 ;  /* 0x000000308d3d7221 */ /* 0x000fe20000010000 */
[----:B------:R-:W-:Y:S01]  /*0ae0*/  FADD.FTZ R126, -R170, R60 ;  /* 0x0000003caa7e7221 */ /* 0x000fe20000010100 */
[----:B------:R-:W-:Y:S01]  /*0af0*/  FMUL.FTZ R0, R119, R0 ;  /* 0x0000000077007220 */ /* 0x000fe20000410000 */
[----:B0-----:R-:W-:Y:S02]  /*0b00*/  HADD2.F32 R59, -RZ, R129.H0_H0 ;  /* 0x20000081ff3b7230 */ /* 0x001fe40000004100 */
[----:B------:R-:W-:Y:S01]  /*0b10*/  FMUL.FTZ R145, R19, R56 ;  /* 0x0000003813917220 */ /* 0x000fe20000410000 */
[----:B------:R-:W-:Y:S01]  /*0b20*/  FADD.FTZ R60, R144, R61 ;  /* 0x0000003d903c7221 */ /* 0x000fe20000010000 */
[----:B------:R-:W-:Y:S02]  /*0b30*/  MOV R133, R127 ;  /* 0x0000007f00857202 */ /* 0x000fe40000000f00 */
[----:B------:R-:W-:Y:S01]  /*0b40*/  SHF.R.U32.HI R139, RZ, 0x10, R127 ;  /* 0x00000010ff8b7819 */ /* 0x000fe2000001167f */
[----:B------:R-:W-:Y:S01]  /*0b50*/  FADD.FTZ R160, -R170, R63 ;  /* 0x0000003faaa07221 */ /* 0x000fe20000010100 */
[----:B------:R-:W-:Y:S01]  /*0b60*/  MOV R127, R124 ;  /* 0x0000007c007f7202 */ /* 0x000fe20000000f00 */
[----:B------:R-:W-:Y:S01]  /*0b70*/  FMUL.FTZ R146, R119, R146 ;  /* 0x0000009277927220 */ /* 0x000fe20000410000 */
[----:B------:R-:W-:Y:S01]  /*0b80*/  MOV R124, R122 ;  /* 0x0000007a007c7202 */ /* 0x000fe20000000f00 */
[----:B------:R-:W-:Y:S01]  /*0b90*/  FFMA.FTZ R49, R0, R149, RZ ;  /* 0x0000009500317223 */ /* 0x000fe200000100ff */
[----:B------:R-:W-:Y:S01]  /*0ba0*/  SHF.R.U64 R166, R122, 0x10, R123 ;  /* 0x000000107aa67819 */ /* 0x000fe2000000127b */
[----:B------:R-:W-:-:S02]  /*0bb0*/  HADD2.F32 R58, -RZ, R155.H0_H0 ;  /* 0x2000009bff3a7230 */ /* 0x000fc40000004100 */
[----:B------:R-:W-:Y:S01]  /*0bc0*/  FMUL.FTZ R122, R12, R59 ;  /* 0x0000003b0c7a7220 */ /* 0x000fe20000410000 */
[----:B------:R-:W-:Y:S01]  /*0bd0*/  FADD.FTZ R63, R145, R60 ;  /* 0x0000003c913f7221 */ /* 0x000fe20000010000 */
[----:B------:R-:W-:Y:S01]  /*0be0*/  FADD.FTZ R168, -R170, R66 ;  /* 0x00000042aaa87221 */ /* 0x000fe20000010100 */
[----:B------:R-:W-:Y:S01]  /*0bf0*/  FMUL.FTZ R147, R119, R116 ;  /* 0x0000007477937220 */ /* 0x000fe20000410000 */
[----:B------:R-:W-:Y:S01]  /*0c00*/  FFMA.FTZ R48, R146, R151, R49 ;  /* 0x0000009792307223 */ /* 0x000fe20000010031 */
[----:B------:R-:W-:Y:S02]  /*0c10*/  HADD2.F32 R61, -RZ, R133.H0_H0 ;  /* 0x20000085ff3d7230 */ /* 0x000fe40000004100 */
[----:B------:R-:W-:Y:S01]  /*0c20*/  FMUL.FTZ R129, R13, R58 ;  /* 0x0000003a0d817220 */ /* 0x000fe20000410000 */
[----:B------:R-:W-:Y:S01]  /*0c30*/  FADD.FTZ R66, R122, R63 ;  /* 0x0000003f7a427221 */ /* 0x000fe20000010000 */
[C---:B------:R-:W-:Y:S01]  /*0c40*/  FMUL.FTZ R150, R119.reuse, R150 ;  /* 0x0000009677967220 */ /* 0x040fe20000410000 */
        /* <DEDUP_REMOVED lines=11> */
[----:B------:R-:W-:Y:S02]  /*0d00*/  HADD2.F32 R158, -RZ, R158.H0_H0 ;  /* 0x2000009eff9e7230 */ /* 0x000fe40000004100 */
        /* <DEDUP_REMOVED lines=10> */
[----:B------:R-:W-:Y:S02]  /*0db0*/  HADD2.F32 R159, -RZ, R124.H0_H0 ;  /* 0x2000007cff9f7230 */ /* 0x000fe40000004100 */
        /* <DEDUP_REMOVED lines=11> */
[----:B------:R-:W-:-:S02]  /*0e70*/  HADD2.F32 R166, -RZ, R166.H0_H0 ;  /* 0x200000a6ffa67230 */ /* 0x000fc40000004100 */
[----:B------:R-:W-:Y:S01]  /*0e80*/  FADD.FTZ R66, R128, R63 ;  /* 0x0000003f80427221 */ /* 0x000fe20000010000 */
[----:B------:R-:W-:Y:S01]  /*0e90*/  FMUL.FTZ R65, R4, R159 ;  /* 0x0000009f04417220 */ /* 0x000fe20000410000 */
[----:B------:R-:W-:Y:S01]  /*0ea0*/  FFMA.FTZ R48, R116, R129, R49 ;  /* 0x0000008174307223 */ /* 0x000fe20000010031 */
[----:B------:R-:W-:Y:S02]  /*0eb0*/  HADD2.F32 R161, -RZ, R143.H0_H0 ;  /* 0x2000008fffa17230 */ /* 0x000fe40000004100 */
[----:B------:R-:W-:Y:S01]  /*0ec0*/  FADD.FTZ R63, R65, R66 ;  /* 0x00000042413f7221 */ /* 0x000fe20000010000 */
[----:B------:R-:W-:Y:S01]  /*0ed0*/  FMUL.FTZ R66, R5, R166 ;  /* 0x000000a605427220 */ /* 0x000fe20000410000 */
[C---:B------:R-:W-:Y:S01]  /*0ee0*/  FADD.FTZ R62, -R170.reuse, R62 ;  /* 0x0000003eaa3e7221 */ /* 0x040fe20000010100 */
[C---:B------:R-:W-:Y:S01]  /*0ef0*/  FADD.FTZ R64, -R170.reuse, R64 ;  /* 0x00000040aa407221 */ /* 0x040fe20000010100 */
[----:B------:R-:W-:Y:S01]  /*0f00*/  FMUL.FTZ R132, R119, R148 ;  /* 0x0000009477847220 */ /* 0x000fe20000410000 */
[----:B------:R-:W-:Y:S01]  /*0f10*/  FFMA.FTZ R49, R125, R136, R48 ;  /* 0x000000887d317223 */ /* 0x000fe20000010030 */
[----:B------:R-:W-:Y:S01]  /*0f20*/  FADD.FTZ R170, -R170, R67 ;  /* 0x00000043aaaa7221 */ /* 0x000fe20000010100 */
[----:B------:R-:W-:-:S02]  /*0f30*/  HADD2.F32 R172, -RZ, R172.H0_H0 ;  /* 0x200000acffac7230 */ /* 0x000fc40000004100 */
[----:B------:R-:W-:Y:S01]  /*0f40*/  FADD.FTZ R114, R63, R66 ;  /* 0x000000423f727221 */ /* 0x000fe20000010000 */
[----:B------:R-:W-:Y:S01]  /*0f50*/  FMUL.FTZ R67, R6, R161 ;  /* 0x000000a106437220 */ /* 0x000fe20000410000 */
[----:B------:R-:W-:Y:S01]  /*0f60*/  FMUL.FTZ R137, R119, R126 ;  /* 0x0000007e77897220 */ /* 0x000fe20000410000 */
[----:B------:R-:W-:Y:S02]  /*0f70*/  FFMA.FTZ R48, R132, R139, R49 ;  /* 0x0000008b84307223 */ /* 0x000fe40000010031 */
[----:B------:R-:W-:Y:S01]  /*0f80*/  FADD.FTZ R63, R114, R67 ;  /* 0x00000043723f7221 */ /* 0x000fe20000010000 */
[----:B------:R-:W-:Y:S01]  /*0f90*/  FMUL.FTZ R114, R7, R172 ;  /* 0x000000ac07727220 */ /* 0x000fe20000410000 */
        /* <DEDUP_REMOVED lines=50> */
.L_x_4040:
[----:B------:R-:W-:Y:S05]  /*12c0*/  BSYNC.RECONVERGENT B0 ;  /* 0x0000000000007941 */ /* 0x000fea0003800200 */
.L_x_4039:
        /* <DEDUP_REMOVED lines=105> */
.L_x_4043:
        /* <DEDUP_REMOVED lines=23> */
.L_x_4042:
        /* <DEDUP_REMOVED lines=20> */
.L_x_4045:
        /* <DEDUP_REMOVED lines=21> */
.L_x_4041:
        /* <DEDUP_REMOVED lines=27> */
.L_x_4047:
        /* <DEDUP_REMOVED lines=23> */
.L_x_4046:
        /* <DEDUP_REMOVED lines=20> */
.L_x_4048:
        /* <DEDUP_REMOVED lines=20> */
.L_x_4044:
        /* <DEDUP_REMOVED lines=24> */
.L_x_4049:
        /* <DEDUP_REMOVED lines=24> */
.L_x_4052:
        /* <DEDUP_REMOVED lines=17> */
.L_x_4051:
        /* <DEDUP_REMOVED lines=24> */
.L_x_4054:
        /* <DEDUP_REMOVED lines=19> */
.L_x_4050:
        /* <DEDUP_REMOVED lines=23> */
.L_x_4056:
        /* <DEDUP_REMOVED lines=17> */
.L_x_4055:
        /* <DEDUP_REMOVED lines=24> */
.L_x_4057:
        /* <DEDUP_REMOVED lines=18> */
.L_x_4053:
        /* <DEDUP_REMOVED lines=19> */
.L_x_4058:
        /* <DEDUP_REMOVED lines=24> */
.L_x_4061:
        /* <DEDUP_REMOVED lines=17> */
.L_x_4060:
        /* <DEDUP_REMOVED lines=24> */
.L_x_4063:
        /* <DEDUP_REMOVED lines=19> */
.L_x_4059:
        /* <DEDUP_REMOVED lines=23> */
.L_x_4065:
        /* <DEDUP_REMOVED lines=17> */
.L_x_4064:
        /* <DEDUP_REMOVED lines=24> */
.L_x_4066:
        /* <DEDUP_REMOVED lines=18> */
.L_x_4062:
        /* <DEDUP_REMOVED lines=19> */
.L_x_4067:
        /* <DEDUP_REMOVED lines=24> */
.L_x_4070:
        /* <DEDUP_REMOVED lines=17> */
.L_x_4069:
        /* <DEDUP_REMOVED lines=24> */
.L_x_4072:
        /* <DEDUP_REMOVED lines=19> */
.L_x_4068:
        /* <DEDUP_REMOVED lines=23> */
.L_x_4074:
        /* <DEDUP_REMOVED lines=17> */
.L_x_4073:
        /* <DEDUP_REMOVED lines=24> */
.L_x_4075:
        /* <DEDUP_REMOVED lines=18> */
.L_x_4071:
        /* <DEDUP_REMOVED lines=19> */
.L_x_4076:
        /* <DEDUP_REMOVED lines=24> */
.L_x_4079:
        /* <DEDUP_REMOVED lines=17> */
.L_x_4078:
        /* <DEDUP_REMOVED lines=24> */
.L_x_4081:
        /* <DEDUP_REMOVED lines=19> */
.L_x_4077:
        /* <DEDUP_REMOVED lines=23> */
.L_x_4083:
        /* <DEDUP_REMOVED lines=17> */
.L_x_4082:
        /* <DEDUP_REMOVED lines=24> */
.L_x_4084:
        /* <DEDUP_REMOVED lines=18> */
.L_x_4080:
        /* <DEDUP_REMOVED lines=19> */
.L_x_4085:
        /* <DEDUP_REMOVED lines=34> */
.L_x_4038:
        /* <DEDUP_REMOVED lines=19> */
.L_x_4087:
        /* <DEDUP_REMOVED lines=15> */
.L_x_5459:


//--------------------- .text._ZN10layer_norm31ln_parallel_residual_bwd_kernelINS_13Kernel_traitsIf6__halffS2_fjLj5120ELj1ELj1ELj8ELj8ENS_18Kernel_traits_baseILj5120EfS2_fS2_fjLj256EEEEELb1ELb0ELb0EEEvNS_9BwdParamsE --------------------------
	.section	.text._ZN10layer_norm31ln_parallel_residual_bwd_kernelINS_13Kernel_traitsIf6__halffS2_fjLj5120ELj1ELj1ELj8ELj8ENS_18Kernel_traits_baseILj5120EfS2_fS2_fjLj256EEEEELb1ELb0ELb0EEEvNS_9BwdParamsE,"ax",@progbits
	.align	128
        .global         _ZN10layer_norm31ln_parallel_residual_bwd_kernelINS_13Kernel_traitsIf6__halffS2_fjLj5120ELj1ELj1ELj8ELj8ENS_18Kernel_traits_baseILj5120EfS2_fS2_fjLj256EEEEELb1ELb0ELb0EEEvNS_9BwdParamsE
        .type           _ZN10layer_norm31ln_parallel_residual_bwd_kernelINS_13Kernel_traitsIf6__halffS2_fjLj5120ELj1ELj1ELj8ELj8ENS_18Kernel_traits_baseILj5120EfS2_fS2_fjLj256EEEEELb1ELb0ELb0EEEvNS_9BwdParamsE,@function
        .size           _ZN10layer_norm31ln_parallel_residual_bwd_kernelINS_13Kernel_traitsIf6__halffS2_fjLj5120ELj1ELj1ELj8ELj8ENS_18Kernel_traits_baseILj5120EfS2_fS2_fjLj256EEEEELb1ELb0ELb0EEEvNS_9BwdParamsE,(.L_x_5460 - _ZN10layer_norm31ln_parallel_residual_bwd_kernelINS_13Kernel_traitsIf6__halffS2_fjLj5120ELj1ELj1ELj8ELj8ENS_18Kernel_traits_baseILj5120EfS2_fS2_fjLj256EEEEELb1ELb0ELb0EEEvNS_9BwdParamsE)
        .other          _ZN10layer_norm31ln_parallel_residual_bwd_kernelINS_13Kernel_traitsIf6__halffS2_fjLj5120ELj1ELj1ELj8ELj8ENS_18Kernel_traits_baseILj5120EfS2_fS2_fjLj256EEEEELb1ELb0ELb0EEEvNS_9BwdParamsE,@"STO_CUDA_ENTRY STV_DEFAULT"
_ZN10layer_norm31ln_parallel_residual_bwd_kernelINS_13Kernel_traitsIf6__halffS2_fjLj5120ELj1ELj1ELj8ELj8ENS_18Kernel_traits_baseILj5120EfS2_fS2_fjLj256EEEEELb1ELb0ELb0EEEvNS_9BwdParamsE:
.text._ZN10layer_norm31ln_parallel_residual_bwd_kernelINS_13Kernel_traitsIf6__halffS2_fjLj5120ELj1ELj1ELj8ELj8ENS_18Kernel_traits_baseILj5120EfS2_fS2_fjLj256EEEEELb1ELb0ELb0EEEvNS_9BwdParamsE:
        /* <DEDUP_REMOVED lines=144> */
.L_x_4155:
        /* <DEDUP_REMOVED lines=51> */
[----:B------:R-:W-:-:S02]  /*0c30*/  HADD2.F32 R169, -RZ, R170.H0_H0 ;  /* 0x200000aaffa97230 */ /* 0x000fc40000004100 */
[C---:B--2---:R-:W-:Y:S01]  /*0c40*/  FADD.FTZ R16, -R182.reuse, R16 ;  /* 0x00000010b6107221 */ /* 0x044fe20000010100 */
[C---:B------:R-:W-:Y:S01]  /*0c50*/  FADD.FTZ R216, -R182.reuse, R17 ;  /* 0x00000011b6d87221 */ /* 0x040fe20000010100 */
[----:B------:R-:W-:Y:S02]  /*0c60*/  HADD2.F32 R17, -RZ, R20.H0_H0 ;  /* 0x20000014ff117230 */ /* 0x000fe40000004100 */
[----:B------:R-:W-:Y:S02]  /*0c70*/  HADD2.F32 R20, -RZ, R181.H0_H0 ;  /* 0x200000b5ff147230 */ /* 0x000fe40000004100 */
[----:B-----5:R-:W-:Y:S01]  /*0c80*/  FMUL.FTZ R217, R5, R16 ;  /* 0x0000001005d97220 */ /* 0x020fe20000410000 */
[----:B0-----:R-:W-:Y:S02]  /*0c90*/  HADD2.F32 R173, -RZ, R171.H0_H0 ;  /* 0x200000abffad7230 */ /* 0x001fe40000004100 */
[----:B------:R-:W-:Y:S01]  /*0ca0*/  FADD.FTZ R168, -R182, R18 ;  /* 0x00000012b6a87221 */ /* 0x000fe20000010100 */
[----:B------:R-:W-:Y:S01]  /*0cb0*/  FMUL.FTZ R215, R144, R169 ;  /* 0x000000a990d77220 */ /* 0x000fe20000410000 */
[----:B------:R-:W-:Y:S01]  /*0cc0*/  FADD.FTZ R170, -R182, R19 ;  /* 0x00000013b6aa7221 */ /* 0x000fe20000010100 */
        /* <DEDUP_REMOVED lines=9> */
[-C--:B------:R-:W-:Y:S01]  /*0d60*/  FFMA.FTZ R16, R149, R18.reuse, R16 ;  /* 0x0000001295107223 */ /* 0x080fe20000010010 */
[----:B------:R-:W-:Y:S01]  /*0d70*/  FFMA.FTZ R109, R216, R18, R109 ;  /* 0x00000012d86d7223 */ /* 0x000fe2000001006d */
[----:B-1----:R-:W-:-:S02]  /*0d80*/  HADD2.F32 R174, -RZ, R179.H0_H0 ;  /* 0x200000b3ffae7230 */ /* 0x002fc40000004100 */
[----:B------:R-:W-:Y:S01]  /*0d90*/  FFMA.FTZ R18, R150, R19, R169 ;  /* 0x0000001396127223 */ /* 0x000fe200000100a9 */
[----:B------:R-:W-:Y:S01]  /*0da0*/  FADD.FTZ R169, RZ, R215 ;  /* 0x000000d7ffa97221 */ /* 0x000fe20000010000 */
[C---:B------:R-:W-:Y:S01]  /*0db0*/  FFMA.FTZ R171, R217.reuse, R215, RZ ;  /* 0x000000d7d9ab7223 */ /* 0x040fe200000100ff */
[----:B------:R-:W-:Y:S01]  /*0dc0*/  FADD.FTZ R88, R88, R17 ;  /* 0x0000001158587221 */ /* 0x000fe20000010000 */
[----:B------:R-:W-:Y:S01]  /*0dd0*/  FFMA.FTZ R108, R217, R17, R108 ;  /* 0x00000011d96c7223 */ /* 0x000fe2000001006c */
[----:B------:R-:W-:Y:S02]  /*0de0*/  HADD2.F32 R172, -RZ, R180.H0_H0 ;  /* 0x200000b4ffac7230 */ /* 0x000fe40000004100 */
        /* <DEDUP_REMOVED lines=21> */
.L_x_4090:
[----:B----4-:R-:W-:Y:S05]  /*0f40*/  BSYNC.RECONVERGENT B0 ;  /* 0x0000000000007941 */ /* 0x010fea0003800200 */
.L_x_4089:
        /* <DEDUP_REMOVED lines=24> */
[----:B------:R-:W-:Y:S01]  /*10d0*/  IADD3 R183, PT, PT, R183, 0x100, RZ ;  /* 0x00000100b7b77810 */ /* 0x000fe20007ffe0ff */
[----:B---3--:R-:W-:Y:S01]  /*10e0*/  IMAD.MOV.U32 R21, RZ, RZ, R172 ;  /* 0x000000ffff157224 */ /* 0x008fe200078e00ac */
[--C-:B------:R-:W-:Y:S01]  /*10f0*/  SHF.R.U64 R187, R172, 0x10, R173.reuse ;  /* 0x00000010acbb7819 */ /* 0x100fe200000012ad */
[--C-:B------:R-:W-:Y:S01]  /*1100*/  IMAD.MOV.U32 R180, RZ, RZ, R173.reuse ;  /* 0x000000ffffb47224 */ /* 0x100fe200078e00ad */
[----:B------:R-:W-:Y:S01]  /*1110*/  SHF.R.U32.HI R186, RZ, 0x10, R173 ;  /* 0x00000010ffba7819 */ /* 0x000fe200000116ad */
[----:B----4-:R-:W-:Y:S01]  /*1120*/  IMAD.MOV.U32 R172, RZ, RZ, R22 ;  /* 0x000000ffffac7224 */ /* 0x010fe200078e0016 */
[--C-:B------:R-:W-:Y:S01]  /*1130*/  SHF.R.U64 R22, R22, 0x10, R23.reuse ;  /* 0x0000001016167819 */ /* 0x100fe20000001217 */
[--C-:B------:R-:W-:Y:S01]  /*1140*/  IMAD.MOV.U32 R181, RZ, RZ, R23.reuse ;  /* 0x000000ffffb57224 */ /* 0x100fe200078e0017 */
[----:B------:R-:W-:Y:S02]  /*1150*/  SHF.R.U32.HI R185, RZ, 0x10, R23 ;  /* 0x00000010ffb97819 */ /* 0x000fe40000011617 */
[----:B------:R-:W-:-:S02]  /*1160*/  HADD2.F32 R173, -RZ, R172.H0_H0 ;  /* 0x200000acffad7230 */ /* 0x000fc40000004100 */
[C---:B--2---:R-:W-:Y:S01]  /*1170*/  FADD.FTZ R168, -R182.reuse, R168 ;  /* 0x000000a8b6a87221 */ /* 0x044fe20000010100 */
[C---:B0-----:R-:W-:Y:S01]  /*1180*/  FADD.FTZ R174, -R182.reuse, R170 ;  /* 0x000000aab6ae7221 */ /* 0x041fe20000010100 */
[----:B------:R-:W-:Y:S02]  /*1190*/  HADD2.F32 R170, -RZ, R22.H0_H0 ;  /* 0x20000016ffaa7230 */ /* 0x000fe40000004100 */
[----:B------:R-:W-:Y:S01]  /*11a0*/  FADD.FTZ R184, -R182, R169 ;  /* 0x000000a9b6b87221 */ /* 0x000fe20000010100 */
[----:B------:R-:W-:Y:S02]  /*11b0*/  HADD2.F32 R23, -RZ, R21.H0_H0 ;  /* 0x20000015ff177230 */ /* 0x000fe40000004100 */
[----:B-----5:R-:W-:Y:S01]  /*11c0*/  FMUL.FTZ R21, R5, R168 ;  /* 0x000000a805157220 */ /* 0x020fe20000410000 */
[----:B------:R-:W-:Y:S01]  /*11d0*/  FMUL.FTZ R169, R136, R173 ;  /* 0x000000ad88a97220 */ /* 0x000fe20000410000 */
[----:B------:R-:W-:Y:S02]  /*11e0*/  HADD2.F32 R168, -RZ, R187.H0_H0 ;  /* 0x200000bbffa87230 */ /* 0x000fe40000004100 */
[----:B------:R-:W-:Y:S01]  /*11f0*/  FMUL.FTZ R172, R137, R170 ;  /* 0x000000aa89ac7220 */ /* 0x000fe20000410000 */
[----:B------:R-:W-:Y:S01]  /*1200*/  FADD.FTZ R84, R84, R23 ;  /* 0x0000001754547221 */ /* 0x000fe20000010000 */
[-C--:B------:R-:W-:Y:S01]  /*1210*/  FFMA.FTZ R22, R140, R23.reuse, R169 ;  /* 0x000000178c167223 */ /* 0x080fe200000100a9 */
[----:B------:R-:W-:Y:S01]  /*1220*/  FFMA.FTZ R104, R21, R23, R104 ;  /* 0x0000001715687223 */ /* 0x000fe20000010068 */
[----:B------:R-:W-:Y:S01]  /*1230*/  FMUL.FTZ R184, R5, R184 ;  /* 0x000000b805b87220 */ /* 0x000fe20000410000 */
[----:B------:R-:W-:Y:S01]  /*1240*/  FFMA.FTZ R23, R141, R168, R172 ;  /* 0x000000a88d177223 */ /* 0x000fe200000100ac */
[----:B------:R-:W-:-:S02]  /*1250*/  HADD2.F32 R181, -RZ, R181.H0_H0 ;  /* 0x200000b5ffb57230 */ /* 0x000fc40000004100 */
[----:B------:R-:W-:Y:S02]  /*1260*/  HADD2.F32 R172, -RZ, R185.H0_H0 ;  /* 0x200000b9ffac7230 */ /* 0x000fe40000004100 */
[----:B------:R-:W-:Y:S01]  /*1270*/  FADD.FTZ R45, R45, R170 ;  /* 0x000000aa2d2d7221 */ /* 0x000fe20000010000 */
[----:B------:R-:W-:Y:S01]  /*1280*/  FFMA.FTZ R65, R184, R170, R65 ;  /* 0x000000aab8417223 */ /* 0x000fe20000010041 */
[----:B------:R-:W-:Y:S01]  /*1290*/  FADD.FTZ R188, -R182, R171 ;  /* 0x000000abb6bc7221 */ /* 0x000fe20000010100 */
[----:B------:R-:W-:Y:S01]  /*12a0*/  FADD.FTZ R85, R85, R168 ;  /* 0x000000a855557221 */ /* 0x000fe20000010000 */
[----:B------:R-:W-:Y:S01]  /*12b0*/  FFMA.FTZ R105, R184, R168, R105 ;  /* 0x000000a8b8697223 */ /* 0x000fe20000010069 */
[----:B------:R-:W-:Y:S02]  /*12c0*/  HADD2.F32 R169, -RZ, R180.H0_H0 ;  /* 0x200000b4ffa97230 */ /* 0x000fe40000004100 */
[----:B------:R-:W-:Y:S01]  /*12d0*/  FMUL.FTZ R171, R138, R181 ;  /* 0x000000b58aab7220 */ /* 0x000fe20000410000 */
[----:B------:R-:W-:-:S02]  /*12e0*/  HADD2.F32 R170, -RZ, R186.H0_H0 ;  /* 0x200000baffaa7230 */ /* 0x000fc40000004100 */
        /* <DEDUP_REMOVED lines=23> */
.L_x_4092:
[----:B------:R-:W-:Y:S05]  /*1460*/  BSYNC.RECONVERGENT B0 ;  /* 0x0000000000007941 */ /* 0x000fea0003800200 */
.L_x_4091:
        /* <DEDUP_REMOVED lines=24> */
[----:B------:R-:W-:Y:S02]  /*15f0*/  IADD3 R183, PT, PT, R183, 0x100, RZ ;  /* 0x00000100b7b77810 */ /* 0x000fe40007ffe0ff */
[--C-:B---3--:R-:W-:Y:S02]  /*1600*/  SHF.R.U64 R190, R174, 0x10, R175.reuse ;  /* 0x00000010aebe7819 */ /* 0x108fe400000012af */
[----:B------:R-:W-:Y:S01]  /*1610*/  SHF.R.U32.HI R194, RZ, 0x10, R175 ;  /* 0x00000010ffc27819 */ /* 0x000fe200000116af */
[----:B----4-:R-:W-:Y:S01]  /*1620*/  IMAD.MOV.U32 R189, RZ, RZ, R176 ;  /* 0x000000ffffbd7224 */ /* 0x010fe200078e00b0 */
[--C-:B------:R-:W-:Y:S01]  /*1630*/  SHF.R.U64 R191, R176, 0x10, R177.reuse ;  /* 0x00000010b0bf7819 */ /* 0x100fe200000012b1 */
[----:B------:R-:W-:Y:S01]  /*1640*/  IMAD.MOV.U32 R176, RZ, RZ, R174 ;  /* 0x000000ffffb07224 */ /* 0x000fe200078e00ae */
[--C-:B------:R-:W-:Y:S01]  /*1650*/  SHF.R.U32.HI R195, RZ, 0x10, R177.reuse ;  /* 0x00000010ffc37819 */ /* 0x100fe200000116b1 */
[----:B------:R-:W-:-:S02]  /*1660*/  IMAD.MOV.U32 R193, RZ, RZ, R177 ;  /* 0x000000ffffc17224 */ /* 0x000fc400078e00b1 */
[C---:B--2---:R-:W-:Y:S01]  /*1670*/  FADD.FTZ R168, -R182.reuse, R168 ;  /* 0x000000a8b6a87221 */ /* 0x044fe20000010100 */
[C---:B------:R-:W-:Y:S01]  /*1680*/  FADD.FTZ R174, -R182.reuse, R170 ;  /* 0x000000aab6ae7221 */ /* 0x040fe20000010100 */
[----:B------:R-:W-:Y:S02]  /*1690*/  HADD2.F32 R170, -RZ, R190.H0_H0 ;  /* 0x200000beffaa7230 */ /* 0x000fe40000004100 */
[----:B------:R-:W-:Y:S01]  /*16a0*/  FADD.FTZ R192, -R182, R169 ;  /* 0x000000a9b6c07221 */ /* 0x000fe20000010100 */
[----:B------:R-:W-:Y:S02]  /*16b0*/  HADD2.F32 R169, -RZ, R189.H0_H0 ;  /* 0x200000bdffa97230 */ /* 0x000fe40000004100 */
[----:B-----5:R-:W-:Y:S01]  /*16c0*/  FMUL.FTZ R189, R5, R168 ;  /* 0x000000a805bd7220 */ /* 0x020fe20000410000 */
[----:B------:R-:W-:Y:S02]  /*16d0*/  IMAD.MOV.U32 R177, RZ, RZ, R175 ;  /* 0x000000ffffb17224 */ /* 0x000fe400078e00af */
[----:B0-----:R-:W-:Y:S01]  /*16e0*/  FMUL.FTZ R172, R129, R170 ;  /* 0x000000aa81ac7220 */ /* 0x001fe20000410000 */
[----:B------:R-:W-:-:S02]  /*16f0*/  HADD2.F32 R175, -RZ, R176.H0_H0 ;  /* 0x200000b0ffaf7230 */ /* 0x000fc40000004100 */
[----:B------:R-:W-:Y:S02]  /*1700*/  HADD2.F32 R168, -RZ, R191.H0_H0 ;  /* 0x200000bfffa87230 */ /* 0x000fe40000004100 */
[----:B------:R-:W-:Y:S01]  /*1710*/  FADD.FTZ R196, -R182, R171 ;  /* 0x000000abb6c47221 */ /* 0x000fe20000010100 */
[----:B------:R-:W-:Y:S01]  /*1720*/  FMUL.FTZ R192, R5, R192 ;  /* 0x000000c005c07220 */ /* 0x000fe20000410000 */
[----:B------:R-:W-:Y:S01]  /*1730*/  FMUL.FTZ R171, R128, R175 ;  /* 0x000000af80ab7220 */ /* 0x000fe20000410000 */
[----:B------:R-:W-:Y:S02]  /*1740*/  HADD2.F32 R177, -RZ, R177.H0_H0 ;  /* 0x200000b1ffb17230 */ /* 0x000fe40000004100 */
[----:B------:R-:W-:Y:S01]  /*1750*/  FFMA.FTZ R191, R133, R168, R172 ;  /* 0x000000a885bf7223 */ /* 0x000fe200000100ac */
[----:B------:R-:W-:Y:S02]  /*1760*/  HADD2.F32 R172, -RZ, R194.H0_H0 ;  /* 0x200000c2ffac7230 */ /* 0x000fe40000004100 */
[----:B------:R-:W-:Y:S01]  /*1770*/  FADD.FTZ R80, R80, R169 ;  /* 0x000000a950507221 */ /* 0x000fe20000010000 */
[-C--:B------:R-:W-:Y:S01]  /*1780*/  FFMA.FTZ R190, R132, R169.reuse, R171 ;  /* 0x000000a984be7223 */ /* 0x080fe200000100ab */
[----:B------:R-:W-:Y:S01]  /*1790*/  FFMA.FTZ R100, R189, R169, R100 ;  /* 0x000000a9bd647223 */ /* 0x000fe20000010064 */
[----:B------:R-:W-:Y:S01]  /*17a0*/  FADD.FTZ R41, R41, R170 ;  /* 0x000000aa29297221 */ /* 0x000fe20000010000 */
[C---:B------:R-:W-:Y:S01]  /*17b0*/  FFMA.FTZ R61, R192.reuse, R170, R61 ;  /* 0x000000aac03d7223 */ /* 0x040fe2000001003d */
[----:B------:R-:W-:Y:S01]  /*17c0*/  FADD.FTZ R81, R81, R168 ;  /* 0x000000a851517221 */ /* 0x000fe20000010000 */
[----:B------:R-:W-:Y:S01]  /*17d0*/  FFMA.FTZ R101, R192, R168, R101 ;  /* 0x000000a8c0657223 */ /* 0x000fe20000010065 */
[----:B------:R-:W-:-:S02]  /*17e0*/  HADD2.F32 R169, -RZ, R193.H0_H0 ;  /* 0x200000c1ffa97230 */ /* 0x000fc40000004100 */
[----:B------:R-:W-:Y:S01]  /*17f0*/  FMUL.FTZ R171, R130, R177 ;  /* 0x000000b182ab7220 */ /* 0x000fe20000410000 */
[----:B------:R-:W-:Y:S02]  /*1800*/  HADD2.F32 R170, -RZ, R195.H0_H0 ;  /* 0x200000c3ffaa7230 */ /* 0x000fe40000004100 */
        /* <DEDUP_REMOVED lines=23> */
.L_x_4094:
[----:B------:R-:W-:Y:S05]  /*1980*/  BSYNC.RECONVERGENT B0 ;  /* 0x0000000000007941 */ /* 0x000fea0003800200 */
.L_x_4093:
        /* <DEDUP_REMOVED lines=81> */
.L_x_4096:
[----:B------:R-:W-:Y:S05]  /*1ea0*/  BSYNC.RECONVERGENT B0 ;  /* 0x0000000000007941 */ /* 0x000fea0003800200 */
.L_x_4095:
        /* <DEDUP_REMOVED lines=10> */
[----:B-1----:R-:W-:Y:S01]  /*1f50*/  IMAD.WIDE.U32 R172, R183, 0x8, R172 ;  /* 0x00000008b7ac7825 */ /* 0x002fe200078e00ac */
[----:B------:R-:W3:Y:S01]  /*1f60*/  LDG.E.128 R168, desc[UR10][R168.64] ;  /* 0x0000000aa8a87981 */ /* 0x000ee2000c1e1d00 */
[----:B------:R-:W-:-:S04]  /*1f70*/  ISETP.NE.AND.EX P0, PT, RZ, UR17, PT, P0 ;  /* 0x00000011ff007c0c */ /* 0x000fc8000bf05300 */
[----:B------:R-:W4:Y:S03]  /*1f80*/  LDG.E.64 R172, desc[UR10][R172.64] ;  /* 0x0000000aacac7981 */ /* 0x000f26000c1e1b00 */
[----:B------:R-:W1:Y:S01]  /*1f90*/  @P5 LDC.64 R176, c[0x0][0x3b8] ;  /* 0x0000ee00ffb05b82 */ /* 0x000e620000000a00 */
[----:B--2---:R-:W-:-:S06]  /*1fa0*/  IMAD.WIDE.U32 R174, R183, 0x8, R174 ;  /* 0x00000008b7ae7825 */ /* 0x004fcc00078e00ae */
[----:B------:R-:W2:Y:S01]  /*1fb0*/  LDG.E.64 R174, desc[UR10][R174.64] ;  /* 0x0000000aaeae7981 */ /* 0x000ea2000c1e1b00 */
[----:B------:R-:W0:Y:S01]  /*1fc0*/  @P0 LDC.64 R178, c[0x0][0x438] ;  /* 0x00010e00ffb20b82 */ /* 0x000e220000000a00 */
[----:B-1----:R-:W-:-:S05]  /*1fd0*/  @P5 IMAD.WIDE.U32 R176, R183, 0x4, R176 ;  /* 0x00000004b7b05825 */ /* 0x002fca00078e00b0 */
[----:B------:R-:W5:Y:S01]  /*1fe0*/  @P5 LDG.E R15, desc[UR10][R176.64] ;  /* 0x0000000ab00f5981 */ /* 0x000f62000c1e1900 */
[----:B0-----:R-:W-:-:S05]  /*1ff0*/  @P0 IMAD.WIDE.U32 R178, R183, 0x10, R178 ;  /* 0x00000010b7b20825 */ /* 0x001fca00078e00b2 */
[----:B------:R-:W5:Y:S01]  /*2000*/  @P0 LDG.E.128 R160, desc[UR10][R178.64] ;  /* 0x0000000ab2a00981 */ /* 0x000f62000c1e1d00 */
[----:B------:R-:W-:-:S05]  /*2010*/  IMAD.WIDE.U32 R180, R183, 0x4, R180 ;  /* 0x00000004b7b47825 */ /* 0x000fca00078e00b4 */
[----:B------:R0:W5:Y:S01]  /*2020*/  LDG.E R14, desc[UR10][R180.64] ;  /* 0x0000000ab40e7981 */ /* 0x000162000c1e1900 */
[C---:B---3--:R-:W-:Y:S01]  /*2030*/  FADD.FTZ R212, -R182.reuse, R170 ;  /* 0x000000aab6d47221 */ /* 0x048fe20000010100 */
[----:B------:R-:W-:Y:S01]  /*2040*/  FADD.FTZ R214, -R182, R171 ;  /* 0x000000abb6d67221 */ /* 0x000fe20000010100 */
[----:B----4-:R-:W-:Y:S01]  /*2050*/  IMAD.MOV.U32 R170, RZ, RZ, R172 ;  /* 0x000000ffffaa7224 */ /* 0x010fe200078e00ac */
[----:B------:R-:W-:Y:S01]  /*2060*/  SHF.R.U64 R172, R172, 0x10, R173 ;  /* 0x00000010acac7819 */ /* 0x000fe200000012ad */
[----:B------:R-:W-:-:S03]  /*2070*/  FADD.FTZ R168, -R182, R168 ;  /* 0x000000a8b6a87221 */ /* 0x000fc60000010100 */
[----:B------:R-:W-:Y:S02]  /*2080*/  HADD2.F32 R171, -RZ, R170.H0_H0 ;  /* 0x200000aaffab7230 */ /* 0x000fe40000004100 */
[----:B------:R-:W-:Y:S01]  /*2090*/  HADD2.F32 R170, -RZ, R172.H0_H0 ;  /* 0x200000acffaa7230 */ /* 0x000fe20000004100 */
[----:B--2---:R-:W-:Y:S01]  /*20a0*/  SHF.R.U64 R183, R174, 0x10, R175 ;  /* 0x00000010aeb77819 */ /* 0x004fe200000012af */
[----:B------:R-:W-:Y:S01]  /*20b0*/  FADD.FTZ R208, -R182, R169 ;  /* 0x000000a9b6d07221 */ /* 0x000fe20000010100 */
[----:B------:R-:W-:Y:S02]  /*20c0*/  IMAD.MOV.U32 R169, RZ, RZ, R174 ;  /* 0x000000ffffa97224 */ /* 0x000fe400078e00ae */
[----:B-----5:R-:W-:Y:S01]  /*20d0*/  FMUL.FTZ R205, R5, R168 ;  /* 0x000000a805cd7220 */ /* 0x020fe20000410000 */
[--C-:B------:R-:W-:Y:S01]  /*20e0*/  IMAD.MOV.U32 R182, RZ, RZ, R175.reuse ;  /* 0x000000ffffb67224 */ /* 0x100fe200078e00af */
[----:B0-----:R-:W-:Y:S01]  /*20f0*/  SHF.R.U32.HI R180, RZ, 0x10, R175 ;  /* 0x00000010ffb47819 */ /* 0x001fe200000116af */
[----:B------:R-:W-:Y:S01]  /*2100*/  HADD2.F32 R168, -RZ, R183.H0_H0 ;  /* 0x200000b7ffa87230 */ /* 0x000fe20000004100 */
[--C-:B------:R-:W-:Y:S01]  /*2110*/  SHF.R.U32.HI R175, RZ, 0x10, R173.reuse ;  /* 0x00000010ffaf7819 */ /* 0x100fe200000116ad */
[----:B------:R-:W-:Y:S01]  /*2120*/  FMUL.FTZ R172, R113, R170 ;  /* 0x000000aa71ac7220 */ /* 0x000fe20000410000 */
[----:B------:R-:W-:-:S02]  /*2130*/  IMAD.MOV.U32 R174, RZ, RZ, R173 ;  /* 0x000000ffffae7224 */ /* 0x000fc400078e00ad */
[----:B------:R-:W-:Y:S01]  /*2140*/  FMUL.FTZ R208, R5, R208 ;  /* 0x000000d005d07220 */ /* 0x000fe20000410000 */
[----:B------:R-:W-:Y:S02]  /*2150*/  HADD2.F32 R169, -RZ, R169.H0_H0 ;  /* 0x200000a9ffa97230 */ /* 0x000fe40000004100 */
[----:B------:R-:W-:Y:S01]  /*2160*/  FMUL.FTZ R173, R112, R171 ;  /* 0x000000ab70ad7220 */ /* 0x000fe20000410000 */
[-C--:B------:R-:W-:Y:S01]  /*2170*/  FFMA.FTZ R209, R117, R168.reuse, R172 ;  /* 0x000000a875d17223 */ /* 0x080fe200000100ac */
[----:B------:R-:W-:Y:S02]  /*2180*/  HADD2.F32 R172, -RZ, R175.H0_H0 ;  /* 0x200000afffac7230 */ /* 0x000fe40000004100 */
[----:B------:R-:W-:Y:S01]  /*2190*/  FFMA.FTZ R93, R208, R168, R93 ;  /* 0x000000a8d05d7223 */ /* 0x000fe2000001005d */
[----:B------:R-:W-:Y:S01]  /*21a0*/  FFMA.FTZ R210, R116, R169, R173 ;  /* 0x000000a974d27223 */ /* 0x000fe200000100ad */
[----:B------:R-:W-:Y:S01]  /*21b0*/  FADD.FTZ R73, R73, R168 ;  /* 0x000000a849497221 */ /* 0x000fe20000010000 */
[----:B------:R-:W-:-:S02]  /*21c0*/  HADD2.F32 R173, -RZ, R174.H0_H0 ;  /* 0x200000aeffad7230 */ /* 0x000fc40000004100 */
[C---:B------:R-:W-:Y:S01]  /*21d0*/  FMUL.FTZ R211, R5.reuse, R212 ;  /* 0x000000d405d37220 */ /* 0x040fe20000410000 */
[----:B------:R-:W-:Y:S02]  /*21e0*/  HADD2.F32 R168, -RZ, R180.H0_H0 ;  /* 0x200000b4ffa87230 */ /* 0x000fe40000004100 */
[----:B------:R-:W-:Y:S01]  /*21f0*/  FMUL.FTZ R212, R5, R214 ;  /* 0x000000d605d47220 */ /* 0x000fe20000410000 */
[----:B------:R-:W-:Y:S01]  /*2200*/  FMUL.FTZ R174, R115, R172 ;  /* 0x000000ac73ae7220 */ /* 0x000fe20000410000 */
[----:B------:R-:W-:Y:S01]  /*2210*/  FFMA.FTZ R92, R205, R169, R92 ;  /* 0x000000a9cd5c7223 */ /* 0x000fe2000001005c */
[----:B------:R-:W-:Y:S01]  /*2220*/  FADD.FTZ R72, R72, R169 ;  /* 0x000000a948487221 */ /* 0x000fe20000010000 */
[----:B------:R-:W-:Y:S02]  /*2230*/  HADD2.F32 R169, -RZ, R182.H0_H0 ;  /* 0x200000b6ffa97230 */ /* 0x000fe40000004100 */
        /* <DEDUP_REMOVED lines=22> */
[----:B------:R-:W-:-:S07]  /*23a0*/  FFMA.FTZ R206, R212, R213, R206 ;  /* 0x000000d5d4ce7223 */ /* 0x000fce00000100ce */
.L_x_4098:
[----:B------:R-:W-:Y:S05]  /*23b0*/  BSYNC.RECONVERGENT B0 ;  /* 0x0000000000007941 */ /* 0x000fea0003800200 */
.L_x_4097:
        /* <DEDUP_REMOVED lines=32> */
.L_x_4100:
[----:B------:R-:W-:Y:S05]  /*25c0*/  BSYNC.RECONVERGENT B0 ;  /* 0x0000000000007941 */ /* 0x000fea0003800200 */
.L_x_4099:
        /* <DEDUP_REMOVED lines=87> */
.L_x_4105:
        /* <DEDUP_REMOVED lines=17> */
[----:B------:R-:W-:Y:S01]  /*2c50*/  F2FP.F16.F32.PACK_AB R168, R169, R168 ;  /* 0x000000a8a9a8723e */ /* 0x000fe200000000ff */
        /* <DEDUP_REMOVED lines=13> */
.L_x_4104:
        /* <DEDUP_REMOVED lines=36> */
.L_x_4107:
        /* <DEDUP_REMOVED lines=31> */
.L_x_4103:
        /* <DEDUP_REMOVED lines=53> */
.L_x_4109:
        /* <DEDUP_REMOVED lines=33> */
[----:B------:R-:W-:Y:S01]  /*36c0*/  F2FP.F16.F32.PACK_AB R176, R177, R176 ;  /* 0x000000b0b1b0723e */ /* 0x000fe200000000ff */
[----:B------:R-:W-:-:S03]  /*36d0*/  FMUL.FTZ R178, R167, UR14 ;  /* 0x0000000ea7b27c20 */ /* 0x000fc60008410000 */
[----:B------:R-:W-:Y:S02]  /*36e0*/  PRMT R219, R176, 0x7632, R219 ;  /* 0x00007632b0db7816 */ /* 0x000fe400000000db */
[----:B------:R-:W-:Y:S02]  /*36f0*/  FSEL R180, R178, RZ, P5 ;  /* 0x000000ffb2b47208 */ /* 0x000fe40002800000 */
[----:B------:R-:W-:-:S04]  /*3700*/  ISETP.GE.U32.AND P5, PT, R6, 0x1000000, PT ;  /* 0x010000000600780c */ /* 0x000fc80003fa6070 */
[----:B------:R-:W-:Y:S02]  /*3710*/  FSEL R181, R178, RZ, P5 ;  /* 0x000000ffb2b57208 */ /* 0x000fe40002800000 */
[----:B------:R-:W-:Y:S02]  /*3720*/  PRMT R178, R176, 0x7610, R178 ;  /* 0x00007610b0b27816 */ /* 0x000fe400000000b2 */
[----:B------:R-:W-:-:S04]  /*3730*/  F2FP.F16.F32.PACK_AB R181, R181, R180 ;  /* 0x000000b4b5b5723e */ /* 0x000fc800000000ff */
[----:B------:R-:W-:Y:S01]  /*3740*/  PRMT R218, R181, 0x7632, R218 ;  /* 0x00007632b5da7816 */ /* 0x000fe200000000da */
[----:B------:R-:W-:Y:S06]  /*3750*/  BRA `(.L_x_4106) ;  /* 0x0000000400707947 */ /* 0x000fec0003800000 */
.L_x_4108:
        /* <DEDUP_REMOVED lines=23> */
[----:B------:R-:W-:Y:S01]  /*38d0*/  F2FP.F16.F32.PACK_AB R169, R169, R176 ;  /* 0x000000b0a9a9723e */ /* 0x000fe200000000ff */
        /* <DEDUP_REMOVED lines=8> */
[----:B------:R-:W-:Y:S02]  /*3960*/  F2FP.F16.F32.PACK_AB R181, R170, R181 ;  /* 0x000000b5aab5723e */ /* 0x000fe400000000ff */
[----:B------:R-:W-:Y:S02]  /*3970*/  FSEL R177, R168, RZ, P5 ;  /* 0x000000ffa8b17208 */ /* 0x000fe40002800000 */
[----:B------:R-:W-:Y:S02]  /*3980*/  LOP3.LUT P5, RZ, R6, 0xff, RZ, 0xc0, !PT ;  /* 0x000000ff06ff7812 */ /* 0x000fe400078ac0ff */
[----:B------:R-:W-:-:S02]  /*3990*/  PRMT R219, R181, 0x7632, R219 ;  /* 0x00007632b5db7816 */ /* 0x000fc400000000db */
        /* <DEDUP_REMOVED lines=14> */
.L_x_4110:
        /* <DEDUP_REMOVED lines=41> */
[----:B------:R-:W-:-:S07]  /*3d10*/  PRMT R218, R181, 0x7632, R218 ;  /* 0x00007632b5da7816 */ /* 0x000fce00000000da */
.L_x_4106:
        /* <DEDUP_REMOVED lines=24> */
.L_x_4111:
[----:B------:R-:W-:-:S07]  /*3ea0*/  VIADD R4, R4, 0x100 ;  /* 0x0000010004047836 */ /* 0x000fce0000000000 */
.L_x_4102:
[----:B------:R-:W-:Y:S05]  /*3eb0*/  BSYNC.RECONVERGENT B0 ;  /* 0x0000000000007941 */ /* 0x000fea0003800200 */
.L_x_4101:
        /* <DEDUP_REMOVED lines=55> */
.L_x_4116:
        /* <DEDUP_REMOVED lines=43> */
.L_x_4115:
        /* <DEDUP_REMOVED lines=47> */
.L_x_4118:
        /* <DEDUP_REMOVED lines=43> */
.L_x_4114:
        /* <DEDUP_REMOVED lines=38> */
.L_x_4120:
        /* <DEDUP_REMOVED lines=31> */
.L_x_4119:
        /* <DEDUP_REMOVED lines=35> */
.L_x_4121:
        /* <DEDUP_REMOVED lines=30> */
.L_x_4117:
        /* <DEDUP_REMOVED lines=20> */
.L_x_4122:
[----:B------:R-:W-:-:S07]  /*5420*/  VIADD R4, R4, 0x100 ;  /* 0x0000010004047836 */ /* 0x000fce0000000000 */
.L_x_4113:
[----:B------:R-:W-:Y:S05]  /*5430*/  BSYNC.RECONVERGENT B0 ;  /* 0x0000000000007941 */ /* 0x000fea0003800200 */
.L_x_4112:
        /* <DEDUP_REMOVED lines=55> */
.L_x_4127:
        /* <DEDUP_REMOVED lines=43> */
.L_x_4126:
        /* <DEDUP_REMOVED lines=47> */
.L_x_4129:
        /* <DEDUP_REMOVED lines=43> */
.L_x_4125:
        /* <DEDUP_REMOVED lines=38> */
.L_x_4131:
        /* <DEDUP_REMOVED lines=31> */
.L_x_4130:
        /* <DEDUP_REMOVED lines=35> */
.L_x_4132:
        /* <DEDUP_REMOVED lines=30> */
.L_x_4128:
        /* <DEDUP_REMOVED lines=20> */
.L_x_4133:
[----:B------:R-:W-:-:S07]  /*69a0*/  VIADD R4, R4, 0x100 ;  /* 0x0000010004047836 */ /* 0x000fce0000000000 */
.L_x_4124:
[----:B------:R-:W-:Y:S05]  /*69b0*/  BSYNC.RECONVERGENT B0 ;  /* 0x0000000000007941 */ /* 0x000fea0003800200 */
.L_x_4123:
        /* <DEDUP_REMOVED lines=55> */
.L_x_4138:
        /* <DEDUP_REMOVED lines=43> */
.L_x_4137:
        /* <DEDUP_REMOVED lines=47> */
.L_x_4140:
        /* <DEDUP_REMOVED lines=43> */
.L_x_4136:
        /* <DEDUP_REMOVED lines=38> */
.L_x_4142:
        /* <DEDUP_REMOVED lines=31> */
.L_x_4141:
        /* <DEDUP_REMOVED lines=35> */
.L_x_4143:
        /* <DEDUP_REMOVED lines=30> */
.L_x_4139:
        /* <DEDUP_REMOVED lines=20> */
.L_x_4144:
[----:B------:R-:W-:-:S07]  /*7f20*/  VIADD R4, R4, 0x100 ;  /* 0x0000010004047836 */ /* 0x000fce0000000000 */
.L_x_4135:
[----:B------:R-:W-:Y:S05]  /*7f30*/  BSYNC.RECONVERGENT B0 ;  /* 0x0000000000007941 */ /* 0x000fea0003800200 */
.L_x_4134:
        /* <DEDUP_REMOVED lines=51> */
[----:B------:R-:W-:Y:S02]  /*8270*/  F2FP.F16.F32.PACK_AB R173, R174, R173 ;  /* 0x000000adaead723e */ /* 0x000fe400000000ff */
[----:B------:R-:W-:Y:S02]  /*8280*/  PRMT R174, R176, 0x7610, R174 ;  /* 0x00007610b0ae7816 */ /* 0x000fe400000000ae */
[----:B------:R-:W-:Y:S01]  /*8290*/  PRMT R219, R173, 0x7632, R219 ;  /* 0x00007632addb7816 */ /* 0x000fe200000000db */
[----:B------:R-:W-:Y:S06]  /*82a0*/  BRA `(.L_x_4150) ;  /* 0x0000001000207947 */ /* 0x000fec0003800000 */
.L_x_4149:
        /* <DEDUP_REMOVED lines=43> */
.L_x_4148:
        /* <DEDUP_REMOVED lines=47> */
.L_x_4151:
        /* <DEDUP_REMOVED lines=43> */
.L_x_4147:
        /* <DEDUP_REMOVED lines=26> */
[----:B------:R-:W-:-:S05]  /*8ca0*/  FMUL.FTZ R167, R166, UR14 ;  /* 0x0000000ea6a77c20 */ /* 0x000fca0008410000 */
[----:B------:R-:W-:Y:S01]  /*8cb0*/  FSEL R170, R167, RZ, P6 ;  /* 0x000000ffa7aa7208 */ /* 0x000fe20003000000 */
[----:B------:R-:W-:Y:S01]  /*8cc0*/  FFMA.FTZ R167, R5, R174, R163 ;  /* 0x000000ae05a77223 */ /* 0x000fe200000100a3 */
[----:B------:R-:W-:-:S03]  /*8cd0*/  ISETP.GE.U32.AND P6, PT, R14, 0x1000000, PT ;  /* 0x010000000e00780c */ /* 0x000fc60003fc6070 */
[----:B------:R-:W-:-:S05]  /*8ce0*/  FMUL.FTZ R5, R167, UR14 ;  /* 0x0000000ea7057c20 */ /* 0x000fca0008410000 */
[----:B------:R-:W-:-:S04]  /*8cf0*/  FSEL R5, R5, RZ, P6 ;  /* 0x000000ff05057208 */ /* 0x000fc80003000000 */
[----:B------:R-:W-:Y:S02]  /*8d00*/  F2FP.F16.F32.PACK_AB R173, R5, R170 ;  /* 0x000000aa05ad723e */ /* 0x000fe400000000ff */
[C---:B------:R-:W-:Y:S02]  /*8d10*/  PRMT R170, R168.reuse, 0x7632, R170 ;  /* 0x00007632a8aa7816 */ /* 0x040fe400000000aa */
[----:B------:R-:W-:Y:S02]  /*8d20*/  PRMT R5, R168, 0x7610, R5 ;  /* 0x00007610a8057816 */ /* 0x000fe40000000005 */
[----:B------:R-:W-:Y:S01]  /*8d30*/  PRMT R174, R173, 0x7632, R174 ;  /* 0x00007632adae7816 */ /* 0x000fe200000000ae */
[----:B------:R-:W-:Y:S06]  /*8d40*/  BRA `(.L_x_4150) ;  /* 0x0000000400787947 */ /* 0x000fec0003800000 */
.L_x_4153:
        /* <DEDUP_REMOVED lines=30> */
.L_x_4152:
        /* <DEDUP_REMOVED lines=22> */
[----:B------:R-:W-:-:S04]  /*9090*/  FMUL.FTZ R166, R5, R166 ;  /* 0x000000a605a67220 */ /* 0x000fc80000410000 */
[----:B------:R-:W-:-:S05]  /*90a0*/  FMUL.FTZ R167, R166, UR14 ;  /* 0x0000000ea6a77c20 */ /* 0x000fca0008410000 */
[----:B------:R-:W-:Y:S01]  /*90b0*/  FSEL R170, R167, RZ, P6 ;  /* 0x000000ffa7aa7208 */ /* 0x000fe20003000000 */
[----:B------:R-:W-:Y:S01]  /*90c0*/  FMUL.FTZ R167, R5, R174 ;  /* 0x000000ae05a77220 */ /* 0x000fe20000410000 */
        /* <DEDUP_REMOVED lines=8> */
.L_x_4154:
        /* <DEDUP_REMOVED lines=30> */
.L_x_4150:
        /* <DEDUP_REMOVED lines=20> */
.L_x_4146:
[----:B------:R-:W-:Y:S05]  /*9470*/  BSYNC.RECONVERGENT B0 ;  /* 0x0000000000007941 */ /* 0x000fea0003800200 */
.L_x_4145:
[----:B------:R-:W-:Y:S01]  /*9480*/  ISETP.NE.AND P5, PT, R175, RZ, PT ;  /* 0x000000ffaf00720c */ /* 0x000fe20003fa5270 */
[----:B------:R-:W-:-:S12]  /*9490*/  UPLOP3.LUT UP1, UPT, UPT, UPT, UP1, 0x40, 0x4 ;  /* 0x000000000004789c */ /* 0x000fd80003f2e810 */
[----:B------:R-:W-:Y:S05]  /*94a0*/  @!P5 BRA `(.L_x_4155) ;  /* 0xffffff740014d947 */ /* 0x000fea000383ffff */
.L_x_4088:
        /* <DEDUP_REMOVED lines=18> */
.L_x_4157:
[----:B------:R-:W-:Y:S05]  /*95d0*/  BSYNC.RECONVERGENT B0 ;  /* 0x0000000000007941 */ /* 0x000fea0003800200 */
.L_x_4156:
        /* <DEDUP_REMOVED lines=15> */
.L_x_4159:
[----:B------:R-:W-:Y:S05]  /*96d0*/  BSYNC.RECONVERGENT B0 ;  /* 0x0000000000007941 */ /* 0x000fea0003800200 */
.L_x_4158:
        /* <DEDUP_REMOVED lines=15> */
.L_x_4161:
[----:B------:R-:W-:Y:S05]  /*97d0*/  BSYNC.RECONVERGENT B0 ;  /* 0x0000000000007941 */ /* 0x000fea0003800200 */
.L_x_4160:
        /* <DEDUP_REMOVED lines=15> */
.L_x_4163:
[----:B------:R-:W-:Y:S05]  /*98d0*/  BSYNC.RECONVERGENT B0 ;  /* 0x0000000000007941 */ /* 0x000fea0003800200 */
.L_x_4162:
        /* <DEDUP_REMOVED lines=14> */
.L_x_4164:
        /* <DEDUP_REMOVED lines=12> */
.L_x_5460:


//--------------------- .text._ZN10layer_norm31ln_parallel_residual_bwd_kernelINS_13Kernel_traitsIf6__halffS2_fjLj5120ELj1ELj1ELj8ELj8ENS_18Kernel_traits_baseILj5120EfS2_fS2_fjLj256EEEEELb1ELb0ELb1EEEvNS_9BwdParamsE --------------------------
	.section	.text._ZN10layer_norm31ln_parallel_residual_bwd_kernelINS_13Kernel_traitsIf6__halffS2_fjLj5120ELj1ELj1ELj8ELj8ENS_18Kernel_traits_baseILj5120EfS2_fS2_fjLj256EEEEELb1ELb0ELb1EEEvNS_9BwdParamsE,"ax",@progbits
	.align	128
        .global         _ZN10layer_norm31ln_parallel_residual_bwd_kernelINS_13Kernel_traitsIf6__halffS2_fjLj5120ELj1ELj1ELj8ELj8ENS_18Kernel_traits_baseILj5120EfS2_fS2_fjLj256EEEEELb1ELb0ELb1EEEvNS_9BwdParamsE
        .type           _ZN10layer_norm31ln_parallel_residual_bwd_kernelINS_13Kernel_traitsIf6__halffS2_fjLj5120ELj1ELj1ELj8ELj8ENS_18Kernel_traits_baseILj5120EfS2_fS2_fjLj256EEEEELb1ELb0ELb1EEEvNS_9BwdParamsE,@function
        .size           _ZN10layer_norm31ln_parallel_residual_bwd_kernelINS_13Kernel_traitsIf6__halffS2_fjLj5120ELj1ELj1ELj8ELj8ENS_18Kernel_traits_baseILj5120EfS2_fS2_fjLj256EEEEELb1ELb0ELb1EEEvNS_9BwdParamsE,(.L_x_5461 - _ZN10layer_norm31ln_parallel_residual_bwd_kernelINS_13Kernel_traitsIf6__halffS2_fjLj5120ELj1ELj1ELj8ELj8ENS_18Kernel_traits_baseILj5120EfS2_fS2_fjLj256EEEEELb1ELb0ELb1EEEvNS_9BwdParamsE)
        .other          _ZN10layer_norm31ln_parallel_residual_bwd_kernelINS_13Kernel_traitsIf6__halffS2_fjLj5120ELj1ELj1ELj8ELj8ENS_18Kernel_traits_baseILj5120EfS2_fS2_fjLj256EEEEELb1ELb0ELb1EEEvNS_9BwdParamsE,@"STO_CUDA_ENTRY STV_DEFAULT"
_ZN10layer_norm31ln_parallel_residual_bwd_kernelINS_13Kernel_traitsIf6__halffS2_fjLj5120ELj1ELj1ELj8ELj8ENS_18Kernel_traits_baseILj5120EfS2_fS2_fjLj256EEEEELb1ELb0ELb1EEEvNS_9BwdParamsE:
.text._ZN10layer_norm31ln_parallel_residual_bwd_kernelINS_13Kernel_traitsIf6__halffS2_fjLj5120ELj1ELj1ELj8ELj8ENS_18Kernel_traits_baseILj5120EfS2_fS2_fjLj256EEEEELb1ELb0ELb1EEEvNS_9BwdParamsE:
        /* <DEDUP_REMOVED lines=91> */
[----:B------:R-:W-:Y:S01]  /*05b0*/  CS2R R160, SRZ ;  /* 0x0000000000a07805 */ /* 0x000fe2000001ff00 */
[----:B------:R-:W-:Y:S01]  /*05c0*/  IMAD.MOV.U32 R164, RZ, RZ, RZ ;  /* 0x000000ffffa47224 */ /* 0x000fe200078e00ff */
[----:B------:R-:W5:Y:S01]  /*05d0*/  LDG.E.128 R68, desc[UR10][R4.64+0x1000] ;  /* 0x0010000a04447981 */ /* 0x000f62000c1e1d00 */
[----:B------:R-:W-:Y:S02]  /*05e0*/  CS2R R12, SRZ ;  /* 0x00000000000c7805 */ /* 0x000fe4000001ff00 */
[----:B------:R-:W-:Y:S02]  /*05f0*/  CS2R R10, SRZ ;  /* 0x00000000000a7805 */ /* 0x000fe4000001ff00 */
[----:B------:R-:W-:Y:S01]  /*0600*/  CS2R R8, SRZ ;  /* 0x0000000000087805 */ /* 0x000fe2000001ff00 */
[----:B------:R-:W5:Y:S01]  /*0610*/  LDG.E.128 R72, desc[UR10][R4.64+0x2000] ;  /* 0x0020000a04487981 */ /* 0x000f62000c1e1d00 */
[----:B------:R-:W-:-:S02]  /*0620*/  CS2R R6, SRZ ;  /* 0x0000000000067805 */ /* 0x000fc4000001ff00 */
        /* <DEDUP_REMOVED lines=12> */
.L_x_4213:
        /* <DEDUP_REMOVED lines=13> */
[C---:B------:R-:W-:Y:S02]  /*07c0*/  VIADD R172, R175.reuse, 0x300 ;  /* 0x00000300afac7836 */ /* 0x040fe40000000000 */
[----:B----4-:R-:W-:-:S04]  /*07d0*/  IMAD.WIDE.U32 R200, R175, 0x8, R112 ;  /* 0x00000008afc87825 */ /* 0x010fc800078e0070 */
[----:B------:R-:W-:Y:S02]  /*07e0*/  IMAD.WIDE.U32 R190, R172, 0x8, R112 ;  /* 0x00000008acbe7825 */ /* 0x000fe400078e0070 */
[----:B------:R-:W4:Y:S01]  /*07f0*/  LDG.E.64 R200, desc[UR10][R200.64] ;  /* 0x0000000ac8c87981 */ /* 0x000f22000c1e1b00 */
[C---:B------:R-:W-:Y:S01]  /*0800*/  IADD3 R173, PT, PT, R175.reuse, 0x200, RZ ;  /* 0x00000200afad7810 */ /* 0x040fe20007ffe0ff */
[C---:B------:R-:W-:Y:S02]  /*0810*/  VIADD R174, R175.reuse, 0x100 ;  /* 0x00000100afae7836 */ /* 0x040fe40000000000 */
[----:B------:R-:W4:Y:S01]  /*0820*/  LDG.E.64 R190, desc[UR10][R190.64] ;  /* 0x0000000abebe7981 */ /* 0x000f22000c1e1b00 */
[C---:B------:R-:W-:Y:S01]  /*0830*/  IADD3 R170, PT, PT, R175.reuse, 0x400, RZ ;  /* 0x00000400afaa7810 */ /* 0x040fe20007ffe0ff */
        /* <DEDUP_REMOVED lines=46> */
[----:B------:R-:W-:-:S06]  /*0b20*/  FADD.FTZ R187, -R231, R111 ;  /* 0x0000006fe7bb7221 */ /* 0x000fcc0000010100 */
[----:B------:R-:W1:Y:S01]  /*0b30*/  @P0 LDC.64 R110, c[0x0][0x3b8] ;  /* 0x0000ee00ff6e0b82 */ /* 0x000e620000000a00 */
[--C-:B----4-:R-:W-:Y:S02]  /*0b40*/  SHF.R.U64 R244, R200, 0x10, R201.reuse ;  /* 0x00000010c8f47819 */ /* 0x110fe400000012c9 */
        /* <DEDUP_REMOVED lines=14> */
[----:B------:R-:W-:Y:S02]  /*0c30*/  SHF.R.U32.HI R241, RZ, 0x10, R205 ;  /* 0x00000010fff17819 */ /* 0x000fe400000116cd */
[----:B------:R-:W-:Y:S02]  /*0c40*/  SHF.R.U64 R207, R202, 0x10, R203 ;  /* 0x00000010cacf7819 */ /* 0x000fe400000012cb */
[----:B------:R-:W-:-:S02]  /*0c50*/  SHF.R.U64 R202, R184, 0x10, R185 ;  /* 0x00000010b8ca7819 */ /* 0x000fc400000012b9 */
[----:B------:R-:W-:Y:S01]  /*0c60*/  MOV R204, R185 ;  /* 0x000000b900cc7202 */ /* 0x000fe20000000f00 */
[C---:B------:R-:W-:Y:S01]  /*0c70*/  FADD.FTZ R186, -R231.reuse, R112 ;  /* 0x00000070e7ba7221 */ /* 0x040fe20000010100 */
[----:B------:R-:W-:Y:S01]  /*0c80*/  SHF.R.U32.HI R205, RZ, 0x10, R185 ;  /* 0x00000010ffcd7819 */ /* 0x000fe200000116b9 */
[----:B------:R-:W-:Y:S01]  /*0c90*/  FADD.FTZ R185, -R231, R113 ;  /* 0x00000071e7b97221 */ /* 0x000fe20000010100 */
[----:B------:R-:W-:Y:S01]  /*0ca0*/  IMAD.MOV.U32 R235, RZ, RZ, R184 ;  /* 0x000000ffffeb7224 */ /* 0x000fe200078e00b8 */
[----:B------:R-:W-:Y:S01]  /*0cb0*/  SHF.R.U64 R215, R182, 0x10, R183 ;  /* 0x00000010b6d77819 */ /* 0x000fe200000012b7 */
[----:B------:R-:W-:Y:S01]  /*0cc0*/  @P0 IMAD.WIDE.U32 R112, R172, 0x4, R216 ;  /* 0x00000004ac700825 */ /* 0x000fe200078e00d8 */
[----:B------:R-:W-:-:S03]  /*0cd0*/  MOV R219, R183 ;  /* 0x000000b700db7202 */ /* 0x000fc60000000f00 */
[C---:B------:R-:W-:Y:S01]  /*0ce0*/  FADD.FTZ R184, -R231.reuse, R114 ;  /* 0x00000072e7b87221 */ /* 0x040fe20000010100 */
        /* <DEDUP_REMOVED lines=10> */
[----:B------:R-:W-:Y:S01]  /*0d90*/  MOV R210, R199 ;  /* 0x000000c700d27202 */ /* 0x000fe20000000f00 */
[----:B------:R-:W-:Y:S01]  /*0da0*/  IMAD.MOV.U32 R200, RZ, RZ, R196 ;  /* 0x000000ffffc87224 */ /* 0x000fe200078e00c4 */
[----:B------:R-:W-:Y:S01]  /*0db0*/  SHF.R.U32.HI R209, RZ, 0x10, R199 ;  /* 0x00000010ffd17819 */ /* 0x000fe200000116c7 */
[C---:B------:R-:W-:Y:S01]  /*0dc0*/  FADD.FTZ R116, -R231.reuse, R116 ;  /* 0x00000074e7747221 */ /* 0x040fe20000010100 */
[----:B------:R-:W-:Y:S01]  /*0dd0*/  SHF.R.U64 R199, R196, 0x10, R197 ;  /* 0x00000010c4c77819 */ /* 0x000fe200000012c5 */
[C---:B------:R-:W-:Y:S01]  /*0de0*/  FADD.FTZ R117, -R231.reuse, R117 ;  /* 0x00000075e7757221 */ /* 0x040fe20000010100 */
[C---:B------:R-:W-:Y:S01]  /*0df0*/  FADD.FTZ R118, -R231.reuse, R118 ;  /* 0x00000076e7767221 */ /* 0x040fe20000010100 */
[----:B--2---:R-:W2:Y:S01]  /*0e00*/  @P1 LDC.64 R110, c[0x0][0x438] ;  /* 0x00010e00ff6e1b82 */ /* 0x004ea20000000a00 */
        /* <DEDUP_REMOVED lines=15> */
[----:B------:R-:W-:-:S03]  /*0f00*/  MOV R238, R195 ;  /* 0x000000c300ee7202 */ /* 0x000fc60000000f00 */
[----:B------:R-:W-:Y:S01]  /*0f10*/  HADD2.F32 R245, -RZ, R245.H0_H0 ;  /* 0x200000f5fff57230 */ /* 0x000fe20000004100 */
[----:B------:R4:W5:Y:S01]  /*0f20*/  LDG.E R182, desc[UR10][R190.64] ;  /* 0x0000000abeb67981 */ /* 0x000962000c1e1900 */
[----:B------:R-:W-:Y:S01]  /*0f30*/  SHF.R.U32.HI R237, RZ, 0x10, R195 ;  /* 0x00000010ffed7819 */ /* 0x000fe200000116c3 */
[----:B0-----:R-:W-:Y:S01]  /*0f40*/  IMAD.WIDE.U32 R126, R172, 0x4, R108 ;  /* 0x00000004ac7e7825 */ /* 0x001fe200078e006c */
[----:B------:R-:W-:-:S03]  /*0f50*/  SHF.R.U64 R195, R192, 0x10, R193 ;  /* 0x00000010c0c37819 */ /* 0x000fc600000012c1 */
[----:B------:R-:W-:Y:S01]  /*0f60*/  FMUL.FTZ R217, R64, R245 ;  /* 0x000000f540d97220 */ /* 0x000fe20000410000 */
[----:B------:R-:W-:Y:S01]  /*0f70*/  IMAD.MOV.U32 R214, RZ, RZ, R198 ;  /* 0x000000ffffd67224 */ /* 0x000fe200078e00c6 */
[----:B------:R-:W-:Y:S01]  /*0f80*/  MOV R198, R197 ;  /* 0x000000c500c67202 */ /* 0x000fe20000000f00 */
[----:B----4-:R-:W-:Y:S01]  /*0f90*/  IMAD.WIDE.U32 R190, R173, 0x4, R108 ;  /* 0x00000004adbe7825 */ /* 0x010fe200078e006c */
[----:B------:R-:W-:-:S03]  /*0fa0*/  SHF.R.U32.HI R197, RZ, 0x10, R197 ;  /* 0x00000010ffc57819 */ /* 0x000fc600000116c5 */
[----:B------:R-:W-:Y:S02]  /*0fb0*/  HADD2.F32 R248, -RZ, R248.H0_H0 ;  /* 0x200000f8fff87230 */ /* 0x000fe40000004100 */
[----:B------:R-:W-:Y:S01]  /*0fc0*/  HADD2.F32 R244, -RZ, R244.H0_H0 ;  /* 0x200000f4fff47230 */ /* 0x000fe20000004100 */
[----:B------:R-:W-:Y:S01]  /*0fd0*/  MOV R206, R203 ;  /* 0x000000cb00ce7202 */ /* 0x000fe20000000f00 */
[----:B------:R-:W-:Y:S01]  /*0fe0*/  IMAD.MOV.U32 R240, RZ, RZ, R194 ;  /* 0x000000fffff07224 */ /* 0x000fe200078e00c2 */
[----:B------:R-:W-:Y:S01]  /*0ff0*/  MOV R194, R193 ;  /* 0x000000c100c27202 */ /* 0x000fe20000000f00 */
[----:B------:R-:W-:Y:S01]  /*1000*/  IMAD.MOV.U32 R236, RZ, RZ, R192 ;  /* 0x000000ffffec7224 */ /* 0x000fe200078e00c0 */
[----:B------:R-:W-:Y:S01]  /*1010*/  SHF.R.U32.HI R193, RZ, 0x10, R193 ;  /* 0x00000010ffc17819 */ /* 0x000fe200000116c1 */
[----:B------:R-:W5:Y:S01]  /*1020*/  LDG.E R192, desc[UR10][R190.64] ;  /* 0x0000000abec07981 */ /* 0x000f62000c1e1900 */
[----:B-1----:R-:W-:Y:S01]  /*1030*/  @P1 IMAD.WIDE.U32 R114, R173, 0x10, R114 ;  /* 0x00000010ad721825 */ /* 0x002fe200078e0072 */
[----:B------:R-:W-:-:S03]  /*1040*/  SHF.R.U32.HI R203, RZ, 0x10, R203 ;  /* 0x00000010ffcb7819 */ /* 0x000fc600000116cb */
[----:B------:R-:W-:Y:S01]  /*1050*/  FMUL.FTZ R213, R65, R244 ;  /* 0x000000f441d57220 */ /* 0x000fe20000410000 */
[----:B------:R-:W-:Y:S01]  /*1060*/  IMAD.WIDE.U32 R108, R170, 0x4, R108 ;  /* 0x00000004aa6c7825 */ /* 0x000fe200078e006c */
[----:B------:R-:W5:Y:S03]  /*1070*/  @P1 LDG.E.128 R96, desc[UR10][R114.64] ;  /* 0x0000000a72601981 */ /* 0x000f66000c1e1d00 */
[----:B------:R-:W-:Y:S01]  /*1080*/  HADD2.F32 R247, -RZ, R247.H0_H0 ;  /* 0x200000f7fff77230 */ /* 0x000fe20000004100 */
[----:B------:R0:W5:Y:S01]  /*1090*/  LDG.E R191, desc[UR10][R126.64] ;  /* 0x0000000a7ebf7981 */ /* 0x000162000c1e1900 */
[----:B------:R-:W-:Y:S02]  /*10a0*/  HADD2.F32 R243, -RZ, R243.H0_H0 ;  /* 0x200000f3fff37230 */ /* 0x000fe40000004100 */
[----:B------:R-:W-:Y:S02]  /*10b0*/  HADD2.F32 R123, -RZ, R195.H0_H0 ;  /* 0x200000c3ff7b7230 */ /* 0x000fe40000004100 */
[----:B------:R-:W-:Y:S01]  /*10c0*/  FMUL.FTZ R195, R171, R118 ;  /* 0x00000076abc37220 */ /* 0x000fe20000410000 */
[----:B---3--:R-:W-:Y:S01]  /*10d0*/  @P1 IMAD.WIDE.U32 R112, R172, 0x10, R112 ;  /* 0x00000010ac701825 */ /* 0x008fe200078e0070 */
[----:B------:R1:W5:Y:S03]  /*10e0*/  LDG.E R190, desc[UR10][R108.64] ;  /* 0x0000000a6cbe7981 */ /* 0x000366000c1e1900 */
[----:B0-----:R-:W-:-:S02]  /*10f0*/  HADD2.F32 R127, -RZ, R201.H0_H0 ;  /* 0x200000c9ff7f7230 */ /* 0x001fc40000004100 */
[----:B------:R-:W-:Y:S01]  /*1100*/  FFMA.FTZ R201, R44, R248, R217 ;  /* 0x000000f82cc97223 */ /* 0x000fe200000100d9 */
[----:B------:R-:W-:Y:S02]  /*1110*/  HADD2.F32 R118, -RZ, R197.H0_H0 ;  /* 0x200000c5ff767230 */ /* 0x000fe40000004100 */
[C---:B------:R-:W-:Y:S01]  /*1120*/  FMUL.FTZ R197, R171.reuse, R120 ;  /* 0x00000078abc57220 */ /* 0x040fe20000410000 */
[----:B------:R-:W-:Y:S01]  /*1130*/  HADD2.F32 R246, -RZ, R246.H0_H0 ;  /* 0x200000f6fff67230 */ /* 0x000fe20000004100 */
[----:B------:R0:W5:Y:S01]  /*1140*/  @P1 LDG.E.128 R100, desc[UR10][R112.64] ;  /* 0x0000000a70641981 */ /* 0x000162000c1e1d00 */
[----:B------:R-:W-:Y:S02]  /*1150*/  HADD2.F32 R242, -RZ, R242.H0_H0 ;  /* 0x200000f2fff27230 */ /* 0x000fe40000004100 */
[----:B-1----:R-:W-:Y:S01]  /*1160*/  FMUL.FTZ R109, R66, R243 ;  /* 0x000000f3426d7220 */ /* 0x002fe20000410000 */
[----:B------:R-:W-:Y:S02]  /*1170*/  HADD2.F32 R115, -RZ, R193.H0_H0 ;  /* 0x200000c1ff737230 */ /* 0x000fe40000004100 */
[----:B------:R-:W-:Y:S01]  /*1180*/  FMUL.FTZ R193, R171, R116 ;  /* 0x00000074abc17220 */ /* 0x000fe20000410000 */
[----:B------:R-:W-:-:S02]  /*1190*/  HADD2.F32 R120, -RZ, R208.H0_H0 ;  /* 0x200000d0ff787230 */ /* 0x000fc40000004100 */
[----:B------:R-:W-:Y:S01]  /*11a0*/  FADD.FTZ R208, RZ, R201 ;  /* 0x000000c9ffd07221 */ /* 0x000fe20000010000 */
[----:B------:R-:W-:Y:S02]  /*11b0*/  HADD2.F32 R126, -RZ, R203.H0_H0 ;  /* 0x200000cbff7e7230 */ /* 0x000fe40000004100 */
[----:B------:R-:W-:Y:S01]  /*11c0*/  FFMA.FTZ R203, R45, R247, R213 ;  /* 0x000000f72dcb7223 */ /* 0x000fe200000100d5 */
[----:B--2---:R-:W-:-:S04]  /*11d0*/  @P1 IMAD.WIDE.U32 R110, R170, 0x10, R110 ;  /* 0x00000010aa6e1825 */ /* 0x004fc800078e006e */
[----:B------:R-:W-:Y:S01]  /*11e0*/  FMUL.FTZ R108, R67, R242 ;  /* 0x000000f2436c7220 */ /* 0x000fe20000410000 */
[----:B------:R-:W-:Y:S02]  /*11f0*/  HADD2.F32 R116, -RZ, R199.H0_H0 ;  /* 0x200000c7ff747230 */ /* 0x000fe40000004100 */
[C---:B------:R-:W-:Y:S01]  /*1200*/  FMUL.FTZ R199, R171.reuse, R122 ;  /* 0x0000007aabc77220 */ /* 0x040fe20000410000 */
[----:B------:R-:W-:Y:S01]  /*1210*/  HADD2.F32 R241, -RZ, R241.H0_H0 ;  /* 0x200000f1fff17230 */ /* 0x000fe20000004100 */
[----:B------:R1:W5:Y:S01]  /*1220*/  @P1 LDG.E.128 R104, desc[UR10][R110.64] ;  /* 0x0000000a6e681981 */ /* 0x000362000c1e1d00 */
[----:B------:R-:W-:Y:S02]  /*1230*/  HADD2.F32 R236, -RZ, R236.H0_H0 ;  /* 0x200000ecffec7230 */ /* 0x000fe40000004100 */
[----:B------:R-:W-:Y:S02]  /*1240*/  HADD2.F32 R119, -RZ, R194.H0_H0 ;  /* 0x200000c2ff777230 */ /* 0x000fe40000004100 */
[----:B------:R-:W-:Y:S01]  /*1250*/  FMUL.FTZ R194, R171, R117 ;  /* 0x00000075abc27220 */ /* 0x000fe20000410000 */
[----:B0-----:R-:W-:-:S02]  /*1260*/  HADD2.F32 R112, -RZ, R209.H0_H0 ;  /* 0x200000d1ff707230 */ /* 0x001fc40000004100 */
[----:B------:R-:W-:Y:S01]  /*1270*/  FADD.FTZ R209, R203, R208 ;  /* 0x000000d0cbd17221 */ /* 0x000fe20000010000 */
[----:B------:R-:W-:Y:S02]  /*1280*/  HADD2.F32 R122, -RZ, R206.H0_H0 ;  /* 0x200000ceff7a7230 */ /* 0x000fe40000004100 */
[----:B------:R-:W-:Y:S01]  /*1290*/  FFMA.FTZ R206, R46, R246, R109 ;  /* 0x000000f62ece7223 */ /* 0x000fe2000001006d */
[----:B------:R-:W-:Y:S02]  /*12a0*/  HADD2.F32 R117, -RZ, R198.H0_H0 ;  /* 0x200000c6ff757230 */ /* 0x000fe40000004100 */
[C---:B------:R-:W-:Y:S01]  /*12b0*/  FMUL.FTZ R198, R171.reuse, R121 ;  /* 0x00000079abc67220 */ /* 0x040fe20000410000 */
[----:B------:R-:W-:Y:S01]  /*12c0*/  FMUL.FTZ R0, R171, R0 ;  /* 0x00000000ab007220 */ /* 0x000fe20000410000 */
[----:B------:R-:W-:Y:S02]  /*12d0*/  HADD2.F32 R240, -RZ, R240.H0_H0 ;  /* 0x200000f0fff07230 */ /* 0x000fe40000004100 */
[----:B------:R-:W-:Y:S01]  /*12e0*/  FMUL.FTZ R109, R68, R236 ;  /* 0x000000ec446d7220 */ /* 0x000fe20000410000 */
[----:B-1----:R-:W-:-:S02]  /*12f0*/  HADD2.F32 R111, -RZ, R212.H0_H0 ;  /* 0x200000d4ff6f7230 */ /* 0x002fc40000004100 */
[----:B------:R-:W-:Y:S01]  /*1300*/  FADD.FTZ R212, R206, R209 ;  /* 0x000000d1ced47221 */ /* 0x000fe20000010000 */
[----:B------:R-:W-:Y:S02]  /*1310*/  HADD2.F32 R121, -RZ, R207.H0_H0 ;  /* 0x200000cfff797230 */ /* 0x000fe40000004100 */
[----:B------:R-:W-:Y:S01]  /*1320*/  FFMA.FTZ R207, R47, R241, R108 ;  /* 0x000000f12fcf7223 */ /* 0x000fe2000001006c */
[----:B------:R-:W-:Y:S02]  /*1330*/  HADD2.F32 R110, -RZ, R210.H0_H0 ;  /* 0x200000d2ff6e7230 */ /* 0x000fe40000004100 */
[----:B------:R-:W-:Y:S01]  /*1340*/  FMUL.FTZ R189, R171, R189 ;  /* 0x000000bdabbd7220 */ /* 0x000fe20000410000 */
[----:B------:R-:W-:Y:S02]  /*1350*/  HADD2.F32 R239, -RZ, R239.H0_H0 ;  /* 0x200000efffef7230 */ /* 0x000fe40000004100 */
[----:B------:R-:W-:Y:S01]  /*1360*/  FFMA.FTZ R210, R0, R201, RZ ;  /* 0x000000c900d27223 */ /* 0x000fe200000100ff */
[----:B------:R-:W-:Y:S01]  /*1370*/  FMUL.FTZ R108, R69, R123 ;  /* 0x0000007b456c7220 */ /* 0x000fe20000410000 */
[----:B------:R-:W-:Y:S01]  /*1380*/  FFMA.FTZ R208, R48, R240, R109 ;  /* 0x000000f030d07223 */ /* 0x000fe2000001006d */
[----:B------:R-:W-:Y:S01]  /*1390*/  FADD.FTZ R217, R207, R212 ;  /* 0x000000d4cfd97221 */ /* 0x000fe20000010000 */
[----:B------:R-:W-:Y:S01]  /*13a0*/  FMUL.FTZ R188, R171, R188 ;  /* 0x000000bcabbc7220 */ /* 0x000fe20000410000 */
[----:B------:R-:W-:-:S02]  /*13b0*/  HADD2.F32 R238, -RZ, R238.H0_H0 ;  /* 0x200000eeffee7230 */ /* 0x000fc40000004100 */
[----:B------:R-:W-:Y:S01]  /*13c0*/  FFMA.FTZ R213, R189, R203, R210 ;  /* 0x000000cbbdd57223 */ /* 0x000fe200000100d2 */
[----:B------:R-:W-:Y:S02]  /*13d0*/  HADD2.F32 R114, -RZ, R214.H0_H0 ;  /* 0x200000d6ff727230 */ /* 0x000fe40000004100 */
[----:B------:R-:W-:Y:S01]  /*13e0*/  FMUL.FTZ R109, R70, R119 ;  /* 0x00000077466d7220 */ /* 0x000fe20000410000 */
[----:B------:R-:W-:Y:S01]  /*13f0*/  FFMA.FTZ R209, R49, R239, R108 ;  /* 0x000000ef31d17223 */ /* 0x000fe2000001006c */
[----:B------:R-:W-:Y:S01]  /*1400*/  FADD.FTZ R214, R208, R217 ;  /* 0x000000d9d0d67221 */ /* 0x000fe20000010000 */
[----:B------:R-:W-:Y:S01]  /*1410*/  FMUL.FTZ R187, R171, R187 ;  /* 0x000000bbabbb7220 */ /* 0x000fe20000410000 */
[----:B------:R-:W-:Y:S01]  /*1420*/  FFMA.FTZ R108, R188, R206, R213 ;  /* 0x000000cebc6c7223 */ /* 0x000fe200000100d5 */
[----:B------:R-:W-:Y:S02]  /*1430*/  HADD2.F32 R237, -RZ, R237.H0_H0 ;  /* 0x200000edffed7230 */ /* 0x000fe40000004100 */
[----:B------:R-:W-:Y:S01]  /*1440*/  FFMA.FTZ R210, R50, R238, R109 ;  /* 0x000000ee32d27223 */ /* 0x000fe2000001006d */
[----:B------:R-:W-:-:S02]  /*1450*/  HADD2.F32 R113, -RZ, R200.H0_H0 ;  /* 0x200000c8ff717230 */ /* 0x000fc40000004100 */
        /* <DEDUP_REMOVED lines=26> */
[----:B------:R-:W-:-:S02]  /*1600*/  HADD2.F32 R232, -RZ, R232.H0_H0 ;  /* 0x200000e8ffe87230 */ /* 0x000fc40000004100 */
[----:B------:R-:W-:Y:S01]  /*1610*/  FADD.FTZ R108, R216, R221 ;  /* 0x000000ddd86c7221 */ /* 0x000fe20000010000 */
[----:B------:R-:W-:Y:S01]  /*1620*/  FFMA.FTZ R218, R56, R120, R109 ;  /* 0x0000007838da7223 */ /* 0x000fe2000001006d */
[----:B------:R-:W-:Y:S01]  /*1630*/  FFMA.FTZ R109, R193, R213, R220 ;  /* 0x000000d5c16d7223 */ /* 0x000fe200000100dc */
[----:B------:R-:W-:Y:S02]  /*1640*/  HADD2.F32 R233, -RZ, R233.H0_H0 ;  /* 0x200000e9ffe97230 */ /* 0x000fe40000004100 */
        /* <DEDUP_REMOVED lines=15> */
[----:B------:R-:W-:Y:S01]  /*1740*/  FMUL.FTZ R109, R80, R211 ;  /* 0x000000d3506d7220 */ /* 0x000fe20000410000 */
[----:B------:R-:W-:Y:S02]  /*1750*/  HADD2.F32 R215, -RZ, R215.H0_H0 ;  /* 0x200000d7ffd77230 */ /* 0x000fe40000004100 */
[----:B------:R-:W-:Y:S01]  /*1760*/  FFMA.FTZ R222, R59, R126, R222 ;  /* 0x0000007e3bde7223 */ /* 0x000fe200000100de */
[----:B------:R-:W-:Y:S01]  /*1770*/  FADD.FTZ R225, R221, R224 ;  /* 0x000000e0dde17221 */ /* 0x000fe20000010000 */
[----:B------:R-:W-:-:S02]  /*1780*/  HADD2.F32 R219, -RZ, R219.H0_H0 ;  /* 0x200000dbffdb7230 */ /* 0x000fc40000004100 */
[----:B------:R-:W-:Y:S01]  /*1790*/  FFMA.FTZ R224, R60, R235, R109 ;  /* 0x000000eb3ce07223 */ /* 0x000fe2000001006d */
[----:B------:R-:W-:Y:S02]  /*17a0*/  HADD2.F32 R202, -RZ, R202.H0_H0 ;  /* 0x200000caffca7230 */ /* 0x000fe40000004100 */
[----:B------:R-:W-:Y:S01]  /*17b0*/  FFMA.FTZ R109, R197, R218, R108 ;  /* 0x000000dac56d7223 */ /* 0x000fe2000001006c */
[----:B------:R-:W-:Y:S01]  /*17c0*/  FADD.FTZ R227, R222, R225 ;  /* 0x000000e1dee37221 */ /* 0x000fe20000010000 */
[----:B------:R-:W-:Y:S01]  /*17d0*/  FMUL.FTZ R226, R81, R215 ;  /* 0x000000d751e27220 */ /* 0x000fe20000410000 */
[----:B------:R-:W-:Y:S02]  /*17e0*/  HADD2.F32 R204, -RZ, R204.H0_H0 ;  /* 0x200000ccffcc7230 */ /* 0x000fe40000004100 */
[----:B------:R-:W-:Y:S01]  /*17f0*/  FMUL.FTZ R249, R82, R219 ;  /* 0x000000db52f97220 */ /* 0x000fe20000410000 */
[----:B------:R-:W-:Y:S02]  /*1800*/  HADD2.F32 R223, -RZ, R223.H0_H0 ;  /* 0x200000dfffdf7230 */ /* 0x000fe40000004100 */
[----:B------:R-:W-:Y:S01]  /*1810*/  FFMA.FTZ R108, R198, R220, R109 ;  /* 0x000000dcc66c7223 */ /* 0x000fe2000001006d */
[----:B------:R-:W-:Y:S01]  /*1820*/  FFMA.FTZ R225, R61, R202, R226 ;  /* 0x000000ca3de17223 */ /* 0x000fe200000100e2 */
[----:B------:R-:W-:Y:S01]  /*1830*/  FADD.FTZ R228, R224, R227 ;  /* 0x000000e3e0e47221 */ /* 0x000fe20000010000 */
[----:B------:R-:W-:-:S02]  /*1840*/  HADD2.F32 R205, -RZ, R205.H0_H0 ;  /* 0x200000cdffcd7230 */ /* 0x000fc40000004100 */
        /* <DEDUP_REMOVED lines=48> */
.L_x_4167:
[----:B------:R-:W-:Y:S05]  /*1b50*/  BSYNC.RECONVERGENT B0 ;  /* 0x0000000000007941 */ /* 0x000fea0003800200 */
.L_x_4166:
        /* <DEDUP_REMOVED lines=160> */
.L_x_4170:
        /* <DEDUP_REMOVED lines=31> */
.L_x_4169:
        /* <DEDUP_REMOVED lines=36> */
.L_x_4172:
        /* <DEDUP_REMOVED lines=31> */
.L_x_4168:
        /* <DEDUP_REMOVED lines=52> */
.L_x_4174:
        /* <DEDUP_REMOVED lines=44> */
.L_x_4173:
        /* <DEDUP_REMOVED lines=50> */
.L_x_4175:
        /* <DEDUP_REMOVED lines=43> */
.L_x_4171:
        /* <DEDUP_REMOVED lines=22> */
.L_x_4176:
        /* <DEDUP_REMOVED lines=47> */
.L_x_4179:
        /* <DEDUP_REMOVED lines=44> */
.L_x_4178:
        /* <DEDUP_REMOVED lines=45> */
.L_x_4181:
        /* <DEDUP_REMOVED lines=43> */
.L_x_4177:
        /* <DEDUP_REMOVED lines=32> */
.L_x_4183:
        /* <DEDUP_REMOVED lines=31> */
.L_x_4182:
        /* <DEDUP_REMOVED lines=31> */
.L_x_4184:
        /* <DEDUP_REMOVED lines=30> */
.L_x_4180:
        /* <DEDUP_REMOVED lines=19> */
.L_x_4185:
        /* <DEDUP_REMOVED lines=47> */
.L_x_4188:
        /* <DEDUP_REMOVED lines=45> */
.L_x_4187:
        /* <DEDUP_REMOVED lines=45> */
.L_x_4190:
        /* <DEDUP_REMOVED lines=45> */
.L_x_4186:
        /* <DEDUP_REMOVED lines=32> */
.L_x_4192:
        /* <DEDUP_REMOVED lines=31> */
.L_x_4191:
        /* <DEDUP_REMOVED lines=31> */
.L_x_4193:
        /* <DEDUP_REMOVED lines=30> */
.L_x_4189:
        /* <DEDUP_REMOVED lines=19> */
.L_x_4194:
        /* <DEDUP_REMOVED lines=47> */
.L_x_4197:
        /* <DEDUP_REMOVED lines=44> */
.L_x_4196:
        /* <DEDUP_REMOVED lines=45> */
.L_x_4199:
        /* <DEDUP_REMOVED lines=44> */
.L_x_4195:
        /* <DEDUP_REMOVED lines=32> */
.L_x_4201:
        /* <DEDUP_REMOVED lines=31> */
.L_x_4200:
        /* <DEDUP_REMOVED lines=31> */
.L_x_4202:
        /* <DEDUP_REMOVED lines=29> */
.L_x_4198:
        /* <DEDUP_REMOVED lines=19> */
.L_x_4203:
        /* <DEDUP_REMOVED lines=47> */
.L_x_4206:
        /* <DEDUP_REMOVED lines=45> */
.L_x_4205:
        /* <DEDUP_REMOVED lines=45> */
.L_x_4208:
        /* <DEDUP_REMOVED lines=44> */
.L_x_4204:
        /* <DEDUP_REMOVED lines=33> */
.L_x_4210:
        /* <DEDUP_REMOVED lines=31> */
.L_x_4209:
        /* <DEDUP_REMOVED lines=32> */
.L_x_4211:
        /* <DEDUP_REMOVED lines=30> */
.L_x_4207:
        /* <DEDUP_REMOVED lines=19> */
.L_x_4212:
[----:B------:R-:W-:Y:S01]  /*89a0*/  UPLOP3.LUT UP1, UPT, UPT, UPT, UP1, 0x40, 0x4 ;  /* 0x000000000004789c */ /* 0x000fe20003f2e810 */
[----:B------:R-:W-:Y:S10]  /*89b0*/  @!P3 BRA `(.L_x_4213) ;  /* 0xffffff7c004cb947 */ /* 0x000ff4000383ffff */
[----:B------:R-:W-:Y:S01]  /*89c0*/  MOV R86, R28 ;  /* 0x0000001c00567202 */ /* 0x000fe20000000f00 */
[----:B------:R-:W-:Y:S01]  /*89d0*/  IMAD.MOV.U32 R28, RZ, RZ, R42 ;  /* 0x000000ffff1c7224 */ /* 0x000fe200078e002a */
[----:B------:R-:W-:Y:S01]  /*89e0*/  MOV R87, R29 ;  /* 0x0000001d00577202 */ /* 0x000fe20000000f00 */
        /* <DEDUP_REMOVED lines=76> */
[----:B------:R-:W-:-:S07]  /*8eb0*/  MOV R19, R133 ;  /* 0x0000008500137202 */ /* 0x000fce0000000f00 */
.L_x_4165:
        /* <DEDUP_REMOVED lines=33> */
.L_x_4214:
        /* <DEDUP_REMOVED lines=11> */
.L_x_5461:


//--------------------- .text._ZN10layer_norm22ln_bwd_finalize_kernelINS_22Kernel_traits_finalizeILj5120Ef6__halffS2_fjLb0ELj1024ELj4ENS_18Kernel_traits_baseILj5120EfS2_fS2_fjLj1024EEEEELb0ELb0EEEvNS_9BwdParamsE --------------------------
	.section	.text._ZN10layer_norm22ln_bwd_finalize_kernelINS_22Kernel_traits_finalizeILj5120Ef6__halffS2_fjLb0ELj1024ELj4ENS_18Kernel_traits_baseILj5120EfS2_fS2_fjLj1024EEEEELb0ELb0EEEvNS_9BwdParamsE,"ax",@progbits
	.align	128
        .global         _ZN10layer_norm22ln_bwd_finalize_kernelINS_22Kernel_traits_finalizeILj5120Ef6__halffS2_fjLb0ELj1024ELj4ENS_18Kernel_traits_baseILj5120EfS2_fS2_fjLj1024EEEEELb0ELb0EEEvNS_9BwdParamsE
        .type           _ZN10layer_norm22ln_bwd_finalize_kernelINS_22Kernel_traits_finalizeILj5120Ef6__halffS2_fjLb0ELj1024ELj4ENS_18Kernel_traits_baseILj5120EfS2_fS2_fjLj1024EEEEELb0ELb0EEEvNS_9BwdParamsE,@function
        .size           _ZN10layer_norm22ln_bwd_finalize_kernelINS_22Kernel_traits_finalizeILj5120Ef6__halffS2_fjLb0ELj1024ELj4ENS_18Kernel_traits_baseILj5120EfS2_fS2_fjLj1024EEEEELb0ELb0EEEvNS_9BwdParamsE,(.L_x_5462 - _ZN10layer_norm22ln_bwd_finalize_kernelINS_22Kernel_traits_finalizeILj5120Ef6__halffS2_fjLb0ELj1024ELj4ENS_18Kernel_traits_baseILj5120EfS2_fS2_fjLj1024EEEEELb0ELb0EEEvNS_9BwdParamsE)
        .other          _ZN10layer_norm22ln_bwd_finalize_kernelINS_22Kernel_traits_finalizeILj5120Ef6__halffS2_fjLb0ELj1024ELj4ENS_18Kernel_traits_baseILj5120EfS2_fS2_fjLj1024EEEEELb0ELb0EEEvNS_9BwdParamsE,@"STO_CUDA_ENTRY STV_DEFAULT"
_ZN10layer_norm22ln_bwd_finalize_kernelINS_22Kernel_traits_finalizeILj5120Ef6__halffS2_fjLb0ELj1024ELj4ENS_18Kernel_traits_baseILj5120EfS2_fS2_fjLj1024EEEEELb0ELb0EEEvNS_9BwdParamsE:
.text._ZN10layer_norm22ln_bwd_finalize_kernelINS_22Kernel_traits_finalizeILj5120Ef6__halffS2_fjLb0ELj1024ELj4ENS_18Kernel_traits_baseILj5120EfS2_fS2_fjLj1024EEEEELb0ELb0EEEvNS_9BwdParamsE:
        /* <DEDUP_REMOVED lines=82> */
.L_x_4219:
        /* <DEDUP_REMOVED lines=118> */
.L_x_4218:
[----:B------:R-:W-:Y:S05]  /*0c80*/  BSYNC.RECONVERGENT B1 ;  /* 0x0000000000017941 */ /* 0x000fea0003800200 */
.L_x_4217:
        /* <DEDUP_REMOVED lines=75> */
.L_x_4221:
[----:B------:R-:W-:Y:S05]  /*1140*/  BSYNC.RECONVERGENT B1 ;  /* 0x0000000000017941 */ /* 0x000fea0003800200 */
.L_x_4220:
        /* <DEDUP_REMOVED lines=37> */
.L_x_4223:
[----:B------:R-:W-:Y:S05]  /*13a0*/  BSYNC.RECONVERGENT B1 ;  /* 0x0000000000017941 */ /* 0x000fea0003800200 */
.L_x_4222:
[----:B------:R-:W-:Y:S05]  /*13b0*/  @!P1 BRA `(.L_x_4216) ;  /* 0x0000000000409947 */ /* 0x000fea0003800000 */
[----:B------:R-:W0:Y:S01]  /*13c0*/  LDC.64 R6, c[0x0][0x440] ;  /* 0x00011000ff067b82 */ /* 0x000e220000000a00 */
[----:B------:R-:W-:Y:S01]  /*13d0*/  IMAD R59, R2, R56, R59 ;  /* 0x00000038023b7224 */ /* 0x000fe200078e023b */
[----:B------:R-:W-:Y:S02]  /*13e0*/  LOP3.LUT R8, R8, 0x1f, RZ, 0xc0, !PT ;  /* 0x0000001f08087812 */ /* 0x000fe400078ec0ff */
[----:B------:R-:W-:Y:S02]  /*13f0*/  IADD3 R9, PT, PT, -R9, RZ, RZ ;  /* 0x000000ff09097210 */ /* 0x000fe40007ffe1ff */
[----:B------:R-:W-:Y:S02]  /*1400*/  IADD3 R59, PT, PT, R8, R59, RZ ;  /* 0x0000003b083b7210 */ /* 0x000fe40007ffe0ff */
[----:B------:R-:W1:Y:S05]  /*1410*/  LDC.64 R10, c[0x0][0x448] ;  /* 0x00011200ff0a7b82 */ /* 0x000e6a0000000a00 */
.L_x_4224:
        /* <DEDUP_REMOVED lines=10> */
.L_x_4216:
[----:B------:R-:W-:Y:S05]  /*14c0*/  BSYNC.RECONVERGENT B0 ;  /* 0x0000000000007941 */ /* 0x000fea0003800200 */
.L_x_4215:
        /* <DEDUP_REMOVED lines=57> */
.L_x_4225:
        /* <DEDUP_REMOVED lines=10> */
.L_x_5462:


//--------------------- .text._ZN10layer_norm40ln_parallel_residual_bwd_finalize_kernelINS_22Kernel_traits_finalizeILj5120Ef6__halffS2_fjLb0ELj1024ELj4ENS_18Kernel_traits_baseILj5120EfS2_fS2_fjLj1024EEEEELb0EEEvNS_9BwdParamsE --------------------------
	.section	.text._ZN10layer_norm40ln_parallel_residual_bwd_finalize_kernelINS_22Kernel_traits_finalizeILj5120Ef6__halffS2_fjLb0ELj1024ELj4ENS_18Kernel_traits_baseILj5120EfS2_fS2_fjLj1024EEEEELb0EEEvNS_9BwdParamsE,"ax",@progbits
	.align	128
        .global         _ZN10layer_norm40ln_parallel_residual_bwd_finalize_kernelINS_22Kernel_traits_finalizeILj5120Ef6__halffS2_fjLb0ELj1024ELj4ENS_18Kernel_traits_baseILj5120EfS2_fS2_fjLj1024EEEEELb0EEEvNS_9BwdParamsE
        .type           _ZN10layer_norm40ln_parallel_residual_bwd_finalize_kernelINS_22Kernel_traits_finalizeILj5120Ef6__halffS2_fjLb0ELj1024ELj4ENS_18Kernel_traits_baseILj5120EfS2_fS2_fjLj1024EEEEELb0EEEvNS_9BwdParamsE,@function
        .size           _ZN10layer_norm40ln_parallel_residual_bwd_finalize_kernelINS_22Kernel_traits_finalizeILj5120Ef6__halffS2_fjLb0ELj1024ELj4ENS_18Kernel_traits_baseILj5120EfS2_fS2_fjLj1024EEEEELb0EEEvNS_9BwdParamsE,(.L_x_5463 - _ZN10layer_norm40ln_parallel_residual_bwd_finalize_kernelINS_22Kernel_traits_finalizeILj5120Ef6__halffS2_fjLb0ELj1024ELj4ENS_18Kernel_traits_baseILj5120EfS2_fS2_fjLj1024EEEEELb0EEEvNS_9BwdParamsE)
        .other          _ZN10layer_norm40ln_parallel_residual_bwd_finalize_kernelINS_22Kernel_traits_finalizeILj5120Ef6__halffS2_fjLb0ELj1024ELj4ENS_18Kernel_traits_baseILj5120EfS2_fS2_fjLj1024EEEEELb0EEEvNS_9BwdParamsE,@"STO_CUDA_ENTRY STV_DEFAULT"
_ZN10layer_norm40ln_parallel_residual_bwd_finalize_kernelINS_22Kernel_traits_finalizeILj5120Ef6__halffS2_fjLb0ELj1024ELj4ENS_18Kernel_traits_baseILj5120EfS2_fS2_fjLj1024EEEEELb0EEEvNS_9BwdParamsE:
.text._ZN10layer_norm40ln_parallel_residual_bwd_finalize_kernelINS_22Kernel_traits_finalizeILj5120Ef6__halffS2_fjLb0ELj1024ELj4ENS_18Kernel_traits_baseILj5120EfS2_fS2_fjLj1024EEEEELb0EEEvNS_9BwdParamsE:
        /* <DEDUP_REMOVED lines=60> */
.L_x_4230:
        /* <DEDUP_REMOVED lines=112> */
.L_x_4229:
[----:B------:R-:W-:Y:S05]  /*0ac0*/  BSYNC.RECONVERGENT B1 ;  /* 0x0000000000017941 */ /* 0x000fea0003800200 */
.L_x_4228:
        /* <DEDUP_REMOVED lines=65> */
.L_x_4232:
[----:B------:R-:W-:Y:S05]  /*0ee0*/  BSYNC.RECONVERGENT B1 ;  /* 0x0000000000017941 */ /* 0x000fea0003800200 */
.L_x_4231:
        /* <DEDUP_REMOVED lines=36> */
.L_x_4234:
[----:B------:R-:W-:Y:S05]  /*1130*/  BSYNC.RECONVERGENT B1 ;  /* 0x0000000000017941 */ /* 0x000fea0003800200 */
.L_x_4233:
        /* <DEDUP_REMOVED lines=18> */
.L_x_4227:
[----:B------:R-:W-:Y:S05]  /*1260*/  BSYNC.RECONVERGENT B0 ;  /* 0x0000000000007941 */ /* 0x000fea0003800200 */
.L_x_4226:
        /* <DEDUP_REMOVED lines=90> */
.L_x_4235:
        /* <DEDUP_REMOVED lines=15> */
.L_x_5463:


//--------------------- .text._ZN10layer_norm31ln_parallel_residual_bwd_kernelINS_13Kernel_traitsIf6__halffS2_fjLj5120ELj1ELj1ELj8ELj8ENS_18Kernel_traits_baseILj5120EfS2_fS2_fjLj256EEEEELb1ELb1ELb0EEEvNS_9BwdParamsE --------------------------
	.section	.text._ZN10layer_norm31ln_parallel_residual_bwd_kernelINS_13Kernel_traitsIf6__halffS2_fjLj5120ELj1ELj1ELj8ELj8ENS_18Kernel_traits_baseILj5120EfS2_fS2_fjLj256EEEEELb1ELb1ELb0EEEvNS_9BwdParamsE,"ax",@progbits
	.align	128
        .global         _ZN10layer_norm31ln_parallel_residual_bwd_kernelINS_13Kernel_traitsIf6__halffS2_fjLj5120ELj1ELj1ELj8ELj8ENS_18Kernel_traits_baseILj5120EfS2_fS2_fjLj256EEEEELb1ELb1ELb0EEEvNS_9BwdParamsE
        .type           _ZN10layer_norm31ln_parallel_residual_bwd_kernelINS_13Kernel_traitsIf6__halffS2_fjLj5120ELj1ELj1ELj8ELj8ENS_18Kernel_traits_baseILj5120EfS2_fS2_fjLj256EEEEELb1ELb1ELb0EEEvNS_9BwdParamsE,@function
        .size           _ZN10layer_norm31ln_parallel_residual_bwd_kernelINS_13Kernel_traitsIf6__halffS2_fjLj5120ELj1ELj1ELj8ELj8ENS_18Kernel_traits_baseILj5120EfS2_fS2_fjLj256EEEEELb1ELb1ELb0EEEvNS_9BwdParamsE,(.L_x_5464 - _ZN10layer_norm31ln_parallel_residual_bwd_kernelINS_13Kernel_traitsIf6__halffS2_fjLj5120ELj1ELj1ELj8ELj8ENS_18Kernel_traits_baseILj5120EfS2_fS2_fjLj256EEEEELb1ELb1ELb0EEEvNS_9BwdParamsE)
        .other          _ZN10layer_norm31ln_parallel_residual_bwd_kernelINS_13Kernel_traitsIf6__halffS2_fjLj5120ELj1ELj1ELj8ELj8ENS_18Kernel_traits_baseILj5120EfS2_fS2_fjLj256EEEEELb1ELb1ELb0EEEvNS_9BwdParamsE,@"STO_CUDA_ENTRY STV_DEFAULT"
_ZN10layer_norm31ln_parallel_residual_bwd_kernelINS_13Kernel_traitsIf6__halffS2_fjLj5120ELj1ELj1ELj8ELj8ENS_18Kernel_traits_baseILj5120EfS2_fS2_fjLj256EEEEELb1ELb1ELb0EEEvNS_9BwdParamsE:
.text._ZN10layer_norm31ln_parallel_residual_bwd_kernelINS_13Kernel_traitsIf6__halffS2_fjLj5120ELj1ELj1ELj8ELj8ENS_18Kernel_traits_baseILj5120EfS2_fS2_fjLj256EEEEELb1ELb1ELb0EEEvNS_9BwdParamsE:
        /* <DEDUP_REMOVED lines=89> */
.L_x_4303:
        /* <DEDUP_REMOVED lines=45> */
[----:B------:R-:W-:Y:S02]  /*0860*/  HADD2.F32 R89, -RZ, R3.H0_H0 ;  /* 0x20000003ff597230 */ /* 0x000fe40000004100 */
[C---:B------:R-:W-:Y:S01]  /*0870*/  FADD.FTZ R88, -R92.reuse, R88 ;  /* 0x000000585c587221 */ /* 0x040fe20000010100 */
[----:B------:R-:W-:Y:S01]  /*0880*/  FADD.FTZ R94, -R92, R90 ;  /* 0x0000005a5c5e7221 */ /* 0x000fe20000010100 */
[----:B------:R-:W-:-:S02]  /*0890*/  HADD2.F32 R90, -RZ, R151.H0_H0 ;  /* 0x20000097ff5a7230 */ /* 0x000fc40000004100 */
[----:B-----5:R-:W-:Y:S01]  /*08a0*/  FMUL.FTZ R3, R147, R88 ;  /* 0x0000005893037220 */ /* 0x020fe20000410000 */
[-C--:B------:R-:W-:Y:S01]  /*08b0*/  FMUL.FTZ R154, R60, R89.reuse ;  /* 0x000000593c9a7220 */ /* 0x080fe20000410000 */
[----:B------:R-:W-:Y:S01]  /*08c0*/  SHF.R.U32.HI R95, RZ, 0x10, R95 ;  /* 0x00000010ff5f7819 */ /* 0x000fe2000001165f */
[----:B------:R-:W-:Y:S02]  /*08d0*/  HADD2.F32 R93, -RZ, R93.H0_H0 ;  /* 0x2000005dff5d7230 */ /* 0x000fe40000004100 */
[----:B------:R-:W-:Y:S01]  /*08e0*/  FADD.FTZ R20, R20, R89 ;  /* 0x0000005914147221 */ /* 0x000fe20000010000 */
[----:B------:R-:W-:Y:S01]  /*08f0*/  FFMA.FTZ R40, R3, R89, R40 ;  /* 0x0000005903287223 */ /* 0x000fe20000010028 */
[----:B------:R-:W-:Y:S01]  /*0900*/  FMUL.FTZ R151, R61, R90 ;  /* 0x0000005a3d977220 */ /* 0x000fe20000410000 */
[----:B------:R-:W-:Y:S01]  /*0910*/  FADD.FTZ R88, RZ, R154 ;  /* 0x0000009aff587221 */ /* 0x000fe20000010000 */
[----:B------:R-:W-:Y:S01]  /*0920*/  FMUL.FTZ R150, R147, R150 ;  /* 0x0000009693967220 */ /* 0x000fe20000410000 */
[----:B------:R-:W-:Y:S01]  /*0930*/  FFMA.FTZ R89, R3, R154, RZ ;  /* 0x0000009a03597223 */ /* 0x000fe200000100ff */
[----:B------:R-:W-:Y:S01]  /*0940*/  FADD.FTZ R152, -R92, R91 ;  /* 0x0000005b5c987221 */ /* 0x000fe20000010100 */
[----:B0-----:R-:W-:-:S02]  /*0950*/  HADD2.F32 R96, -RZ, R95.H0_H0 ;  /* 0x2000005fff607230 */ /* 0x001fc40000004100 */
[----:B------:R-:W-:Y:S01]  /*0960*/  FADD.FTZ R91, R88, R151 ;  /* 0x00000097585b7221 */ /* 0x000fe20000010000 */
        /* <DEDUP_REMOVED lines=16> */
.L_x_4238:
[----:B----4-:R-:W-:Y:S05]  /*0a70*/  BSYNC.RECONVERGENT B0 ;  /* 0x0000000000007941 */ /* 0x010fea0003800200 */
.L_x_4237:
        /* <DEDUP_REMOVED lines=27> */
[----:B------:R-:W-:Y:S02]  /*0c30*/  HADD2.F32 R89, -RZ, R134.H0_H0 ;  /* 0x20000086ff597230 */ /* 0x000fe40000004100 */
[----:B------:R-:W-:Y:S01]  /*0c40*/  FADD.FTZ R88, -R92, R88 ;  /* 0x000000585c587221 */ /* 0x000fe20000010100 */
[----:B------:R-:W-:-:S02]  /*0c50*/  HADD2.F32 R90, -RZ, R137.H0_H0 ;  /* 0x20000089ff5a7230 */ /* 0x000fc40000004100 */
[C---:B0----5:R-:W-:Y:S01]  /*0c60*/  FMUL.FTZ R133, R147.reuse, R136 ;  /* 0x0000008893857220 */ /* 0x061fe20000410000 */
[----:B------:R-:W-:Y:S01]  /*0c70*/  FADD.FTZ R138, -R92, R91 ;  /* 0x0000005b5c8a7221 */ /* 0x000fe20000010100 */
[----:B------:R-:W-:Y:S01]  /*0c80*/  FMUL.FTZ R131, R147, R88 ;  /* 0x0000005893837220 */ /* 0x000fe20000410000 */
[-C--:B------:R-:W-:Y:S01]  /*0c90*/  FMUL.FTZ R136, R56, R89.reuse ;  /* 0x0000005938887220 */ /* 0x080fe20000410000 */
[----:B------:R-:W-:Y:S01]  /*0ca0*/  HADD2.F32 R91, -RZ, R135.H0_H0 ;  /* 0x20000087ff5b7230 */ /* 0x000fe20000004100 */
        /* <DEDUP_REMOVED lines=11> */
[----:B-1----:R-:W-:-:S02]  /*0d60*/  HADD2.F32 R98, -RZ, R97.H0_H0 ;  /* 0x20000061ff627230 */ /* 0x002fc40000004100 */
        /* <DEDUP_REMOVED lines=11> */
.L_x_4240:
[----:B------:R-:W-:Y:S05]  /*0e20*/  BSYNC.RECONVERGENT B0 ;  /* 0x0000000000007941 */ /* 0x000fea0003800200 */
.L_x_4239:
        /* <DEDUP_REMOVED lines=30> */
[----:B------:R-:W-:Y:S01]  /*1010*/  FADD.FTZ R158, -R92, R91 ;  /* 0x0000005b5c9e7221 */ /* 0x000fe20000010100 */
[C---:B--2--5:R-:W-:Y:S01]  /*1020*/  FMUL.FTZ R113, R147.reuse, R88 ;  /* 0x0000005893717220 */ /* 0x064fe20000410000 */
[-C--:B------:R-:W-:Y:S01]  /*1030*/  FMUL.FTZ R116, R52, R89.reuse ;  /* 0x0000005934747220 */ /* 0x080fe20000410000 */
[----:B------:R-:W-:Y:S01]  /*1040*/  HADD2.F32 R91, -RZ, R117.H0_H0 ;  /* 0x20000075ff5b7230 */ /* 0x000fe20000004100 */
[----:B------:R-:W-:Y:S01]  /*1050*/  SHF.R.U32.HI R97, RZ, 0x10, R97 ;  /* 0x00000010ff617819 */ /* 0x000fe20000011661 */
[----:B0-----:R-:W-:Y:S01]  /*1060*/  FMUL.FTZ R115, R147, R118 ;  /* 0x0000007693737220 */ /* 0x001fe20000410000 */
        /* <DEDUP_REMOVED lines=22> */
.L_x_4242:
[----:B------:R-:W-:Y:S05]  /*11d0*/  BSYNC.RECONVERGENT B0 ;  /* 0x0000000000007941 */ /* 0x000fea0003800200 */
.L_x_4241:
        /* <DEDUP_REMOVED lines=58> */
.L_x_4244:
[----:B------:R-:W-:Y:S05]  /*1580*/  BSYNC.RECONVERGENT B0 ;  /* 0x0000000000007941 */ /* 0x000fea0003800200 */
.L_x_4243:
        /* <DEDUP_REMOVED lines=23> */
[----:B------:R-:W-:-:S03]  /*1700*/  IMAD.MOV.U32 R139, RZ, RZ, R97 ;  /* 0x000000ffff8b7224 */ /* 0x000fc600078e0061 */
[----:B------:R-:W-:Y:S02]  /*1710*/  HADD2.F32 R95, -RZ, R95.H0_H0 ;  /* 0x2000005fff5f7230 */ /* 0x000fe40000004100 */
[C---:B----4-:R-:W-:Y:S01]  /*1720*/  FADD.FTZ R88, -R92.reuse, R88 ;  /* 0x000000585c587221 */ /* 0x050fe20000010100 */
[C---:B------:R-:W-:Y:S01]  /*1730*/  FADD.FTZ R144, -R92.reuse, R90 ;  /* 0x0000005a5c907221 */ /* 0x040fe20000010100 */
[----:B------:R-:W-:Y:S01]  /*1740*/  FADD.FTZ R146, -R92, R91 ;  /* 0x0000005b5c927221 */ /* 0x000fe20000010100 */
[----:B------:R-:W-:Y:S02]  /*1750*/  HADD2.F32 R90, -RZ, R145.H0_H0 ;  /* 0x20000091ff5a7230 */ /* 0x000fe40000004100 */
[----:B0-----:R-:W-:Y:S01]  /*1760*/  FMUL.FTZ R142, R44, R95 ;  /* 0x0000005f2c8e7220 */ /* 0x001fe20000410000 */
[----:B------:R-:W-:Y:S02]  /*1770*/  HADD2.F32 R91, -RZ, R139.H0_H0 ;  /* 0x2000008bff5b7230 */ /* 0x000fe40000004100 */
[----:B------:R-:W-:Y:S01]  /*1780*/  FADD.FTZ R96, -R92, R89 ;  /* 0x000000595c607221 */ /* 0x000fe20000010100 */
[C---:B-----5:R-:W-:Y:S01]  /*1790*/  FMUL.FTZ R139, R147.reuse, R88 ;  /* 0x00000058938b7220 */ /* 0x060fe20000410000 */
[----:B------:R-:W-:Y:S01]  /*17a0*/  SHF.R.U32.HI R97, RZ, 0x10, R97 ;  /* 0x00000010ff617819 */ /* 0x000fe20000011661 */
[----:B------:R-:W-:Y:S01]  /*17b0*/  FMUL.FTZ R141, R147, R144 ;  /* 0x00000090938d7220 */ /* 0x000fe20000410000 */
[----:B------:R-:W-:Y:S01]  /*17c0*/  FMUL.FTZ R143, R45, R90 ;  /* 0x0000005a2d8f7220 */ /* 0x000fe20000410000 */
[----:B------:R-:W-:Y:S01]  /*17d0*/  FADD.FTZ R88, R93, R142 ;  /* 0x0000008e5d587221 */ /* 0x000fe20000010000 */
[----:B------:R-:W-:Y:S01]  /*17e0*/  FMUL.FTZ R140, R147, R96 ;  /* 0x00000060938c7220 */ /* 0x000fe20000410000 */
[----:B------:R-:W-:Y:S01]  /*17f0*/  FFMA.FTZ R89, R139, R142, R94 ;  /* 0x0000008e8b597223 */ /* 0x000fe2000001005e */
        /* <DEDUP_REMOVED lines=18> */
.L_x_4246:
[----:B------:R-:W-:Y:S05]  /*1920*/  BSYNC.RECONVERGENT B0 ;  /* 0x0000000000007941 */ /* 0x000fea0003800200 */
.L_x_4245:
        /* <DEDUP_REMOVED lines=32> */
.L_x_4248:
[----:B------:R-:W-:Y:S05]  /*1b30*/  BSYNC.RECONVERGENT B0 ;  /* 0x0000000000007941 */ /* 0x000fea0003800200 */
.L_x_4247:
        /* <DEDUP_REMOVED lines=84> */
[----:B------:R-:W-:Y:S01]  /*2080*/  PRMT R94, R93, 0x7632, R94 ;  /* 0x000076325d5e7816 */ /* 0x000fe2000000005e */
[----:B------:R-:W-:Y:S06]  /*2090*/  BRA `(.L_x_4254) ;  /* 0x00000010006c7947 */ /* 0x000fec0003800000 */
.L_x_4253:
        /* <DEDUP_REMOVED lines=28> */
[----:B------:R-:W-:Y:S01]  /*2260*/  PRMT R94, R93, 0x7632, R94 ;  /* 0x000076325d5e7816 */ /* 0x000fe2000000005e */
[----:B------:R-:W-:Y:S06]  /*2270*/  BRA `(.L_x_4254) ;  /* 0x0000000c00f47947 */ /* 0x000fec0003800000 */
.L_x_4252:
        /* <DEDUP_REMOVED lines=33> */
[----:B------:R-:W-:Y:S01]  /*2490*/  PRMT R94, R93, 0x7632, R94 ;  /* 0x000076325d5e7816 */ /* 0x000fe2000000005e */
[----:B------:R-:W-:Y:S06]  /*24a0*/  BRA `(.L_x_4254) ;  /* 0x0000000c00687947 */ /* 0x000fec0003800000 */
.L_x_4255:
        /* <DEDUP_REMOVED lines=28> */
[----:B------:R-:W-:Y:S01]  /*2670*/  PRMT R94, R93, 0x7632, R94 ;  /* 0x000076325d5e7816 */ /* 0x000fe2000000005e */
[----:B------:R-:W-:Y:S06]  /*2680*/  BRA `(.L_x_4254) ;  /* 0x0000000800f07947 */ /* 0x000fec0003800000 */
.L_x_4251:
        /* <DEDUP_REMOVED lines=34> */
[----:B------:R-:W-:Y:S01]  /*28b0*/  FMUL.FTZ R90, R147, R90 ;  /* 0x0000005a935a7220 */ /* 0x000fe20000410000 */
        /* <DEDUP_REMOVED lines=13> */
[C---:B------:R-:W-:Y:S02]  /*2990*/  PRMT R110, R97.reuse, 0x7632, R110 ;  /* 0x00007632616e7816 */ /* 0x040fe4000000006e */
[----:B------:R-:W-:Y:S02]  /*29a0*/  PRMT R93, R97, 0x7610, R93 ;  /* 0x00007610615d7816 */ /* 0x000fe4000000005d */
[----:B------:R-:W-:Y:S01]  /*29b0*/  PRMT R111, R94, 0x7632, R111 ;  /* 0x000076325e6f7816 */ /* 0x000fe2000000006f */
[----:B------:R-:W-:Y:S06]  /*29c0*/  BRA `(.L_x_4254) ;  /* 0x0000000800207947 */ /* 0x000fec0003800000 */
.L_x_4257:
        /* <DEDUP_REMOVED lines=37> */
[----:B------:R-:W-:Y:S02]  /*2c20*/  ISETP.GE.U32.AND P5, PT, R100, 0x1000000, PT ;  /* 0x010000006400780c */ /* 0x000fe40003fa6070 */
[----:B------:R-:W-:Y:S02]  /*2c30*/  PRMT R93, R94, 0x7610, R93 ;  /* 0x000076105e5d7816 */ /* 0x000fe4000000005d */
[----:B------:R-:W-:-:S04]  /*2c40*/  FSEL R96, R96, RZ, P5 ;  /* 0x000000ff60607208 */ /* 0x000fc80002800000 */
[----:B------:R-:W-:-:S04]  /*2c50*/  F2FP.F16.F32.PACK_AB R96, R96, R97 ;  /* 0x000000616060723e */ /* 0x000fc800000000ff */
[C---:B------:R-:W-:Y:S02]  /*2c60*/  PRMT R111, R96.reuse, 0x7632, R111 ;  /* 0x00007632606f7816 */ /* 0x040fe4000000006f */
[----:B------:R-:W-:Y:S01]  /*2c70*/  PRMT R94, R96, 0x7610, R94 ;  /* 0x00007610605e7816 */ /* 0x000fe2000000005e */
[----:B------:R-:W-:Y:S06]  /*2c80*/  BRA `(.L_x_4254) ;  /* 0x0000000400707947 */ /* 0x000fec0003800000 */
.L_x_4256:
        /* <DEDUP_REMOVED lines=49> */
.L_x_4258:
        /* <DEDUP_REMOVED lines=42> */
[----:B------:R-:W-:-:S07]  /*3240*/  PRMT R94, R96, 0x7610, R94 ;  /* 0x00007610605e7816 */ /* 0x000fce000000005e */
.L_x_4254:
        /* <DEDUP_REMOVED lines=24> */
.L_x_4259:
[----:B------:R-:W-:-:S07]  /*33d0*/  VIADD R129, R129, 0x100 ;  /* 0x0000010081817836 */ /* 0x000fce0000000000 */
.L_x_4250:
[----:B------:R-:W-:Y:S05]  /*33e0*/  BSYNC.RECONVERGENT B0 ;  /* 0x0000000000007941 */ /* 0x000fea0003800200 */
.L_x_4249:
        /* <DEDUP_REMOVED lines=56> */
.L_x_4264:
        /* <DEDUP_REMOVED lines=44> */
.L_x_4263:
        /* <DEDUP_REMOVED lines=48> */
.L_x_4266:
        /* <DEDUP_REMOVED lines=44> */
.L_x_4262:
        /* <DEDUP_REMOVED lines=38> */
.L_x_4268:
        /* <DEDUP_REMOVED lines=31> */
.L_x_4267:
        /* <DEDUP_REMOVED lines=31> */
[----:B------:R-:W-:-:S04]  /*4630*/  F2FP.F16.F32.PACK_AB R92, R93, R92 ;  /* 0x0000005c5d5c723e */ /* 0x000fc800000000ff */
[C---:B------:R-:W-:Y:S02]  /*4640*/  PRMT R158, R92.reuse, 0x7632, R158 ;  /* 0x000076325c9e7816 */ /* 0x040fe4000000009e */
[----:B------:R-:W-:Y:S01]  /*4650*/  PRMT R97, R92, 0x7610, R97 ;  /* 0x000076105c617816 */ /* 0x000fe20000000061 */
[----:B------:R-:W-:Y:S06]  /*4660*/  BRA `(.L_x_4265) ;  /* 0x0000000000787947 */ /* 0x000fec0003800000 */
.L_x_4269:
        /* <DEDUP_REMOVED lines=30> */
.L_x_4265:
        /* <DEDUP_REMOVED lines=20> */
.L_x_4270:
[----:B------:R-:W-:-:S07]  /*4990*/  VIADD R129, R129, 0x100 ;  /* 0x0000010081817836 */ /* 0x000fce0000000000 */
.L_x_4261:
[----:B------:R-:W-:Y:S05]  /*49a0*/  BSYNC.RECONVERGENT B0 ;  /* 0x0000000000007941 */ /* 0x000fea0003800200 */
.L_x_4260:
        /* <DEDUP_REMOVED lines=56> */
.L_x_4275:
        /* <DEDUP_REMOVED lines=44> */
.L_x_4274:
        /* <DEDUP_REMOVED lines=48> */
.L_x_4277:
        /* <DEDUP_REMOVED lines=44> */
.L_x_4273:
        /* <DEDUP_REMOVED lines=38> */
.L_x_4279:
        /* <DEDUP_REMOVED lines=31> */
.L_x_4278:
        /* <DEDUP_REMOVED lines=35> */
.L_x_4280:
        /* <DEDUP_REMOVED lines=30> */
.L_x_4276:
        /* <DEDUP_REMOVED lines=20> */
.L_x_4281:
[----:B------:R-:W-:-:S07]  /*5f50*/  VIADD R129, R129, 0x100 ;  /* 0x0000010081817836 */ /* 0x000fce0000000000 */
.L_x_4272:
[----:B------:R-:W-:Y:S05]  /*5f60*/  BSYNC.RECONVERGENT B0 ;  /* 0x0000000000007941 */ /* 0x000fea0003800200 */
.L_x_4271:
        /* <DEDUP_REMOVED lines=56> */
.L_x_4286:
        /* <DEDUP_REMOVED lines=44> */
.L_x_4285:
        /* <DEDUP_REMOVED lines=48> */
.L_x_4288:
        /* <DEDUP_REMOVED lines=44> */
.L_x_4284:
        /* <DEDUP_REMOVED lines=38> */
.L_x_4290:
        /* <DEDUP_REMOVED lines=31> */
.L_x_4289:
        /* <DEDUP_REMOVED lines=35> */
.L_x_4291:
        /* <DEDUP_REMOVED lines=30> */
.L_x_4287:
        /* <DEDUP_REMOVED lines=20> */
.L_x_4292:
[----:B------:R-:W-:-:S07]  /*7510*/  VIADD R129, R129, 0x100 ;  /* 0x0000010081817836 */ /* 0x000fce0000000000 */
.L_x_4283:
[----:B------:R-:W-:Y:S05]  /*7520*/  BSYNC.RECONVERGENT B0 ;  /* 0x0000000000007941 */ /* 0x000fea0003800200 */
.L_x_4282:
        /* <DEDUP_REMOVED lines=49> */
[----:B------:R-:W-:Y:S02]  /*7840*/  LOP3.LUT P6, RZ, R107, 0xff0000, RZ, 0xc0, !PT ;  /* 0x00ff00006bff7812 */ /* 0x000fe400078cc0ff */
[----:B------:R-:W-:Y:S02]  /*7850*/  PRMT R90, R92, 0x7610, R90 ;  /* 0x000076105c5a7816 */ /* 0x000fe4000000005a */
[----:B------:R-:W-:Y:S02]  /*7860*/  FSEL R88, R88, RZ, P6 ;  /* 0x000000ff58587208 */ /* 0x000fe40003000000 */
[----:B------:R-:W-:-:S02]  /*7870*/  PRMT R92, R94, 0x7610, R92 ;  /* 0x000076105e5c7816 */ /* 0x000fc4000000005c */
[----:B------:R-:W-:-:S04]  /*7880*/  F2FP.F16.F32.PACK_AB R88, R88, R89 ;  /* 0x000000595858723e */ /* 0x000fc800000000ff */
[C---:B------:R-:W-:Y:S02]  /*7890*/  PRMT R110, R88.reuse, 0x7632, R110 ;  /* 0x00007632586e7816 */ /* 0x040fe4000000006e */
[----:B------:R-:W-:Y:S01]  /*78a0*/  PRMT R91, R88, 0x7610, R91 ;  /* 0x00007610585b7816 */ /* 0x000fe2000000005b */
[----:B------:R-:W-:Y:S06]  /*78b0*/  BRA `(.L_x_4298) ;  /* 0x0000001000447947 */ /* 0x000fec0003800000 */
.L_x_4297:
        /* <DEDUP_REMOVED lines=45> */
.L_x_4296:
        /* <DEDUP_REMOVED lines=45> */
[----:B------:R-:W-:-:S04]  /*7e60*/  F2FP.F16.F32.PACK_AB R88, R88, R89 ;  /* 0x000000595858723e */ /* 0x000fc800000000ff */
[C---:B------:R-:W-:Y:S02]  /*7e70*/  PRMT R110, R88.reuse, 0x7632, R110 ;  /* 0x00007632586e7816 */ /* 0x040fe4000000006e */
[----:B------:R-:W-:Y:S01]  /*7e80*/  PRMT R91, R88, 0x7610, R91 ;  /* 0x00007610585b7816 */ /* 0x000fe2000000005b */
[----:B------:R-:W-:Y:S06]  /*7e90*/  BRA `(.L_x_4298) ;  /* 0x0000000800cc7947 */ /* 0x000fec0003800000 */
.L_x_4299:
        /* <DEDUP_REMOVED lines=45> */
.L_x_4295:
        /* <DEDUP_REMOVED lines=38> */
.L_x_4301:
        /* <DEDUP_REMOVED lines=29> */
[----:B------:R-:W-:Y:S01]  /*85a0*/  PRMT R91, R89, 0x7610, R91 ;  /* 0x00007610595b7816 */ /* 0x000fe2000000005b */
[----:B------:R-:W-:Y:S06]  /*85b0*/  BRA `(.L_x_4298) ;  /* 0x0000000400047947 */ /* 0x000fec0003800000 */
.L_x_4300:
        /* <DEDUP_REMOVED lines=35> */
.L_x_4302:
        /* <DEDUP_REMOVED lines=30> */
.L_x_4298:
        /* <DEDUP_REMOVED lines=20> */
.L_x_4294:
[----:B------:R-:W-:Y:S05]  /*8b10*/  BSYNC.RECONVERGENT B0 ;  /* 0x0000000000007941 */ /* 0x000fea0003800200 */
.L_x_4293:
[----:B------:R-:W-:Y:S01]  /*8b20*/  ISETP.NE.AND P5, PT, R99, RZ, PT ;  /* 0x000000ff6300720c */ /* 0x000fe20003fa5270 */
[----:B------:R-:W-:-:S12]  /*8b30*/  UPLOP3.LUT UP1, UPT, UPT, UPT, UP1, 0x40, 0x4 ;  /* 0x000000000004789c */ /* 0x000fd80003f2e810 */
[----:B------:R-:W-:Y:S05]  /*8b40*/  @!P5 BRA `(.L_x_4303) ;  /* 0xffffff780090d947 */ /* 0x000fea000383ffff */
.L_x_4236:
        /* <DEDUP_REMOVED lines=39> */
.L_x_4304:
        /* <DEDUP_REMOVED lines=12> */
.L_x_5464:


//--------------------- .text._ZN10layer_norm22ln_bwd_finalize_kernelINS_22Kernel_traits_finalizeILj5120Ef6__halffS2_fjLb0ELj1024ELj4ENS_18Kernel_traits_baseILj5120EfS2_fS2_fjLj1024EEEEELb0ELb1EEEvNS_9BwdParamsE --------------------------
	.section	.text._ZN10layer_norm22ln_bwd_finalize_kernelINS_22Kernel_traits_finalizeILj5120Ef6__halffS2_fjLb0ELj1024ELj4ENS_18Kernel_traits_baseILj5120EfS2_fS2_fjLj1024EEEEELb0ELb1EEEvNS_9BwdParamsE,"ax",@progbits
	.align	128
        .global         _ZN10layer_norm22ln_bwd_finalize_kernelINS_22Kernel_traits_finalizeILj5120Ef6__halffS2_fjLb0ELj1024ELj4ENS_18Kernel_traits_baseILj5120EfS2_fS2_fjLj1024EEEEELb0ELb1EEEvNS_9BwdParamsE
        .type           _ZN10layer_norm22ln_bwd_finalize_kernelINS_22Kernel_traits_finalizeILj5120Ef6__halffS2_fjLb0ELj1024ELj4ENS_18Kernel_traits_baseILj5120EfS2_fS2_fjLj1024EEEEELb0ELb1EEEvNS_9BwdParamsE,@function
        .size           _ZN10layer_norm22ln_bwd_finalize_kernelINS_22Kernel_traits_finalizeILj5120Ef6__halffS2_fjLb0ELj1024ELj4ENS_18Kernel_traits_baseILj5120EfS2_fS2_fjLj1024EEEEELb0ELb1EEEvNS_9BwdParamsE,(.L_x_5465 - _ZN10layer_norm22ln_bwd_finalize_kernelINS_22Kernel_traits_finalizeILj5120Ef6__halffS2_fjLb0ELj1024ELj4ENS_18Kernel_traits_baseILj5120EfS2_fS2_fjLj1024EEEEELb0ELb1EEEvNS_9BwdParamsE)
        .other          _ZN10layer_norm22ln_bwd_finalize_kernelINS_22Kernel_traits_finalizeILj5120Ef6__halffS2_fjLb0ELj1024ELj4ENS_18Kernel_traits_baseILj5120EfS2_fS2_fjLj1024EEEEELb0ELb1EEEvNS_9BwdParamsE,@"STO_CUDA_ENTRY STV_DEFAULT"
_ZN10layer_norm22ln_bwd_finalize_kernelINS_22Kernel_traits_finalizeILj5120Ef6__halffS2_fjLb0ELj1024ELj4ENS_18Kernel_traits_baseILj5120EfS2_fS2_fjLj1024EEEEELb0ELb1EEEvNS_9BwdParamsE:
.text._ZN10layer_norm22ln_bwd_finalize_kernelINS_22Kernel_traits_finalizeILj5120Ef6__halffS2_fjLb0ELj1024ELj4ENS_18Kernel_traits_baseILj5120EfS2_fS2_fjLj1024EEEEELb0ELb1EEEvNS_9BwdParamsE:
        /* <DEDUP_REMOVED lines=81> */
.L_x_4309:
        /* <DEDUP_REMOVED lines=118> */
.L_x_4308:
[----:B------:R-:W-:Y:S05]  /*0c70*/  BSYNC.RECONVERGENT B1 ;  /* 0x0000000000017941 */ /* 0x000fea0003800200 */
.L_x_4307:
        /* <DEDUP_REMOVED lines=77> */
.L_x_4311:
[----:B------:R-:W-:Y:S05]  /*1150*/  BSYNC.RECONVERGENT B1 ;  /* 0x0000000000017941 */ /* 0x000fea0003800200 */
.L_x_4310:
        /* <DEDUP_REMOVED lines=38> */
.L_x_4313:
[----:B------:R-:W-:Y:S05]  /*13c0*/  BSYNC.RECONVERGENT B1 ;  /* 0x0000000000017941 */ /* 0x000fea0003800200 */
.L_x_4312:
        /* <DEDUP_REMOVED lines=8> */
.L_x_4314:
        /* <DEDUP_REMOVED lines=10> */
.L_x_4306:
[----:B------:R-:W-:Y:S05]  /*14f0*/  BSYNC.RECONVERGENT B0 ;  /* 0x0000000000007941 */ /* 0x000fea0003800200 */
.L_x_4305:
        /* <DEDUP_REMOVED lines=55> */
.L_x_4315:
        /* <DEDUP_REMOVED lines=9> */
.L_x_5465:


//--------------------- .text._ZN10layer_norm40ln_parallel_residual_bwd_finalize_kernelINS_22Kernel_traits_finalizeILj5120Ef6__halffS2_fjLb0ELj1024ELj4ENS_18Kernel_traits_baseILj5120EfS2_fS2_fjLj1024EEEEELb1EEEvNS_9BwdParamsE --------------------------
	.section	.text._ZN10layer_norm40ln_parallel_residual_bwd_finalize_kernelINS_22Kernel_traits_finalizeILj5120Ef6__halffS2_fjLb0ELj1024ELj4ENS_18Kernel_traits_baseILj5120EfS2_fS2_fjLj1024EEEEELb1EEEvNS_9BwdParamsE,"ax",@progbits
	.align	128
        .global         _ZN10layer_norm40ln_parallel_residual_bwd_finalize_kernelINS_22Kernel_traits_finalizeILj5120Ef6__halffS2_fjLb0ELj1024ELj4ENS_18Kernel_traits_baseILj5120EfS2_fS2_fjLj1024EEEEELb1EEEvNS_9BwdParamsE
        .type           _ZN10layer_norm40ln_parallel_residual_bwd_finalize_kernelINS_22Kernel_traits_finalizeILj5120Ef6__halffS2_fjLb0ELj1024ELj4ENS_18Kernel_traits_baseILj5120EfS2_fS2_fjLj1024EEEEELb1EEEvNS_9BwdParamsE,@function
        .size           _ZN10layer_norm40ln_parallel_residual_bwd_finalize_kernelINS_22Kernel_traits_finalizeILj5120Ef6__halffS2_fjLb0ELj1024ELj4ENS_18Kernel_traits_baseILj5120EfS2_fS2_fjLj1024EEEEELb1EEEvNS_9BwdParamsE,(.L_x_5466 - _ZN10layer_norm40ln_parallel_residual_bwd_finalize_kernelINS_22Kernel_traits_finalizeILj5120Ef6__halffS2_fjLb0ELj1024ELj4ENS_18Kernel_traits_baseILj5120EfS2_fS2_fjLj1024EEEEELb1EEEvNS_9BwdParamsE)
        .other          _ZN10layer_norm40ln_parallel_residual_bwd_finalize_kernelINS_22Kernel_traits_finalizeILj5120Ef6__halffS2_fjLb0ELj1024ELj4ENS_18Kernel_traits_baseILj5120EfS2_fS2_fjLj1024EEEEELb1EEEvNS_9BwdParamsE,@"STO_CUDA_ENTRY STV_DEFAULT"
_ZN10layer_norm40ln_parallel_residual_bwd_finalize_kernelINS_22Kernel_traits_finalizeILj5120Ef6__halffS2_fjLb0ELj1024ELj4ENS_18Kernel_traits_baseILj5120EfS2_fS2_fjLj1024EEEEELb1EEEvNS_9BwdParamsE:
.text._ZN10layer_norm40ln_parallel_residual_bwd_finalize_kernelINS_22Kernel_traits_finalizeILj5120Ef6__halffS2_fjLb0ELj1024ELj4ENS_18Kernel_traits_baseILj5120EfS2_fS2_fjLj1024EEEEELb1EEEvNS_9BwdParamsE:
        /* <DEDUP_REMOVED lines=60> */
.L_x_4320:
        /* <DEDUP_REMOVED lines=112> */
.L_x_4319:
[----:B------:R-:W-:Y:S05]  /*0ac0*/  BSYNC.RECONVERGENT B1 ;  /* 0x0000000000017941 */ /* 0x000fea0003800200 */
.L_x_4318:
        /* <DEDUP_REMOVED lines=66> */
.L_x_4322:
[----:B------:R-:W-:Y:S05]  /*0ef0*/  BSYNC.RECONVERGENT B1 ;  /* 0x0000000000017941 */ /* 0x000fea0003800200 */
.L_x_4321:
        /* <DEDUP_REMOVED lines=37> */
.L_x_4324:
[----:B------:R-:W-:Y:S05]  /*1150*/  BSYNC.RECONVERGENT B1 ;  /* 0x0000000000017941 */ /* 0x000fea0003800200 */
.L_x_4323:
        /* <DEDUP_REMOVED lines=19> */
.L_x_4317:
[----:B------:R-:W-:Y:S05]  /*1290*/  BSYNC.RECONVERGENT B0 ;  /* 0x0000000000007941 */ /* 0x000fea0003800200 */
.L_x_4316:
        /* <DEDUP_REMOVED lines=88> */
.L_x_4325:
        /* <DEDUP_REMOVED lines=14> */
.L_x_5466:


//--------------------- .text._ZN10layer_norm31ln_parallel_residual_bwd_kernelINS_13Kernel_traitsIf6__halffS2_fjLj5120ELj1ELj1ELj8ELj8ENS_18Kernel_traits_baseILj5120EfS2_fS2_fjLj256EEEEELb1ELb1ELb1EEEvNS_9BwdParamsE --------------------------
	.section	.text._ZN10layer_norm31ln_parallel_residual_bwd_kernelINS_13Kernel_traitsIf6__halffS2_fjLj5120ELj1ELj1ELj8ELj8ENS_18Kernel_traits_baseILj5120EfS2_fS2_fjLj256EEEEELb1ELb1ELb1EEEvNS_9BwdParamsE,"ax",@progbits
	.align	128
        .global         _ZN10layer_norm31ln_parallel_residual_bwd_kernelINS_13Kernel_traitsIf6__halffS2_fjLj5120ELj1ELj1ELj8ELj8ENS_18Kernel_traits_baseILj5120EfS2_fS2_fjLj256EEEEELb1ELb1ELb1EEEvNS_9BwdParamsE
        .type           _ZN10layer_norm31ln_parallel_residual_bwd_kernelINS_13Kernel_traitsIf6__halffS2_fjLj5120ELj1ELj1ELj8ELj8ENS_18Kernel_traits_baseILj5120EfS2_fS2_fjLj256EEEEELb1ELb1ELb1EEEvNS_9BwdParamsE,@function
        .size           _ZN10layer_norm31ln_parallel_residual_bwd_kernelINS_13Kernel_traitsIf6__halffS2_fjLj5120ELj1ELj1ELj8ELj8ENS_18Kernel_traits_baseILj5120EfS2_fS2_fjLj256EEEEELb1ELb1ELb1EEEvNS_9BwdParamsE,(.L_x_5467 - _ZN10layer_norm31ln_parallel_residual_bwd_kernelINS_13Kernel_traitsIf6__halffS2_fjLj5120ELj1ELj1ELj8ELj8ENS_18Kernel_traits_baseILj5120EfS2_fS2_fjLj256EEEEELb1ELb1ELb1EEEvNS_9BwdParamsE)
        .other          _ZN10layer_norm31ln_parallel_residual_bwd_kernelINS_13Kernel_traitsIf6__halffS2_fjLj5120ELj1ELj1ELj8ELj8ENS_18Kernel_traits_baseILj5120EfS2_fS2_fjLj256EEEEELb1ELb1ELb1EEEvNS_9BwdParamsE,@"STO_CUDA_ENTRY STV_DEFAULT"
_ZN10layer_norm31ln_parallel_residual_bwd_kernelINS_13Kernel_traitsIf6__halffS2_fjLj5120ELj1ELj1ELj8ELj8ENS_18Kernel_traits_baseILj5120EfS2_fS2_fjLj256EEEEELb1ELb1ELb1EEEvNS_9BwdParamsE:
.text._ZN10layer_norm31ln_parallel_residual_bwd_kernelINS_13Kernel_traitsIf6__halffS2_fjLj5120ELj1ELj1ELj8ELj8ENS_18Kernel_traits_baseILj5120EfS2_fS2_fjLj256EEEEELb1ELb1ELb1EEEvNS_9BwdParamsE:
        /* <DEDUP_REMOVED lines=62> */
[----:B------:R-:W-:Y:S01]  /*03e0*/  HFMA2 R113, -RZ, RZ, 0, 0 ;  /* 0x00000000ff717431 */ /* 0x000fe200000001ff */
        /* <DEDUP_REMOVED lines=9> */
.L_x_4374:
[----:B---3--:R-:W-:Y:S01]  /*0480*/  IMAD R0, R84, UR7, RZ ;  /* 0x0000000754007c24 */ /* 0x008fe2000f8e02ff */
[----:B0-----:R-:W0:Y:S04]  /*0490*/  LDC.64 R134, c[0x0][0x428] ;  /* 0x00010a00ff867b82 */ /* 0x001e280000000a00 */
[----:B-1----:R-:W-:-:S04]  /*04a0*/  SHF.R.S32.HI R3, RZ, 0x1f, R0 ;  /* 0x0000001fff037819 */ /* 0x002fc80000011400 */
[----:B------:R-:W-:Y:S01]  /*04b0*/  LEA.HI R3, R3, R0, RZ, 0x2 ;  /* 0x0000000003037211 */ /* 0x000fe200078f10ff */
[----:B------:R-:W2:Y:S03]  /*04c0*/  LDC.64 R64, c[0x0][0x3a8] ;  /* 0x0000ea00ff407b82 */ /* 0x000ea60000000a00 */
[----:B------:R-:W-:-:S05]  /*04d0*/  LEA.HI.SX32 R105, R3, R56, 0x1e ;  /* 0x0000003803697211 */ /* 0x000fca00078ff2ff */
[----:B------:R-:W3:Y:S01]  /*04e0*/  LDC.64 R2, c[0x0][0x3c0] ;  /* 0x0000f000ff027b82 */ /* 0x000ee20000000a00 */
[C---:B------:R-:W-:Y:S02]  /*04f0*/  VIADD R106, R105.reuse, 0x100 ;  /* 0x00000100696a7836 */ /* 0x040fe40000000000 */
[----:B------:R-:W-:-:S05]  /*0500*/  VIADD R107, R105, 0x200 ;  /* 0x00000200696b7836 */ /* 0x000fca0000000000 */
[----:B------:R-:W4:Y:S01]  /*0510*/  LDC.64 R124, c[0x0][0x3c8] ;  /* 0x0000f200ff7c7b82 */ /* 0x000f220000000a00 */
[----:B0-----:R-:W-:-:S04]  /*0520*/  IMAD.WIDE.U32 R130, R106, 0x8, R134 ;  /* 0x000000086a827825 */ /* 0x001fc800078e0086 */
[--C-:B------:R-:W-:Y:S02]  /*0530*/  IMAD.WIDE.U32 R126, R107, 0x8, R134.reuse ;  /* 0x000000086b7e7825 */ /* 0x100fe400078e0086 */
[----:B------:R-:W4:Y:S01]  /*0540*/  LDG.E.64 R130, desc[UR10][R130.64] ;  /* 0x0000000a82827981 */ /* 0x000f22000c1e1b00 */
[----:B------:R-:W0:Y:S01]  /*0550*/  @P0 LDC.64 R136, c[0x0][0x438] ;  /* 0x00010e00ff880b82 */ /* 0x000e220000000a00 */
[C---:B------:R-:W-:Y:S02]  /*0560*/  IMAD.WIDE.U32 R128, R105.reuse, 0x8, R134 ;  /* 0x0000000869807825 */ /* 0x040fe400078e0086 */
[----:B------:R-:W4:Y:S02]  /*0570*/  LDG.E.64 R126, desc[UR10][R126.64] ;  /* 0x0000000a7e7e7981 */ /* 0x000f24000c1e1b00 */
[----:B--2---:R-:W-:Y:S02]  /*0580*/  IMAD.WIDE.U32 R48, R105, 0x10, R64 ;  /* 0x0000001069307825 */ /* 0x004fe400078e0040 */
[----:B------:R-:W2:Y:S01]  /*0590*/  LDG.E.64 R128, desc[UR10][R128.64] ;  /* 0x0000000a80807981 */ /* 0x000ea2000c1e1b00 */
[----:B------:R-:W-:Y:S01]  /*05a0*/  ISETP.NE.U32.AND P1, PT, RZ, UR12, PT ;  /* 0x0000000cff007c0c */ /* 0x000fe2000bf25070 */
[C---:B---3--:R-:W-:Y:S01]  /*05b0*/  IMAD.WIDE R2, R84.reuse, 0x4, R2 ;  /* 0x0000000454027825 */ /* 0x048fe200078e0202 */
[----:B------:R-:W3:Y:S01]  /*05c0*/  LDC.64 R140, c[0x0][0x380] ;  /* 0x0000e000ff8c7b82 */ /* 0x000ee20000000a00 */
[----:B------:R-:W2:Y:S04]  /*05d0*/  LDG.E.128 R48, desc[UR10][R48.64] ;  /* 0x0000000a30307981 */ /* 0x000ea8000c1e1d00 */
[----:B------:R1:W2:Y:S01]  /*05e0*/  LDG.E R0, desc[UR10][R2.64] ;  /* 0x0000000a02007981 */ /* 0x0002a2000c1e1900 */
[----:B----4-:R-:W-:-:S02]  /*05f0*/  IMAD.WIDE R124, R84, 0x4, R124 ;  /* 0x00000004547c7825 */ /* 0x010fc400078e027c */
[----:B------:R-:W4:Y:S02]  /*0600*/  LDC.64 R152, c[0x0][0x3b0] ;  /* 0x0000ec00ff987b82 */ /* 0x000f240000000a00 */
[C---:B------:R-:W-:Y:S01]  /*0610*/  VIADD R121, R105.reuse, 0x300 ;  /* 0x0000030069797836 */ /* 0x040fe20000000000 */
[----:B------:R0:W2:Y:S01]  /*0620*/  LDG.E R123, desc[UR10][R124.64] ;  /* 0x0000000a7c7b7981 */ /* 0x0000a2000c1e1900 */
[----:B------:R-:W-:Y:S02]  /*0630*/  VIADD R122, R105, 0x400 ;  /* 0x00000400697a7836 */ /* 0x000fe40000000000 */
[--C-:B------:R-:W-:Y:S02]  /*0640*/  IMAD.WIDE.U32 R52, R106, 0x10, R64.reuse ;  /* 0x000000106a347825 */ /* 0x100fe400078e0040 */
[----:B-1----:R-:W1:Y:S02]  /*0650*/  LDC.64 R2, c[0x0][0x438] ;  /* 0x00010e00ff027b82 */ /* 0x002e640000000a00 */
[----:B------:R-:W-:-:S02]  /*0660*/  IMAD.WIDE.U32 R56, R107, 0x10, R64 ;  /* 0x000000106b387825 */ /* 0x000fc400078e0040 */
[----:B------:R-:W2:Y:S02]  /*0670*/  LDG.E.128 R52, desc[UR10][R52.64] ;  /* 0x0000000a34347981 */ /* 0x000ea4000c1e1d00 */
[C-C-:B------:R-:W-:Y:S02]  /*0680*/  IMAD.WIDE.U32 R60, R121.reuse, 0x10, R64.reuse ;  /* 0x00000010793c7825 */ /* 0x140fe400078e0040 */
[----:B------:R-:W2:Y:S02]  /*0690*/  LDG.E.128 R56, desc[UR10][R56.64] ;  /* 0x0000000a38387981 */ /* 0x000ea4000c1e1d00 */
[----:B------:R-:W-:Y:S02]  /*06a0*/  IMAD.WIDE.U32 R64, R122, 0x10, R64 ;  /* 0x000000107a407825 */ /* 0x000fe400078e0040 */
[----:B------:R-:W2:Y:S04]  /*06b0*/  LDG.E.128 R60, desc[UR10][R60.64] ;  /* 0x0000000a3c3c7981 */ /* 0x000ea8000c1e1d00 */
[----:B------:R-:W2:Y:S01]  /*06c0*/  LDG.E.128 R64, desc[UR10][R64.64] ;  /* 0x0000000a40407981 */ /* 0x000ea2000c1e1d00 */
[----:B------:R-:W-:-:S04]  /*06d0*/  IMAD.WIDE.U32 R132, R121, 0x8, R134 ;  /* 0x0000000879847825 */ /* 0x000fc800078e0086 */
[----:B------:R-:W-:Y:S02]  /*06e0*/  IMAD.WIDE.U32 R134, R122, 0x8, R134 ;  /* 0x000000087a867825 */ /* 0x000fe400078e0086 */
[----:B------:R-:W2:Y:S04]  /*06f0*/  LDG.E.64 R132, desc[UR10][R132.64] ;  /* 0x0000000a84847981 */ /* 0x000ea8000c1e1b00 */
[----:B------:R-:W2:Y:S01]  /*0700*/  LDG.E.64 R134, desc[UR10][R134.64] ;  /* 0x0000000a86867981 */ /* 0x000ea2000c1e1b00 */
[----:B------:R-:W-:Y:S01]  /*0710*/  ISETP.NE.AND.EX P1, PT, RZ, UR13, PT, P1 ;  /* 0x0000000dff007c0c */ /* 0x000fe2000bf25310 */
[----:B0-----:R-:W-:Y:S01]  /*0720*/  @P0 IMAD.WIDE.U32 R124, R105, 0x10, R136 ;  /* 0x00000010697c0825 */ /* 0x001fe200078e0088 */
[----:B-1----:R-:W-:-:S04]  /*0730*/  ISETP.NE.U32.AND P2, PT, R2, RZ, PT ;  /* 0x000000ff0200720c */ /* 0x002fc80003f45070 */
[----:B-----5:R-:W5:Y:S01]  /*0740*/  @P0 LDG.E.128 R24, desc[UR10][R124.64] ;  /* 0x0000000a7c180981 */ /* 0x020f62000c1e1d00 */
[----:B------:R-:W-:-:S06]  /*0750*/  ISETP.NE.AND.EX P0, PT, R3, RZ, PT, P2 ;  /* 0x000000ff0300720c */ /* 0x000fcc0003f05320 */
[----:B------:R-:W0:Y:S08]  /*0760*/  @P1 LDC.64 R146, c[0x0][0x3b8] ;  /* 0x0000ee00ff921b82 */ /* 0x000e300000000a00 */
[----:B------:R-:W1:Y:S08]  /*0770*/  @P1 LDC.64 R138, c[0x0][0x3b8] ;  /* 0x0000ee00ff8a1b82 */ /* 0x000e700000000a00 */
[----:B------:R-:W4:Y:S08]  /*0780*/  @P1 LDC.64 R142, c[0x0][0x3b8] ;  /* 0x0000ee00ff8e1b82 */ /* 0x000f300000000a00 */
[----:B------:R-:W4:Y:S08]  /*0790*/  @P1 LDC.64 R160, c[0x0][0x3b8] ;  /* 0x0000ee00ffa01b82 */ /* 0x000f300000000a00 */
[----:B------:R-:W4:Y:S08]  /*07a0*/  @P1 LDC.64 R150, c[0x0][0x3b8] ;  /* 0x0000ee00ff961b82 */ /* 0x000f300000000a00 */
[----:B------:R-:W2:Y:S01]  /*07b0*/  @P0 LDC.64 R156, c[0x0][0x438] ;  /* 0x00010e00ff9c0b82 */ /* 0x000ea20000000a00 */
[----:B0-----:R-:W-:-:S04]  /*07c0*/  @P1 IMAD.WIDE.U32 R146, R107, 0x4, R146 ;  /* 0x000000046b921825 */ /* 0x001fc800078e0092 */
[----:B---3--:R-:W-:Y:S01]  /*07d0*/  IMAD.IADD R84, R84, 0x1, R140 ;  /* 0x0000000154547824 */ /* 0x008fe200078e028c */
[----:B------:R0:W5:Y:S01]  /*07e0*/  @P1 LDG.E R110, desc[UR10][R146.64] ;  /* 0x0000000a926e1981 */ /* 0x000162000c1e1900 */
[----:B-1----:R-:W-:Y:S01]  /*07f0*/  @P1 IMAD.WIDE.U32 R136, R105, 0x4, R138 ;  /* 0x0000000469881825 */ /* 0x002fe200078e008a */
[----:B------:R-:W1:Y:S03]  /*0800*/  @P0 LDC.64 R154, c[0x0][0x438] ;  /* 0x00010e00ff9a0b82 */ /* 0x000e660000000a00 */
[----:B----4-:R-:W-:-:S04]  /*0810*/  @P1 IMAD.WIDE.U32 R142, R106, 0x4, R142 ;  /* 0x000000046a8e1825 */ /* 0x010fc800078e008e */
[--C-:B------:R-:W-:Y:S01]  /*0820*/  IMAD.WIDE.U32 R144, R107, 0x4, R152.reuse ;  /* 0x000000046b907825 */ /* 0x100fe200078e0098 */
[----:B------:R-:W-:Y:S01]  /*0830*/  ISETP.GE.AND P4, PT, R84, R141, PT ;  /* 0x0000008d5400720c */ /* 0x000fe20003f86270 */
[----:B------:R-:W5:Y:S01]  /*0840*/  @P1 LDG.E R108, desc[UR10][R136.64] ;  /* 0x0000000a886c1981 */ /* 0x000f62000c1e1900 */
[----:B------:R-:W3:Y:S01]  /*0850*/  @P0 LDC.64 R158, c[0x0][0x438] ;  /* 0x00010e00ff9e0b82 */ /* 0x000ee20000000a00 */
        /* <DEDUP_REMOVED lines=8> */
[----:B----4-:R-:W-:Y:S02]  /*08e0*/  IMAD.WIDE.U32 R142, R122, 0x4, R152 ;  /* 0x000000047a8e7825 */ /* 0x010fe400078e0098 */
[----:B------:R-:W5:Y:S02]  /*08f0*/  LDG.E R138, desc[UR10][R138.64] ;  /* 0x0000000a8a8a7981 */ /* 0x000f64000c1e1900 */
[----:B------:R-:W-:-:S02]  /*0900*/  @P1 IMAD.WIDE.U32 R150, R121, 0x4, R150 ;  /* 0x0000000479961825 */ /* 0x000fc400078e0096 */
[----:B------:R-:W5:Y:S04]  /*0910*/  LDG.E R124, desc[UR10][R142.64] ;  /* 0x0000000a8e7c7981 */ /* 0x000f68000c1e1900 */
[----:B------:R-:W5:Y:S04]  /*0920*/  @P1 LDG.E R111, desc[UR10][R150.64] ;  /* 0x0000000a966f1981 */ /* 0x000f68000c1e1900 */
[----:B------:R3:W5:Y:S02]  /*0930*/  LDG.E R137, desc[UR10][R140.64] ;  /* 0x0000000a8c897981 */ /* 0x000764000c1e1900 */
[----:B---3--:R-:W-:-:S05]  /*0940*/  @P0 IMAD.WIDE.U32 R140, R121, 0x10, R158 ;  /* 0x00000010798c0825 */ /* 0x008fca00078e009e */
[----:B------:R-:W5:Y:S01]  /*0950*/  @P0 LDG.E.128 R36, desc[UR10][R140.64] ;  /* 0x0000000a8c240981 */ /* 0x000f62000c1e1d00 */
[----:B------:R-:W-:Y:S01]  /*0960*/  IMAD.MOV.U32 R153, RZ, RZ, R130 ;  /* 0x000000ffff997224 */ /* 0x000fe200078e0082 */
[--C-:B------:R-:W-:Y:S01]  /*0970*/  SHF.R.U64 R171, R130, 0x10, R131.reuse ;  /* 0x0000001082ab7819 */ /* 0x100fe20000001283 */
[--C-:B------:R-:W-:Y:S01]  /*0980*/  IMAD.MOV.U32 R144, RZ, RZ, R131.reuse ;  /* 0x000000ffff907224 */ /* 0x100fe200078e0083 */
[----:B------:R-:W-:Y:S01]  /*0990*/  SHF.R.U32.HI R169, RZ, 0x10, R131 ;  /* 0x00000010ffa97819 */ /* 0x000fe20000011683 */
[----:B--2---:R-:W-:Y:S01]  /*09a0*/  @P0 IMAD.WIDE.U32 R130, R107, 0x10, R156 ;  /* 0x000000106b820825 */ /* 0x004fe200078e009c */
[--C-:B------:R-:W-:Y:S02]  /*09b0*/  SHF.R.U64 R157, R126, 0x10, R127.reuse ;  /* 0x000000107e9d7819 */ /* 0x100fe4000000127f */
[--C-:B------:R-:W-:Y:S01]  /*09c0*/  SHF.R.U32.HI R148, RZ, 0x10, R127.reuse ;  /* 0x00000010ff947819 */ /* 0x100fe2000001167f */
[----:B------:R-:W-:Y:S02]  /*09d0*/  IMAD.MOV.U32 R145, RZ, RZ, R126 ;  /* 0x000000ffff917224 */ /* 0x000fe400078e007e */
[----:B------:R-:W-:Y:S01]  /*09e0*/  IMAD.MOV.U32 R146, RZ, RZ, R127 ;  /* 0x000000ffff927224 */ /* 0x000fe200078e007f */
[----:B------:R-:W-:Y:S01]  /*09f0*/  MOV R150, R128 ;  /* 0x0000008000967202 */ /* 0x000fe20000000f00 */
[----:B------:R-:W0:Y:S01]  /*0a00*/  @P0 LDC.64 R126, c[0x0][0x438] ;  /* 0x00010e00ff7e0b82 */ /* 0x000e220000000a00 */
[----:B------:R-:W-:-:S03]  /*0a10*/  FSEL R170, R0, RZ, !P3 ;  /* 0x000000ff00aa7208 */ /* 0x000fc60005800000 */
[----:B------:R-:W-:Y:S01]  /*0a20*/  HADD2.F32 R149, -RZ, R150.H0_H0 ;  /* 0x20000096ff957230 */ /* 0x000fe20000004100 */
[--C-:B------:R-:W-:Y:S01]  /*0a30*/  SHF.R.U64 R152, R128, 0x10, R129.reuse ;  /* 0x0000001080987819 */ /* 0x100fe20000001281 */
[--C-:B------:R-:W-:Y:S01]  /*0a40*/  IMAD.MOV.U32 R139, RZ, RZ, R129.reuse ;  /* 0x000000ffff8b7224 */ /* 0x100fe200078e0081 */
[----:B------:R-:W-:Y:S01]  /*0a50*/  SHF.R.U32.HI R151, RZ, 0x10, R129 ;  /* 0x00000010ff977819 */ /* 0x000fe20000011681 */
[C---:B------:R-:W-:Y:S01]  /*0a60*/  FADD.FTZ R0, -R170.reuse, R48 ;  /* 0x00000030aa007221 */ /* 0x040fe20000010100 */
[----:B------:R-:W-:Y:S01]  /*0a70*/  FADD.FTZ R48, -R170, R51 ;  /* 0x00000033aa307221 */ /* 0x000fe20000010100 */
[----:B------:R-:W-:Y:S01]  /*0a80*/  HADD2.F32 R153, -RZ, R153.H0_H0 ;  /* 0x20000099ff997230 */ /* 0x000fe20000004100 */
[----:B------:R-:W5:Y:S01]  /*0a90*/  @P0 LDG.E.128 R32, desc[UR10][R130.64] ;  /* 0x0000000a82200981 */ /* 0x000f62000c1e1d00 */
[C---:B------:R-:W-:Y:S01]  /*0aa0*/  FMUL.FTZ R0, R123.reuse, R0 ;  /* 0x000000007b007220 */ /* 0x040fe20000410000 */
[----:B------:R-:W-:Y:S01]  /*0ab0*/  FMUL.FTZ R143, R123, R48 ;  /* 0x000000307b8f7220 */ /* 0x000fe20000410000 */
[----:B------:R-:W-:-:S02]  /*0ac0*/  HADD2.F32 R48, -RZ, R152.H0_H0 ;  /* 0x20000098ff307230 */ /* 0x000fc40000004100 */
[----:B------:R-:W-:Y:S01]  /*0ad0*/  FADD.FTZ R104, R149, R104 ;  /* 0x0000006895687221 */ /* 0x000fe20000010000 */
[-C--:B------:R-:W-:Y:S01]  /*0ae0*/  FFMA.FTZ R85, R0, R149.reuse, R85 ;  /* 0x0000009500557223 */ /* 0x080fe20000010055 */
[----:B------:R-:W-:Y:S01]  /*0af0*/  FMUL.FTZ R149, R20, R149 ;  /* 0x0000009514957220 */ /* 0x000fe20000410000 */
[----:B------:R-:W-:Y:S01]  /*0b00*/  FADD.FTZ R52, -R170, R52 ;  /* 0x00000034aa347221 */ /* 0x000fe20000010100 */
[----:B-1----:R-:W-:-:S04]  /*0b10*/  @P0 IMAD.WIDE.U32 R128, R106, 0x10, R154 ;  /* 0x000000106a800825 */ /* 0x002fc800078e009a */
[C---:B------:R-:W-:Y:S01]  /*0b20*/  FADD.FTZ R142, -R170.reuse, R49 ;  /* 0x00000031aa8e7221 */ /* 0x040fe20000010100 */
[----:B------:R-:W-:Y:S01]  /*0b30*/  HADD2.F32 R139, -RZ, R139.H0_H0 ;  /* 0x2000008bff8b7230 */ /* 0x000fe20000004100 */
[----:B------:R1:W5:Y:S01]  /*0b40*/  @P0 LDG.E.128 R28, desc[UR10][R128.64] ;  /* 0x0000000a801c0981 */ /* 0x000362000c1e1d00 */
[----:B------:R-:W-:Y:S02]  /*0b50*/  HADD2.F32 R156, -RZ, R151.H0_H0 ;  /* 0x20000097ff9c7230 */ /* 0x000fe40000004100 */
[----:B------:R-:W-:Y:S01]  /*0b60*/  FMUL.FTZ R151, R21, R48 ;  /* 0x0000003015977220 */ /* 0x000fe20000410000 */
[----:B------:R-:W-:Y:S01]  /*0b70*/  FADD.FTZ R166, -R170, R65 ;  /* 0x00000041aaa67221 */ /* 0x000fe20000010100 */
[----:B------:R-:W-:Y:S01]  /*0b80*/  FMUL.FTZ R65, R123, R52 ;  /* 0x000000347b417220 */ /* 0x000fe20000410000 */
[----:B------:R-:W-:Y:S01]  /*0b90*/  FADD.FTZ R52, RZ, R149 ;  /* 0x00000095ff347221 */ /* 0x000fe20000010000 */
[----:B------:R-:W-:Y:S01]  /*0ba0*/  FMUL.FTZ R152, R22, R139 ;  /* 0x0000008b16987220 */ /* 0x000fe20000410000 */
[----:B-1----:R-:W-:Y:S01]  /*0bb0*/  FADD.FTZ R128, -R170, R53 ;  /* 0x00000035aa807221 */ /* 0x002fe20000010100 */
[----:B0-----:R-:W-:-:S04]  /*0bc0*/  @P0 IMAD.WIDE.U32 R126, R122, 0x10, R126 ;  /* 0x000000107a7e0825 */ /* 0x001fc800078e007e */
[----:B------:R-:W-:Y:S01]  /*0bd0*/  FADD.FTZ R53, R151, R52 ;  /* 0x0000003497357221 */ /* 0x000fe20000010000 */
[----:B------:R-:W-:Y:S01]  /*0be0*/  FMUL.FTZ R142, R123, R142 ;  /* 0x0000008e7b8e7220 */ /* 0x000fe20000410000 */
[-C--:B------:R-:W-:Y:S01]  /*0bf0*/  FFMA.FTZ R102, R143, R156.reuse, R102 ;  /* 0x0000009c8f667223 */ /* 0x080fe20000010066 */
[----:B------:R-:W-:Y:S01]  /*0c00*/  FADD.FTZ R115, R156, R115 ;  /* 0x000000739c737221 */ /* 0x000fe20000010000 */
[----:B------:R-:W-:Y:S01]  /*0c10*/  FMUL.FTZ R156, R23, R156 ;  /* 0x0000009c179c7220 */ /* 0x000fe20000410000 */
[----:B------:R-:W-:Y:S01]  /*0c20*/  FADD.FTZ R53, R152, R53 ;  /* 0x0000003598357221 */ /* 0x000fe20000010000 */
[----:B------:R-:W-:Y:S01]  /*0c30*/  FADD.FTZ R130, -R170, R55 ;  /* 0x00000037aa827221 */ /* 0x000fe20000010100 */
[----:B------:R-:W-:Y:S01]  /*0c40*/  FFMA.FTZ R113, R142, R48, R113 ;  /* 0x000000308e717223 */ /* 0x000fe20000010071 */
[----:B------:R-:W-:Y:S01]  /*0c50*/  FADD.FTZ R103, R48, R103 ;  /* 0x0000006730677221 */ /* 0x000fe20000010000 */
[----:B------:R0:W5:Y:S01]  /*0c60*/  @P0 LDG.E.128 R40, desc[UR10][R126.64] ;  /* 0x0000000a7e280981 */ /* 0x000162000c1e1d00 */
[----:B------:R-:W-:-:S02]  /*0c70*/  HADD2.F32 R48, -RZ, R171.H0_H0 ;  /* 0x200000abff307230 */ /* 0x000fc40000004100 */
[----:B------:R-:W-:Y:S01]  /*0c80*/  FADD.FTZ R53, R156, R53 ;  /* 0x000000359c357221 */ /* 0x000fe20000010000 */
[----:B------:R-:W-:Y:S02]  /*0c90*/  HADD2.F32 R49, -RZ, R146.H0_H0 ;  /* 0x20000092ff317230 */ /* 0x000fe40000004100 */
[----:B------:R-:W-:Y:S01]  /*0ca0*/  FMUL.FTZ R146, R16, R153 ;  /* 0x0000009910927220 */ /* 0x000fe20000410000 */
[----:B------:R-:W-:Y:S02]  /*0cb0*/  HADD2.F32 R144, -RZ, R144.H0_H0 ;  /* 0x20000090ff907230 */ /* 0x000fe40000004100 */
[----:B------:R-:W-:Y:S01]  /*0cc0*/  FADD.FTZ R99, R48, R99 ;  /* 0x0000006330637221 */ /* 0x000fe20000010000 */
[C---:B0-----:R-:W-:Y:S01]  /*0cd0*/  FMUL.FTZ R126, R123.reuse, R128 ;  /* 0x000000807b7e7220 */ /* 0x041fe20000410000 */
[----:B------:R-:W-:Y:S01]  /*0ce0*/  FMUL.FTZ R127, R123, R130 ;  /* 0x000000827b7f7220 */ /* 0x000fe20000410000 */
[----:B------:R-:W-:Y:S02]  /*0cf0*/  HADD2.F32 R130, -RZ, R145.H0_H0 ;  /* 0x20000091ff827230 */ /* 0x000fe40000004100 */
[-C--:B------:R-:W-:Y:S01]  /*0d00*/  FMUL.FTZ R145, R17, R48.reuse ;  /* 0x0000003011917220 */ /* 0x080fe20000410000 */
[----:B------:R-:W-:Y:S01]  /*0d10*/  FFMA.FTZ R117, R126, R48, R117 ;  /* 0x000000307e757223 */ /* 0x000fe20000010075 */
[----:B------:R-:W-:Y:S01]  /*0d20*/  FADD.FTZ R48, R146, R53 ;  /* 0x0000003592307221 */ /* 0x000fe20000010000 */
[----:B------:R-:W-:Y:S01]  /*0d30*/  FADD.FTZ R50, -R170, R50 ;  /* 0x00000032aa327221 */ /* 0x000fe20000010100 */
[----:B------:R-:W-:Y:S01]  /*0d40*/  FFMA.FTZ R51, R0, R149, RZ ;  /* 0x0000009500337223 */ /* 0x000fe200000100ff */
[----:B------:R-:W-:-:S02]  /*0d50*/  HADD2.F32 R158, -RZ, R169.H0_H0 ;  /* 0x200000a9ff9e7230 */ /* 0x000fc40000004100 */
[----:B------:R-:W-:Y:S01]  /*0d60*/  FADD.FTZ R56, -R170, R56 ;  /* 0x00000038aa387221 */ /* 0x000fe20000010100 */
        /* <DEDUP_REMOVED lines=34> */
[----:B------:R-:W-:-:S03]  /*0f90*/  HADD2.F32 R50, -RZ, R157.H0_H0 ;  /* 0x2000009dff327230 */ /* 0x000fc60000004100 */
[----:B------:R-:W-:Y:S01]  /*0fa0*/  FFMA.FTZ R48, R67, R150, R48 ;  /* 0x0000009643307223 */ /* 0x000fe20000010030 */
[----:B------:R-:W-:-:S03]  /*0fb0*/  FMUL.FTZ R62, R123, R132 ;  /* 0x000000847b3e7220 */ /* 0x000fc60000410000 */
[----:B------:R-:W-:Y:S01]  /*0fc0*/  FFMA.FTZ R48, R127, R158, R48 ;  /* 0x0000009e7f307223 */ /* 0x000fe20000010030 */
[----:B------:R-:W-:Y:S02]  /*0fd0*/  MOV R129, R133 ;  /* 0x0000008500817202 */ /* 0x000fe40000000f00 */
[----:B------:R-:W-:Y:S01]  /*0fe0*/  SHF.R.U32.HI R159, RZ, 0x10, R133 ;  /* 0x00000010ff9f7819 */ /* 0x000fe20000011685 */
[----:B------:R-:W-:Y:S01]  /*0ff0*/  FMUL.FTZ R133, R13, R50 ;  /* 0x000000320d857220 */ /* 0x000fe20000410000 */
[----:B------:R-:W-:Y:S01]  /*1000*/  FFMA.FTZ R53, R61, R130, R48 ;  /* 0x000000823d357223 */ /* 0x000fe20000010030 */
[----:B------:R-:W-:Y:S01]  /*1010*/  FFMA.FTZ R81, R62, R50, R81 ;  /* 0x000000323e517223 */ /* 0x000fe20000010051 */
[----:B------:R-:W-:Y:S01]  /*1020*/  FADD.FTZ R83, R50, R83 ;  /* 0x0000005332537221 */ /* 0x000fe20000010000 */
[----:B------:R-:W-:Y:S02]  /*1030*/  HADD2.F32 R50, -RZ, R148.H0_H0 ;  /* 0x20000094ff327230 */ /* 0x000fe40000004100 */
[----:B------:R-:W-:Y:S01]  /*1040*/  FMUL.FTZ R63, R123, R58 ;  /* 0x0000003a7b3f7220 */ /* 0x000fe20000410000 */
[----:B------:R-:W-:Y:S01]  /*1050*/  FADD.FTZ R55, R133, R52 ;  /* 0x0000003485377221 */ /* 0x000fe20000010000 */
[----:B------:R-:W-:Y:S01]  /*1060*/  FMUL.FTZ R140, R14, R49 ;  /* 0x000000310e8c7220 */ /* 0x000fe20000410000 */
[----:B------:R-:W-:Y:S01]  /*1070*/  FFMA.FTZ R48, R62, R133, R53 ;  /* 0x000000853e307223 */ /* 0x000fe20000010035 */
[--C-:B------:R-:W-:Y:S01]  /*1080*/  IMAD.MOV.U32 R165, RZ, RZ, R135.reuse ;  /* 0x000000ffffa57224 */ /* 0x100fe200078e0087 */
[----:B------:R-:W-:Y:S01]  /*1090*/  SHF.R.U32.HI R167, RZ, 0x10, R135 ;  /* 0x00000010ffa77819 */ /* 0x000fe20000011687 */
[----:B------:R-:W-:-:S02]  /*10a0*/  HADD2.F32 R51, -RZ, R147.H0_H0 ;  /* 0x20000093ff337230 */ /* 0x000fc40000004100 */
[----:B------:R-:W-:Y:S01]  /*10b0*/  FMUL.FTZ R135, R123, R134 ;  /* 0x000000867b877220 */ /* 0x000fe20000410000 */
[----:B------:R-:W-:Y:S01]  /*10c0*/  FADD.FTZ R55, R140, R55 ;  /* 0x000000378c377221 */ /* 0x000fe20000010000 */
[----:B------:R-:W-:Y:S01]  /*10d0*/  FMUL.FTZ R148, R15, R50 ;  /* 0x000000320f947220 */ /* 0x000fe20000410000 */
[----:B------:R-:W-:Y:S01]  /*10e0*/  FFMA.FTZ R48, R63, R140, R48 ;  /* 0x0000008c3f307223 */ /* 0x000fe20000010030 */
[----:B------:R-:W-:Y:S01]  /*10f0*/  FFMA.FTZ R118, R67, R144, R118 ;  /* 0x0000009043767223 */ /* 0x000fe20000010076 */
[----:B------:R-:W-:Y:S01]  /*1100*/  FADD.FTZ R79, R144, R79 ;  /* 0x0000004f904f7221 */ /* 0x000fe20000010000 */
        /* <DEDUP_REMOVED lines=15> */
[----:B------:R-:W-:Y:S01]  /*1200*/  FFMA.FTZ R96, R65, R153, R96 ;  /* 0x0000009941607223 */ /* 0x000fe20000010060 */
[----:B------:R-:W-:Y:S01]  /*1210*/  FADD.FTZ R100, R153, R100 ;  /* 0x0000006499647221 */ /* 0x000fe20000010000 */
        /* <DEDUP_REMOVED lines=62> */
.L_x_4328:
[----:B------:R-:W-:Y:S05]  /*1600*/  BSYNC.RECONVERGENT B0 ;  /* 0x0000000000007941 */ /* 0x000fea0003800200 */
.L_x_4327:
        /* <DEDUP_REMOVED lines=97> */
.L_x_4331:
        /* <DEDUP_REMOVED lines=31> */
.L_x_4330:
        /* <DEDUP_REMOVED lines=36> */
.L_x_4333:
        /* <DEDUP_REMOVED lines=31> */
.L_x_4329:
        /* <DEDUP_REMOVED lines=52> */
.L_x_4335:
        /* <DEDUP_REMOVED lines=44> */
.L_x_4334:
        /* <DEDUP_REMOVED lines=50> */
.L_x_4336:
        /* <DEDUP_REMOVED lines=43> */
.L_x_4332:
        /* <DEDUP_REMOVED lines=22> */
.L_x_4337:
        /* <DEDUP_REMOVED lines=47> */
.L_x_4340:
        /* <DEDUP_REMOVED lines=45> */
.L_x_4339:
        /* <DEDUP_REMOVED lines=45> */
.L_x_4342:
        /* <DEDUP_REMOVED lines=44> */
.L_x_4338:
        /* <DEDUP_REMOVED lines=33> */
.L_x_4344:
        /* <DEDUP_REMOVED lines=31> */
.L_x_4343:
        /* <DEDUP_REMOVED lines=32> */
.L_x_4345:
        /* <DEDUP_REMOVED lines=30> */
.L_x_4341:
        /* <DEDUP_REMOVED lines=19> */
.L_x_4346:
        /* <DEDUP_REMOVED lines=47> */
.L_x_4349:
        /* <DEDUP_REMOVED lines=45> */
.L_x_4348:
        /* <DEDUP_REMOVED lines=45> */
.L_x_4351:
        /* <DEDUP_REMOVED lines=44> */
.L_x_4347:
        /* <DEDUP_REMOVED lines=33> */
.L_x_4353:
        /* <DEDUP_REMOVED lines=31> */
.L_x_4352:
        /* <DEDUP_REMOVED lines=32> */
.L_x_4354:
        /* <DEDUP_REMOVED lines=30> */
.L_x_4350:
        /* <DEDUP_REMOVED lines=19> */
.L_x_4355:
        /* <DEDUP_REMOVED lines=47> */
.L_x_4358:
        /* <DEDUP_REMOVED lines=44> */
.L_x_4357:
        /* <DEDUP_REMOVED lines=45> */
.L_x_4360:
        /* <DEDUP_REMOVED lines=44> */
.L_x_4356:
        /* <DEDUP_REMOVED lines=33> */
.L_x_4362:
        /* <DEDUP_REMOVED lines=31> */
.L_x_4361:
        /* <DEDUP_REMOVED lines=32> */
.L_x_4363:
        /* <DEDUP_REMOVED lines=30> */
.L_x_4359:
        /* <DEDUP_REMOVED lines=19> */
.L_x_4364:
        /* <DEDUP_REMOVED lines=47> */
.L_x_4367:
        /* <DEDUP_REMOVED lines=45> */
.L_x_4366:
        /* <DEDUP_REMOVED lines=45> */
.L_x_4369:
        /* <DEDUP_REMOVED lines=43> */
.L_x_4365:
        /* <DEDUP_REMOVED lines=33> */
.L_x_4371:
        /* <DEDUP_REMOVED lines=27> */
[----:B01----:R-:W-:Y:S02]  /*7b80*/  PRMT R55, R49, 0x7610, R55 ;  /* 0x0000761031377816 */ /* 0x003fe40000000037 */
[C---:B------:R-:W-:Y:S02]  /*7b90*/  PRMT R53, R59.reuse, 0x7632, R53 ;  /* 0x000076323b357816 */ /* 0x040fe40000000035 */
[----:B------:R-:W-:Y:S01]  /*7ba0*/  PRMT R52, R59, 0x7610, R52 ;  /* 0x000076103b347816 */ /* 0x000fe20000000034 */
[----:B------:R-:W-:Y:S06]  /*7bb0*/  BRA `(.L_x_4368) ;  /* 0x0000000000f87947 */ /* 0x000fec0003800000 */
.L_x_4370:
        /* <DEDUP_REMOVED lines=32> */
.L_x_4372:
        /* <DEDUP_REMOVED lines=30> */
.L_x_4368:
        /* <DEDUP_REMOVED lines=19> */
.L_x_4373:
        /* <DEDUP_REMOVED lines=39> */
.L_x_4326:
        /* <DEDUP_REMOVED lines=19> */
.L_x_4375:
        /* <DEDUP_REMOVED lines=9> */
.L_x_5467:


//--------------------- .text._ZN10layer_norm31ln_parallel_residual_bwd_kernelINS_13Kernel_traitsI6__halfffffjLj5120ELj1ELj1ELj8ELj16ENS_18Kernel_traits_baseILj5120ES2_ffffjLj256EEEEELb0ELb0ELb0EEEvNS_9BwdParamsE --------------------------
	.section	.text._ZN10layer_norm31ln_parallel_residual_bwd_kernelINS_13Kernel_traitsI6__halfffffjLj5120ELj1ELj1ELj8ELj16ENS_18Kernel_traits_baseILj5120ES2_ffffjLj256EEEEELb0ELb0ELb0EEEvNS_9BwdParamsE,"ax",@progbits
	.align	128
        .global         _ZN10layer_norm31ln_parallel_residual_bwd_kernelINS_13Kernel_traitsI6__halfffffjLj5120ELj1ELj1ELj8ELj16ENS_18Kernel_traits_baseILj5120ES2_ffffjLj256EEEEELb0ELb0ELb0EEEvNS_9BwdParamsE
        .type           _ZN10layer_norm31ln_parallel_residual_bwd_kernelINS_13Kernel_traitsI6__halfffffjLj5120ELj1ELj1ELj8ELj16ENS_18Kernel_traits_baseILj5120ES2_ffffjLj256EEEEELb0ELb0ELb0EEEvNS_9BwdParamsE,@function
        .size           _ZN10layer_norm31ln_parallel_residual_bwd_kernelINS_13Kernel_traitsI6__halfffffjLj5120ELj1ELj1ELj8ELj16ENS_18Kernel_traits_baseILj5120ES2_ffffjLj256EEEEELb0ELb0ELb0EEEvNS_9BwdParamsE,(.L_x_5468 - _ZN10layer_norm31ln_parallel_residual_bwd_kernelINS_13Kernel_traitsI6__halfffffjLj5120ELj1ELj1ELj8ELj16ENS_18Kernel_traits_baseILj5120ES2_ffffjLj256EEEEELb0ELb0ELb0EEEvNS_9BwdParamsE)
        .other          _ZN10layer_norm31ln_parallel_residual_bwd_kernelINS_13Kernel_traitsI6__halfffffjLj5120ELj1ELj1ELj8ELj16ENS_18Kernel_traits_baseILj5120ES2_ffffjLj256EEEEELb0ELb0ELb0EEEvNS_9BwdParamsE,@"STO_CUDA_ENTRY STV_DEFAULT"
_ZN10layer_norm31ln_parallel_residual_bwd_kernelINS_13Kernel_traitsI6__halfffffjLj5120ELj1ELj1ELj8ELj16ENS_18Kernel_traits_baseILj5120ES2_ffffjLj256EEEEELb0ELb0ELb0EEEvNS_9BwdParamsE:
.text._ZN10layer_norm31ln_parallel_residual_bwd_kernelINS_13Kernel_traitsI6__halfffffjLj5120ELj1ELj1ELj8ELj16ENS_18Kernel_traits_baseILj5120ES2_ffffjLj256EEEEELb0ELb0ELb0EEEvNS_9BwdParamsE:
        /* <DEDUP_REMOVED lines=12> */
[----:B0-----:R-:W-:Y:S02]  /*00c0*/  LOP3.LUT R135, R183, 0xff, RZ, 0x3c, !PT ;  /* 0x000000ffb7877812 */ /* 0x001fe400078e3cff */
[----:B------:R-:W-:-:S03]  /*00d0*/  MOV R27, R183 ;  /* 0x000000b7001b7202 */ /* 0x000fc60000000f00 */
[----:B------:R-:W0:Y:S01]  /*00e0*/  LDC.64 R10, c[0x0][0x3d0] ;  /* 0x0000f400ff0a7b82 */ /* 0x000e220000000a00 */
[----:B------:R-:W-:-:S04]  /*00f0*/  LEA.HI.SX32 R135, R0, R135, 0x1e ;  /* 0x0000008700877211 */ /* 0x000fc800078ff2ff */
[C---:B------:R-:W-:Y:S02]  /*0100*/  ISETP.GE.U32.AND P0, PT, R135.reuse, 0x100, PT ;  /* 0x000001008700780c */ /* 0x040fe40003f06070 */
[C---:B------:R-:W-:Y:S01]  /*0110*/  ISETP.GE.U32.AND P1, PT, R135.reuse, 0x200, PT ;  /* 0x000002008700780c */ /* 0x040fe20003f26070 */
[----:B------:R-:W0:Y:S01]  /*0120*/  LDC.64 R12, c[0x0][0x3d8] ;  /* 0x0000f600ff0c7b82 */ /* 0x000e220000000a00 */
[C---:B------:R-:W-:Y:S02]  /*0130*/  ISETP.GE.U32.AND P2, PT, R135.reuse, 0x300, PT ;  /* 0x000003008700780c */ /* 0x040fe40003f46070 */
[C---:B------:R-:W-:Y:S02]  /*0140*/  ISETP.GE.U32.AND P3, PT, R135.reuse, 0x400, PT ;  /* 0x000004008700780c */ /* 0x040fe40003f66070 */
[----:B------:R-:W-:-:S03]  /*0150*/  ISETP.GE.U32.AND P4, PT, R135, 0x500, PT ;  /* 0x000005008700780c */ /* 0x000fc60003f86070 */
[----:B------:R-:W0:Y:S01]  /*0160*/  LDC.64 R14, c[0x0][0x3d0] ;  /* 0x0000f400ff0e7b82 */ /* 0x000e220000000a00 */
[----:B------:R-:W-:Y:S01]  /*0170*/  P2R R165, PR, RZ, 0x10 ;  /* 0x00000010ffa57803 */ /* 0x000fe20000000000 */
[----:B--2---:R-:W-:-:S04]  /*0180*/  @P0 IMAD.WIDE.U32 R2, R27, 0x8, R2 ;  /* 0x000000081b020825 */ /* 0x004fc800078e0002 */
[C---:B---3--:R-:W-:Y:S01]  /*0190*/  @P0 IMAD.WIDE.U32 R4, R27.reuse, 0x8, R4 ;  /* 0x000000081b040825 */ /* 0x048fe200078e0004 */
[----:B------:R-:W5:Y:S01]  /*01a0*/  @P0 LDG.E.64 R84, desc[UR12][R2.64] ;  /* 0x0000000c02540981 */ /* 0x000f62000c1e1b00 */
[----:B------:R-:W2:Y:S01]  /*01b0*/  LDC.64 R20, c[0x0][0x3d8] ;  /* 0x0000f600ff147b82 */ /* 0x000ea20000000a00 */
[----:B------:R-:W-:-:S07]  /*01c0*/  @P0 LOP3.LUT R27, R27, 0x100, RZ, 0xfc, !PT ;  /* 0x000001001b1b0812 */ /* 0x000fce00078efcff */
[----:B------:R-:W3:Y:S01]  /*01d0*/  LDC.64 R22, c[0x0][0x3d0] ;  /* 0x0000f400ff167b82 */ /* 0x000ee20000000a00 */
[C---:B----4-:R-:W-:Y:S01]  /*01e0*/  @P1 IMAD.WIDE.U32 R6, R27.reuse, 0x8, R6 ;  /* 0x000000081b061825 */ /* 0x050fe200078e0006 */
[----:B------:R4:W5:Y:S03]  /*01f0*/  @P0 LDG.E.64 R86, desc[UR12][R4.64] ;  /* 0x0000000c04560981 */ /* 0x000966000c1e1b00 */
[C---:B-1----:R-:W-:Y:S01]  /*0200*/  @P1 IMAD.WIDE.U32 R8, R27.reuse, 0x8, R8 ;  /* 0x000000081b081825 */ /* 0x042fe200078e0008 */
[----:B------:R-:W-:Y:S01]  /*0210*/  @P1 IADD3 R27, PT, PT, R27, 0x100, RZ ;  /* 0x000001001b1b1810 */ /* 0x000fe20007ffe0ff */
[----:B------:R1:W5:Y:S01]  /*0220*/  @P1 LDG.E.64 R88, desc[UR12][R6.64] ;  /* 0x0000000c06581981 */ /* 0x000362000c1e1b00 */
[----:B------:R-:W4:Y:S03]  /*0230*/  LDC.64 R24, c[0x0][0x3d8] ;  /* 0x0000f600ff187b82 */ /* 0x000f260000000a00 */
[C---:B0-----:R-:W-:Y:S01]  /*0240*/  @P2 IMAD.WIDE.U32 R10, R27.reuse, 0x8, R10 ;  /* 0x000000081b0a2825 */ /* 0x041fe200078e000a */
[----:B------:R0:W5:Y:S03]  /*0250*/  @P1 LDG.E.64 R90, desc[UR12][R8.64] ;  /* 0x0000000c085a1981 */ /* 0x000166000c1e1b00 */
[C---:B------:R-:W-:Y:S01]  /*0260*/  @P2 IMAD.WIDE.U32 R16, R27.reuse, 0x8, R12 ;  /* 0x000000081b102825 */ /* 0x040fe200078e000c */
[----:B------:R-:W1:Y:S01]  /*0270*/  S2UR UR4, SR_CTAID.X ;  /* 0x00000000000479c3 */ /* 0x000e620000002500 */
[----:B------:R-:W-:Y:S01]  /*0280*/  @P2 IADD3 R27, PT, PT, R27, 0x100, RZ ;  /* 0x000001001b1b2810 */ /* 0x000fe20007ffe0ff */
[----:B------:R0:W5:Y:S04]  /*0290*/  @P2 LDG.E.64 R92, desc[UR12][R10.64] ;  /* 0x0000000c0a5c2981 */ /* 0x000168000c1e1b00 */
[C---:B------:R-:W-:Y:S01]  /*02a0*/  @P3 IMAD.WIDE.U32 R18, R27.reuse, 0x8, R14 ;  /* 0x000000081b123825 */ /* 0x040fe200078e000e */
[----:B------:R-:W5:Y:S03]  /*02b0*/  @P2 LDG.E.64 R94, desc[UR12][R16.64] ;  /* 0x0000000c105e2981 */ /* 0x000f66000c1e1b00 */
[C---:B--2---:R-:W-:Y:S01]  /*02c0*/  @P3 IMAD.WIDE.U32 R20, R27.reuse, 0x8, R20 ;  /* 0x000000081b143825 */ /* 0x044fe200078e0014 */
[----:B------:R-:W-:Y:S01]  /*02d0*/  @P3 IADD3 R27, PT, PT, R27, 0x100, RZ ;  /* 0x000001001b1b3810 */ /* 0x000fe20007ffe0ff */
[----:B------:R-:W5:Y:S04]  /*02e0*/  @P3 LDG.E.64 R96, desc[UR12][R18.64] ;  /* 0x0000000c12603981 */ /* 0x000f68000c1e1b00 */
[C---:B---3--:R-:W-:Y:S01]  /*02f0*/  @P4 IMAD.WIDE.U32 R12, R27.reuse, 0x8, R22 ;  /* 0x000000081b0c4825 */ /* 0x048fe200078e0016 */
[----:B------:R-:W5:Y:S03]  /*0300*/  @P3 LDG.E.64 R98, desc[UR12][R20.64] ;  /* 0x0000000c14623981 */ /* 0x000f66000c1e1b00 */
[----:B----4-:R-:W-:Y:S01]  /*0310*/  @P4 IMAD.WIDE.U32 R14, R27, 0x8, R24 ;  /* 0x000000081b0e4825 */ /* 0x010fe200078e0018 */
[----:B------:R2:W5:Y:S01]  /*0320*/  @P4 LDG.E.64 R100, desc[UR12][R12.64] ;  /* 0x0000000c0c644981 */ /* 0x000562000c1e1b00 */
[----:B-1----:R-:W-:-:S03]  /*0330*/  MOV R134, UR4 ;  /* 0x0000000400867c02 */ /* 0x002fc60008000f00 */
[----:B------:R1:W5:Y:S01]  /*0340*/  @P4 LDG.E.64 R102, desc[UR12][R14.64] ;  /* 0x0000000c0e664981 */ /* 0x000362000c1e1b00 */
[----:B------:R-:W-:Y:S02]  /*0350*/  ISETP.GE.AND P4, PT, R134, UR5, PT ;  /* 0x0000000586007c0c */ /* 0x000fe4000bf86270 */
[----:B------:R-:W-:Y:S02]  /*0360*/  CS2R R4, SRZ ;  /* 0x0000000000047805 */ /* 0x000fe4000001ff00 */
[----:B------:R-:W-:Y:S02]  /*0370*/  CS2R R6, SRZ ;  /* 0x0000000000067805 */ /* 0x000fe4000001ff00 */
[----:B0-----:R-:W-:Y:S02]  /*0380*/  CS2R R8, SRZ ;  /* 0x0000000000087805 */ /* 0x001fe4000001ff00 */
[----:B------:R-:W-:Y:S02]  /*0390*/  CS2R R10, SRZ ;  /* 0x00000000000a7805 */ /* 0x000fe4000001ff00 */
[----:B--2---:R-:W-:-:S02]  /*03a0*/  CS2R R12, SRZ ;  /* 0x00000000000c7805 */ /* 0x004fc4000001ff00 */
[----:B------:R-:W-:Y:S02]  /*03b0*/  CS2R R16, SRZ ;  /* 0x0000000000107805 */ /* 0x000fe4000001ff00 */
[----:B-1----:R-:W-:Y:S02]  /*03c0*/  CS2R R14, SRZ ;  /* 0x00000000000e7805 */ /* 0x002fe4000001ff00 */
        /* <DEDUP_REMOVED lines=99> */
[----:B------:R-:W-:Y:S01]  /*0a00*/  MOV R193, R103 ;  /* 0x0000006700c17202 */ /* 0x000fe20000000f00 */
[----:B------:R-:W-:Y:S01]  /*0a10*/  UPLOP3.LUT UP1, UPT, UPT, UPT, UPT, 0x40, 0x4 ;  /* 0x000000000004789c */ /* 0x000fe20003f2e870 */
[----:B------:R-:W-:Y:S01]  /*0a20*/  SHF.R.U32.HI R20, RZ, 0x10, R103 ;  /* 0x00000010ff147819 */ /* 0x000fe20000011667 */
[----:B------:R-:W0:Y:S01]  /*0a30*/  LDCU UR11, c[0x0][0x400] ;  /* 0x00008000ff0b77ac */ /* 0x000e220008000800 */
[----:B------:R-:W-:-:S02]  /*0a40*/  MOV R150, R84 ;  /* 0x0000005400967202 */ /* 0x000fc40000000f00 */
[--C-:B------:R-:W-:Y:S01]  /*0a50*/  SHF.R.U64 R0, R84, 0x10, R85.reuse ;  /* 0x0000001054007819 */ /* 0x100fe20000001255 */
[----:B------:R-:W1:Y:S01]  /*0a60*/  LDCU.64 UR6, c[0x0][0x470] ;  /* 0x00008e00ff0677ac */ /* 0x000e620008000a00 */
[----:B------:R-:W-:Y:S02]  /*0a70*/  MOV R149, R85 ;  /* 0x0000005500957202 */ /* 0x000fe40000000f00 */
[----:B------:R-:W-:Y:S01]  /*0a80*/  SHF.R.U32.HI R3, RZ, 0x10, R85 ;  /* 0x00000010ff037819 */ /* 0x000fe20000011655 */
[----:B------:R-:W2:Y:S01]  /*0a90*/  LDCU.64 UR14, c[0x0][0x438] ;  /* 0x00008700ff0e77ac */ /* 0x000ea20008000a00 */
[----:B------:R-:W-:Y:S02]  /*0aa0*/  MOV R148, R86 ;  /* 0x0000005600947202 */ /* 0x000fe40000000f00 */
[----:B------:R-:W-:Y:S01]  /*0ab0*/  SHF.R.U64 R2, R86, 0x10, R87 ;  /* 0x0000001056027819 */ /* 0x000fe20000001257 */
[----:B------:R-:W3:Y:S01]  /*0ac0*/  LDCU.64 UR8, c[0x0][0x478] ;  /* 0x00008f00ff0877ac */ /* 0x000ee20008000a00 */
[----:B------:R-:W-:-:S02]  /*0ad0*/  PLOP3.LUT P1, PT, PT, PT, UP0, 0x80, 0x8 ;  /* 0x000000000008781c */ /* 0x000fc40003f2f008 */
[----:B------:R-:W-:Y:S02]  /*0ae0*/  PRMT R147, R4, 0x5410, R147 ;  /* 0x0000541004937816 */ /* 0x000fe40000000093 */
[----:B------:R-:W-:Y:S02]  /*0af0*/  PRMT R146, R5, 0x5410, R146 ;  /* 0x0000541005927816 */ /* 0x000fe40000000092 */
[----:B------:R-:W-:Y:S02]  /*0b00*/  CS2R R4, SRZ ;  /* 0x0000000000047805 */ /* 0x000fe4000001ff00 */
[----:B------:R-:W-:Y:S02]  /*0b10*/  PRMT R145, R7, 0x5410, R145 ;  /* 0x0000541007917816 */ /* 0x000fe40000000091 */
[----:B------:R-:W-:Y:S02]  /*0b20*/  PRMT R177, R177, 0x5410, R6 ;  /* 0x00005410b1b17816 */ /* 0x000fe40000000006 */
[----:B------:R-:W-:-:S02]  /*0b30*/  CS2R R6, SRZ ;  /* 0x0000000000067805 */ /* 0x000fc4000001ff00 */
        /* <DEDUP_REMOVED lines=19> */
[----:B------:R-:W-:Y:S02]  /*0c70*/  CS2R R20, SRZ ;  /* 0x0000000000147805 */ /* 0x000fe4000001ff00 */
[----:B------:R-:W-:Y:S02]  /*0c80*/  PRMT R150, R0, 0x5410, R150 ;  /* 0x0000541000967816 */ /* 0x000fe40000000096 */
[----:B------:R-:W-:Y:S02]  /*0c90*/  PRMT R149, R3, 0x5410, R149 ;  /* 0x0000541003957816 */ /* 0x000fe40000000095 */
[----:B------:R-:W-:Y:S02]  /*0ca0*/  PRMT R148, R2, 0x5410, R148 ;  /* 0x0000541002947816 */ /* 0x000fe40000000094 */
[----:B0123--:R-:W-:-:S07]  /*0cb0*/  P2R R124, PR, RZ, 0x2 ;  /* 0x00000002ff7c7803 */ /* 0x00ffce0000000000 */
.L_x_4439:
[----:B0-234-:R-:W0:Y:S01]  /*0cc0*/  LDC.64 R112, c[0x0][0x3c0] ;  /* 0x0000f000ff707b82 */ /* 0x01de220000000a00 */
        /* <DEDUP_REMOVED lines=17> */
[----:B------:R-:W-:Y:S02]  /*0de0*/  P2R R165, PR, RZ, 0x40 ;  /* 0x00000040ffa57803 */ /* 0x000fe40000000000 */
        /* <DEDUP_REMOVED lines=8> */
[----:B------:R-:W3:Y:S01]  /*0e70*/  LDG.E.128 R112, desc[UR12][R112.64] ;  /* 0x0000000c70707981 */ /* 0x000ee2000c1e1d00 */
[----:B-1----:R-:W-:-:S06]  /*0e80*/  IMAD.WIDE.U32 R116, R133, 0x10, R116 ;  /* 0x0000001085747825 */ /* 0x002fcc00078e0074 */
[----:B------:R-:W4:Y:S01]  /*0e90*/  LDG.E.128 R116, desc[UR12][R116.64] ;  /* 0x0000000c74747981 */ /* 0x000f22000c1e1d00 */
        /* <DEDUP_REMOVED lines=9> */
[----:B------:R-:W-:Y:S02]  /*0f30*/  HADD2.F32 R130, -RZ, R150.H0_H0 ;  /* 0x20000096ff827230 */ /* 0x000fe40000004100 */
[----:B0-----:R-:W-:-:S05]  /*0f40*/  @P0 IMAD.WIDE.U32 R126, R133, 0x10, R126 ;  /* 0x00000010857e0825 */ /* 0x001fca00078e007e */
[----:B------:R0:W5:Y:S02]  /*0f50*/  @P0 LDG.E.128 R84, desc[UR12][R126.64] ;  /* 0x0000000c7e540981 */ /* 0x000164000c1e1d00 */
[----:B0-----:R-:W-:Y:S01]  /*0f60*/  HADD2.F32 R126, -RZ, R149.H0_H0 ;  /* 0x20000095ff7e7230 */ /* 0x001fe20000004100 */
[----:B------:R-:W-:Y:S01]  /*0f70*/  IADD3 R181, PT, PT, R133, 0x100, RZ ;  /* 0x0000010085b57810 */ /* 0x000fe20007ffe0ff */
[----:B---3--:R-:W-:Y:S01]  /*0f80*/  FMUL.FTZ R125, R112, R125 ;  /* 0x0000007d707d7220 */ /* 0x008fe20000410000 */
[----:B------:R-:W-:Y:S01]  /*0f90*/  FMUL.FTZ R158, R115, R158 ;  /* 0x0000009e739e7220 */ /* 0x000fe20000410000 */
[----:B------:R-:W-:Y:S02]  /*0fa0*/  FMUL.FTZ R144, R113, R144 ;  /* 0x0000009071907220 */ /* 0x000fe40000410000 */
[----:B----4-:R-:W-:Y:S01]  /*0fb0*/  FFMA.FTZ R132, R116, R3, R125 ;  /* 0x0000000374847223 */ /* 0x010fe2000001007d */
[----:B------:R-:W-:Y:S02]  /*0fc0*/  HADD2.F32 R125, -RZ, R147.H1_H1 ;  /* 0x30000093ff7d7230 */ /* 0x000fe40000004100 */
[----:B------:R-:W-:Y:S01]  /*0fd0*/  FFMA.FTZ R143, R119, R126, R158 ;  /* 0x0000007e778f7223 */ /* 0x000fe2000001009e */
[----:B------:R-:W-:-:S02]  /*0fe0*/  HADD2.F32 R3, -RZ, R149.H1_H1 ;  /* 0x30000095ff037230 */ /* 0x000fc40000004100 */
[----:B------:R-:W-:Y:S01]  /*0ff0*/  FMUL.FTZ R125, R114, R125 ;  /* 0x0000007d727d7220 */ /* 0x000fe20000410000 */
[C---:B--2---:R-:W-:Y:S01]  /*1000*/  FADD.FTZ R158, -R124.reuse, R121 ;  /* 0x000000797c9e7221 */ /* 0x044fe20000010100 */
[----:B------:R-:W-:Y:S01]  /*1010*/  FADD.FTZ R120, -R124, R120 ;  /* 0x000000787c787221 */ /* 0x000fe20000010100 */
[----:B------:R-:W-:Y:S01]  /*1020*/  FFMA.FTZ R130, R117, R130, R144 ;  /* 0x0000008275827223 */ /* 0x000fe20000010090 */
[----:B------:R-:W-:Y:S01]  /*1030*/  FFMA.FTZ R144, R118, R3, R125 ;  /* 0x0000000376907223 */ /* 0x000fe2000001007d */
[C---:B-----5:R-:W-:Y:S01]  /*1040*/  FMUL.FTZ R158, R131.reuse, R158 ;  /* 0x0000009e839e7220 */ /* 0x060fe20000410000 */
[----:B------:R-:W-:Y:S01]  /*1050*/  FMUL.FTZ R3, R131, R120 ;  /* 0x0000007883037220 */ /* 0x000fe20000410000 */
[----:B------:R-:W-:Y:S01]  /*1060*/  FADD.FTZ R122, -R124, R122 ;  /* 0x0000007a7c7a7221 */ /* 0x000fe20000010100 */
[----:B------:R-:W-:Y:S01]  /*1070*/  FADD.FTZ R65, R65, R113 ;  /* 0x0000007141417221 */ /* 0x000fe20000010000 */
[-C--:B------:R-:W-:Y:S01]  /*1080*/  FFMA.FTZ R45, R113, R158.reuse, R45 ;  /* 0x0000009e712d7223 */ /* 0x080fe2000001002d */
[----:B------:R-:W-:Y:S01]  /*1090*/  FADD.FTZ R25, R25, R117 ;  /* 0x0000007519197221 */ /* 0x000fe20000010000 */
[----:B------:R-:W-:Y:S01]  /*10a0*/  FFMA.FTZ R5, R117, R158, R5 ;  /* 0x0000009e75057223 */ /* 0x000fe20000010005 */
[----:B------:R-:W-:Y:S01]  /*10b0*/  FADD.FTZ R113, RZ, R132 ;  /* 0x00000084ff717221 */ /* 0x000fe20000010000 */
[----:B------:R-:W-:Y:S01]  /*10c0*/  FFMA.FTZ R117, R3, R132, RZ ;  /* 0x0000008403757223 */ /* 0x000fe200000100ff */
[----:B------:R-:W-:Y:S01]  /*10d0*/  FMUL.FTZ R171, R131, R122 ;  /* 0x0000007a83ab7220 */ /* 0x000fe20000410000 */
[----:B------:R-:W-:Y:S01]  /*10e0*/  FADD.FTZ R64, R64, R112 ;  /* 0x0000007040407221 */ /* 0x000fe20000010000 */
[----:B------:R-:W-:Y:S01]  /*10f0*/  FFMA.FTZ R44, R112, R3, R44 ;  /* 0x00000003702c7223 */ /* 0x000fe2000001002c */
[----:B------:R-:W-:Y:S01]  /*1100*/  FADD.FTZ R113, R113, R130 ;  /* 0x0000008271717221 */ /* 0x000fe20000010000 */
[----:B------:R-:W-:Y:S01]  /*1110*/  FADD.FTZ R168, -R124, R123 ;  /* 0x0000007b7ca87221 */ /* 0x000fe20000010100 */
[----:B------:R-:W-:Y:S01]  /*1120*/  FFMA.FTZ R112, R158, R130, R117 ;  /* 0x000000829e707223 */ /* 0x000fe20000010075 */
[----:B------:R-:W-:Y:S01]  /*1130*/  FADD.FTZ R66, R66, R114 ;  /* 0x0000007242427221 */ /* 0x000fe20000010000 */
[----:B------:R-:W-:Y:S01]  /*1140*/  FFMA.FTZ R46, R114, R171, R46 ;  /* 0x000000ab722e7223 */ /* 0x000fe2000001002e */
[----:B------:R-:W-:Y:S01]  /*1150*/  FADD.FTZ R114, R113, R144 ;  /* 0x0000009071727221 */ /* 0x000fe20000010000 */
[----:B------:R-:W-:Y:S01]  /*1160*/  FMUL.FTZ R168, R131, R168 ;  /* 0x000000a883a87220 */ /* 0x000fe20000410000 */
[----:B------:R-:W-:Y:S01]  /*1170*/  FFMA.FTZ R113, R171, R144, R112 ;  /* 0x00000090ab717223 */ /* 0x000fe20000010070 */
[----:B------:R-:W-:Y:S01]  /*1180*/  FADD.FTZ R24, R24, R116 ;  /* 0x0000007418187221 */ /* 0x000fe20000010000 */
[----:B------:R-:W-:Y:S01]  /*1190*/  FFMA.FTZ R4, R116, R3, R4 ;  /* 0x0000000374047223 */ /* 0x000fe20000010004 */
[----:B------:R-:W-:Y:S01]  /*11a0*/  FADD.FTZ R26, R26, R118 ;  /* 0x000000761a1a7221 */ /* 0x000fe20000010000 */
[----:B------:R-:W-:Y:S01]  /*11b0*/  FFMA.FTZ R6, R118, R171, R6 ;  /* 0x000000ab76067223 */ /* 0x000fe20000010006 */
[----:B------:R-:W-:Y:S01]  /*11c0*/  FADD.FTZ R27, R27, R119 ;  /* 0x000000771b1b7221 */ /* 0x000fe20000010000 */
[-C--:B------:R-:W-:Y:S01]  /*11d0*/  FFMA.FTZ R7, R119, R168.reuse, R7 ;  /* 0x000000a877077223 */ /* 0x080fe20000010007 */
[----:B------:R-:W-:Y:S01]  /*11e0*/  FADD.FTZ R67, R67, R115 ;  /* 0x0000007343437221 */ /* 0x000fe20000010000 */
[----:B------:R-:W-:Y:S01]  /*11f0*/  FFMA.FTZ R47, R115, R168, R47 ;  /* 0x000000a8732f7223 */ /* 0x000fe2000001002f */
[----:B------:R-:W-:Y:S01]  /*1200*/  FADD.FTZ R125, R114, R143 ;  /* 0x0000008f727d7221 */ /* 0x000fe20000010000 */
[----:B------:R-:W-:-:S07]  /*1210*/  FFMA.FTZ R180, R168, R143, R113 ;  /* 0x0000008fa8b47223 */ /* 0x000fce0000010071 */
.L_x_4378:
[----:B------:R-:W-:Y:S05]  /*1220*/  BSYNC.RECONVERGENT B0 ;  /* 0x0000000000007941 */ /* 0x000fea0003800200 */
.L_x_4377:
[----:B------:R-:W-:Y:S04]  /*1230*/  BSSY.RECONVERGENT B0, `(.L_x_4379) ;  /* 0x0000041000007945 */ /* 0x000fe80003800200 */
[----:B------:R-:W-:Y:S05]  /*1240*/  @!P1 BRA `(.L_x_4380) ;  /* 0x0000000000fc9947 */ /* 0x000fea0003800000 */
        /* <DEDUP_REMOVED lines=12> */
[--C-:B------:R-:W-:Y:S02]  /*1310*/  HADD2.F32 R141, -RZ, R177.reuse.H0_H0 ;  /* 0x200000b1ff8d7230 */ /* 0x100fe40000004100 */
[----:B------:R-:W-:Y:S02]  /*1320*/  HADD2.F32 R129, -RZ, R146.H1_H1 ;  /* 0x30000092ff817230 */ /* 0x000fe40000004100 */
[----:B------:R-:W-:Y:S02]  /*1330*/  HADD2.F32 R142, -RZ, R177.H1_H1 ;  /* 0x300000b1ff8e7230 */ /* 0x000fe40000004100 */
[--C-:B------:R-:W-:Y:S02]  /*1340*/  HADD2.F32 R157, -RZ, R178.reuse.H0_H0 ;  /* 0x200000b2ff9d7230 */ /* 0x100fe40000004100 */
[----:B------:R-:W-:Y:S02]  /*1350*/  HADD2.F32 R160, -RZ, R178.H1_H1 ;  /* 0x300000b2ffa07230 */ /* 0x000fe40000004100 */
[----:B------:R-:W-:-:S02]  /*1360*/  HADD2.F32 R128, -RZ, R146.H0_H0 ;  /* 0x20000092ff807230 */ /* 0x000fc40000004100 */
[----:B0-----:R-:W-:-:S05]  /*1370*/  @P0 IMAD.WIDE.U32 R126, R181, 0x10, R126 ;  /* 0x00000010b57e0825 */ /* 0x001fca00078e007e */
[----:B------:R0:W5:Y:S02]  /*1380*/  @P0 LDG.E.128 R88, desc[UR12][R126.64] ;  /* 0x0000000c7e580981 */ /* 0x000164000c1e1d00 */
[--C-:B0-----:R-:W-:Y:S01]  /*1390*/  HADD2.F32 R126, -RZ, R145.reuse.H0_H0 ;  /* 0x20000091ff7e7230 */ /* 0x101fe20000004100 */
[----:B------:R-:W-:Y:S01]  /*13a0*/  IADD3 R181, PT, PT, R181, 0x100, RZ ;  /* 0x00000100b5b57810 */ /* 0x000fe20007ffe0ff */
[----:B---3--:R-:W-:Y:S01]  /*13b0*/  FMUL.FTZ R141, R112, R141 ;  /* 0x0000008d708d7220 */ /* 0x008fe20000410000 */
[----:B------:R-:W-:Y:S01]  /*13c0*/  FMUL.FTZ R142, R113, R142 ;  /* 0x0000008e718e7220 */ /* 0x000fe20000410000 */
[----:B------:R-:W-:Y:S01]  /*13d0*/  FMUL.FTZ R157, R114, R157 ;  /* 0x0000009d729d7220 */ /* 0x000fe20000410000 */
[----:B------:R-:W-:Y:S01]  /*13e0*/  FMUL.FTZ R160, R115, R160 ;  /* 0x000000a073a07220 */ /* 0x000fe20000410000 */
[----:B----4-:R-:W-:Y:S01]  /*13f0*/  FFMA.FTZ R129, R116, R129, R141 ;  /* 0x0000008174817223 */ /* 0x010fe2000001008d */
[----:B------:R-:W-:Y:S02]  /*1400*/  HADD2.F32 R141, -RZ, R145.H1_H1 ;  /* 0x30000091ff8d7230 */ /* 0x000fe40000004100 */
[----:B------:R-:W-:-:S03]  /*1410*/  FFMA.FTZ R128, R117, R128, R142 ;  /* 0x0000008075807223 */ /* 0x000fc6000001008e */
[----:B------:R-:W-:Y:S01]  /*1420*/  FFMA.FTZ R142, R118, R141, R157 ;  /* 0x0000008d768e7223 */ /* 0x000fe2000001009d */
[----:B------:R-:W-:Y:S01]  /*1430*/  FFMA.FTZ R141, R119, R126, R160 ;  /* 0x0000007e778d7223 */ /* 0x000fe200000100a0 */
[C---:B--2---:R-:W-:Y:S01]  /*1440*/  FADD.FTZ R160, -R124.reuse, R121 ;  /* 0x000000797ca07221 */ /* 0x044fe20000010100 */
[----:B------:R-:W-:-:S03]  /*1450*/  FADD.FTZ R120, -R124, R120 ;  /* 0x000000787c787221 */ /* 0x000fc60000010100 */
[C---:B-----5:R-:W-:Y:S01]  /*1460*/  FMUL.FTZ R160, R131.reuse, R160 ;  /* 0x000000a083a07220 */ /* 0x060fe20000410000 */
[----:B------:R-:W-:Y:S01]  /*1470*/  FMUL.FTZ R157, R131, R120 ;  /* 0x00000078839d7220 */ /* 0x000fe20000410000 */
[----:B------:R-:W-:Y:S01]  /*1480*/  FADD.FTZ R122, -R124, R122 ;  /* 0x0000007a7c7a7221 */ /* 0x000fe20000010100 */
[----:B------:R-:W-:Y:S01]  /*1490*/  FADD.FTZ R69, R69, R113 ;  /* 0x0000007145457221 */ /* 0x000fe20000010000 */
[----:B------:R-:W-:Y:S01]  /*14a0*/  FFMA.FTZ R49, R113, R160, R49 ;  /* 0x000000a071317223 */ /* 0x000fe20000010031 */
[----:B------:R-:W-:Y:S01]  /*14b0*/  FADD.FTZ R125, R125, R129 ;  /* 0x000000817d7d7221 */ /* 0x000fe20000010000 */
[----:B------:R-:W-:Y:S01]  /*14c0*/  FFMA.FTZ R113, R157, R129, R180 ;  /* 0x000000819d717223 */ /* 0x000fe200000100b4 */
[----:B------:R-:W-:Y:S01]  /*14d0*/  FADD.FTZ R68, R68, R112 ;  /* 0x0000007044447221 */ /* 0x000fe20000010000 */
[----:B------:R-:W-:Y:S01]  /*14e0*/  FFMA.FTZ R48, R112, R157, R48 ;  /* 0x0000009d70307223 */ /* 0x000fe20000010030 */
[----:B------:R-:W-:Y:S01]  /*14f0*/  FMUL.FTZ R169, R131, R122 ;  /* 0x0000007a83a97220 */ /* 0x000fe20000410000 */
[----:B------:R-:W-:Y:S01]  /*1500*/  FADD.FTZ R170, -R124, R123 ;  /* 0x0000007b7caa7221 */ /* 0x000fe20000010100 */
[----:B------:R-:W-:Y:S01]  /*1510*/  FADD.FTZ R125, R125, R128 ;  /* 0x000000807d7d7221 */ /* 0x000fe20000010000 */
        /* <DEDUP_REMOVED lines=18> */
.L_x_4380:
[----:B------:R-:W-:Y:S05]  /*1640*/  BSYNC.RECONVERGENT B0 ;  /* 0x0000000000007941 */ /* 0x000fea0003800200 */
.L_x_4379:
        /* <DEDUP_REMOVED lines=15> */
[----:B------:R-:W-:Y:S02]  /*1740*/  HADD2.F32 R151, -RZ, R179.H0_H0 ;  /* 0x200000b3ff977230 */ /* 0x000fe40000004100 */
[----:B------:R-:W-:Y:S02]  /*1750*/  HADD2.F32 R152, -RZ, R184.H1_H1 ;  /* 0x300000b8ff987230 */ /* 0x000fe40000004100 */
[----:B------:R-:W-:Y:S02]  /*1760*/  HADD2.F32 R162, -RZ, R185.H1_H1 ;  /* 0x300000b9ffa27230 */ /* 0x000fe40000004100 */
[----:B------:R-:W-:Y:S02]  /*1770*/  HADD2.F32 R0, -RZ, R179.H1_H1 ;  /* 0x300000b3ff007230 */ /* 0x000fe40000004100 */
[----:B0-----:R-:W-:-:S05]  /*1780*/  @P0 IMAD.WIDE.U32 R126, R181, 0x10, R126 ;  /* 0x00000010b57e0825 */ /* 0x001fca00078e007e */
[----:B------:R0:W5:Y:S02]  /*1790*/  @P0 LDG.E.128 R92, desc[UR12][R126.64] ;  /* 0x0000000c7e5c0981 */ /* 0x000164000c1e1d00 */
[--C-:B0-----:R-:W-:Y:S01]  /*17a0*/  HADD2.F32 R126, -RZ, R182.reuse.H1_H1 ;  /* 0x300000b6ff7e7230 */ /* 0x101fe20000004100 */
[----:B------:R-:W-:Y:S01]  /*17b0*/  IADD3 R181, PT, PT, R181, 0x100, RZ ;  /* 0x00000100b5b57810 */ /* 0x000fe20007ffe0ff */
[----:B---3--:R-:W-:Y:S01]  /*17c0*/  FMUL.FTZ R159, R112, R159 ;  /* 0x0000009f709f7220 */ /* 0x008fe20000410000 */
[----:B------:R-:W-:Y:S01]  /*17d0*/  FMUL.FTZ R152, R113, R152 ;  /* 0x0000009871987220 */ /* 0x000fe20000410000 */
[----:B------:R-:W-:Y:S02]  /*17e0*/  FMUL.FTZ R162, R115, R162 ;  /* 0x000000a273a27220 */ /* 0x000fe40000410000 */
[----:B----4-:R-:W-:Y:S01]  /*17f0*/  FFMA.FTZ R2, R116, R151, R159 ;  /* 0x0000009774027223 */ /* 0x010fe2000001009f */
[----:B------:R-:W-:Y:S02]  /*1800*/  HADD2.F32 R159, -RZ, R185.H0_H0 ;  /* 0x200000b9ff9f7230 */ /* 0x000fe40000004100 */
[----:B------:R-:W-:Y:S01]  /*1810*/  FFMA.FTZ R0, R117, R0, R152 ;  /* 0x0000000075007223 */ /* 0x000fe20000010098 */
[----:B------:R-:W-:-:S02]  /*1820*/  HADD2.F32 R151, -RZ, R182.H0_H0 ;  /* 0x200000b6ff977230 */ /* 0x000fc40000004100 */
[----:B------:R-:W-:Y:S01]  /*1830*/  FFMA.FTZ R152, R119, R126, R162 ;  /* 0x0000007e77987223 */ /* 0x000fe200000100a2 */
[----:B------:R-:W-:Y:S01]  /*1840*/  FMUL.FTZ R159, R114, R159 ;  /* 0x0000009f729f7220 */ /* 0x000fe20000410000 */
[C---:B--2---:R-:W-:Y:S01]  /*1850*/  FADD.FTZ R162, -R124.reuse, R121 ;  /* 0x000000797ca27221 */ /* 0x044fe20000010100 */
[----:B------:R-:W-:Y:S02]  /*1860*/  FADD.FTZ R120, -R124, R120 ;  /* 0x000000787c787221 */ /* 0x000fe40000010100 */
[----:B------:R-:W-:Y:S01]  /*1870*/  FFMA.FTZ R151, R118, R151, R159 ;  /* 0x0000009776977223 */ /* 0x000fe2000001009f */
[----:B------:R-:W-:Y:S01]  /*1880*/  FADD.FTZ R122, -R124, R122 ;  /* 0x0000007a7c7a7221 */ /* 0x000fe20000010100 */
[C---:B-----5:R-:W-:Y:S01]  /*1890*/  FMUL.FTZ R162, R131.reuse, R162 ;  /* 0x000000a283a27220 */ /* 0x060fe20000410000 */
[----:B------:R-:W-:Y:S01]  /*18a0*/  FMUL.FTZ R159, R131, R120 ;  /* 0x00000078839f7220 */ /* 0x000fe20000410000 */
        /* <DEDUP_REMOVED lines=8> */
[----:B------:R-:W-:Y:S01]  /*1930*/  FFMA.FTZ R54, R114, R167, R54 ;  /* 0x000000a772367223 */ /* 0x000fe20000010036 */
[----:B------:R-:W-:Y:S01]  /*1940*/  FADD.FTZ R172, -R124, R123 ;  /* 0x0000007b7cac7221 */ /* 0x000fe20000010100 */
[----:B------:R-:W-:Y:S01]  /*1950*/  FADD.FTZ R112, R125, R0 ;  /* 0x000000007d707221 */ /* 0x000fe20000010000 */
[----:B------:R-:W-:-:S02]  /*1960*/  FFMA.FTZ R114, R162, R0, R113 ;  /* 0x00000000a2727223 */ /* 0x000fc40000010071 */
        /* <DEDUP_REMOVED lines=15> */
.L_x_4382:
[----:B------:R-:W-:Y:S05]  /*1a60*/  BSYNC.RECONVERGENT B0 ;  /* 0x0000000000007941 */ /* 0x000fea0003800200 */
.L_x_4381:
        /* <DEDUP_REMOVED lines=14> */
[----:B------:R-:W-:Y:S02]  /*1b50*/  HADD2.F32 R161, -RZ, R188.H0_H0 ;  /* 0x200000bcffa17230 */ /* 0x000fe40000004100 */
[----:B------:R-:W-:Y:S02]  /*1b60*/  HADD2.F32 R153, -RZ, R186.H0_H0 ;  /* 0x200000baff997230 */ /* 0x000fe40000004100 */
[----:B------:R-:W-:Y:S02]  /*1b70*/  HADD2.F32 R154, -RZ, R188.H1_H1 ;  /* 0x300000bcff9a7230 */ /* 0x000fe40000004100 */
[----:B------:R-:W-:Y:S02]  /*1b80*/  HADD2.F32 R164, -RZ, R189.H1_H1 ;  /* 0x300000bdffa47230 */ /* 0x000fe40000004100 */
[----:B------:R-:W-:Y:S02]  /*1b90*/  HADD2.F32 R138, -RZ, R186.H1_H1 ;  /* 0x300000baff8a7230 */ /* 0x000fe40000004100 */
[----:B0-----:R-:W-:-:S05]  /*1ba0*/  @P0 IMAD.WIDE.U32 R126, R181, 0x10, R126 ;  /* 0x00000010b57e0825 */ /* 0x001fca00078e007e */
[----:B------:R0:W5:Y:S02]  /*1bb0*/  @P0 LDG.E.128 R96, desc[UR12][R126.64] ;  /* 0x0000000c7e600981 */ /* 0x000164000c1e1d00 */
[----:B0-----:R-:W-:Y:S01]  /*1bc0*/  HADD2.F32 R126, -RZ, R187.H1_H1 ;  /* 0x300000bbff7e7230 */ /* 0x001fe20000004100 */
        /* <DEDUP_REMOVED lines=43> */
.L_x_4384:
[----:B------:R-:W-:Y:S05]  /*1e80*/  BSYNC.RECONVERGENT B0 ;  /* 0x0000000000007941 */ /* 0x000fea0003800200 */
.L_x_4383:
        /* <DEDUP_REMOVED lines=16> */
[--C-:B------:R-:W-:Y:S02]  /*1f90*/  HADD2.F32 R166, -RZ, R193.reuse.H1_H1 ;  /* 0x300000c1ffa67230 */ /* 0x100fe40000004100 */
[--C-:B------:R-:W-:Y:S02]  /*1fa0*/  HADD2.F32 R139, -RZ, R190.reuse.H0_H0 ;  /* 0x200000beff8b7230 */ /* 0x100fe40000004100 */
[----:B------:R-:W-:Y:S02]  /*1fb0*/  HADD2.F32 R140, -RZ, R190.H1_H1 ;  /* 0x300000beff8c7230 */ /* 0x000fe40000004100 */
[----:B------:R-:W-:-:S02]  /*1fc0*/  HADD2.F32 R163, -RZ, R193.H0_H0 ;  /* 0x200000c1ffa37230 */ /* 0x000fc40000004100 */
[----:B0-----:R-:W-:-:S05]  /*1fd0*/  @P0 IMAD.WIDE.U32 R126, R181, 0x10, R126 ;  /* 0x00000010b57e0825 */ /* 0x001fca00078e007e */
[----:B------:R0:W5:Y:S02]  /*1fe0*/  @P0 LDG.E.128 R100, desc[UR12][R126.64] ;  /* 0x0000000c7e640981 */ /* 0x000164000c1e1d00 */
[--C-:B0-----:R-:W-:Y:S02]  /*1ff0*/  HADD2.F32 R126, -RZ, R191.reuse.H1_H1 ;  /* 0x300000bfff7e7230 */ /* 0x101fe40000004100 */
[----:B---3--:R-:W-:Y:S01]  /*2000*/  FMUL.FTZ R155, R112, R155 ;  /* 0x0000009b709b7220 */ /* 0x008fe20000410000 */
[----:B------:R-:W-:Y:S01]  /*2010*/  FMUL.FTZ R156, R113, R156 ;  /* 0x0000009c719c7220 */ /* 0x000fe20000410000 */
[----:B------:R-:W-:Y:S01]  /*2020*/  FMUL.FTZ R166, R115, R166 ;  /* 0x000000a673a67220 */ /* 0x000fe20000410000 */
[----:B------:R-:W-:Y:S01]  /*2030*/  FMUL.FTZ R163, R114, R163 ;  /* 0x000000a372a37220 */ /* 0x000fe20000410000 */
[----:B----4-:R-:W-:Y:S01]  /*2040*/  FFMA.FTZ R139, R116, R139, R155 ;  /* 0x0000008b748b7223 */ /* 0x010fe2000001009b */
[----:B------:R-:W-:Y:S01]  /*2050*/  FFMA.FTZ R140, R117, R140, R156 ;  /* 0x0000008c758c7223 */ /* 0x000fe2000001009c */
[----:B------:R-:W-:-:S02]  /*2060*/  HADD2.F32 R155, -RZ, R191.H0_H0 ;  /* 0x200000bfff9b7230 */ /* 0x000fc40000004100 */
[----:B------:R-:W-:Y:S01]  /*2070*/  FFMA.FTZ R156, R119, R126, R166 ;  /* 0x0000007e779c7223 */ /* 0x000fe200000100a6 */
[C---:B--2---:R-:W-:Y:S01]  /*2080*/  FADD.FTZ R166, -R124.reuse, R121 ;  /* 0x000000797ca67221 */ /* 0x044fe20000010100 */
[----:B------:R-:W-:Y:S01]  /*2090*/  FADD.FTZ R120, -R124, R120 ;  /* 0x000000787c787221 */ /* 0x000fe20000010100 */
        /* <DEDUP_REMOVED lines=31> */
.L_x_4386:
[----:B------:R-:W-:Y:S05]  /*2290*/  BSYNC.RECONVERGENT B0 ;  /* 0x0000000000007941 */ /* 0x000fea0003800200 */
.L_x_4385:
        /* <DEDUP_REMOVED lines=32> */
.L_x_4388:
[----:B------:R-:W-:Y:S05]  /*24a0*/  BSYNC.RECONVERGENT B0 ;  /* 0x0000000000007941 */ /* 0x000fea0003800200 */
.L_x_4387:
        /* <DEDUP_REMOVED lines=35> */
[----:B------:R-:W-:Y:S02]  /*26e0*/  P2R R125, PR, RZ, 0x1 ;  /* 0x00000001ff7d7803 */ /* 0x000fe40000000000 */
[----:B------:R-:W-:Y:S01]  /*26f0*/  ISETP.GE.U32.AND P0, PT, R135, 0x100, PT ;  /* 0x000001008700780c */ /* 0x000fe20003f06070 */
[----:B------:R-:W-:Y:S01]  /*2700*/  FADD.FTZ R126, R126, R195 ;  /* 0x000000c37e7e7221 */ /* 0x000fe20000010000 */
[----:B------:R-:W-:Y:S01]  /*2710*/  FADD.FTZ R112, R127, R112 ;  /* 0x000000707f707221 */ /* 0x000fe20000010000 */
[----:B0-----:R-:W-:Y:S02]  /*2720*/  ISETP.NE.AND P4, PT, R113, RZ, PT ;  /* 0x000000ff7100720c */ /* 0x001fe40003f85270 */
[----:B------:R-:W-:Y:S01]  /*2730*/  FMUL.FTZ R123, R126, UR11 ;  /* 0x0000000b7e7b7c20 */ /* 0x000fe20008410000 */
[----:B------:R-:W-:Y:S01]  /*2740*/  FMUL.FTZ R122, R112, UR11 ;  /* 0x0000000b707a7c20 */ /* 0x000fe20008410000 */
[----:B------:R-:W-:-:S03]  /*2750*/  P2R R124, PR, RZ, 0x10 ;  /* 0x00000010ff7c7803 */ /* 0x000fc60000000000 */
[----:B------:R-:W-:-:S03]  /*2760*/  FSEL R123, R123, RZ, !P4 ;  /* 0x000000ff7b7b7208 */ /* 0x000fc60006000000 */
[----:B------:R-:W-:Y:S05]  /*2770*/  @!P0 BRA `(.L_x_4390) ;  /* 0x0000000800b88947 */ /* 0x000fea0003800000 */
        /* <DEDUP_REMOVED lines=22> */
[----:B------:R-:W-:Y:S01]  /*28e0*/  FMUL.FTZ R115, R131, R118 ;  /* 0x0000007683737220 */ /* 0x000fe20000410000 */
[----:B------:R-:W-:Y:S06]  /*28f0*/  BRA `(.L_x_4394) ;  /* 0x0000000800207947 */ /* 0x000fec0003800000 */
.L_x_4393:
        /* <DEDUP_REMOVED lines=11> */
[----:B------:R-:W-:-:S02]  /*29b0*/  FMUL.FTZ R115, R131, R106 ;  /* 0x0000006a83737220 */ /* 0x000fc40000410000 */
[----:B------:R-:W-:Y:S02]  /*29c0*/  MOV R104, R112 ;  /* 0x0000007000687202 */ /* 0x000fe40000000f00 */
[----:B------:R-:W-:Y:S02]  /*29d0*/  MOV R105, R113 ;  /* 0x0000007100697202 */ /* 0x000fe40000000f00 */
[----:B------:R-:W-:Y:S02]  /*29e0*/  MOV R106, R114 ;  /* 0x00000072006a7202 */ /* 0x000fe40000000f00 */
[----:B------:R-:W-:Y:S01]  /*29f0*/  MOV R107, R115 ;  /* 0x00000073006b7202 */ /* 0x000fe20000000f00 */
[----:B------:R-:W-:Y:S06]  /*2a00*/  BRA `(.L_x_4394) ;  /* 0x0000000400dc7947 */ /* 0x000fec0003800000 */
.L_x_4392:
        /* <DEDUP_REMOVED lines=20> */
.L_x_4395:
        /* <DEDUP_REMOVED lines=14> */
[-C--:B------:R-:W-:Y:S02]  /*2c30*/  MOV R106, R114.reuse ;  /* 0x00000072006a7202 */ /* 0x080fe40000000f00 */
[-C--:B------:R-:W-:Y:S02]  /*2c40*/  MOV R107, R115.reuse ;  /* 0x00000073006b7202 */ /* 0x080fe40000000f00 */
[----:B------:R-:W-:Y:S02]  /*2c50*/  MOV R111, R115 ;  /* 0x00000073006f7202 */ /* 0x000fe40000000f00 */
[----:B------:R-:W-:-:S02]  /*2c60*/  MOV R110, R114 ;  /* 0x00000072006e7202 */ /* 0x000fc40000000f00 */
[----:B------:R-:W-:Y:S02]  /*2c70*/  MOV R109, R113 ;  /* 0x00000071006d7202 */ /* 0x000fe40000000f00 */
[----:B------:R-:W-:Y:S01]  /*2c80*/  MOV R108, R112 ;  /* 0x00000070006c7202 */ /* 0x000fe20000000f00 */
[----:B------:R-:W-:Y:S06]  /*2c90*/  BRA `(.L_x_4394) ;  /* 0x0000000400387947 */ /* 0x000fec0003800000 */
.L_x_4391:
        /* <DEDUP_REMOVED lines=20> */
[----:B------:R-:W-:Y:S06]  /*2de0*/  BRA `(.L_x_4394) ;  /* 0x0000000000e47947 */ /* 0x000fec0003800000 */
.L_x_4397:
        /* <DEDUP_REMOVED lines=11> */
[----:B------:R-:W-:-:S02]  /*2ea0*/  FFMA.FTZ R115, R131, R106, R87 ;  /* 0x0000006a83737223 */ /* 0x000fc40000010057 */
[----:B------:R-:W-:Y:S02]  /*2eb0*/  MOV R105, R113 ;  /* 0x0000007100697202 */ /* 0x000fe40000000f00 */
[----:B------:R-:W-:Y:S02]  /*2ec0*/  MOV R104, R112 ;  /* 0x0000007000687202 */ /* 0x000fe40000000f00 */
[----:B------:R-:W-:Y:S02]  /*2ed0*/  MOV R106, R114 ;  /* 0x00000072006a7202 */ /* 0x000fe40000000f00 */
[----:B------:R-:W-:Y:S01]  /*2ee0*/  MOV R107, R115 ;  /* 0x00000073006b7202 */ /* 0x000fe20000000f00 */
[----:B------:R-:W-:Y:S06]  /*2ef0*/  BRA `(.L_x_4394) ;  /* 0x0000000000a07947 */ /* 0x000fec0003800000 */
.L_x_4396:
        /* <DEDUP_REMOVED lines=20> */
.L_x_4398:
        /* <DEDUP_REMOVED lines=14> */
[-C--:B------:R-:W-:Y:S02]  /*3120*/  MOV R106, R114.reuse ;  /* 0x00000072006a7202 */ /* 0x080fe40000000f00 */
[-C--:B------:R-:W-:Y:S02]  /*3130*/  MOV R107, R115.reuse ;  /* 0x00000073006b7202 */ /* 0x080fe40000000f00 */
[----:B------:R-:W-:Y:S02]  /*3140*/  MOV R111, R115 ;  /* 0x00000073006f7202 */ /* 0x000fe40000000f00 */
[----:B------:R-:W-:-:S02]  /*3150*/  MOV R110, R114 ;  /* 0x00000072006e7202 */ /* 0x000fc40000000f00 */
[----:B------:R-:W-:Y:S02]  /*3160*/  MOV R109, R113 ;  /* 0x00000071006d7202 */ /* 0x000fe40000000f00 */
[----:B------:R-:W-:-:S07]  /*3170*/  MOV R108, R112 ;  /* 0x00000070006c7202 */ /* 0x000fce0000000f00 */
.L_x_4394:
[----:B------:R-:W-:Y:S01]  /*3180*/  ISETP.NE.U32.AND P4, PT, RZ, UR4, PT ;  /* 0x00000004ff007c0c */ /* 0x000fe2000bf85070 */
[----:B------:R-:W0:Y:S03]  /*3190*/  LDC.64 R118, c[0x0][0x468] ;  /* 0x00011a00ff767b82 */ /* 0x000e260000000a00 */
[----:B------:R-:W-:-:S13]  /*31a0*/  ISETP.NE.AND.EX P4, PT, RZ, UR5, PT, P4 ;  /* 0x00000005ff007c0c */ /* 0x000fda000bf85340 */
[----:B------:R-:W1:Y:S01]  /*31b0*/  @P4 LDC.64 R116, c[0x0][0x478] ;  /* 0x00011e00ff744b82 */ /* 0x000e620000000a00 */
[----:B0-----:R-:W-:-:S04]  /*31c0*/  IMAD.WIDE.U32 R118, R133, 0x10, R118 ;  /* 0x0000001085767825 */ /* 0x001fc800078e0076 */
[----:B-1----:R-:W-:-:S05]  /*31d0*/  @P4 IMAD.WIDE.U32 R120, R133, 0x10, R116 ;  /* 0x0000001085784825 */ /* 0x002fca00078e0074 */
[----:B------:R0:W-:Y:S01]  /*31e0*/  @P4 STG.E.128 desc[UR12][R120.64], R108 ;  /* 0x0000006c78004986 */ /* 0x0001e2000c101d0c */
[----:B------:R-:W-:-:S03]  /*31f0*/  ISETP.NE.U32.AND P4, PT, RZ, UR6, PT ;  /* 0x00000006ff007c0c */ /* 0x000fc6000bf85070 */
[----:B------:R0:W-:Y:S01]  /*3200*/  STG.E.128 desc[UR12][R118.64], R112 ;  /* 0x0000007076007986 */ /* 0x0001e2000c101d0c */
[----:B------:R-:W-:-:S13]  /*3210*/  ISETP.NE.AND.EX P4, PT, RZ, UR7, PT, P4 ;  /* 0x00000007ff007c0c */ /* 0x000fda000bf85340 */
[----:B------:R-:W1:Y:S02]  /*3220*/  @P4 LDC.64 R116, c[0x0][0x470] ;  /* 0x00011c00ff744b82 */ /* 0x000e640000000a00 */
[C---:B-1----:R-:W-:Y:S01]  /*3230*/  @P4 IMAD.WIDE.U32 R116, R133.reuse, 0x10, R116 ;  /* 0x0000001085744825 */ /* 0x042fe200078e0074 */
[----:B------:R-:W-:-:S04]  /*3240*/  IADD3 R133, PT, PT, R133, 0x100, RZ ;  /* 0x0000010085857810 */ /* 0x000fc80007ffe0ff */
[----:B------:R0:W-:Y:S03]  /*3250*/  @P4 STG.E.128 desc[UR12][R116.64], R104 ;  /* 0x0000006874004986 */ /* 0x0001e6000c101d0c */
.L_x_4390:
[----:B------:R-:W-:Y:S05]  /*3260*/  BSYNC.RECONVERGENT B0 ;  /* 0x0000000000007941 */ /* 0x000fea0003800200 */
.L_x_4389:
        /* <DEDUP_REMOVED lines=10> */
[----:B------:R-:W-:-:S06]  /*3310*/  UISETP.NE.AND.EX UP0, UPT, UR7, URZ, UPT, UP0 ;  /* 0x000000ff0700728c */ /* 0x000fcc000bf05300 */
[----:B------:R-:W-:-:S13]  /*3320*/  PLOP3.LUT P5, PT, PT, PT, UP0, 0x80, 0x8 ;  /* 0x000000000008781c */ /* 0x000fda0003faf008 */
        /* <DEDUP_REMOVED lines=22> */
.L_x_4403:
        /* <DEDUP_REMOVED lines=17> */
.L_x_4402:
[----:B0-----:R-:W0:Y:S02]  /*35a0*/  LDC.64 R112, c[0x0][0x470] ;  /* 0x00011c00ff707b82 */ /* 0x001e240000000a00 */
[----:B0-----:R-:W-:-:S04]  /*35b0*/  ISETP.NE.U32.AND P5, PT, R112, RZ, PT ;  /* 0x000000ff7000720c */ /* 0x001fc80003fa5070 */
[----:B------:R-:W-:-:S13]  /*35c0*/  ISETP.NE.AND.EX P5, PT, R113, RZ, PT, P5 ;  /* 0x000000ff7100720c */ /* 0x000fda0003fa5350 */
        /* <DEDUP_REMOVED lines=18> */
.L_x_4405:
        /* <DEDUP_REMOVED lines=13> */
.L_x_4401:
[----:B0-----:R-:W0:Y:S02]  /*37c0*/  LDC.64 R112, c[0x0][0x478] ;  /* 0x00011e00ff707b82 */ /* 0x001e240000000a00 */
[----:B0-----:R-:W-:-:S04]  /*37d0*/  ISETP.NE.U32.AND P4, PT, R112, RZ, PT ;  /* 0x000000ff7000720c */ /* 0x001fc80003f85070 */
[----:B------:R-:W-:-:S13]  /*37e0*/  ISETP.NE.AND.EX P4, PT, R113, RZ, PT, P4 ;  /* 0x000000ff7100720c */ /* 0x000fda0003f85340 */
[----:B------:R-:W-:Y:S05]  /*37f0*/  @!P4 BRA `(.L_x_4406) ;  /* 0x0000000000a8c947 */ /* 0x000fea0003800000 */
[----:B------:R-:W0:Y:S02]  /*3800*/  LDC.64 R108, c[0x0][0x470] ;  /* 0x00011c00ff6c7b82 */ /* 0x000e240000000a00 */
        /* <DEDUP_REMOVED lines=24> */
.L_x_4407:
        /* <DEDUP_REMOVED lines=17> */
.L_x_4406:
        /* <DEDUP_REMOVED lines=21> */
.L_x_4408:
        /* <DEDUP_REMOVED lines=11> */
[----:B------:R-:W-:-:S07]  /*3ca0*/  FMUL.FTZ R115, R131, R118 ;  /* 0x0000007683737220 */ /* 0x000fce0000410000 */
.L_x_4404:
[----:B------:R-:W0:Y:S08]  /*3cb0*/  @P4 LDC.64 R116, c[0x0][0x478] ;  /* 0x00011e00ff744b82 */ /* 0x000e300000000a00 */
[----:B------:R-:W1:Y:S01]  /*3cc0*/  LDC.64 R118, c[0x0][0x468] ;  /* 0x00011a00ff767b82 */ /* 0x000e620000000a00 */
[----:B0-----:R-:W-:-:S07]  /*3cd0*/  @P4 IMAD.WIDE.U32 R120, R133, 0x10, R116 ;  /* 0x0000001085784825 */ /* 0x001fce00078e0074 */
[----:B------:R-:W0:Y:S01]  /*3ce0*/  @P5 LDC.64 R116, c[0x0][0x470] ;  /* 0x00011c00ff745b82 */ /* 0x000e220000000a00 */
[----:B------:R2:W-:Y:S01]  /*3cf0*/  @P4 STG.E.128 desc[UR12][R120.64], R108 ;  /* 0x0000006c78004986 */ /* 0x0005e2000c101d0c */
[----:B-1----:R-:W-:-:S05]  /*3d00*/  IMAD.WIDE.U32 R118, R133, 0x10, R118 ;  /* 0x0000001085767825 */ /* 0x002fca00078e0076 */
[----:B------:R2:W-:Y:S01]  /*3d10*/  STG.E.128 desc[UR12][R118.64], R112 ;  /* 0x0000007076007986 */ /* 0x0005e2000c101d0c */
[C---:B0-----:R-:W-:Y:S01]  /*3d20*/  @P5 IMAD.WIDE.U32 R116, R133.reuse, 0x10, R116 ;  /* 0x0000001085745825 */ /* 0x041fe200078e0074 */
[----:B------:R-:W-:-:S04]  /*3d30*/  IADD3 R133, PT, PT, R133, 0x100, RZ ;  /* 0x0000010085857810 */ /* 0x000fc80007ffe0ff */
[----:B------:R2:W-:Y:S03]  /*3d40*/  @P5 STG.E.128 desc[UR12][R116.64], R104 ;  /* 0x0000006874005986 */ /* 0x0005e6000c101d0c */
.L_x_4400:
[----:B------:R-:W-:Y:S05]  /*3d50*/  BSYNC.RECONVERGENT B0 ;  /* 0x0000000000007941 */ /* 0x000fea0003800200 */
.L_x_4399:
        /* <DEDUP_REMOVED lines=13> */
[-CC-:B0-2---:R-:W-:Y:S01]  /*3e30*/  FFMA.FTZ R107, R162, R122.reuse, R123.reuse ;  /* 0x0000007aa26b7223 */ /* 0x185fe2000001007b */
        /* <DEDUP_REMOVED lines=20> */
.L_x_4413:
        /* <DEDUP_REMOVED lines=17> */
.L_x_4412:
[----:B0-2---:R-:W0:Y:S02]  /*4090*/  LDC.64 R112, c[0x0][0x470] ;  /* 0x00011c00ff707b82 */ /* 0x005e240000000a00 */
        /* <DEDUP_REMOVED lines=20> */
.L_x_4415:
        /* <DEDUP_REMOVED lines=13> */
.L_x_4411:
[----:B0-2---:R-:W0:Y:S02]  /*42b0*/  LDC.64 R112, c[0x0][0x478] ;  /* 0x00011e00ff707b82 */ /* 0x005e240000000a00 */
        /* <DEDUP_REMOVED lines=28> */
.L_x_4417:
        /* <DEDUP_REMOVED lines=17> */
.L_x_4416:
        /* <DEDUP_REMOVED lines=21> */
.L_x_4418:
        /* <DEDUP_REMOVED lines=12> */
.L_x_4414:
        /* <DEDUP_REMOVED lines=10> */
.L_x_4410:
[----:B------:R-:W-:Y:S05]  /*4840*/  BSYNC.RECONVERGENT B0 ;  /* 0x0000000000007941 */ /* 0x000fea0003800200 */
.L_x_4409:
        /* <DEDUP_REMOVED lines=13> */
[-CC-:B0-23--:R-:W-:Y:S01]  /*4920*/  FFMA.FTZ R107, R164, R122.reuse, R123.reuse ;  /* 0x0000007aa46b7223 */ /* 0x18dfe2000001007b */
        /* <DEDUP_REMOVED lines=20> */
.L_x_4423:
        /* <DEDUP_REMOVED lines=17> */
.L_x_4422:
[----:B0-23--:R-:W0:Y:S02]  /*4b80*/  LDC.64 R112, c[0x0][0x470] ;  /* 0x00011c00ff707b82 */ /* 0x00de240000000a00 */
        /* <DEDUP_REMOVED lines=20> */
.L_x_4425:
        /* <DEDUP_REMOVED lines=13> */
.L_x_4421:
[----:B0-23--:R-:W0:Y:S02]  /*4da0*/  LDC.64 R112, c[0x0][0x478] ;  /* 0x00011e00ff707b82 */ /* 0x00de240000000a00 */
        /* <DEDUP_REMOVED lines=28> */
.L_x_4427:
        /* <DEDUP_REMOVED lines=17> */
.L_x_4426:
        /* <DEDUP_REMOVED lines=21> */
.L_x_4428:
        /* <DEDUP_REMOVED lines=12> */
.L_x_4424:
        /* <DEDUP_REMOVED lines=10> */
.L_x_4420:
[----:B------:R-:W-:Y:S05]  /*5330*/  BSYNC.RECONVERGENT B0 ;  /* 0x0000000000007941 */ /* 0x000fea0003800200 */
.L_x_4419:
        /* <DEDUP_REMOVED lines=13> */
[-CC-:B0-234-:R-:W-:Y:S01]  /*5410*/  FFMA.FTZ R105, R166, R122.reuse, R123.reuse ;  /* 0x0000007aa6697223 */ /* 0x19dfe2000001007b */
        /* <DEDUP_REMOVED lines=20> */
.L_x_4433:
        /* <DEDUP_REMOVED lines=17> */
.L_x_4432:
[----:B0-234-:R-:W0:Y:S02]  /*5670*/  LDC.64 R112, c[0x0][0x470] ;  /* 0x00011c00ff707b82 */ /* 0x01de240000000a00 */
        /* <DEDUP_REMOVED lines=20> */
.L_x_4435:
        /* <DEDUP_REMOVED lines=13> */
.L_x_4431:
[----:B0-234-:R-:W0:Y:S02]  /*5890*/  LDC.64 R112, c[0x0][0x478] ;  /* 0x00011e00ff707b82 */ /* 0x01de240000000a00 */
        /* <DEDUP_REMOVED lines=28> */
.L_x_4437:
        /* <DEDUP_REMOVED lines=17> */
.L_x_4436:
        /* <DEDUP_REMOVED lines=21> */
.L_x_4438:
        /* <DEDUP_REMOVED lines=12> */
.L_x_4434:
[----:B------:R-:W0:Y:S08]  /*5d80*/  @P4 LDC.64 R116, c[0x0][0x478] ;  /* 0x00011e00ff744b82 */ /* 0x000e300000000a00 */
[----:B------:R-:W1:Y:S01]  /*5d90*/  LDC.64 R118, c[0x0][0x468] ;  /* 0x00011a00ff767b82 */ /* 0x000e620000000a00 */
[----:B0-----:R-:W-:-:S07]  /*5da0*/  @P4 IMAD.WIDE.U32 R120, R133, 0x10, R116 ;  /* 0x0000001085784825 */ /* 0x001fce00078e0074 */
[----:B------:R-:W0:Y:S01]  /*5db0*/  @P5 LDC.64 R116, c[0x0][0x470] ;  /* 0x00011c00ff745b82 */ /* 0x000e220000000a00 */
[----:B------:R2:W-:Y:S01]  /*5dc0*/  @P4 STG.E.128 desc[UR12][R120.64], R108 ;  /* 0x0000006c78004986 */ /* 0x0005e2000c101d0c */
[----:B-1----:R-:W-:-:S05]  /*5dd0*/  IMAD.WIDE.U32 R118, R133, 0x10, R118 ;  /* 0x0000001085767825 */ /* 0x002fca00078e0076 */
[----:B------:R2:W-:Y:S01]  /*5de0*/  STG.E.128 desc[UR12][R118.64], R112 ;  /* 0x0000007076007986 */ /* 0x0005e2000c101d0c */
[----:B0-----:R-:W-:-:S05]  /*5df0*/  @P5 IMAD.WIDE.U32 R116, R133, 0x10, R116 ;  /* 0x0000001085745825 */ /* 0x001fca00078e0074 */
[----:B------:R2:W-:Y:S02]  /*5e00*/  @P5 STG.E.128 desc[UR12][R116.64], R104 ;  /* 0x0000006874005986 */ /* 0x0005e4000c101d0c */
.L_x_4430:
[----:B------:R-:W-:Y:S05]  /*5e10*/  BSYNC.RECONVERGENT B0 ;  /* 0x0000000000007941 */ /* 0x000fea0003800200 */
.L_x_4429:
[----:B------:R-:W-:Y:S01]  /*5e20*/  ISETP.NE.AND P4, PT, R125, RZ, PT ;  /* 0x000000ff7d00720c */ /* 0x000fe20003f85270 */
[----:B------:R-:W-:-:S12]  /*5e30*/  UPLOP3.LUT UP1, UPT, UPT, UPT, UP1, 0x40, 0x4 ;  /* 0x000000000004789c */ /* 0x000fd80003f2e810 */
[----:B------:R-:W-:Y:S05]  /*5e40*/  @!P4 BRA `(.L_x_4439) ;  /* 0xffffffac009cc947 */ /* 0x000fea000383ffff */
.L_x_4376:
[----:B------:R-:W1:Y:S01]  /*5e50*/  S2UR UR4, SR_CTAID.X ;  /* 0x00000000000479c3 */ /* 0x000e620000002500 */
[----:B------:R-:W-:Y:S01]  /*5e60*/  BSSY.RECONVERGENT B0, `(.L_x_4440) ;  /* 0x0000011000007945 */ /* 0x000fe20003800200 */
[----:B-1----:R-:W-:-:S05]  /*5e70*/  IMAD R0, R137, UR4, RZ ;  /* 0x0000000489007c24 */ /* 0x002fca000f8e02ff */
[----:B------:R-:W-:Y:S01]  /*5e80*/  LEA.HI R183, R0, R183, RZ, 0x1e ;  /* 0x000000b700b77211 */ /* 0x000fe200078ff0ff */
[----:B------:R-:W-:Y:S06]  /*5e90*/  @!P0 BRA `(.L_x_4441) ;  /* 0x0000000000348947 */ /* 0x000fec0003800000 */
[----:B------:R-:W1:Y:S08]  /*5ea0*/  LDC.64 R2, c[0x0][0x440] ;  /* 0x00011000ff027b82 */ /* 0x000e700000000a00 */
[----:B-----5:R-:W0:Y:S08]  /*5eb0*/  LDC.64 R84, c[0x0][0x448] ;  /* 0x00011200ff547b82 */ /* 0x020e300000000a00 */
[----:B------:R-:W2:Y:S08]  /*5ec0*/  LDC.64 R86, c[0x0][0x450] ;  /* 0x00011400ff567b82 */ /* 0x000eb00000000a00 */
[----:B------:R-:W3:Y:S01]  /*5ed0*/  LDC.64 R88, c[0x0][0x458] ;  /* 0x00011600ff587b82 */ /* 0x000ee20000000a00 */
[----:B-1----:R-:W-:-:S05]  /*5ee0*/  IMAD.WIDE.U32 R2, R183, 0x10, R2 ;  /* 0x00000010b7027825 */ /* 0x002fca00078e0002 */
[----:B------:R1:W-:Y:S01]  /*5ef0*/  STG.E.128 desc[UR12][R2.64], R24 ;  /* 0x0000001802007986 */ /* 0x0003e2000c101d0c */
[----:B0-----:R-:W-:-:S05]  /*5f00*/  IMAD.WIDE.U32 R84, R183, 0x10, R84 ;  /* 0x00000010b7547825 */ /* 0x001fca00078e0054 */
[----:B------:R1:W-:Y:S01]  /*5f10*/  STG.E.128 desc[UR12][R84.64], R4 ;  /* 0x0000000454007986 */ /* 0x0003e2000c101d0c */
[----:B--2---:R-:W-:-:S05]  /*5f20*/  IMAD.WIDE.U32 R86, R183, 0x10, R86 ;  /* 0x00000010b7567825 */ /* 0x004fca00078e0056 */
[----:B------:R1:W-:Y:S01]  /*5f30*/  STG.E.128 desc[UR12][R86.64], R64 ;  /* 0x0000004056007986 */ /* 0x0003e2000c101d0c */
[C---:B---3--:R-:W-:Y:S01]  /*5f40*/  IMAD.WIDE.U32 R88, R183.reuse, 0x10, R88 ;  /* 0x00000010b7587825 */ /* 0x048fe200078e0058 */
[----:B------:R-:W-:-:S04]  /*5f50*/  IADD3 R183, PT, PT, R183, 0x100, RZ ;  /* 0x00000100b7b77810 */ /* 0x000fc80007ffe0ff */
[----:B------:R1:W-:Y:S03]  /*5f60*/  STG.E.128 desc[UR12][R88.64], R44 ;  /* 0x0000002c58007986 */ /* 0x0003e6000c101d0c */
.L_x_4441:
[----:B------:R-:W-:Y:S05]  /*5f70*/  BSYNC.RECONVERGENT B0 ;  /* 0x0000000000007941 */ /* 0x000fea0003800200 */
.L_x_4440:
[----:B------:R-:W-:Y:S04]  /*5f80*/  BSSY.RECONVERGENT B0, `(.L_x_4442) ;  /* 0x000000f000007945 */ /* 0x000fe80003800200 */
[----:B------:R-:W-:Y:S05]  /*5f90*/  @!P1 BRA `(.L_x_4443) ;  /* 0x0000000000349947 */ /* 0x000fea0003800000 */
[----:B-1----:R-:W1:Y:S08]  /*5fa0*/  LDC.64 R2, c[0x0][0x440] ;  /* 0x00011000ff027b82 */ /* 0x002e700000000a00 */
[----:B------:R-:W0:Y:S08]  /*5fb0*/  LDC.64 R4, c[0x0][0x448] ;  /* 0x00011200ff047b82 */ /* 0x000e300000000a00 */
        /* <DEDUP_REMOVED lines=11> */
.L_x_4443:
[----:B------:R-:W-:Y:S05]  /*6070*/  BSYNC.RECONVERGENT B0 ;  /* 0x0000000000007941 */ /* 0x000fea0003800200 */
.L_x_4442:
        /* <DEDUP_REMOVED lines=15> */
.L_x_4445:
[----:B------:R-:W-:Y:S05]  /*6170*/  BSYNC.RECONVERGENT B0 ;  /* 0x0000000000007941 */ /* 0x000fea0003800200 */
.L_x_4444:
        /* <DEDUP_REMOVED lines=15> */
.L_x_4447:
[----:B------:R-:W-:Y:S05]  /*6270*/  BSYNC.RECONVERGENT B0 ;  /* 0x0000000000007941 */ /* 0x000fea0003800200 */
.L_x_4446:
[----:B------:R-:W-:-:S13]  /*6280*/  ISETP.NE.AND P0, PT, R165, RZ, PT ;  /* 0x000000ffa500720c */ /* 0x000fda0003f05270 */
[----:B------:R-:W-:Y:S05]  /*6290*/  @!P0 EXIT ;  /* 0x000000000000894d */ /* 0x000fea0003800000 */
[----:B-1----:R-:W1:Y:S08]  /*62a0*/  LDC.64 R2, c[0x0][0x440] ;  /* 0x00011000ff027b82 */ /* 0x002e700000000a00 */
[----:B------:R-:W0:Y:S08]  /*62b0*/  LDC.64 R4, c[0x0][0x448] ;  /* 0x00011200ff047b82 */ /* 0x000e300000000a00 */
[----:B------:R-:W2:Y:S08]  /*62c0*/  LDC.64 R6, c[0x0][0x450] ;  /* 0x00011400ff067b82 */ /* 0x000eb00000000a00 */
[----:B------:R-:W3:Y:S01]  /*62d0*/  LDC.64 R8, c[0x0][0x458] ;  /* 0x00011600ff087b82 */ /* 0x000ee20000000a00 */
[----:B-1----:R-:W-:-:S05]  /*62e0*/  IMAD.WIDE.U32 R2, R183, 0x10, R2 ;  /* 0x00000010b7027825 */ /* 0x002fca00078e0002 */
[----:B------:R-:W-:Y:S01]  /*62f0*/  STG.E.128 desc[UR12][R2.64], R40 ;  /* 0x0000002802007986 */ /* 0x000fe2000c101d0c */
[----:B0-----:R-:W-:-:S05]  /*6300*/  IMAD.WIDE.U32 R4, R183, 0x10, R4 ;  /* 0x00000010b7047825 */ /* 0x001fca00078e0004 */
[----:B------:R-:W-:Y:S01]  /*6310*/  STG.E.128 desc[UR12][R4.64], R20 ;  /* 0x0000001404007986 */ /* 0x000fe2000c101d0c */
[----:B--2---:R-:W-:-:S05]  /*6320*/  IMAD.WIDE.U32 R6, R183, 0x10, R6 ;  /* 0x00000010b7067825 */ /* 0x004fca00078e0006 */
[----:B------:R-:W-:Y:S01]  /*6330*/  STG.E.128 desc[UR12][R6.64], R80 ;  /* 0x0000005006007986 */ /* 0x000fe2000c101d0c */
[----:B---3--:R-:W-:-:S05]  /*6340*/  IMAD.WIDE.U32 R8, R183, 0x10, R8 ;  /* 0x00000010b7087825 */ /* 0x008fca00078e0008 */
[----:B------:R-:W-:Y:S01]  /*6350*/  STG.E.128 desc[UR12][R8.64], R60 ;  /* 0x0000003c08007986 */ /* 0x000fe2000c101d0c */
[----:B------:R-:W-:Y:S05]  /*6360*/  EXIT ;  /* 0x000000000000794d */ /* 0x000fea0003800000 */
.L_x_4448:
        /* <DEDUP_REMOVED lines=9> */
.L_x_5468:


//--------------------- .text._ZN10layer_norm31ln_parallel_residual_bwd_kernelINS_13Kernel_traitsI6__halfffffjLj5120ELj1ELj1ELj8ELj16ENS_18Kernel_traits_baseILj5120ES2_ffffjLj256EEEEELb0ELb0ELb1EEEvNS_9BwdParamsE --------------------------
	.section	.text._ZN10layer_norm31ln_parallel_residual_bwd_kernelINS_13Kernel_traitsI6__halfffffjLj5120ELj1ELj1ELj8ELj16ENS_18Kernel_traits_baseILj5120ES2_ffffjLj256EEEEELb0ELb0ELb1EEEvNS_9BwdParamsE,"ax",@progbits
	.align	128
        .global         _ZN10layer_norm31ln_parallel_residual_bwd_kernelINS_13Kernel_traitsI6__halfffffjLj5120ELj1ELj1ELj8ELj16ENS_18Kernel_traits_baseILj5120ES2_ffffjLj256EEEEELb0ELb0ELb1EEEvNS_9BwdParamsE
        .type           _ZN10layer_norm31ln_parallel_residual_bwd_kernelINS_13Kernel_traitsI6__halfffffjLj5120ELj1ELj1ELj8ELj16ENS_18Kernel_traits_baseILj5120ES2_ffffjLj256EEEEELb0ELb0ELb1EEEvNS_9BwdParamsE,@function
        .size           _ZN10layer_norm31ln_parallel_residual_bwd_kernelINS_13Kernel_traitsI6__halfffffjLj5120ELj1ELj1ELj8ELj16ENS_18Kernel_traits_baseILj5120ES2_ffffjLj256EEEEELb0ELb0ELb1EEEvNS_9BwdParamsE,(.L_x_5469 - _ZN10layer_norm31ln_parallel_residual_bwd_kernelINS_13Kernel_traitsI6__halfffffjLj5120ELj1ELj1ELj8ELj16ENS_18Kernel_traits_baseILj5120ES2_ffffjLj256EEEEELb0ELb0ELb1EEEvNS_9BwdParamsE)
        .other          _ZN10layer_norm31ln_parallel_residual_bwd_kernelINS_13Kernel_traitsI6__halfffffjLj5120ELj1ELj1ELj8ELj16ENS_18Kernel_traits_baseILj5120ES2_ffffjLj256EEEEELb0ELb0ELb1EEEvNS_9BwdParamsE,@"STO_CUDA_ENTRY STV_DEFAULT"
_ZN10layer_norm31ln_parallel_residual_bwd_kernelINS_13Kernel_traitsI6__halfffffjLj5120ELj1ELj1ELj8ELj16ENS_18Kernel_traits_baseILj5120ES2_ffffjLj256EEEEELb0ELb0ELb1EEEvNS_9BwdParamsE:
.text._ZN10layer_norm31ln_parallel_residual_bwd_kernelINS_13Kernel_traitsI6__halfffffjLj5120ELj1ELj1ELj8ELj16ENS_18Kernel_traits_baseILj5120ES2_ffffjLj256EEEEELb0ELb0ELb1EEEvNS_9BwdParamsE:
        /* <DEDUP_REMOVED lines=71> */
[----:B------:R-:W-:Y:S02]  /*0470*/  CS2R R24, SRZ ;  /* 0x0000000000187805 */ /* 0x000fe4000001ff00 */
[----:B------:R-:W-:Y:S01]  /*0480*/  CS2R R140, SRZ ;  /* 0x00000000008c7805 */ /* 0x000fe2000001ff00 */
[----:B------:R-:W4:Y:S01]  /*0490*/  LDG.E.64 R202, desc[UR12][R4.64+0x1800] ;  /* 0x0018000c04ca7981 */ /* 0x000f22000c1e1b00 */
[----:B--2---:R-:W-:Y:S01]  /*04a0*/  IMAD.WIDE.U32 R2, R112, 0x8, R2 ;  /* 0x0000000870027825 */ /* 0x004fe200078e0002 */
[----:B------:R-:W-:Y:S02]  /*04b0*/  CS2R R148, SRZ ;  /* 0x0000000000947805 */ /* 0x000fe4000001ff00 */
[----:B------:R-:W-:Y:S01]  /*04c0*/  CS2R R156, SRZ ;  /* 0x00000000009c7805 */ /* 0x000fe2000001ff00 */
[----:B------:R-:W2:Y:S01]  /*04d0*/  LDG.E.64 R198, desc[UR12][R4.64+0x1000] ;  /* 0x0010000c04c67981 */ /* 0x000ea2000c1e1b00 */
        /* <DEDUP_REMOVED lines=18> */
[----:B------:R-:W-:Y:S01]  /*0600*/  MOV R169, RZ ;  /* 0x000000ff00a97202 */ /* 0x000fe20000000f00 */
[----:B------:R-:W5:Y:S01]  /*0610*/  LDG.E.64 R178, desc[UR12][R2.64+0x1000] ;  /* 0x0010000c02b27981 */ /* 0x000f62000c1e1b00 */
[----:B------:R-:W-:Y:S01]  /*0620*/  UPLOP3.LUT UP1, UPT, UPT, UPT, UPT, 0x40, 0x4 ;  /* 0x000000000004789c */ /* 0x000fe20003f2e870 */
[----:B------:R-:W1:Y:S02]  /*0630*/  LDCU UR16, c[0x0][0x388] ;  /* 0x00007100ff1077ac */ /* 0x000e640008000800 */
[----:B------:R-:W5:Y:S01]  /*0640*/  LDG.E.64 R174, desc[UR12][R2.64+0x800] ;  /* 0x0008000c02ae7981 */ /* 0x000f62000c1e1b00 */
[----:B------:R-:W1:Y:S03]  /*0650*/  LDCU.U8 UR11, c[0x0][0x410] ;  /* 0x00008200ff0b77ac */ /* 0x000e660008000000 */
[----:B------:R1:W5:Y:S01]  /*0660*/  LDG.E.64 R170, desc[UR12][R2.64] ;  /* 0x0000000c02aa7981 */ /* 0x000362000c1e1b00 */
[----:B0-----:R-:W-:Y:S01]  /*0670*/  CS2R R4, SRZ ;  /* 0x0000000000047805 */ /* 0x001fe2000001ff00 */
[----:B------:R-:W0:Y:S01]  /*0680*/  LDCU UR17, c[0x0][0x400] ;  /* 0x00008000ff1177ac */ /* 0x000e220008000800 */
[----:B------:R-:W0:Y:S01]  /*0690*/  LDCU.64 UR6, c[0x0][0x470] ;  /* 0x00008e00ff0677ac */ /* 0x000e220008000a00 */
[----:B-1----:R-:W-:Y:S01]  /*06a0*/  CS2R R2, SRZ ;  /* 0x0000000000027805 */ /* 0x002fe2000001ff00 */
[----:B------:R-:W1:Y:S01]  /*06b0*/  LDCU.64 UR8, c[0x0][0x478] ;  /* 0x00008f00ff0877ac */ /* 0x000e620008000a00 */
[----:B------:R-:W0:Y:S01]  /*06c0*/  LDCU.64 UR14, c[0x0][0x438] ;  /* 0x00008700ff0e77ac */ /* 0x000e220008000a00 */
[----:B---3--:R-:W-:Y:S01]  /*06d0*/  HADD2.F32 R211, -RZ, R206.H0_H0 ;  /* 0x200000ceffd37230 */ /* 0x008fe20000004100 */
[--C-:B------:R-:W-:Y:S01]  /*06e0*/  SHF.R.U64 R206, R206, 0x10, R207.reuse ;  /* 0x00000010cece7819 */ /* 0x100fe200000012cf */
[----:B------:R-:W-:Y:S01]  /*06f0*/  HADD2.F32 R209, -RZ, R207.H0_H0 ;  /* 0x200000cfffd17230 */ /* 0x000fe20000004100 */
[----:B------:R-:W-:Y:S01]  /*0700*/  SHF.R.U32.HI R204, RZ, 0x10, R207 ;  /* 0x00000010ffcc7819 */ /* 0x000fe200000116cf */
[----:B----4-:R-:W-:Y:S01]  /*0710*/  HADD2.F32 R207, -RZ, R202.H0_H0 ;  /* 0x200000caffcf7230 */ /* 0x010fe20000004100 */
[--C-:B------:R-:W-:Y:S01]  /*0720*/  SHF.R.U64 R202, R202, 0x10, R203.reuse ;  /* 0x00000010caca7819 */ /* 0x100fe200000012cb */
[----:B------:R-:W-:Y:S01]  /*0730*/  HADD2.F32 R205, -RZ, R203.H0_H0 ;  /* 0x200000cbffcd7230 */ /* 0x000fe20000004100 */
[----:B------:R-:W-:Y:S01]  /*0740*/  SHF.R.U32.HI R200, RZ, 0x10, R203 ;  /* 0x00000010ffc87819 */ /* 0x000fe200000116cb */
[----:B--2---:R-:W-:Y:S01]  /*0750*/  HADD2.F32 R203, -RZ, R198.H0_H0 ;  /* 0x200000c6ffcb7230 */ /* 0x004fe20000004100 */
        /* <DEDUP_REMOVED lines=32> */
[----:B------:R-:W-:Y:S01]  /*0960*/  MOV R171, UR4 ;  /* 0x0000000400ab7c02 */ /* 0x000fe20008000f00 */
        /* <DEDUP_REMOVED lines=18> */
[----:B01----:R-:W-:-:S07]  /*0a90*/  HADD2.F32 R168, -RZ, R168.H0_H0 ;  /* 0x200000a8ffa87230 */ /* 0x003fce0000004100 */
.L_x_4492:
[----:B0-----:R-:W0:Y:S01]  /*0aa0*/  LDC.64 R226, c[0x0][0x3c0] ;  /* 0x0000f000ffe27b82 */ /* 0x001e220000000a00 */
[----:B------:R-:W-:-:S05]  /*0ab0*/  IMAD R44, R171, UR16, RZ ;  /* 0x00000010ab2c7c24 */ /* 0x000fca000f8e02ff */
[----:B------:R-:W-:Y:S02]  /*0ac0*/  SHF.R.S32.HI R45, RZ, 0x1f, R44 ;  /* 0x0000001fff2d7819 */ /* 0x000fe4000001142c */
[----:B------:R-:W1:Y:S02]  /*0ad0*/  LDC.64 R128, c[0x0][0x3a8] ;  /* 0x0000ea00ff807b82 */ /* 0x000e640000000a00 */
[----:B------:R-:W-:-:S04]  /*0ae0*/  LEA.HI R45, R45, R44, RZ, 0x2 ;  /* 0x0000002c2d2d7211 */ /* 0x000fc800078f10ff */
[----:B------:R-:W-:Y:S02]  /*0af0*/  LEA.HI.SX32 R215, R45, R112, 0x1e ;  /* 0x000000702dd77211 */ /* 0x000fe400078ff2ff */
[----:B------:R-:W2:Y:S08]  /*0b00*/  LDC.64 R76, c[0x0][0x430] ;  /* 0x00010c00ff4c7b82 */ /* 0x000eb00000000a00 */
[----:B------:R-:W3:Y:S01]  /*0b10*/  LDC.64 R80, c[0x0][0x428] ;  /* 0x00010a00ff507b82 */ /* 0x000ee20000000a00 */
[----:B0-----:R-:W-:-:S07]  /*0b20*/  IMAD.WIDE R226, R171, 0x4, R226 ;  /* 0x00000004abe27825 */ /* 0x001fce00078e02e2 */
[----:B------:R-:W0:Y:S01]  /*0b30*/  LDC.64 R70, c[0x0][0x3c8] ;  /* 0x0000f200ff467b82 */ /* 0x000e220000000a00 */
[C---:B------:R-:W-:Y:S02]  /*0b40*/  IADD3 R214, PT, PT, R215.reuse, 0x100, RZ ;  /* 0x00000100d7d67810 */ /* 0x040fe40007ffe0ff */
[C---:B------:R-:W-:Y:S02]  /*0b50*/  IADD3 R212, PT, PT, R215.reuse, 0x200, RZ ;  /* 0x00000200d7d47810 */ /* 0x040fe40007ffe0ff */
[C---:B------:R-:W-:Y:S02]  /*0b60*/  IADD3 R210, PT, PT, R215.reuse, 0x300, RZ ;  /* 0x00000300d7d27810 */ /* 0x040fe40007ffe0ff */
[C---:B------:R-:W-:Y:S01]  /*0b70*/  IADD3 R208, PT, PT, R215.reuse, 0x400, RZ ;  /* 0x00000400d7d07810 */ /* 0x040fe20007ffe0ff */
[--C-:B-1----:R-:W-:Y:S01]  /*0b80*/  IMAD.WIDE.U32 R112, R215, 0x10, R128.reuse ;  /* 0x00000010d7707825 */ /* 0x102fe200078e0080 */
[----:B------:R-:W4:Y:S03]  /*0b90*/  LDG.E R226, desc[UR12][R226.64] ;  /* 0x0000000ce2e27981 */ /* 0x000f26000c1e1900 */
[----:B------:R-:W-:-:S02]  /*0ba0*/  IMAD.WIDE.U32 R116, R214, 0x10, R128 ;  /* 0x00000010d6747825 */ /* 0x000fc400078e0080 */
[----:B------:R-:W4:Y:S02]  /*0bb0*/  LDG.E.128 R112, desc[UR12][R112.64] ;  /* 0x0000000c70707981 */ /* 0x000f24000c1e1d00 */
[--C-:B------:R-:W-:Y:S02]  /*0bc0*/  IMAD.WIDE.U32 R120, R212, 0x10, R128.reuse ;  /* 0x00000010d4787825 */ /* 0x100fe400078e0080 */
[----:B------:R-:W4:Y:S02]  /*0bd0*/  LDG.E.128 R116, desc[UR12][R116.64] ;  /* 0x0000000c74747981 */ /* 0x000f24000c1e1d00 */
[--C-:B------:R-:W-:Y:S02]  /*0be0*/  IMAD.WIDE.U32 R124, R210, 0x10, R128.reuse ;  /* 0x00000010d27c7825 */ /* 0x100fe400078e0080 */
[----:B------:R-:W4:Y:S02]  /*0bf0*/  LDG.E.128 R120, desc[UR12][R120.64] ;  /* 0x0000000c78787981 */ /* 0x000f24000c1e1d00 */
[----:B------:R-:W-:-:S02]  /*0c00*/  IMAD.WIDE.U32 R128, R208, 0x10, R128 ;  /* 0x00000010d0807825 */ /* 0x000fc400078e0080 */
[----:B------:R-:W4:Y:S02]  /*0c10*/  LDG.E.128 R124, desc[UR12][R124.64] ;  /* 0x0000000c7c7c7981 */ /* 0x000f24000c1e1d00 */
[C---:B--2---:R-:W-:Y:S02]  /*0c20*/  IMAD.WIDE.U32 R44, R215.reuse, 0x10, R76 ;  /* 0x00000010d72c7825 */ /* 0x044fe400078e004c */
[----:B------:R-:W2:Y:S02]  /*0c30*/  LDG.E.128 R128, desc[UR12][R128.64] ;  /* 0x0000000c80807981 */ /* 0x000ea4000c1e1d00 */
[----:B---3--:R-:W-:Y:S02]  /*0c40*/  IMAD.WIDE.U32 R48, R215, 0x10, R80 ;  /* 0x00000010d7307825 */ /* 0x008fe400078e0050 */
[----:B------:R-:W3:Y:S02]  /*0c50*/  LDG.E.128 R44, desc[UR12][R44.64] ;  /* 0x0000000c2c2c7981 */ /* 0x000ee4000c1e1d00 */
[----:B0-----:R-:W-:-:S02]  /*0c60*/  IMAD.WIDE R70, R171, 0x4, R70 ;  /* 0x00000004ab467825 */ /* 0x001fc400078e0246 */
[----:B------:R-:W3:Y:S04]  /*0c70*/  LDG.E.128 R48, desc[UR12][R48.64] ;  /* 0x0000000c30307981 */ /* 0x000ee8000c1e1d00 */
[----:B------:R-:W3:Y:S01]  /*0c80*/  LDG.E R213, desc[UR12][R70.64] ;  /* 0x0000000c46d57981 */ /* 0x000ee2000c1e1900 */
[----:B------:R-:W-:-:S04]  /*0c90*/  IMAD.WIDE.U32 R52, R214, 0x10, R76 ;  /* 0x00000010d6347825 */ /* 0x000fc800078e004c */
[----:B------:R-:W-:Y:S02]  /*0ca0*/  IMAD.WIDE.U32 R64, R214, 0x10, R80 ;  /* 0x00000010d6407825 */ /* 0x000fe400078e0050 */
[----:B------:R-:W3:Y:S04]  /*0cb0*/  LDG.E.128 R52, desc[UR12][R52.64] ;  /* 0x0000000c34347981 */ /* 0x000ee8000c1e1d00 */
[----:B------:R-:W3:Y:S01]  /*0cc0*/  LDG.E.128 R64, desc[UR12][R64.64] ;  /* 0x0000000c40407981 */ /* 0x000ee2000c1e1d00 */
        /* <DEDUP_REMOVED lines=12> */
[----:B------:R-:W-:-:S04]  /*0d90*/  ISETP.NE.U32.AND P1, PT, RZ, UR14, PT ;  /* 0x0000000eff007c0c */ /* 0x000fc8000bf25070 */
[----:B------:R-:W-:Y:S02]  /*0da0*/  ISETP.NE.AND.EX P1, PT, RZ, UR15, PT, P1 ;  /* 0x0000000fff007c0c */ /* 0x000fe4000bf25310 */
[----:B------:R-:W-:-:S11]  /*0db0*/  ISETP.NE.AND P2, PT, RZ, UR11, PT ;  /* 0x0000000bff007c0c */ /* 0x000fd6000bf45270 */
[----:B------:R-:W0:Y:S08]  /*0dc0*/  @P1 LDC.64 R218, c[0x0][0x438] ;  /* 0x00010e00ffda1b82 */ /* 0x000e300000000a00 */
[----:B------:R-:W1:Y:S08]  /*0dd0*/  @P1 LDC.64 R224, c[0x0][0x438] ;  /* 0x00010e00ffe01b82 */ /* 0x000e700000000a00 */
[----:B------:R-:W1:Y:S08]  /*0de0*/  @P1 LDC.64 R222, c[0x0][0x438] ;  /* 0x00010e00ffde1b82 */ /* 0x000e700000000a00 */
[----:B------:R-:W1:Y:S08]  /*0df0*/  @P1 LDC.64 R216, c[0x0][0x438] ;  /* 0x00010e00ffd81b82 */ /* 0x000e700000000a00 */
[----:B------:R-:W1:Y:S01]  /*0e00*/  @P1 LDC.64 R220, c[0x0][0x438] ;  /* 0x00010e00ffdc1b82 */ /* 0x000e620000000a00 */
[----:B0-----:R-:W-:-:S04]  /*0e10*/  @P1 IMAD.WIDE.U32 R218, R210, 0x10, R218 ;  /* 0x00000010d2da1825 */ /* 0x001fc800078e00da */
[----:B-1----:R-:W-:Y:S01]  /*0e20*/  @P1 IMAD.WIDE.U32 R224, R215, 0x10, R224 ;  /* 0x00000010d7e01825 */ /* 0x002fe200078e00e0 */
[----:B-----5:R0:W5:Y:S03]  /*0e30*/  @P1 LDG.E.128 R96, desc[UR12][R218.64] ;  /* 0x0000000cda601981 */ /* 0x020166000c1e1d00 */
[----:B------:R-:W-:Y:S01]  /*0e40*/  @P1 IMAD.WIDE.U32 R222, R214, 0x10, R222 ;  /* 0x00000010d6de1825 */ /* 0x000fe200078e00de */
[----:B------:R1:W5:Y:S04]  /*0e50*/  @P1 LDG.E.128 R84, desc[UR12][R224.64] ;  /* 0x0000000ce0541981 */ /* 0x000368000c1e1d00 */
[----:B------:R1:W5:Y:S01]  /*0e60*/  @P1 LDG.E.128 R88, desc[UR12][R222.64] ;  /* 0x0000000cde581981 */ /* 0x000362000c1e1d00 */
[----:B------:R-:W-:-:S05]  /*0e70*/  @P1 IMAD.WIDE.U32 R216, R208, 0x10, R216 ;  /* 0x00000010d0d81825 */ /* 0x000fca00078e00d8 */
[----:B------:R1:W5:Y:S01]  /*0e80*/  @P1 LDG.E.128 R100, desc[UR12][R216.64] ;  /* 0x0000000cd8641981 */ /* 0x000362000c1e1d00 */
[----:B------:R-:W-:-:S05]  /*0e90*/  @P1 IMAD.WIDE.U32 R220, R212, 0x10, R220 ;  /* 0x00000010d4dc1825 */ /* 0x000fca00078e00dc */
[----:B------:R1:W5:Y:S01]  /*0ea0*/  @P1 LDG.E.128 R92, desc[UR12][R220.64] ;  /* 0x0000000cdc5c1981 */ /* 0x000362000c1e1d00 */
[----:B----4-:R-:W-:-:S05]  /*0eb0*/  FSEL R227, R226, RZ, !P2 ;  /* 0x000000ffe2e37208 */ /* 0x010fca0005000000 */
[C---:B------:R-:W-:Y:S01]  /*0ec0*/  FADD.FTZ R238, -R227.reuse, R112 ;  /* 0x00000070e3ee7221 */ /* 0x040fe20000010100 */
[C---:B------:R-:W-:Y:S01]  /*0ed0*/  FADD.FTZ R230, -R227.reuse, R118 ;  /* 0x00000076e3e67221 */ /* 0x040fe20000010100 */
[C---:B------:R-:W-:Y:S01]  /*0ee0*/  FADD.FTZ R236, -R227.reuse, R113 ;  /* 0x00000071e3ec7221 */ /* 0x040fe20000010100 */
[C---:B------:R-:W-:Y:S01]  /*0ef0*/  FADD.FTZ R232, -R227.reuse, R114 ;  /* 0x00000072e3e87221 */ /* 0x040fe20000010100 */
[C---:B------:R-:W-:Y:S01]  /*0f00*/  FADD.FTZ R228, -R227.reuse, R119 ;  /* 0x00000077e3e47221 */ /* 0x040fe20000010100 */
[----:B--2---:R-:W-:Y:S01]  /*0f10*/  FADD.FTZ R118, -R227, R128 ;  /* 0x00000080e3767221 */ /* 0x004fe20000010100 */
[----:B---3--:R-:W-:Y:S01]  /*0f20*/  FMUL.FTZ R128, R195, R44 ;  /* 0x0000002cc3807220 */ /* 0x008fe20000410000 */
[----:B------:R-:W-:-:S03]  /*0f30*/  FMUL.FTZ R235, R190, R45 ;  /* 0x0000002dbeeb7220 */ /* 0x000fc60000410000 */
[----:B------:R-:W-:Y:S01]  /*0f40*/  FFMA.FTZ R237, R175, R48, R128 ;  /* 0x00000030afed7223 */ /* 0x000fe20000010080 */
[----:B------:R-:W-:Y:S01]  /*0f50*/  FADD.FTZ R114, -R227, R130 ;  /* 0x00000082e3727221 */ /* 0x000fe20000010100 */
[----:B------:R-:W-:Y:S01]  /*0f60*/  FMUL.FTZ R238, R213, R238 ;  /* 0x000000eed5ee7220 */ /* 0x000fe20000410000 */
[----:B------:R-:W-:Y:S01]  /*0f70*/  FMUL.FTZ R130, R193, R46 ;  /* 0x0000002ec1827220 */ /* 0x000fe20000410000 */
[----:B------:R-:W-:Y:S01]  /*0f80*/  FFMA.FTZ R235, R170, R49, R235 ;  /* 0x00000031aaeb7223 */ /* 0x000fe200000100eb */
[----:B------:R-:W-:Y:S01]  /*0f90*/  FADD.FTZ R248, RZ, R237 ;  /* 0x000000edfff87221 */ /* 0x000fe20000010000 */
[----:B------:R-:W-:Y:S01]  /*0fa0*/  FMUL.FTZ R236, R213, R236 ;  /* 0x000000ecd5ec7220 */ /* 0x000fe20000410000 */
[----:B------:R-:W-:Y:S01]  /*0fb0*/  FFMA.FTZ R119, R238, R237, RZ ;  /* 0x000000edee777223 */ /* 0x000fe200000100ff */
[----:B------:R-:W-:Y:S01]  /*0fc0*/  FADD.FTZ R234, -R227, R115 ;  /* 0x00000073e3ea7221 */ /* 0x000fe20000010100 */
[----:B------:R-:W-:Y:S01]  /*0fd0*/  FMUL.FTZ R113, R188, R47 ;  /* 0x0000002fbc717220 */ /* 0x000fe20000410000 */
[----:B------:R-:W-:Y:S01]  /*0fe0*/  FFMA.FTZ R233, R173, R50, R130 ;  /* 0x00000032ade97223 */ /* 0x000fe20000010082 */
[----:B------:R-:W-:Y:S01]  /*0ff0*/  FADD.FTZ R248, R235, R248 ;  /* 0x000000f8ebf87221 */ /* 0x000fe20000010000 */
[----:B------:R-:W-:Y:S01]  /*1000*/  FMUL.FTZ R232, R213, R232 ;  /* 0x000000e8d5e87220 */ /* 0x000fe20000410000 */
[----:B------:R-:W-:Y:S01]  /*1010*/  FFMA.FTZ R119, R236, R235, R119 ;  /* 0x000000ebec777223 */ /* 0x000fe20000010077 */
[C---:B------:R-:W-:Y:S01]  /*1020*/  FADD.FTZ R226, -R227.reuse, R116 ;  /* 0x00000074e3e27221 */ /* 0x040fe20000010100 */
[----:B0-----:R-:W-:Y:S01]  /*1030*/  FADD.FTZ R218, -R227, R121 ;  /* 0x00000079e3da7221 */ /* 0x001fe20000010100 */
[----:B------:R-:W-:Y:S01]  /*1040*/  FMUL.FTZ R231, R213, R234 ;  /* 0x000000ead5e77220 */ /* 0x000fe20000410000 */
[----:B------:R-:W-:Y:S01]  /*1050*/  FFMA.FTZ R234, R168, R51, R113 ;  /* 0x00000033a8ea7223 */ /* 0x000fe20000010071 */
[----:B------:R-:W-:Y:S01]  /*1060*/  FMUL.FTZ R244, R199, R52 ;  /* 0x00000034c7f47220 */ /* 0x000fe20000410000 */
[----:B------:R-:W-:Y:S01]  /*1070*/  FADD.FTZ R121, R233, R248 ;  /* 0x000000f8e9797221 */ /* 0x000fe20000010000 */
[----:B-1----:R-:W-:Y:S01]  /*1080*/  FMUL.FTZ R225, R213, R230 ;  /* 0x000000e6d5e17220 */ /* 0x002fe20000410000 */
[----:B------:R-:W-:Y:S01]  /*1090*/  FFMA.FTZ R230, R232, R233, R119 ;  /* 0x000000e9e8e67223 */ /* 0x000fe20000010077 */
[----:B------:R-:W-:Y:S01]  /*10a0*/  FADD.FTZ R224, -R227, R117 ;  /* 0x00000075e3e07221 */ /* 0x000fe20000010100 */
[----:B------:R-:W-:Y:S01]  /*10b0*/  FMUL.FTZ R223, R213, R226 ;  /* 0x000000e2d5df7220 */ /* 0x000fe20000410000 */
[----:B------:R-:W-:Y:S01]  /*10c0*/  FMUL.FTZ R229, R194, R53 ;  /* 0x00000035c2e57220 */ /* 0x000fe20000410000 */
        /* <DEDUP_REMOVED lines=8> */
[C---:B------:R-:W-:Y:S01]  /*1150*/  FADD.FTZ R216, -R227.reuse, R120 ;  /* 0x00000078e3d87221 */ /* 0x040fe20000010100 */
        /* <DEDUP_REMOVED lines=12> */
[----:B------:R-:W-:Y:S01]  /*1220*/  FADD.FTZ R119, R229, R248 ;  /* 0x000000f8e5777221 */ /* 0x000fe20000010000 */
[----:B------:R-:W-:Y:S01]  /*1230*/  FFMA.FTZ R244, R224, R229, R117 ;  /* 0x000000e5e0f47223 */ /* 0x000fe20000010075 */
[----:B------:R-:W-:-:S02]  /*1240*/  FMUL.FTZ R242, R203, R56 ;  /* 0x00000038cbf27220 */ /* 0x000fc40000410000 */
[----:B------:R-:W-:Y:S01]  /*1250*/  FADD.FTZ R119, R228, R119 ;  /* 0x00000077e4777221 */ /* 0x000fe20000010000 */
[----:B------:R-:W-:Y:S01]  /*1260*/  FFMA.FTZ R244, R225, R228, R244 ;  /* 0x000000e4e1f47223 */ /* 0x000fe200000100f4 */
[C---:B------:R-:W-:Y:S01]  /*1270*/  FMUL.FTZ R131, R213.reuse, R216 ;  /* 0x000000d8d5837220 */ /* 0x040fe20000410000 */
[----:B------:R-:W-:Y:S01]  /*1280*/  FMUL.FTZ R216, R213, R218 ;  /* 0x000000dad5d87220 */ /* 0x000fe20000410000 */
[----:B------:R-:W-:Y:S01]  /*1290*/  FMUL.FTZ R221, R198, R57 ;  /* 0x00000039c6dd7220 */ /* 0x000fe20000410000 */
        /* <DEDUP_REMOVED lines=8> */
[----:B------:R-:W-:Y:S01]  /*1320*/  FFMA.FTZ R222, R176, R71, R115 ;  /* 0x00000047b0de7223 */ /* 0x000fe20000010073 */
[----:B------:R-:W-:Y:S01]  /*1330*/  FFMA.FTZ R115, R131, R218, R244 ;  /* 0x000000da83737223 */ /* 0x000fe200000100f4 */
[C---:B------:R-:W-:Y:S01]  /*1340*/  FMUL.FTZ R219, R213.reuse, R220 ;  /* 0x000000dcd5db7220 */ /* 0x040fe20000410000 */
[----:B------:R-:W-:Y:S01]  /*1350*/  FMUL.FTZ R123, R213, R124 ;  /* 0x0000007cd57b7220 */ /* 0x000fe20000410000 */
[----:B------:R-:W-:Y:S01]  /*1360*/  FFMA.FTZ R220, R181, R70, R240 ;  /* 0x00000046b5dc7223 */ /* 0x000fe200000100f0 */
[----:B------:R-:W-:Y:S01]  /*1370*/  FADD.FTZ R117, R221, R242 ;  /* 0x000000f2dd757221 */ /* 0x000fe20000010000 */
[----:B------:R-:W-:Y:S01]  /*1380*/  FMUL.FTZ R124, R213, R122 ;  /* 0x0000007ad57c7220 */ /* 0x000fe20000410000 */
[----:B------:R-:W-:Y:S01]  /*1390*/  FFMA.FTZ R122, R216, R221, R115 ;  /* 0x000000ddd87a7223 */ /* 0x000fe20000010073 */
[----:B------:R-:W-:Y:S01]  /*13a0*/  FMUL.FTZ R130, R207, R60 ;  /* 0x0000003ccf827220 */ /* 0x000fe20000410000 */
[----:B------:R-:W-:-:S02]  /*13b0*/  FADD.FTZ R117, R220, R117 ;  /* 0x00000075dc757221 */ /* 0x000fc40000010000 */
[----:B------:R-:W-:Y:S01]  /*13c0*/  FFMA.FTZ R122, R217, R220, R122 ;  /* 0x000000dcd97a7223 */ /* 0x000fe2000001007a */
[----:B------:R-:W-:Y:S01]  /*13d0*/  FMUL.FTZ R125, R213, R126 ;  /* 0x0000007ed57d7220 */ /* 0x000fe20000410000 */
[----:B------:R-:W-:Y:S01]  /*13e0*/  FMUL.FTZ R129, R202, R61 ;  /* 0x0000003dca817220 */ /* 0x000fe20000410000 */
[----:B------:R-:W-:Y:S01]  /*13f0*/  FFMA.FTZ R126, R187, R72, R130 ;  /* 0x00000048bb7e7223 */ /* 0x000fe20000010082 */
[----:B------:R-:W-:Y:S01]  /*1400*/  FADD.FTZ R117, R222, R117 ;  /* 0x00000075de757221 */ /* 0x000fe20000010000 */
[----:B------:R-:W-:Y:S01]  /*1410*/  FFMA.FTZ R122, R219, R222, R122 ;  /* 0x000000dedb7a7223 */ /* 0x000fe2000001007a */
[----:B------:R-:W-:Y:S01]  /*1420*/  FMUL.FTZ R113, R200, R63 ;  /* 0x0000003fc8717220 */ /* 0x000fe20000410000 */
[----:B------:R-:W-:Y:S01]  /*1430*/  FMUL.FTZ R127, R213, R120 ;  /* 0x00000078d57f7220 */ /* 0x000fe20000410000 */
[----:B------:R-:W-:Y:S01]  /*1440*/  FMUL.FTZ R128, R205, R62 ;  /* 0x0000003ecd807220 */ /* 0x000fe20000410000 */
[----:B------:R-:W-:Y:S01]  /*1450*/  FFMA.FTZ R129, R182, R73, R129 ;  /* 0x00000049b6817223 */ /* 0x000fe20000010081 */
[----:B------:R-:W-:Y:S01]  /*1460*/  FADD.FTZ R120, R126, R117 ;  /* 0x000000757e787221 */ /* 0x000fe20000010000 */
[----:B------:R-:W-:Y:S01]  /*1470*/  FFMA.FTZ R115, R123, R126, R122 ;  /* 0x0000007e7b737223 */ /* 0x000fe2000001007a */
[----:B------:R-:W-:Y:S01]  /*1480*/  FFMA.FTZ R130, R180, R75, R113 ;  /* 0x0000004bb4827223 */ /* 0x000fe20000010071 */
[----:B------:R-:W-:Y:S01]  /*1490*/  FFMA.FTZ R128, R185, R74, R128 ;  /* 0x0000004ab9807223 */ /* 0x000fe20000010080 */
[----:B------:R-:W-:Y:S01]  /*14a0*/  FADD.FTZ R117, R129, R120 ;  /* 0x0000007881757221 */ /* 0x000fe20000010000 */
[----:B------:R-:W-:Y:S01]  /*14b0*/  FMUL.FTZ R113, R213, R118 ;  /* 0x00000076d5717220 */ /* 0x000fe20000410000 */
[----:B------:R-:W-:Y:S01]  /*14c0*/  FFMA.FTZ R118, R124, R129, R115 ;  /* 0x000000817c767223 */ /* 0x000fe20000010073 */
[----:B------:R-:W-:Y:S01]  /*14d0*/  FMUL.FTZ R122, R211, R76 ;  /* 0x0000004cd37a7220 */ /* 0x000fe20000410000 */
[----:B------:R-:W-:-:S02]  /*14e0*/  FADD.FTZ R115, R128, R117 ;  /* 0x0000007580737221 */ /* 0x000fc40000010000 */
[----:B------:R-:W-:Y:S01]  /*14f0*/  FFMA.FTZ R120, R125, R128, R118 ;  /* 0x000000807d787223 */ /* 0x000fe20000010076 */
[----:B------:R-:W-:Y:S01]  /*1500*/  FFMA.FTZ R118, R191, R80, R122 ;  /* 0x00000050bf767223 */ /* 0x000fe2000001007a */
[----:B------:R-:W-:Y:S01]  /*1510*/  FADD.FTZ R115, R130, R115 ;  /* 0x0000007382737221 */ /* 0x000fe20000010000 */
[----:B------:R-:W-:Y:S01]  /*1520*/  FMUL.FTZ R117, R206, R77 ;  /* 0x0000004dce757220 */ /* 0x000fe20000410000 */
[----:B------:R-:W-:Y:S01]  /*1530*/  FFMA.FTZ R240, R127, R130, R120 ;  /* 0x000000827ff07223 */ /* 0x000fe20000010078 */
        /* <DEDUP_REMOVED lines=48> */
.L_x_4451:
[----:B------:R-:W-:Y:S05]  /*1840*/  BSYNC.RECONVERGENT B0 ;  /* 0x0000000000007941 */ /* 0x000fea0003800200 */
.L_x_4450:
[----:B------:R-:W1:Y:S08]  /*1850*/  S2UR UR5, SR_CgaCtaId ;  /* 0x00000000000579c3 */ /* 0x000e700000008800 */
[----:B------:R-:W-:Y:S01]  /*1860*/  BAR.SYNC.DEFER_BLOCKING 0x0 ;  /* 0x0000000000007b1d */ /* 0x000fe20000010000 */
[C---:B------:R-:W-:Y:S01]  /*1870*/  FADD.FTZ R163, R44.reuse, R163 ;  /* 0x000000a32ca37221 */ /* 0x040fe20000010000 */
[----:B------:R-:W-:Y:S01]  /*1880*/  FFMA.FTZ R165, R44, R238, R165 ;  /* 0x000000ee2ca57223 */ /* 0x000fe200000100a5 */
[C---:B------:R-:W-:Y:S01]  /*1890*/  FADD.FTZ R160, R45.reuse, R160 ;  /* 0x000000a02da07221 */ /* 0x040fe20000010000 */
[----:B------:R-:W-:Y:S01]  /*18a0*/  FFMA.FTZ R162, R45, R236, R162 ;  /* 0x000000ec2da27223 */ /* 0x000fe200000100a2 */
[C---:B------:R-:W-:Y:S01]  /*18b0*/  FADD.FTZ R155, R46.reuse, R155 ;  /* 0x0000009b2e9b7221 */ /* 0x040fe20000010000 */
[----:B------:R-:W-:Y:S01]  /*18c0*/  UMOV UR4, 0x400 ;  /* 0x0000040000047882 */ /* 0x000fe20000000000 */
[----:B------:R-:W-:Y:S01]  /*18d0*/  FFMA.FTZ R157, R46, R232, R157 ;  /* 0x000000e82e9d7223 */ /* 0x000fe2000001009d */
[C---:B------:R-:W-:Y:S01]  /*18e0*/  FADD.FTZ R152, R47.reuse, R152 ;  /* 0x000000982f987221 */ /* 0x040fe20000010000 */
[-C--:B------:R-:W-:Y:S01]  /*18f0*/  FFMA.FTZ R154, R47, R231.reuse, R154 ;  /* 0x000000e72f9a7223 */ /* 0x080fe2000001009a */
[C---:B------:R-:W-:Y:S01]  /*1900*/  FADD.FTZ R167, R48.reuse, R167 ;  /* 0x000000a730a77221 */ /* 0x040fe20000010000 */
[----:B------:R-:W-:Y:S01]  /*1910*/  FFMA.FTZ R169, R48, R238, R169 ;  /* 0x000000ee30a97223 */ /* 0x000fe200000100a9 */
        /* <DEDUP_REMOVED lines=11> */
[----:B-1----:R-:W-:Y:S01]  /*19d0*/  ULEA UR4, UR5, UR4, 0x18 ;  /* 0x0000000405047291 */ /* 0x002fe2000f8ec0ff */
[----:B------:R-:W-:Y:S01]  /*19e0*/  FFMA.FTZ R141, R54, R225, R141 ;  /* 0x000000e1368d7223 */ /* 0x000fe2000001008d */
[C---:B------:R-:W-:Y:S01]  /*19f0*/  FADD.FTZ R136, R55.reuse, R136 ;  /* 0x0000008837887221 */ /* 0x040fe20000010000 */
[----:B------:R-:W-:Y:S01]  /*1a00*/  FFMA.FTZ R138, R55, R227, R138 ;  /* 0x000000e3378a7223 */ /* 0x000fe2000001008a */
[----:B------:R-:W-:Y:S01]  /*1a10*/  UIADD3 UR5, UPT, UPT, UR4, 0x5040, URZ ;  /* 0x0000504004057890 */ /* 0x000fe2000fffe0ff */
[C---:B------:R-:W-:Y:S01]  /*1a20*/  FADD.FTZ R39, R56.reuse, R39 ;  /* 0x0000002738277221 */ /* 0x040fe20000010000 */
[----:B------:R-:W-:Y:S01]  /*1a30*/  @!UP1 UIADD3 UR5, UPT, UPT, UR4, 0x5000, URZ ;  /* 0x0000500004059890 */ /* 0x000fe2000fffe0ff */
[----:B------:R-:W-:Y:S01]  /*1a40*/  FFMA.FTZ R27, R56, R131, R27 ;  /* 0x00000083381b7223 */ /* 0x000fe2000001001b */
[----:B------:R-:W-:Y:S01]  /*1a50*/  UIADD3 UR10, UPT, UPT, UR4, 0x5050, URZ ;  /* 0x00005050040a7890 */ /* 0x000fe2000fffe0ff */
[C---:B------:R-:W-:Y:S01]  /*1a60*/  FADD.FTZ R36, R57.reuse, R36 ;  /* 0x0000002439247221 */ /* 0x040fe20000010000 */
[----:B------:R-:W-:Y:S01]  /*1a70*/  @!UP1 UIADD3 UR10, UPT, UPT, UR4, 0x5010, URZ ;  /* 0x00005010040a9890 */ /* 0x000fe2000fffe0ff */
[----:B------:R-:W-:Y:S01]  /*1a80*/  FFMA.FTZ R24, R57, R216, R24 ;  /* 0x000000d839187223 */ /* 0x000fe20000010018 */
[C---:B------:R-:W-:Y:S01]  /*1a90*/  FADD.FTZ R37, R58.reuse, R37 ;  /* 0x000000253a257221 */ /* 0x040fe20000010000 */
[----:B------:R-:W-:Y:S01]  /*1aa0*/  FFMA.FTZ R137, R58, R217, R137 ;  /* 0x000000d93a897223 */ /* 0x000fe20000010089 */
[C---:B------:R-:W-:Y:S01]  /*1ab0*/  FADD.FTZ R34, R59.reuse, R34 ;  /* 0x000000223b227221 */ /* 0x040fe20000010000 */
[----:B------:R-:W1:Y:S01]  /*1ac0*/  LDS.128 R44, [UR5] ;  /* 0x00000005ff2c7984 */ /* 0x000e620008000c00 */
[----:B------:R-:W-:Y:S01]  /*1ad0*/  UIADD3 UR5, UPT, UPT, UR4, 0x5060, URZ ;  /* 0x0000506004057890 */ /* 0x000fe2000fffe0ff */
[----:B------:R-:W-:Y:S01]  /*1ae0*/  FFMA.FTZ R134, R59, R219, R134 ;  /* 0x000000db3b867223 */ /* 0x000fe20000010086 */
[----:B------:R-:W-:Y:S01]  /*1af0*/  @!UP1 UIADD3 UR5, UPT, UPT, UR4, 0x5020, URZ ;  /* 0x0000502004059890 */ /* 0x000fe2000fffe0ff */
[----:B------:R-:W2:Y:S01]  /*1b00*/  LDS.128 R48, [UR10] ;  /* 0x0000000aff307984 */ /* 0x000ea20008000c00 */
[----:B------:R-:W-:Y:S01]  /*1b10*/  UIADD3 UR10, UPT, UPT, UR4, 0x5070, URZ ;  /* 0x00005070040a7890 */ /* 0x000fe2000fffe0ff */
[C---:B------:R-:W-:Y:S01]  /*1b20*/  FADD.FTZ R30, R63.reuse, R30 ;  /* 0x0000001e3f1e7221 */ /* 0x040fe20000010000 */
[----:B------:R-:W-:Y:S01]  /*1b30*/  @!UP1 UIADD3 UR10, UPT, UPT, UR4, 0x5030, URZ ;  /* 0x00005030040a9890 */ /* 0x000fe2000fffe0ff */
[----:B------:R-:W-:Y:S01]  /*1b40*/  FFMA.FTZ R42, R63, R127, R42 ;  /* 0x0000007f3f2a7223 */ /* 0x000fe2000001002a */
[C---:B------:R-:W-:Y:S01]  /*1b50*/  FADD.FTZ R35, R60.reuse, R35 ;  /* 0x000000233c237221 */ /* 0x040fe20000010000 */
[----:B------:R-:W-:Y:S01]  /*1b60*/  FFMA.FTZ R135, R60, R123, R135 ;  /* 0x0000007b3c877223 */ /* 0x000fe20000010087 */
[C---:B------:R-:W-:Y:S01]  /*1b70*/  FADD.FTZ R32, R61.reuse, R32 ;  /* 0x000000203d207221 */ /* 0x040fe20000010000 */
[----:B------:R-:W3:Y:S01]  /*1b80*/  LDS.128 R52, [UR5] ;  /* 0x00000005ff347984 */ /* 0x000ee20008000c00 */
[----:B------:R-:W-:Y:S01]  /*1b90*/  FFMA.FTZ R132, R61, R124, R132 ;  /* 0x0000007c3d847223 */ /* 0x000fe20000010084 */
[----:B------:R-:W-:Y:S01]  /*1ba0*/  UISETP.NE.U32.AND UP0, UPT, UR14, URZ, UPT ;  /* 0x000000ff0e00728c */ /* 0x000fe2000bf05070 */
[----:B------:R-:W4:Y:S01]  /*1bb0*/  LDC.64 R60, c[0x0][0x380] ;  /* 0x0000e000ff3c7b82 */ /* 0x000f220000000a00 */
[----:B------:R-:W0:Y:S01]  /*1bc0*/  LDS.128 R56, [UR10] ;  /* 0x0000000aff387984 */ /* 0x000e220008000c00 */
[C---:B------:R-:W-:Y:S01]  /*1bd0*/  FADD.FTZ R151, R64.reuse, R151 ;  /* 0x0000009740977221 */ /* 0x040fe20000010000 */
[----:B------:R-:W-:Y:S01]  /*1be0*/  UISETP.NE.AND.EX UP0, UPT, UR15, URZ, UPT, UP0 ;  /* 0x000000ff0f00728c */ /* 0x000fe2000bf05300 */
        /* <DEDUP_REMOVED lines=20> */
[----:B----4-:R-:W-:Y:S01]  /*1d30*/  IADD3 R171, PT, PT, R171, R60, RZ ;  /* 0x0000003cabab7210 */ /* 0x010fe20007ffe0ff */
[----:B-1----:R-:W-:Y:S01]  /*1d40*/  FADD.FTZ R63, RZ, R44 ;  /* 0x0000002cff3f7221 */ /* 0x002fe20000010000 */
[----:B------:R-:W-:Y:S01]  /*1d50*/  FADD.FTZ R44, RZ, R45 ;  /* 0x0000002dff2c7221 */ /* 0x000fe20000010000 */
[----:B------:R-:W-:Y:S01]  /*1d60*/  FFMA.FTZ R9, R74, R125, R9 ;  /* 0x0000007d4a097223 */ /* 0x000fe20000010009 */
[----:B------:R-:W-:Y:S01]  /*1d70*/  FADD.FTZ R18, R75, R18 ;  /* 0x000000124b127221 */ /* 0x000fe20000010000 */
[----:B------:R-:W-:Y:S01]  /*1d80*/  FADD.FTZ R63, R46, R63 ;  /* 0x0000003f2e3f7221 */ /* 0x000fe20000010000 */
[----:B------:R-:W-:Y:S01]  /*1d90*/  FADD.FTZ R44, R47, R44 ;  /* 0x0000002c2f2c7221 */ /* 0x000fe20000010000 */
[----:B------:R-:W-:Y:S01]  /*1da0*/  FFMA.FTZ R6, R75, R127, R6 ;  /* 0x0000007f4b067223 */ /* 0x000fe20000010006 */
[----:B------:R-:W-:Y:S01]  /*1db0*/  FADD.FTZ R33, R62, R33 ;  /* 0x000000213e217221 */ /* 0x000fe20000010000 */
[----:B--2---:R-:W-:Y:S01]  /*1dc0*/  FADD.FTZ R63, R63, R48 ;  /* 0x000000303f3f7221 */ /* 0x004fe20000010000 */
        /* <DEDUP_REMOVED lines=9> */
[-C--:B------:R-:W-:Y:S01]  /*1e60*/  FFMA.FTZ R8, R81, R116.reuse, R8 ;  /* 0x0000007451087223 */ /* 0x080fe20000010008 */
[----:B------:R-:W-:Y:S01]  /*1e70*/  FADD.FTZ R25, R82, R25 ;  /* 0x0000001952197221 */ /* 0x000fe20000010000 */
[----:B------:R-:W-:Y:S01]  /*1e80*/  FADD.FTZ R63, R54, R63 ;  /* 0x0000003f363f7221 */ /* 0x000fe20000010000 */
[----:B------:R-:W-:Y:S01]  /*1e90*/  FADD.FTZ R44, R55, R44 ;  /* 0x0000002c372c7221 */ /* 0x000fe20000010000 */
[----:B------:R-:W-:Y:S01]  /*1ea0*/  FFMA.FTZ R13, R82, R119, R13 ;  /* 0x00000077520d7223 */ /* 0x000fe2000001000d */
[----:B------:R-:W-:Y:S01]  /*1eb0*/  FADD.FTZ R22, R83, R22 ;  /* 0x0000001653167221 */ /* 0x000fe20000010000 */
[----:B0-----:R-:W-:Y:S01]  /*1ec0*/  FADD.FTZ R63, R63, R56 ;  /* 0x000000383f3f7221 */ /* 0x001fe20000010000 */
[----:B------:R-:W-:Y:S01]  /*1ed0*/  FADD.FTZ R44, R44, R57 ;  /* 0x000000392c2c7221 */ /* 0x000fe20000010000 */
[----:B------:R-:W-:Y:S01]  /*1ee0*/  FFMA.FTZ R10, R83, R121, R10 ;  /* 0x00000079530a7223 */ /* 0x000fe2000001000a */
[----:B------:R-:W-:Y:S01]  /*1ef0*/  FADD.FTZ R31, R76, R31 ;  /* 0x0000001f4c1f7221 */ /* 0x000fe20000010000 */
[----:B------:R-:W-:Y:S01]  /*1f00*/  FADD.FTZ R58, R58, R63 ;  /* 0x0000003f3a3a7221 */ /* 0x000fe20000010000 */
[----:B------:R-:W-:Y:S01]  /*1f10*/  FADD.FTZ R44, R59, R44 ;  /* 0x0000002c3b2c7221 */ /* 0x000fe20000010000 */
[----:B------:R-:W-:Y:S01]  /*1f20*/  FFMA.FTZ R43, R76, R113, R43 ;  /* 0x000000714c2b7223 */ /* 0x000fe2000001002b */
[C---:B------:R-:W-:Y:S01]  /*1f30*/  FADD.FTZ R28, R77.reuse, R28 ;  /* 0x0000001c4d1c7221 */ /* 0x040fe20000010000 */
[----:B------:R-:W-:Y:S01]  /*1f40*/  FMUL.FTZ R57, R58, UR17 ;  /* 0x000000113a397c20 */ /* 0x000fe20008410000 */
[----:B------:R-:W-:Y:S01]  /*1f50*/  FFMA.FTZ R40, R77, R116, R40 ;  /* 0x000000744d287223 */ /* 0x000fe20000010028 */
[C---:B------:R-:W-:Y:S01]  /*1f60*/  FADD.FTZ R29, R78.reuse, R29 ;  /* 0x0000001d4e1d7221 */ /* 0x040fe20000010000 */
[----:B------:R-:W-:Y:S01]  /*1f70*/  FFMA.FTZ R41, R78, R119, R41 ;  /* 0x000000774e297223 */ /* 0x000fe20000010029 */
[----:B------:R-:W-:Y:S01]  /*1f80*/  ISETP.GE.AND P3, PT, R171, R61, PT ;  /* 0x0000003dab00720c */ /* 0x000fe20003f66270 */
[C---:B------:R-:W-:Y:S01]  /*1f90*/  FADD.FTZ R26, R79.reuse, R26 ;  /* 0x0000001a4f1a7221 */ /* 0x040fe20000010000 */
        /* <DEDUP_REMOVED lines=24> */
[----:B------:R-:W-:Y:S06]  /*2120*/  BRA `(.L_x_4455) ;  /* 0x0000000800207947 */ /* 0x000fec0003800000 */
.L_x_4454:
        /* <DEDUP_REMOVED lines=17> */
.L_x_4453:
        /* <DEDUP_REMOVED lines=20> */
.L_x_4456:
        /* <DEDUP_REMOVED lines=21> */
.L_x_4452:
        /* <DEDUP_REMOVED lines=21> */
.L_x_4458:
        /* <DEDUP_REMOVED lines=17> */
.L_x_4457:
        /* <DEDUP_REMOVED lines=20> */
.L_x_4459:
        /* <DEDUP_REMOVED lines=20> */
.L_x_4455:
[----:B------:R-:W-:Y:S01]  /*29b0*/  ISETP.NE.U32.AND P0, PT, RZ, UR4, PT ;  /* 0x00000004ff007c0c */ /* 0x000fe2000bf05070 */
[----:B------:R-:W0:Y:S01]  /*29c0*/  LDC.64 R48, c[0x0][0x468] ;  /* 0x00011a00ff307b82 */ /* 0x000e220000000a00 */
[----:B------:R-:W-:Y:S02]  /*29d0*/  ISETP.NE.U32.AND P2, PT, RZ, UR6, PT ;  /* 0x00000006ff007c0c */ /* 0x000fe4000bf45070 */
[----:B------:R-:W-:Y:S02]  /*29e0*/  ISETP.NE.AND.EX P0, PT, RZ, UR5, PT, P0 ;  /* 0x00000005ff007c0c */ /* 0x000fe4000bf05300 */
[----:B------:R-:W-:-:S11]  /*29f0*/  ISETP.NE.AND.EX P2, PT, RZ, UR7, PT, P2 ;  /* 0x00000007ff007c0c */ /* 0x000fd6000bf45320 */
[----:B------:R-:W1:Y:S08]  /*2a00*/  @P0 LDC.64 R54, c[0x0][0x478] ;  /* 0x00011e00ff360b82 */ /* 0x000e700000000a00 */
[----:B------:R-:W2:Y:S01]  /*2a10*/  @P2 LDC.64 R50, c[0x0][0x470] ;  /* 0x00011c00ff322b82 */ /* 0x000ea20000000a00 */
[----:B0-----:R-:W-:-:S04]  /*2a20*/  IMAD.WIDE.U32 R52, R215, 0x10, R48 ;  /* 0x00000010d7347825 */ /* 0x001fc800078e0030 */
[----:B-1----:R-:W-:-:S05]  /*2a30*/  @P0 IMAD.WIDE.U32 R54, R215, 0x10, R54 ;  /* 0x00000010d7360825 */ /* 0x002fca00078e0036 */
[----:B------:R0:W-:Y:S01]  /*2a40*/  @P0 STG.E.128 desc[UR12][R54.64], R108 ;  /* 0x0000006c36000986 */ /* 0x0001e2000c101d0c */
[----:B--2---:R-:W-:-:S03]  /*2a50*/  @P2 IMAD.WIDE.U32 R50, R215, 0x10, R50 ;  /* 0x00000010d7322825 */ /* 0x004fc600078e0032 */
[----:B------:R0:W-:Y:S04]  /*2a60*/  STG.E.128 desc[UR12][R52.64], R44 ;  /* 0x0000002c34007986 */ /* 0x0001e8000c101d0c */
[----:B------:R0:W-:Y:S01]  /*2a70*/  @P2 STG.E.128 desc[UR12][R50.64], R104 ;  /* 0x0000006832002986 */ /* 0x0001e2000c101d0c */
        /* <DEDUP_REMOVED lines=24> */
.L_x_4462:
        /* <DEDUP_REMOVED lines=17> */
.L_x_4461:
        /* <DEDUP_REMOVED lines=18> */
.L_x_4464:
        /* <DEDUP_REMOVED lines=11> */
[----:B------:R-:W-:Y:S01]  /*2ee0*/  FFMA.FTZ R47, R213, R230, R91 ;  /* 0x000000e6d52f7223 */ /* 0x000fe2000001005b */
[----:B------:R-:W-:Y:S06]  /*2ef0*/  BRA `(.L_x_4463) ;  /* 0x0000000400187947 */ /* 0x000fec0003800000 */
.L_x_4460:
[----:B------:R-:W-:Y:S05]  /*2f00*/  @!P0 BRA `(.L_x_4465) ;  /* 0x00000000009c8947 */ /* 0x000fea0003800000 */
        /* <DEDUP_REMOVED lines=22> */
.L_x_4466:
        /* <DEDUP_REMOVED lines=17> */
.L_x_4465:
        /* <DEDUP_REMOVED lines=18> */
.L_x_4467:
        /* <DEDUP_REMOVED lines=11> */
[----:B------:R-:W-:-:S07]  /*3350*/  FMUL.FTZ R47, R213, R230 ;  /* 0x000000e6d52f7220 */ /* 0x000fce0000410000 */
.L_x_4463:
[----:B------:R-:W0:Y:S01]  /*3360*/  @P0 LDC.64 R54, c[0x0][0x478] ;  /* 0x00011e00ff360b82 */ /* 0x000e220000000a00 */
[----:B------:R-:W-:-:S07]  /*3370*/  IMAD.WIDE.U32 R52, R214, 0x10, R48 ;  /* 0x00000010d6347825 */ /* 0x000fce00078e0030 */
[----:B------:R-:W1:Y:S01]  /*3380*/  @P2 LDC.64 R50, c[0x0][0x470] ;  /* 0x00011c00ff322b82 */ /* 0x000e620000000a00 */
[----:B0-----:R-:W-:-:S05]  /*3390*/  @P0 IMAD.WIDE.U32 R54, R214, 0x10, R54 ;  /* 0x00000010d6360825 */ /* 0x001fca00078e0036 */
[----:B------:R0:W-:Y:S01]  /*33a0*/  @P0 STG.E.128 desc[UR12][R54.64], R108 ;  /* 0x0000006c36000986 */ /* 0x0001e2000c101d0c */
[----:B-1----:R-:W-:-:S03]  /*33b0*/  @P2 IMAD.WIDE.U32 R50, R214, 0x10, R50 ;  /* 0x00000010d6322825 */ /* 0x002fc600078e0032 */
        /* <DEDUP_REMOVED lines=26> */
.L_x_4470:
        /* <DEDUP_REMOVED lines=17> */
.L_x_4469:
        /* <DEDUP_REMOVED lines=18> */
.L_x_4472:
        /* <DEDUP_REMOVED lines=13> */
.L_x_4468:
        /* <DEDUP_REMOVED lines=23> */
.L_x_4474:
        /* <DEDUP_REMOVED lines=17> */
.L_x_4473:
        /* <DEDUP_REMOVED lines=18> */
.L_x_4475:
        /* <DEDUP_REMOVED lines=12> */
.L_x_4471:
        /* <DEDUP_REMOVED lines=32> */
.L_x_4478:
        /* <DEDUP_REMOVED lines=17> */
.L_x_4477:
        /* <DEDUP_REMOVED lines=18> */
.L_x_4480:
        /* <DEDUP_REMOVED lines=13> */
.L_x_4476:
        /* <DEDUP_REMOVED lines=23> */
.L_x_4482:
        /* <DEDUP_REMOVED lines=17> */
.L_x_4481:
        /* <DEDUP_REMOVED lines=18> */
.L_x_4483:
        /* <DEDUP_REMOVED lines=12> */
.L_x_4479:
        /* <DEDUP_REMOVED lines=32> */
.L_x_4486:
        /* <DEDUP_REMOVED lines=17> */
.L_x_4485:
        /* <DEDUP_REMOVED lines=18> */
.L_x_4488:
        /* <DEDUP_REMOVED lines=13> */
.L_x_4484:
        /* <DEDUP_REMOVED lines=23> */
.L_x_4490:
        /* <DEDUP_REMOVED lines=17> */
.L_x_4489:
        /* <DEDUP_REMOVED lines=18> */
.L_x_4491:
        /* <DEDUP_REMOVED lines=12> */
.L_x_4487:
[----:B------:R-:W0:Y:S01]  /*4f80*/  @P0 LDC.64 R52, c[0x0][0x478] ;  /* 0x00011e00ff340b82 */ /* 0x000e220000000a00 */
[----:B------:R-:W-:Y:S01]  /*4f90*/  IMAD.WIDE.U32 R48, R208, 0x10, R48 ;  /* 0x00000010d0307825 */ /* 0x000fe200078e0030 */
[----:B------:R-:W-:-:S06]  /*4fa0*/  UPLOP3.LUT UP1, UPT, UPT, UPT, UP1, 0x40, 0x4 ;  /* 0x000000000004789c */ /* 0x000fcc0003f2e810 */
[----:B------:R-:W1:Y:S01]  /*4fb0*/  @P2 LDC.64 R50, c[0x0][0x470] ;  /* 0x00011c00ff322b82 */ /* 0x000e620000000a00 */
[----:B0-----:R-:W-:-:S05]  /*4fc0*/  @P0 IMAD.WIDE.U32 R52, R208, 0x10, R52 ;  /* 0x00000010d0340825 */ /* 0x001fca00078e0034 */
[----:B------:R0:W-:Y:S01]  /*4fd0*/  @P0 STG.E.128 desc[UR12][R52.64], R108 ;  /* 0x0000006c34000986 */ /* 0x0001e2000c101d0c */
[----:B-1----:R-:W-:-:S03]  /*4fe0*/  @P2 IMAD.WIDE.U32 R50, R208, 0x10, R50 ;  /* 0x00000010d0322825 */ /* 0x002fc600078e0032 */
[----:B------:R0:W-:Y:S04]  /*4ff0*/  STG.E.128 desc[UR12][R48.64], R44 ;  /* 0x0000002c30007986 */ /* 0x0001e8000c101d0c */
[----:B------:R0:W-:Y:S01]  /*5000*/  @P2 STG.E.128 desc[UR12][R50.64], R104 ;  /* 0x0000006832002986 */ /* 0x0001e2000c101d0c */
[----:B------:R-:W-:Y:S05]  /*5010*/  @!P3 BRA `(.L_x_4492) ;  /* 0xffffffb800a0b947 */ /* 0x000fea000383ffff */
[----:B------:R-:W-:Y:S02]  /*5020*/  MOV R82, R17 ;  /* 0x0000001100527202 */ /* 0x000fe40000000f00 */
[----:B-----5:R-:W-:Y:S02]  /*5030*/  MOV R91, R34 ;  /* 0x00000022005b7202 */ /* 0x020fe40000000f00 */
[----:B0-----:R-:W-:Y:S02]  /*5040*/  MOV R108, R19 ;  /* 0x00000013006c7202 */ /* 0x001fe40000000f00 */
        /* <DEDUP_REMOVED lines=77> */
.L_x_4449:
        /* <DEDUP_REMOVED lines=33> */
.L_x_4493:
        /* <DEDUP_REMOVED lines=13> */
.L_x_5469:


//--------------------- .text._ZN10layer_norm31ln_parallel_residual_bwd_kernelINS_13Kernel_traitsI6__halfffffjLj5120ELj1ELj1ELj8ELj16ENS_18Kernel_traits_baseILj5120ES2_ffffjLj256EEEEELb0ELb1ELb0EEEvNS_9BwdParamsE --------------------------
	.section	.text._ZN10layer_norm31ln_parallel_residual_bwd_kernelINS_13Kernel_traitsI6__halfffffjLj5120ELj1ELj1ELj8ELj16ENS_18Kernel_traits_baseILj5120ES2_ffffjLj256EEEEELb0ELb1ELb0EEEvNS_9BwdParamsE,"ax",@progbits
	.align	128
        .global         _ZN10layer_norm31ln_parallel_residual_bwd_kernelINS_13Kernel_traitsI6__halfffffjLj5120ELj1ELj1ELj8ELj16ENS_18Kernel_traits_baseILj5120ES2_ffffjLj256EEEEELb0ELb1ELb0EEEvNS_9BwdParamsE
        .type           _ZN10layer_norm31ln_parallel_residual_bwd_kernelINS_13Kernel_traitsI6__halfffffjLj5120ELj1ELj1ELj8ELj16ENS_18Kernel_traits_baseILj5120ES2_ffffjLj256EEEEELb0ELb1ELb0EEEvNS_9BwdParamsE,@function
        .size           _ZN10layer_norm31ln_parallel_residual_bwd_kernelINS_13Kernel_traitsI6__halfffffjLj5120ELj1ELj1ELj8ELj16ENS_18Kernel_traits_baseILj5120ES2_ffffjLj256EEEEELb0ELb1ELb0EEEvNS_9BwdParamsE,(.L_x_5470 - _ZN10layer_norm31ln_parallel_residual_bwd_kernelINS_13Kernel_traitsI6__halfffffjLj5120ELj1ELj1ELj8ELj16ENS_18Kernel_traits_baseILj5120ES2_ffffjLj256EEEEELb0ELb1ELb0EEEvNS_9BwdParamsE)
        .other          _ZN10layer_norm31ln_parallel_residual_bwd_kernelINS_13Kernel_traitsI6__halfffffjLj5120ELj1ELj1ELj8ELj16ENS_18Kernel_traits_baseILj5120ES2_ffffjLj256EEEEELb0ELb1ELb0EEEvNS_9BwdParamsE,@"STO_CUDA_ENTRY STV_DEFAULT"
_ZN10layer_norm31ln_parallel_residual_bwd_kernelINS_13Kernel_traitsI6__halfffffjLj5120ELj1ELj1ELj8ELj16ENS_18Kernel_traits_baseILj5120ES2_ffffjLj256EEEEELb0ELb1ELb0EEEvNS_9BwdParamsE:
.text._ZN10layer_norm31ln_parallel_residual_bwd_kernelINS_13Kernel_traitsI6__halfffffjLj5120ELj1ELj1ELj8ELj16ENS_18Kernel_traits_baseILj5120ES2_ffffjLj256EEEEELb0ELb1ELb0EEEvNS_9BwdParamsE:
        /* <DEDUP_REMOVED lines=15> */
[----:B------:R-:W-:Y:S01]  /*00f0*/  ISETP.GE.U32.AND P4, PT, R0, 0x500, PT ;  /* 0x000005000000780c */ /* 0x000fe20003f86070 */
[----:B------:R-:W0:Y:S03]  /*0100*/  S2UR UR4, SR_CTAID.X ;  /* 0x00000000000479c3 */ /* 0x000e260000002500 */
[----:B------:R-:W-:-:S05]  /*0110*/  P2R R141, PR, RZ, 0x10 ;  /* 0x00000010ff8d7803 */ /* 0x000fca0000000000 */
[----:B------:R-:W1:Y:S08]  /*0120*/  @P0 LDC.64 R4, c[0x0][0x3d0] ;  /* 0x0000f400ff040b82 */ /* 0x000e700000000a00 */
[----:B------:R-:W4:Y:S08]  /*0130*/  @P1 LDC.64 R14, c[0x0][0x3d0] ;  /* 0x0000f400ff0e1b82 */ /* 0x000f300000000a00 */
[----:B------:R-:W3:Y:S01]  /*0140*/  @P2 LDC.64 R20, c[0x0][0x3d0] ;  /* 0x0000f400ff142b82 */ /* 0x000ee20000000a00 */
[C---:B-1----:R-:W-:Y:S01]  /*0150*/  @P0 IMAD.WIDE.U32 R4, R3.reuse, 0x8, R4 ;  /* 0x0000000803040825 */ /* 0x042fe200078e0004 */
[----:B------:R-:W-:-:S06]  /*0160*/  @P0 LOP3.LUT R3, R3, 0x100, RZ, 0xfc, !PT ;  /* 0x0000010003030812 */ /* 0x000fcc00078efcff */
[----:B------:R-:W1:Y:S01]  /*0170*/  @P3 LDC.64 R22, c[0x0][0x3d0] ;  /* 0x0000f400ff163b82 */ /* 0x000e620000000a00 */
[----:B--2---:R-:W5:Y:S01]  /*0180*/  @P0 LDG.E.64 R6, desc[UR12][R4.64] ;  /* 0x0000000c04060981 */ /* 0x004f62000c1e1b00 */
[C---:B----4-:R-:W-:Y:S01]  /*0190*/  @P1 IMAD.WIDE.U32 R18, R3.reuse, 0x8, R14 ;  /* 0x0000000803121825 */ /* 0x050fe200078e000e */
[----:B------:R-:W-:-:S05]  /*01a0*/  @P1 IADD3 R3, PT, PT, R3, 0x100, RZ ;  /* 0x0000010003031810 */ /* 0x000fca0007ffe0ff */
[----:B------:R-:W2:Y:S01]  /*01b0*/  @P4 LDC.64 R24, c[0x0][0x3d0] ;  /* 0x0000f400ff184b82 */ /* 0x000ea20000000a00 */
[----:B------:R-:W5:Y:S01]  /*01c0*/  @P1 LDG.E.64 R8, desc[UR12][R18.64] ;  /* 0x0000000c12081981 */ /* 0x000f62000c1e1b00 */
[C---:B---3--:R-:W-:Y:S01]  /*01d0*/  @P2 IMAD.WIDE.U32 R20, R3.reuse, 0x8, R20 ;  /* 0x0000000803142825 */ /* 0x048fe200078e0014 */
[----:B------:R-:W-:Y:S02]  /*01e0*/  @P2 IADD3 R3, PT, PT, R3, 0x100, RZ ;  /* 0x0000010003032810 */ /* 0x000fe40007ffe0ff */
[----:B0-----:R-:W-:Y:S02]  /*01f0*/  MOV R89, UR4 ;  /* 0x0000000400597c02 */ /* 0x001fe40008000f00 */
[----:B------:R-:W-:Y:S01]  /*0200*/  CS2R R56, SRZ ;  /* 0x0000000000387805 */ /* 0x000fe2000001ff00 */
[----:B------:R0:W5:Y:S01]  /*0210*/  @P2 LDG.E.64 R10, desc[UR12][R20.64] ;  /* 0x0000000c140a2981 */ /* 0x000162000c1e1b00 */
[C---:B-1----:R-:W-:Y:S01]  /*0220*/  @P3 IMAD.WIDE.U32 R22, R3.reuse, 0x8, R22 ;  /* 0x0000000803163825 */ /* 0x042fe200078e0016 */
[----:B------:R-:W-:-:S02]  /*0230*/  @P3 IADD3 R3, PT, PT, R3, 0x100, RZ ;  /* 0x0000010003033810 */ /* 0x000fc40007ffe0ff */
[----:B------:R-:W-:Y:S02]  /*0240*/  CS2R R58, SRZ ;  /* 0x00000000003a7805 */ /* 0x000fe4000001ff00 */
[----:B------:R-:W-:Y:S02]  /*0250*/  CS2R R52, SRZ ;  /* 0x0000000000347805 */ /* 0x000fe4000001ff00 */
[----:B------:R-:W-:Y:S01]  /*0260*/  CS2R R54, SRZ ;  /* 0x0000000000367805 */ /* 0x000fe2000001ff00 */
[----:B------:R1:W5:Y:S01]  /*0270*/  @P3 LDG.E.64 R12, desc[UR12][R22.64] ;  /* 0x0000000c160c3981 */ /* 0x000362000c1e1b00 */
[----:B--2---:R-:W-:-:S05]  /*0280*/  @P4 IMAD.WIDE.U32 R14, R3, 0x8, R24 ;  /* 0x00000008030e4825 */ /* 0x004fca00078e0018 */
[----:B------:R2:W5:Y:S01]  /*0290*/  @P4 LDG.E.64 R16, desc[UR12][R14.64] ;  /* 0x0000000c0e104981 */ /* 0x000562000c1e1b00 */
        /* <DEDUP_REMOVED lines=15> */
[----:B0-----:R-:W-:Y:S02]  /*0390*/  CS2R R20, SRZ ;  /* 0x0000000000147805 */ /* 0x001fe4000001ff00 */
[----:B-1----:R-:W-:Y:S01]  /*03a0*/  CS2R R22, SRZ ;  /* 0x0000000000167805 */ /* 0x002fe2000001ff00 */
        /* <DEDUP_REMOVED lines=42> */
[----:B------:R-:W-:Y:S02]  /*0650*/  PLOP3.LUT P1, PT, PT, PT, UP0, 0x80, 0x8 ;  /* 0x000000000008781c */ /* 0x000fe40003f2f008 */
        /* <DEDUP_REMOVED lines=17> */
.L_x_4557:
[----:B0--34-:R-:W4:Y:S01]  /*0770*/  LDC.64 R72, c[0x0][0x3c0] ;  /* 0x0000f000ff487b82 */ /* 0x019f220000000a00 */
[----:B------:R-:W-:-:S07]  /*0780*/  ISETP.NE.AND P4, PT, R85, RZ, PT ;  /* 0x000000ff5500720c */ /* 0x000fce0003f85270 */
[----:B------:R-:W0:Y:S08]  /*0790*/  LDC.64 R74, c[0x0][0x3c8] ;  /* 0x0000f200ff4a7b82 */ /* 0x000e300000000a00 */
        /* <DEDUP_REMOVED lines=15> */
[----:B------:R-:W-:Y:S02]  /*0890*/  P2R R141, PR, RZ, 0x40 ;  /* 0x00000040ff8d7803 */ /* 0x000fe40000000000 */
[----:B------:R-:W-:-:S02]  /*08a0*/  MOV R81, R110 ;  /* 0x0000006e00517202 */ /* 0x000fc40000000f00 */
[----:B----4-:R-:W-:Y:S01]  /*08b0*/  FSEL R80, R72, RZ, !P4 ;  /* 0x000000ff48507208 */ /* 0x010fe20006000000 */
[----:B0-----:R-:W-:Y:S06]  /*08c0*/  @!P0 BRA `(.L_x_4496) ;  /* 0x0000000000b08947 */ /* 0x001fec0003800000 */
[----:B------:R-:W0:Y:S01]  /*08d0*/  LDC.64 R76, c[0x0][0x3a8] ;  /* 0x0000ea00ff4c7b82 */ /* 0x000e220000000a00 */
[----:B--2---:R-:W-:-:S04]  /*08e0*/  ISETP.NE.U32.AND P0, PT, RZ, UR14, PT ;  /* 0x0000000eff007c0c */ /* 0x004fc8000bf05070 */
[----:B------:R-:W-:-:S03]  /*08f0*/  ISETP.NE.AND.EX P0, PT, RZ, UR15, PT, P0 ;  /* 0x0000000fff007c0c */ /* 0x000fc6000bf05300 */
[----:B------:R-:W1:Y:S10]  /*0900*/  LDC.64 R72, c[0x0][0x428] ;  /* 0x00010a00ff487b82 */ /* 0x000e740000000a00 */
[----:B------:R-:W2:Y:S01]  /*0910*/  @P0 LDC.64 R82, c[0x0][0x438] ;  /* 0x00010e00ff520b82 */ /* 0x000ea20000000a00 */
[----:B0-----:R-:W-:-:S06]  /*0920*/  IMAD.WIDE.U32 R76, R110, 0x10, R76 ;  /* 0x000000106e4c7825 */ /* 0x001fcc00078e004c */
[----:B------:R-:W4:Y:S01]  /*0930*/  LDG.E.128 R76, desc[UR12][R76.64] ;  /* 0x0000000c4c4c7981 */ /* 0x000f22000c1e1d00 */
[----:B-1----:R-:W-:-:S06]  /*0940*/  IMAD.WIDE.U32 R72, R110, 0x10, R72 ;  /* 0x000000106e487825 */ /* 0x002fcc00078e0048 */
[----:B------:R-:W3:Y:S01]  /*0950*/  LDG.E.128 R72, desc[UR12][R72.64] ;  /* 0x0000000c48487981 */ /* 0x000ee2000c1e1d00 */
[----:B------:R-:W-:Y:S02]  /*0960*/  HADD2.F32 R81, -RZ, R88.H0_H0 ;  /* 0x20000058ff517230 */ /* 0x000fe40000004100 */
[----:B------:R-:W-:Y:S02]  /*0970*/  HADD2.F32 R135, -RZ, R90.H0_H0 ;  /* 0x2000005aff877230 */ /* 0x000fe40000004100 */
[----:B--2---:R-:W-:-:S04]  /*0980*/  @P0 IMAD.WIDE.U32 R82, R110, 0x10, R82 ;  /* 0x000000106e520825 */ /* 0x004fc800078e0052 */
[----:B------:R-:W-:Y:S01]  /*0990*/  HADD2.F32 R138, -RZ, R90.H1_H1 ;  /* 0x3000005aff8a7230 */ /* 0x000fe20000004100 */
[----:B------:R0:W5:Y:S01]  /*09a0*/  @P0 LDG.E.128 R16, desc[UR12][R82.64] ;  /* 0x0000000c52100981 */ /* 0x000162000c1e1d00 */
[C---:B----4-:R-:W-:Y:S01]  /*09b0*/  FADD.FTZ R84, -R80.reuse, R76 ;  /* 0x0000004c50547221 */ /* 0x050fe20000010100 */
[C---:B------:R-:W-:Y:S01]  /*09c0*/  FADD.FTZ R136, -R80.reuse, R77 ;  /* 0x0000004d50887221 */ /* 0x040fe20000010100 */
[----:B------:R-:W-:Y:S02]  /*09d0*/  HADD2.F32 R76, -RZ, R88.H1_H1 ;  /* 0x30000058ff4c7230 */ /* 0x000fe40000004100 */
[C---:B------:R-:W-:Y:S01]  /*09e0*/  FADD.FTZ R78, -R80.reuse, R78 ;  /* 0x0000004e504e7221 */ /* 0x040fe20000010100 */
[C---:B-----5:R-:W-:Y:S01]  /*09f0*/  FMUL.FTZ R3, R129.reuse, R84 ;  /* 0x0000005481037220 */ /* 0x060fe20000410000 */
[C---:B------:R-:W-:Y:S01]  /*0a00*/  FMUL.FTZ R136, R129.reuse, R136 ;  /* 0x0000008881887220 */ /* 0x040fe20000410000 */
[----:B------:R-:W-:Y:S01]  /*0a10*/  FADD.FTZ R140, -R80, R79 ;  /* 0x0000004f508c7221 */ /* 0x000fe20000010100 */
[----:B------:R-:W-:Y:S01]  /*0a20*/  FMUL.FTZ R137, R129, R78 ;  /* 0x0000004e81897220 */ /* 0x000fe20000410000 */
[----:B---3--:R-:W-:Y:S01]  /*0a30*/  FMUL.FTZ R134, R72, R81 ;  /* 0x0000005148867220 */ /* 0x008fe20000410000 */
[----:B------:R-:W-:Y:S01]  /*0a40*/  FADD.FTZ R36, R36, R72 ;  /* 0x0000004824247221 */ /* 0x000fe20000010000 */
[----:B------:R-:W-:Y:S01]  /*0a50*/  FFMA.FTZ R56, R72, R3, R56 ;  /* 0x0000000348387223 */ /* 0x000fe20000010038 */
[----:B------:R-:W-:Y:S01]  /*0a60*/  FMUL.FTZ R133, R73, R76 ;  /* 0x0000004c49857220 */ /* 0x000fe20000410000 */
        /* <DEDUP_REMOVED lines=8> */
[----:B------:R-:W-:Y:S01]  /*0af0*/  FFMA.FTZ R74, R136, R133, R73 ;  /* 0x00000085884a7223 */ /* 0x000fe20000010049 */
[----:B------:R-:W-:Y:S01]  /*0b00*/  FMUL.FTZ R138, R75, R138 ;  /* 0x0000008a4b8a7220 */ /* 0x000fe20000410000 */
[----:B------:R-:W-:Y:S01]  /*0b10*/  FMUL.FTZ R140, R129, R140 ;  /* 0x0000008c818c7220 */ /* 0x000fe20000410000 */
[----:B0-----:R-:W-:Y:S01]  /*0b20*/  FADD.FTZ R83, R72, R135 ;  /* 0x0000008748537221 */ /* 0x001fe20000010000 */
[----:B------:R-:W-:Y:S01]  /*0b30*/  FFMA.FTZ R73, R137, R135, R74 ;  /* 0x0000008789497223 */ /* 0x000fe2000001004a */
[----:B------:R-:W-:Y:S01]  /*0b40*/  FADD.FTZ R39, R39, R75 ;  /* 0x0000004b27277221 */ /* 0x000fe20000010000 */
[----:B------:R-:W-:Y:S01]  /*0b50*/  FFMA.FTZ R59, R75, R140, R59 ;  /* 0x0000008c4b3b7223 */ /* 0x000fe2000001003b */
[----:B------:R-:W-:Y:S01]  /*0b60*/  IADD3 R81, PT, PT, R110, 0x100, RZ ;  /* 0x000001006e517810 */ /* 0x000fe20007ffe0ff */
[----:B------:R-:W-:Y:S01]  /*0b70*/  FADD.FTZ R83, R83, R138 ;  /* 0x0000008a53537221 */ /* 0x000fe20000010000 */
[----:B------:R-:W-:-:S07]  /*0b80*/  FFMA.FTZ R82, R140, R138, R73 ;  /* 0x0000008a8c527223 */ /* 0x000fce0000010049 */
.L_x_4496:
[----:B--23--:R-:W-:Y:S05]  /*0b90*/  BSYNC.RECONVERGENT B0 ;  /* 0x0000000000007941 */ /* 0x00cfea0003800200 */
.L_x_4495:
        /* <DEDUP_REMOVED lines=8> */
[----:B------:R-:W3:Y:S01]  /*0c20*/  LDG.E.128 R76, desc[UR12][R76.64] ;  /* 0x0000000c4c4c7981 */ /* 0x000ee2000c1e1d00 */
[----:B-1----:R-:W-:-:S06]  /*0c30*/  IMAD.WIDE.U32 R72, R81, 0x10, R72 ;  /* 0x0000001051487825 */ /* 0x002fcc00078e0048 */
[----:B------:R-:W4:Y:S01]  /*0c40*/  LDG.E.128 R72, desc[UR12][R72.64] ;  /* 0x0000000c48487981 */ /* 0x000f22000c1e1d00 */
[----:B--2---:R-:W-:-:S05]  /*0c50*/  @P0 IMAD.WIDE.U32 R84, R81, 0x10, R84 ;  /* 0x0000001051540825 */ /* 0x004fca00078e0054 */
[----:B------:R0:W5:Y:S01]  /*0c60*/  @P0 LDG.E.128 R12, desc[UR12][R84.64] ;  /* 0x0000000c540c0981 */ /* 0x000162000c1e1d00 */
[--C-:B------:R-:W-:Y:S01]  /*0c70*/  HADD2.F32 R87, -RZ, R91.reuse.H0_H0 ;  /* 0x2000005bff577230 */ /* 0x100fe20000004100 */
[----:B------:R-:W-:Y:S01]  /*0c80*/  IADD3 R81, PT, PT, R81, 0x100, RZ ;  /* 0x0000010051517810 */ /* 0x000fe20007ffe0ff */
[--C-:B------:R-:W-:Y:S02]  /*0c90*/  HADD2.F32 R121, -RZ, R92.reuse.H0_H0 ;  /* 0x2000005cff797230 */ /* 0x100fe40000004100 */
[----:B------:R-:W-:Y:S02]  /*0ca0*/  HADD2.F32 R128, -RZ, R92.H1_H1 ;  /* 0x3000005cff807230 */ /* 0x000fe40000004100 */
[C---:B---3--:R-:W-:Y:S01]  /*0cb0*/  FADD.FTZ R86, -R80.reuse, R76 ;  /* 0x0000004c50567221 */ /* 0x048fe20000010100 */
[C---:B------:R-:W-:Y:S01]  /*0cc0*/  FADD.FTZ R122, -R80.reuse, R77 ;  /* 0x0000004d507a7221 */ /* 0x040fe20000010100 */
[----:B------:R-:W-:Y:S02]  /*0cd0*/  HADD2.F32 R76, -RZ, R91.H1_H1 ;  /* 0x3000005bff4c7230 */ /* 0x000fe40000004100 */
[C---:B------:R-:W-:Y:S01]  /*0ce0*/  FADD.FTZ R78, -R80.reuse, R78 ;  /* 0x0000004e504e7221 */ /* 0x040fe20000010100 */
[C---:B-----5:R-:W-:Y:S01]  /*0cf0*/  FMUL.FTZ R115, R129.reuse, R86 ;  /* 0x0000005681737220 */ /* 0x060fe20000410000 */
[C---:B------:R-:W-:Y:S01]  /*0d00*/  FMUL.FTZ R122, R129.reuse, R122 ;  /* 0x0000007a817a7220 */ /* 0x040fe20000410000 */
[----:B------:R-:W-:Y:S01]  /*0d10*/  FADD.FTZ R130, -R80, R79 ;  /* 0x0000004f50827221 */ /* 0x000fe20000010100 */
[----:B------:R-:W-:Y:S01]  /*0d20*/  FMUL.FTZ R123, R129, R78 ;  /* 0x0000004e817b7220 */ /* 0x000fe20000410000 */
[----:B----4-:R-:W-:Y:S01]  /*0d30*/  FMUL.FTZ R118, R72, R87 ;  /* 0x0000005748767220 */ /* 0x010fe20000410000 */
[----:B------:R-:W-:Y:S01]  /*0d40*/  FADD.FTZ R32, R32, R72 ;  /* 0x0000004820207221 */ /* 0x000fe20000010000 */
[----:B------:R-:W-:Y:S01]  /*0d50*/  FFMA.FTZ R52, R72, R115, R52 ;  /* 0x0000007348347223 */ /* 0x000fe20000010034 */
[----:B------:R-:W-:Y:S01]  /*0d60*/  FMUL.FTZ R119, R73, R76 ;  /* 0x0000004c49777220 */ /* 0x000fe20000410000 */
        /* <DEDUP_REMOVED lines=16> */
[----:B0-----:R-:W-:-:S07]  /*0e70*/  FFMA.FTZ R82, R130, R128, R73 ;  /* 0x0000008082527223 */ /* 0x001fce0000010049 */
.L_x_4498:
[----:B------:R-:W-:Y:S05]  /*0e80*/  BSYNC.RECONVERGENT B0 ;  /* 0x0000000000007941 */ /* 0x000fea0003800200 */
.L_x_4497:
        /* <DEDUP_REMOVED lines=46> */
.L_x_4500:
[----:B------:R-:W-:Y:S05]  /*1170*/  BSYNC.RECONVERGENT B0 ;  /* 0x0000000000007941 */ /* 0x000fea0003800200 */
.L_x_4499:
        /* <DEDUP_REMOVED lines=15> */
[C---:B---3--:R-:W-:Y:S01]  /*1270*/  FADD.FTZ R86, -R80.reuse, R76 ;  /* 0x0000004c50567221 */ /* 0x048fe20000010100 */
[C---:B------:R-:W-:Y:S01]  /*1280*/  FADD.FTZ R106, -R80.reuse, R77 ;  /* 0x0000004d506a7221 */ /* 0x040fe20000010100 */
[----:B------:R-:W-:Y:S02]  /*1290*/  HADD2.F32 R76, -RZ, R95.H1_H1 ;  /* 0x3000005fff4c7230 */ /* 0x000fe40000004100 */
[----:B------:R-:W-:Y:S01]  /*12a0*/  FADD.FTZ R78, -R80, R78 ;  /* 0x0000004e504e7221 */ /* 0x000fe20000010100 */
[C---:B-----5:R-:W-:Y:S01]  /*12b0*/  FMUL.FTZ R101, R129.reuse, R86 ;  /* 0x0000005681657220 */ /* 0x060fe20000410000 */
[----:B------:R-:W-:Y:S01]  /*12c0*/  FMUL.FTZ R106, R129, R106 ;  /* 0x0000006a816a7220 */ /* 0x000fe20000410000 */
[----:B------:R-:W-:-:S02]  /*12d0*/  HADD2.F32 R77, -RZ, R96.H0_H0 ;  /* 0x20000060ff4d7230 */ /* 0x000fc40000004100 */
        /* <DEDUP_REMOVED lines=10> */
[----:B------:R-:W-:-:S02]  /*1380*/  HADD2.F32 R76, -RZ, R96.H1_H1 ;  /* 0x30000060ff4c7230 */ /* 0x000fc40000004100 */
[----:B------:R-:W-:Y:S01]  /*1390*/  FADD.FTZ R77, R72, R109 ;  /* 0x0000006d484d7221 */ /* 0x000fe20000010000 */
[----:B------:R-:W-:Y:S01]  /*13a0*/  FADD.FTZ R116, -R80, R79 ;  /* 0x0000004f50747221 */ /* 0x000fe20000010100 */
        /* <DEDUP_REMOVED lines=11> */
.L_x_4502:
[----:B------:R-:W-:Y:S05]  /*1460*/  BSYNC.RECONVERGENT B0 ;  /* 0x0000000000007941 */ /* 0x000fea0003800200 */
.L_x_4501:
        /* <DEDUP_REMOVED lines=13> */
[--C-:B------:R-:W-:Y:S02]  /*1540*/  HADD2.F32 R81, -RZ, R97.reuse.H0_H0 ;  /* 0x20000061ff517230 */ /* 0x100fe40000004100 */
        /* <DEDUP_REMOVED lines=31> */
.L_x_4504:
[----:B------:R-:W-:Y:S05]  /*1740*/  BSYNC.RECONVERGENT B0 ;  /* 0x0000000000007941 */ /* 0x000fea0003800200 */
.L_x_4503:
        /* <DEDUP_REMOVED lines=32> */
.L_x_4506:
[----:B------:R-:W-:Y:S05]  /*1950*/  BSYNC.RECONVERGENT B0 ;  /* 0x0000000000007941 */ /* 0x000fea0003800200 */
.L_x_4505:
        /* <DEDUP_REMOVED lines=40> */
[----:B------:R-:W-:Y:S01]  /*1be0*/  FMUL.FTZ R77, R86, UR11 ;  /* 0x0000000b564d7c20 */ /* 0x000fe20008410000 */
[----:B------:R-:W-:Y:S01]  /*1bf0*/  P2R R85, PR, RZ, 0x10 ;  /* 0x00000010ff557803 */ /* 0x000fe20000000000 */
[----:B------:R-:W-:-:S03]  /*1c00*/  FMUL.FTZ R76, R72, UR11 ;  /* 0x0000000b484c7c20 */ /* 0x000fc60008410000 */
        /* <DEDUP_REMOVED lines=26> */
.L_x_4511:
        /* <DEDUP_REMOVED lines=17> */
.L_x_4510:
        /* <DEDUP_REMOVED lines=20> */
.L_x_4513:
        /* <DEDUP_REMOVED lines=21> */
.L_x_4509:
        /* <DEDUP_REMOVED lines=21> */
.L_x_4515:
        /* <DEDUP_REMOVED lines=17> */
.L_x_4514:
        /* <DEDUP_REMOVED lines=20> */
.L_x_4516:
        /* <DEDUP_REMOVED lines=15> */
[-C--:B------:R-:W-:Y:S02]  /*25e0*/  MOV R67, R75.reuse ;  /* 0x0000004b00437202 */ /* 0x080fe40000000f00 */
[----:B------:R-:W-:Y:S02]  /*25f0*/  MOV R71, R75 ;  /* 0x0000004b00477202 */ /* 0x000fe40000000f00 */
[----:B------:R-:W-:-:S02]  /*2600*/  MOV R70, R74 ;  /* 0x0000004a00467202 */ /* 0x000fc40000000f00 */
[----:B------:R-:W-:Y:S02]  /*2610*/  MOV R69, R73 ;  /* 0x0000004900457202 */ /* 0x000fe40000000f00 */
[----:B------:R-:W-:-:S07]  /*2620*/  MOV R68, R72 ;  /* 0x0000004800447202 */ /* 0x000fce0000000f00 */
.L_x_4512:
        /* <DEDUP_REMOVED lines=14> */
.L_x_4508:
[----:B------:R-:W-:Y:S05]  /*2710*/  BSYNC.RECONVERGENT B0 ;  /* 0x0000000000007941 */ /* 0x000fea0003800200 */
.L_x_4507:
        /* <DEDUP_REMOVED lines=32> */
[----:B------:R-:W-:Y:S01]  /*2920*/  MOV R68, R72 ;  /* 0x0000004800447202 */ /* 0x000fe20000000f00 */
[----:B------:R-:W-:Y:S06]  /*2930*/  BRA `(.L_x_4522) ;  /* 0x0000000800087947 */ /* 0x000fec0003800000 */
.L_x_4521:
        /* <DEDUP_REMOVED lines=17> */
.L_x_4520:
        /* <DEDUP_REMOVED lines=21> */
.L_x_4523:
        /* <DEDUP_REMOVED lines=13> */
.L_x_4519:
        /* <DEDUP_REMOVED lines=29> */
.L_x_4525:
        /* <DEDUP_REMOVED lines=17> */
.L_x_4524:
        /* <DEDUP_REMOVED lines=21> */
.L_x_4526:
        /* <DEDUP_REMOVED lines=12> */
.L_x_4522:
[----:B------:R-:W0:Y:S08]  /*3160*/  @P4 LDC.64 R78, c[0x0][0x478] ;  /* 0x00011e00ff4e4b82 */ /* 0x000e300000000a00 */
[----:B------:R-:W1:Y:S08]  /*3170*/  LDC.64 R80, c[0x0][0x468] ;  /* 0x00011a00ff507b82 */ /* 0x000e700000000a00 */
[----:B------:R-:W2:Y:S01]  /*3180*/  @P5 LDC.64 R82, c[0x0][0x470] ;  /* 0x00011c00ff525b82 */ /* 0x000ea20000000a00 */
[----:B0-----:R-:W-:-:S05]  /*3190*/  @P4 IMAD.WIDE.U32 R78, R110, 0x10, R78 ;  /* 0x000000106e4e4825 */ /* 0x001fca00078e004e */
[----:B------:R3:W-:Y:S01]  /*31a0*/  @P4 STG.E.128 desc[UR12][R78.64], R68 ;  /* 0x000000444e004986 */ /* 0x0007e2000c101d0c */
[----:B-1----:R-:W-:-:S05]  /*31b0*/  IMAD.WIDE.U32 R80, R110, 0x10, R80 ;  /* 0x000000106e507825 */ /* 0x002fca00078e0050 */
[----:B------:R3:W-:Y:S01]  /*31c0*/  STG.E.128 desc[UR12][R80.64], R72 ;  /* 0x0000004850007986 */ /* 0x0007e2000c101d0c */
[C---:B--2---:R-:W-:Y:S01]  /*31d0*/  @P5 IMAD.WIDE.U32 R82, R110.reuse, 0x10, R82 ;  /* 0x000000106e525825 */ /* 0x044fe200078e0052 */
[----:B------:R-:W-:-:S04]  /*31e0*/  IADD3 R110, PT, PT, R110, 0x100, RZ ;  /* 0x000001006e6e7810 */ /* 0x000fc80007ffe0ff */
[----:B------:R3:W-:Y:S03]  /*31f0*/  @P5 STG.E.128 desc[UR12][R82.64], R64 ;  /* 0x0000004052005986 */ /* 0x0007e6000c101d0c */
.L_x_4518:
[----:B------:R-:W-:Y:S05]  /*3200*/  BSYNC.RECONVERGENT B0 ;  /* 0x0000000000007941 */ /* 0x000fea0003800200 */
.L_x_4517:
        /* <DEDUP_REMOVED lines=13> */
[-CC-:B0--3--:R-:W-:Y:S01]  /*32e0*/  FFMA.FTZ R66, R107, R76.reuse, R77.reuse ;  /* 0x0000004c6b427223 */ /* 0x189fe2000001004d */
        /* <DEDUP_REMOVED lines=20> */
.L_x_4531:
        /* <DEDUP_REMOVED lines=17> */
.L_x_4530:
[----:B0--3--:R-:W0:Y:S02]  /*3540*/  LDC.64 R72, c[0x0][0x470] ;  /* 0x00011c00ff487b82 */ /* 0x009e240000000a00 */
        /* <DEDUP_REMOVED lines=20> */
.L_x_4533:
        /* <DEDUP_REMOVED lines=13> */
.L_x_4529:
[----:B0--3--:R-:W0:Y:S02]  /*3760*/  LDC.64 R72, c[0x0][0x478] ;  /* 0x00011e00ff487b82 */ /* 0x009e240000000a00 */
        /* <DEDUP_REMOVED lines=28> */
.L_x_4535:
        /* <DEDUP_REMOVED lines=17> */
.L_x_4534:
        /* <DEDUP_REMOVED lines=21> */
.L_x_4536:
        /* <DEDUP_REMOVED lines=12> */
.L_x_4532:
        /* <DEDUP_REMOVED lines=10> */
.L_x_4528:
[----:B------:R-:W-:Y:S05]  /*3cf0*/  BSYNC.RECONVERGENT B0 ;  /* 0x0000000000007941 */ /* 0x000fea0003800200 */
.L_x_4527:
        /* <DEDUP_REMOVED lines=13> */
[-CC-:B0--34-:R-:W-:Y:S01]  /*3dd0*/  FFMA.FTZ R65, R101, R76.reuse, R77.reuse ;  /* 0x0000004c65417223 */ /* 0x199fe2000001004d */
        /* <DEDUP_REMOVED lines=20> */
.L_x_4541:
        /* <DEDUP_REMOVED lines=17> */
.L_x_4540:
[----:B0--34-:R-:W0:Y:S02]  /*4030*/  LDC.64 R72, c[0x0][0x470] ;  /* 0x00011c00ff487b82 */ /* 0x019e240000000a00 */
        /* <DEDUP_REMOVED lines=20> */
.L_x_4543:
        /* <DEDUP_REMOVED lines=13> */
.L_x_4539:
[----:B0--34-:R-:W0:Y:S02]  /*4250*/  LDC.64 R72, c[0x0][0x478] ;  /* 0x00011e00ff487b82 */ /* 0x019e240000000a00 */
        /* <DEDUP_REMOVED lines=28> */
.L_x_4545:
        /* <DEDUP_REMOVED lines=17> */
.L_x_4544:
        /* <DEDUP_REMOVED lines=21> */
.L_x_4546:
        /* <DEDUP_REMOVED lines=12> */
.L_x_4542:
        /* <DEDUP_REMOVED lines=10> */
.L_x_4538:
[----:B------:R-:W-:Y:S05]  /*47e0*/  BSYNC.RECONVERGENT B0 ;  /* 0x0000000000007941 */ /* 0x000fea0003800200 */
.L_x_4537:
        /* <DEDUP_REMOVED lines=34> */
.L_x_4551:
        /* <DEDUP_REMOVED lines=17> */
.L_x_4550:
        /* <DEDUP_REMOVED lines=21> */
.L_x_4553:
        /* <DEDUP_REMOVED lines=13> */
.L_x_4549:
        /* <DEDUP_REMOVED lines=29> */
.L_x_4555:
        /* <DEDUP_REMOVED lines=17> */
.L_x_4554:
        /* <DEDUP_REMOVED lines=21> */
.L_x_4556:
        /* <DEDUP_REMOVED lines=12> */
.L_x_4552:
[----:B------:R-:W0:Y:S08]  /*5230*/  @P4 LDC.64 R76, c[0x0][0x478] ;  /* 0x00011e00ff4c4b82 */ /* 0x000e300000000a00 */
[----:B------:R-:W1:Y:S08]  /*5240*/  LDC.64 R78, c[0x0][0x468] ;  /* 0x00011a00ff4e7b82 */ /* 0x000e700000000a00 */
[----:B------:R-:W2:Y:S01]  /*5250*/  @P5 LDC.64 R80, c[0x0][0x470] ;  /* 0x00011c00ff505b82 */ /* 0x000ea20000000a00 */
[----:B0-----:R-:W-:-:S05]  /*5260*/  @P4 IMAD.WIDE.U32 R76, R110, 0x10, R76 ;  /* 0x000000106e4c4825 */ /* 0x001fca00078e004c */
[----:B------:R0:W-:Y:S01]  /*5270*/  @P4 STG.E.128 desc[UR12][R76.64], R68 ;  /* 0x000000444c004986 */ /* 0x0001e2000c101d0c */
[----:B-1----:R-:W-:-:S05]  /*5280*/  IMAD.WIDE.U32 R78, R110, 0x10, R78 ;  /* 0x000000106e4e7825 */ /* 0x002fca00078e004e */
[----:B------:R0:W-:Y:S01]  /*5290*/  STG.E.128 desc[UR12][R78.64], R72 ;  /* 0x000000484e007986 */ /* 0x0001e2000c101d0c */
[----:B--2---:R-:W-:-:S05]  /*52a0*/  @P5 IMAD.WIDE.U32 R80, R110, 0x10, R80 ;  /* 0x000000106e505825 */ /* 0x004fca00078e0050 */
[----:B------:R0:W-:Y:S02]  /*52b0*/  @P5 STG.E.128 desc[UR12][R80.64], R64 ;  /* 0x0000004050005986 */ /* 0x0001e4000c101d0c */
.L_x_4548:
[----:B------:R-:W-:Y:S05]  /*52c0*/  BSYNC.RECONVERGENT B0 ;  /* 0x0000000000007941 */ /* 0x000fea0003800200 */
.L_x_4547:
[----:B------:R-:W-:Y:S01]  /*52d0*/  ISETP.NE.AND P4, PT, R84, RZ, PT ;  /* 0x000000ff5400720c */ /* 0x000fe20003f85270 */
[----:B------:R-:W-:-:S12]  /*52e0*/  UPLOP3.LUT UP1, UPT, UPT, UPT, UP1, 0x40, 0x4 ;  /* 0x000000000004789c */ /* 0x000fd80003f2e810 */
[----:B------:R-:W-:Y:S05]  /*52f0*/  @!P4 BRA `(.L_x_4557) ;  /* 0xffffffb4001cc947 */ /* 0x000fea000383ffff */
.L_x_4494:
[----:B------:R-:W1:Y:S01]  /*5300*/  S2UR UR4, SR_CTAID.X ;  /* 0x00000000000479c3 */ /* 0x000e620000002500 */
[----:B------:R-:W-:-:S07]  /*5310*/  ISETP.NE.AND P4, PT, R141, RZ, PT ;  /* 0x000000ff8d00720c */ /* 0x000fce0003f85270 */
[----:B------:R-:W2:Y:S08]  /*5320*/  LDC.64 R4, c[0x0][0x440] ;  /* 0x00011000ff047b82 */ /* 0x000eb00000000a00 */
[----:B-----5:R-:W0:Y:S08]  /*5330*/  LDC.64 R6, c[0x0][0x448] ;  /* 0x00011200ff067b82 */ /* 0x020e300000000a00 */
[----:B------:R-:W3:Y:S01]  /*5340*/  LDC.64 R8, c[0x0][0x440] ;  /* 0x00011000ff087b82 */ /* 0x000ee20000000a00 */
[----:B-1----:R-:W-:-:S05]  /*5350*/  IMAD R2, R2, UR4, RZ ;  /* 0x0000000402027c24 */ /* 0x002fca000f8e02ff */
[----:B------:R-:W-:Y:S02]  /*5360*/  LEA.HI R139, R2, R139, RZ, 0x1e ;  /* 0x0000008b028b7211 */ /* 0x000fe400078ff0ff */
[----:B------:R-:W1:Y:S03]  /*5370*/  LDC.64 R10, c[0x0][0x448] ;  /* 0x00011200ff0a7b82 */ /* 0x000e660000000a00 */
[----:B--2---:R-:W-:-:S05]  /*5380*/  @P0 IMAD.WIDE.U32 R2, R139, 0x10, R4 ;  /* 0x000000108b020825 */ /* 0x004fca00078e0004 */
[----:B------:R-:W2:Y:S01]  /*5390*/  LDC.64 R12, c[0x0][0x440] ;  /* 0x00011000ff0c7b82 */ /* 0x000ea20000000a00 */
[C---:B0-----:R-:W-:Y:S01]  /*53a0*/  @P0 IMAD.WIDE.U32 R4, R139.reuse, 0x10, R6 ;  /* 0x000000108b040825 */ /* 0x041fe200078e0006 */
[----:B------:R-:W-:Y:S01]  /*53b0*/  @P0 IADD3 R139, PT, PT, R139, 0x100, RZ ;  /* 0x000001008b8b0810 */ /* 0x000fe20007ffe0ff */
[----:B------:R0:W-:Y:S04]  /*53c0*/  @P0 STG.E.128 desc[UR12][R2.64], R36 ;  /* 0x0000002402000986 */ /* 0x0001e8000c101d0c */
[----:B------:R0:W-:Y:S01]  /*53d0*/  @P0 STG.E.128 desc[UR12][R4.64], R56 ;  /* 0x0000003804000986 */ /* 0x0001e2000c101d0c */
[----:B------:R-:W4:Y:S01]  /*53e0*/  LDC.64 R14, c[0x0][0x448] ;  /* 0x00011200ff0e7b82 */ /* 0x000f220000000a00 */
[----:B---3--:R-:W-:-:S05]  /*53f0*/  @P1 IMAD.WIDE.U32 R8, R139, 0x10, R8 ;  /* 0x000000108b081825 */ /* 0x008fca00078e0008 */
[----:B------:R0:W-:Y:S02]  /*5400*/  @P1 STG.E.128 desc[UR12][R8.64], R32 ;  /* 0x0000002008001986 */ /* 0x0001e4000c101d0c */
[----:B------:R-:W3:Y:S01]  /*5410*/  LDC.64 R16, c[0x0][0x440] ;  /* 0x00011000ff107b82 */ /* 0x000ee20000000a00 */
[C---:B-1----:R-:W-:Y:S01]  /*5420*/  @P1 IMAD.WIDE.U32 R10, R139.reuse, 0x10, R10 ;  /* 0x000000108b0a1825 */ /* 0x042fe200078e000a */
[----:B------:R-:W-:-:S04]  /*5430*/  @P1 IADD3 R139, PT, PT, R139, 0x100, RZ ;  /* 0x000001008b8b1810 */ /* 0x000fc80007ffe0ff */
[----:B------:R0:W-:Y:S02]  /*5440*/  @P1 STG.E.128 desc[UR12][R10.64], R52 ;  /* 0x000000340a001986 */ /* 0x0001e4000c101d0c */
[----:B------:R-:W1:Y:S01]  /*5450*/  LDC.64 R18, c[0x0][0x448] ;  /* 0x00011200ff127b82 */ /* 0x000e620000000a00 */
[----:B--2---:R-:W-:-:S05]  /*5460*/  @P2 IMAD.WIDE.U32 R12, R139, 0x10, R12 ;  /* 0x000000108b0c2825 */ /* 0x004fca00078e000c */
[----:B------:R0:W-:Y:S01]  /*5470*/  @P2 STG.E.128 desc[UR12][R12.64], R28 ;  /* 0x0000001c0c002986 */ /* 0x0001e2000c101d0c */
[C---:B----4-:R-:W-:Y:S01]  /*5480*/  @P2 IMAD.WIDE.U32 R14, R139.reuse, 0x10, R14 ;  /* 0x000000108b0e2825 */ /* 0x050fe200078e000e */
[----:B------:R-:W-:-:S04]  /*5490*/  @P2 IADD3 R139, PT, PT, R139, 0x100, RZ ;  /* 0x000001008b8b2810 */ /* 0x000fc80007ffe0ff */
[----:B------:R0:W-:Y:S01]  /*54a0*/  @P2 STG.E.128 desc[UR12][R14.64], R48 ;  /* 0x000000300e002986 */ /* 0x0001e2000c101d0c */
[----:B---3--:R-:W-:-:S05]  /*54b0*/  @P3 IMAD.WIDE.U32 R16, R139, 0x10, R16 ;  /* 0x000000108b103825 */ /* 0x008fca00078e0010 */
[----:B------:R0:W-:Y:S01]  /*54c0*/  @P3 STG.E.128 desc[UR12][R16.64], R24 ;  /* 0x0000001810003986 */ /* 0x0001e2000c101d0c */
[----:B-1----:R-:W-:-:S05]  /*54d0*/  @P3 IMAD.WIDE.U32 R18, R139, 0x10, R18 ;  /* 0x000000108b123825 */ /* 0x002fca00078e0012 */
        /* <DEDUP_REMOVED lines=10> */
.L_x_4558:
        /* <DEDUP_REMOVED lines=16> */
.L_x_5470:


//--------------------- .text._ZN10layer_norm31ln_parallel_residual_bwd_kernelINS_13Kernel_traitsI6__halfffffjLj5120ELj1ELj1ELj8ELj16ENS_18Kernel_traits_baseILj5120ES2_ffffjLj256EEEEELb0ELb1ELb1EEEvNS_9BwdParamsE --------------------------
	.section	.text._ZN10layer_norm31ln_parallel_residual_bwd_kernelINS_13Kernel_traitsI6__halfffffjLj5120ELj1ELj1ELj8ELj16ENS_18Kernel_traits_baseILj5120ES2_ffffjLj256EEEEELb0ELb1ELb1EEEvNS_9BwdParamsE,"ax",@progbits
	.align	128
        .global         _ZN10layer_norm31ln_parallel_residual_bwd_kernelINS_13Kernel_traitsI6__halfffffjLj5120ELj1ELj1ELj8ELj16ENS_18Kernel_traits_baseILj5120ES2_ffffjLj256EEEEELb0ELb1ELb1EEEvNS_9BwdParamsE
        .type           _ZN10layer_norm31ln_parallel_residual_bwd_kernelINS_13Kernel_traitsI6__halfffffjLj5120ELj1ELj1ELj8ELj16ENS_18Kernel_traits_baseILj5120ES2_ffffjLj256EEEEELb0ELb1ELb1EEEvNS_9BwdParamsE,@function
        .size           _ZN10layer_norm31ln_parallel_residual_bwd_kernelINS_13Kernel_traitsI6__halfffffjLj5120ELj1ELj1ELj8ELj16ENS_18Kernel_traits_baseILj5120ES2_ffffjLj256EEEEELb0ELb1ELb1EEEvNS_9BwdParamsE,(.L_x_5471 - _ZN10layer_norm31ln_parallel_residual_bwd_kernelINS_13Kernel_traitsI6__halfffffjLj5120ELj1ELj1ELj8ELj16ENS_18Kernel_traits_baseILj5120ES2_ffffjLj256EEEEELb0ELb1ELb1EEEvNS_9BwdParamsE)
        .other          _ZN10layer_norm31ln_parallel_residual_bwd_kernelINS_13Kernel_traitsI6__halfffffjLj5120ELj1ELj1ELj8ELj16ENS_18Kernel_traits_baseILj5120ES2_ffffjLj256EEEEELb0ELb1ELb1EEEvNS_9BwdParamsE,@"STO_CUDA_ENTRY STV_DEFAULT"
_ZN10layer_norm31ln_parallel_residual_bwd_kernelINS_13Kernel_traitsI6__halfffffjLj5120ELj1ELj1ELj8ELj16ENS_18Kernel_traits_baseILj5120ES2_ffffjLj256EEEEELb0ELb1ELb1EEEvNS_9BwdParamsE:
.text._ZN10layer_norm31ln_parallel_residual_bwd_kernelINS_13Kernel_traitsI6__halfffffjLj5120ELj1ELj1ELj8ELj16ENS_18Kernel_traits_baseILj5120ES2_ffffjLj256EEEEELb0ELb1ELb1EEEvNS_9BwdParamsE:
        /* <DEDUP_REMOVED lines=31> */
[----:B------:R-:W-:Y:S01]  /*01f0*/  HFMA2 R78, -RZ, RZ, 0, 0 ;  /* 0x00000000ff4e7431 */ /* 0x000fe200000001ff */
[----:B------:R-:W-:Y:S01]  /*0200*/  UPLOP3.LUT UP1, UPT, UPT, UPT, UPT, 0x40, 0x4 ;  /* 0x000000000004789c */ /* 0x000fe20003f2e870 */
[----:B------:R-:W-:Y:S01]  /*0210*/  HFMA2 R82, -RZ, RZ, 0, 0 ;  /* 0x00000000ff527431 */ /* 0x000fe200000001ff */
[----:B------:R-:W4:Y:S01]  /*0220*/  LDCU UR11, c[0x0][0x388] ;  /* 0x00007100ff0b77ac */ /* 0x000f220008000800 */
[----:B------:R-:W-:Y:S02]  /*0230*/  HFMA2 R86, -RZ, RZ, 0, 0 ;  /* 0x00000000ff567431 */ /* 0x000fe400000001ff */
[----:B------:R-:W-:Y:S01]  /*0240*/  HFMA2 R92, -RZ, RZ, 0, 0 ;  /* 0x00000000ff5c7431 */ /* 0x000fe200000001ff */
[----:B------:R-:W0:Y:S01]  /*0250*/  LDCU UR14, c[0x0][0x400] ;  /* 0x00008000ff0e77ac */ /* 0x000e220008000800 */
[----:B------:R-:W-:-:S02]  /*0260*/  HFMA2 R94, -RZ, RZ, 0, 0 ;  /* 0x00000000ff5e7431 */ /* 0x000fc400000001ff */
[----:B------:R-:W-:Y:S01]  /*0270*/  HFMA2 R133, -RZ, RZ, 0, 0 ;  /* 0x00000000ff857431 */ /* 0x000fe200000001ff */
[----:B------:R-:W-:Y:S02]  /*0280*/  MOV R132, UR4 ;  /* 0x0000000400847c02 */ /* 0x000fe40008000f00 */
[----:B------:R-:W-:Y:S02]  /*0290*/  CS2R R96, SRZ ;  /* 0x0000000000607805 */ /* 0x000fe4000001ff00 */
[----:B------:R-:W-:Y:S02]  /*02a0*/  CS2R R74, SRZ ;  /* 0x00000000004a7805 */ /* 0x000fe4000001ff00 */
[----:B------:R-:W-:Y:S02]  /*02b0*/  CS2R R98, SRZ ;  /* 0x0000000000627805 */ /* 0x000fe4000001ff00 */
[----:B------:R-:W-:Y:S01]  /*02c0*/  MOV R76, RZ ;  /* 0x000000ff004c7202 */ /* 0x000fe20000000f00 */
[----:B0-----:R-:W-:Y:S01]  /*02d0*/  IMAD.WIDE.U32 R2, R56, 0x8, R2 ;  /* 0x0000000838027825 */ /* 0x001fe200078e0002 */
[----:B------:R-:W-:-:S02]  /*02e0*/  CS2R R100, SRZ ;  /* 0x0000000000647805 */ /* 0x000fc4000001ff00 */
[----:B------:R-:W-:Y:S02]  /*02f0*/  CS2R R102, SRZ ;  /* 0x0000000000667805 */ /* 0x000fe4000001ff00 */
[----:B------:R-:W-:Y:S02]  /*0300*/  MOV R80, RZ ;  /* 0x000000ff00507202 */ /* 0x000fe40000000f00 */
[----:B------:R-:W-:Y:S01]  /*0310*/  CS2R R104, SRZ ;  /* 0x0000000000687805 */ /* 0x000fe2000001ff00 */
[----:B--2---:R-:W2:Y:S01]  /*0320*/  LDG.E.64 R112, desc[UR12][R2.64+0x2000] ;  /* 0x0020000c02707981 */ /* 0x004ea2000c1e1b00 */
[----:B------:R-:W-:Y:S02]  /*0330*/  CS2R R106, SRZ ;  /* 0x00000000006a7805 */ /* 0x000fe4000001ff00 */
[----:B------:R-:W-:Y:S02]  /*0340*/  MOV R84, RZ ;  /* 0x000000ff00547202 */ /* 0x000fe40000000f00 */
[----:B------:R-:W-:Y:S01]  /*0350*/  CS2R R108, SRZ ;  /* 0x00000000006c7805 */ /* 0x000fe2000001ff00 */
[----:B------:R-:W5:Y:S01]  /*0360*/  LDG.E.64 R116, desc[UR12][R2.64+0x1800] ;  /* 0x0018000c02747981 */ /* 0x000f62000c1e1b00 */
[----:B------:R-:W-:-:S02]  /*0370*/  CS2R R110, SRZ ;  /* 0x00000000006e7805 */ /* 0x000fc4000001ff00 */
[----:B------:R-:W-:Y:S01]  /*0380*/  MOV R88, RZ ;  /* 0x000000ff00587202 */ /* 0x000fe20000000f00 */
[----:B------:R-:W0:Y:S01]  /*0390*/  LDCU.64 UR8, c[0x0][0x478] ;  /* 0x00008f00ff0877ac */ /* 0x000e220008000a00 */
[----:B------:R-:W4:Y:S04]  /*03a0*/  LDG.E.64 R120, desc[UR12][R2.64+0x1000] ;  /* 0x0010000c02787981 */ /* 0x000f28000c1e1b00 */
[----:B------:R-:W4:Y:S04]  /*03b0*/  LDG.E.64 R124, desc[UR12][R2.64+0x800] ;  /* 0x0008000c027c7981 */ /* 0x000f28000c1e1b00 */
[----:B------:R-:W4:Y:S01]  /*03c0*/  LDG.E.64 R128, desc[UR12][R2.64] ;  /* 0x0000000c02807981 */ /* 0x000f22000c1e1b00 */
[----:B-1----:R-:W-:Y:S01]  /*03d0*/  UISETP.NE.U32.AND UP0, UPT, UR6, URZ, UPT ;  /* 0x000000ff0600728c */ /* 0x002fe2000bf05070 */
[----:B------:R-:W-:Y:S01]  /*03e0*/  MOV R90, RZ ;  /* 0x000000ff005a7202 */ /* 0x000fe20000000f00 */
[----:B---3--:R-:W-:Y:S01]  /*03f0*/  UISETP.NE.AND UP2, UPT, UR5, URZ, UPT ;  /* 0x000000ff0500728c */ /* 0x008fe2000bf45270 */
[----:B------:R-:W-:Y:S01]  /*0400*/  MOV R119, RZ ;  /* 0x000000ff00777202 */ /* 0x000fe20000000f00 */
[----:B------:R-:W-:Y:S01]  /*0410*/  UISETP.NE.AND.EX UP0, UPT, UR7, URZ, UPT, UP0 ;  /* 0x000000ff0700728c */ /* 0x000fe2000bf05300 */
[----:B------:R-:W-:Y:S01]  /*0420*/  MOV R123, RZ ;  /* 0x000000ff007b7202 */ /* 0x000fe20000000f00 */
[----:B------:R-:W1:Y:S01]  /*0430*/  LDCU.64 UR6, c[0x0][0x470] ;  /* 0x00008e00ff0677ac */ /* 0x000e620008000a00 */
[----:B------:R-:W-:-:S02]  /*0440*/  MOV R127, RZ ;  /* 0x000000ff007f7202 */ /* 0x000fc40000000f00 */
[----:B------:R-:W-:Y:S02]  /*0450*/  MOV R131, RZ ;  /* 0x000000ff00837202 */ /* 0x000fe40000000f00 */
[----:B------:R-:W-:Y:S02]  /*0460*/  MOV R115, RZ ;  /* 0x000000ff00737202 */ /* 0x000fe40000000f00 */
[----:B------:R-:W-:Y:S02]  /*0470*/  PLOP3.LUT P3, PT, PT, PT, UP2, 0x80, 0x8 ;  /* 0x000000000008781c */ /* 0x000fe40003f6f028 */
[----:B------:R-:W-:Y:S01]  /*0480*/  PLOP3.LUT P0, PT, PT, PT, UP0, 0x80, 0x8 ;  /* 0x000000000008781c */ /* 0x000fe20003f0f008 */
[----:B--2---:R-:W-:Y:S01]  /*0490*/  HADD2.F32 R77, -RZ, R112.H0_H0 ;  /* 0x20000070ff4d7230 */ /* 0x004fe20000004100 */
[--C-:B------:R-:W-:Y:S01]  /*04a0*/  SHF.R.U64 R112, R112, 0x10, R113.reuse ;  /* 0x0000001070707819 */ /* 0x100fe20000001271 */
[----:B------:R-:W-:Y:S01]  /*04b0*/  HADD2.F32 R79, -RZ, R113.H0_H0 ;  /* 0x20000071ff4f7230 */ /* 0x000fe20000004100 */
[----:B------:R-:W-:Y:S01]  /*04c0*/  SHF.R.U32.HI R114, RZ, 0x10, R113 ;  /* 0x00000010ff727819 */ /* 0x000fe20000011671 */
[----:B-----5:R-:W-:Y:S01]  /*04d0*/  HADD2.F32 R81, -RZ, R116.H0_H0 ;  /* 0x20000074ff517230 */ /* 0x020fe20000004100 */
[--C-:B------:R-:W-:Y:S01]  /*04e0*/  SHF.R.U64 R116, R116, 0x10, R117.reuse ;  /* 0x0000001074747819 */ /* 0x100fe20000001275 */
[----:B------:R-:W-:Y:S01]  /*04f0*/  HFMA2 R113, -RZ, RZ, 0, 0 ;  /* 0x00000000ff717431 */ /* 0x000fe200000001ff */
[----:B------:R-:W-:Y:S01]  /*0500*/  SHF.R.U32.HI R118, RZ, 0x10, R117 ;  /* 0x00000010ff767819 */ /* 0x000fe20000011675 */
[----:B----4-:R-:W-:Y:S01]  /*0510*/  HADD2.F32 R85, -RZ, R120.H0_H0 ;  /* 0x20000078ff557230 */ /* 0x010fe20000004100 */
        /* <DEDUP_REMOVED lines=11> */
[----:B------:R-:W-:-:S02]  /*05d0*/  HFMA2 R121, -RZ, RZ, 0, 0 ;  /* 0x00000000ff797431 */ /* 0x000fc400000001ff */
[----:B------:R-:W-:Y:S02]  /*05e0*/  HADD2.F32 R83, -RZ, R117.H0_H0 ;  /* 0x20000075ff537230 */ /* 0x000fe40000004100 */
[----:B------:R-:W-:Y:S01]  /*05f0*/  HFMA2 R125, -RZ, RZ, 0, 0 ;  /* 0x00000000ff7d7431 */ /* 0x000fe200000001ff */
[----:B------:R-:W-:Y:S01]  /*0600*/  MOV R117, RZ ;  /* 0x000000ff00757202 */ /* 0x000fe20000000f00 */
[----:B------:R-:W-:Y:S02]  /*0610*/  HFMA2 R129, -RZ, RZ, 0, 0 ;  /* 0x00000000ff817431 */ /* 0x000fe400000001ff */
        /* <DEDUP_REMOVED lines=10> */
.L_x_4602:
[----:B0-----:R-:W0:Y:S01]  /*06c0*/  LDC.64 R2, c[0x0][0x3c0] ;  /* 0x0000f000ff027b82 */ /* 0x001e220000000a00 */
        /* <DEDUP_REMOVED lines=8> */
[C---:B------:R-:W-:Y:S01]  /*0750*/  IADD3 R139, PT, PT, R145.reuse, 0x200, RZ ;  /* 0x00000200918b7810 */ /* 0x040fe20007ffe0ff */
[----:B------:R0:W3:Y:S01]  /*0760*/  LDG.E R134, desc[UR12][R2.64] ;  /* 0x0000000c02867981 */ /* 0x0000e2000c1e1900 */
[C---:B------:R-:W-:Y:S01]  /*0770*/  IADD3 R141, PT, PT, R145.reuse, 0x100, RZ ;  /* 0x00000100918d7810 */ /* 0x040fe20007ffe0ff */
[C---:B-1----:R-:W-:Y:S01]  /*0780*/  IMAD.WIDE.U32 R52, R145.reuse, 0x10, R68 ;  /* 0x0000001091347825 */ /* 0x042fe200078e0044 */
[----:B------:R-:W-:-:S03]  /*0790*/  IADD3 R137, PT, PT, R145, 0x300, RZ ;  /* 0x0000030091897810 */ /* 0x000fc60007ffe0ff */
[----:B------:R-:W1:Y:S01]  /*07a0*/  @P0 LDC.64 R146, c[0x0][0x438] ;  /* 0x00010e00ff920b82 */ /* 0x000e620000000a00 */
[----:B------:R-:W-:Y:S01]  /*07b0*/  IMAD.WIDE.U32 R60, R139, 0x10, R68 ;  /* 0x000000108b3c7825 */ /* 0x000fe200078e0044 */
[----:B------:R-:W4:Y:S03]  /*07c0*/  LDG.E.128 R52, desc[UR12][R52.64] ;  /* 0x0000000c34347981 */ /* 0x000f26000c1e1d00 */
[----:B--2---:R-:W-:Y:S02]  /*07d0*/  IMAD.WIDE.U32 R48, R145, 0x10, R36 ;  /* 0x0000001091307825 */ /* 0x004fe400078e0024 */
[----:B------:R-:W2:Y:S01]  /*07e0*/  LDG.E.128 R60, desc[UR12][R60.64] ;  /* 0x0000000c3c3c7981 */ /* 0x000ea2000c1e1d00 */
[----:B------:R-:W1:Y:S01]  /*07f0*/  @P0 LDC.64 R148, c[0x0][0x438] ;  /* 0x00010e00ff940b82 */ /* 0x000e620000000a00 */
[--C-:B------:R-:W-:Y:S02]  /*0800*/  IMAD.WIDE.U32 R56, R141, 0x10, R68.reuse ;  /* 0x000000108d387825 */ /* 0x100fe400078e0044 */
[----:B------:R-:W2:Y:S02]  /*0810*/  LDG.E.128 R48, desc[UR12][R48.64] ;  /* 0x0000000c30307981 */ /* 0x000ea4000c1e1d00 */
[----:B------:R-:W-:-:S02]  /*0820*/  IMAD.WIDE.U32 R64, R137, 0x10, R68 ;  /* 0x0000001089407825 */ /* 0x000fc400078e0044 */
[----:B------:R-:W2:Y:S01]  /*0830*/  LDG.E.128 R56, desc[UR12][R56.64] ;  /* 0x0000000c38387981 */ /* 0x000ea2000c1e1d00 */
[----:B------:R-:W1:Y:S03]  /*0840*/  LDC.64 R72, c[0x0][0x438] ;  /* 0x00010e00ff487b82 */ /* 0x000e660000000a00 */
[----:B------:R-:W2:Y:S01]  /*0850*/  LDG.E.128 R64, desc[UR12][R64.64] ;  /* 0x0000000c40407981 */ /* 0x000ea2000c1e1d00 */
[----:B0-----:R-:W-:Y:S01]  /*0860*/  IMAD.WIDE R2, R132, 0x4, R32 ;  /* 0x0000000484027825 */ /* 0x001fe200078e0220 */
[----:B------:R-:W-:-:S03]  /*0870*/  IADD3 R135, PT, PT, R145, 0x400, RZ ;  /* 0x0000040091877810 */ /* 0x000fc60007ffe0ff */
[----:B------:R-:W-:Y:S01]  /*0880*/  IMAD.WIDE.U32 R44, R141, 0x10, R36 ;  /* 0x000000108d2c7825 */ /* 0x000fe200078e0024 */
[----:B------:R1:W2:Y:S01]  /*0890*/  LDG.E R143, desc[UR12][R2.64] ;  /* 0x0000000c028f7981 */ /* 0x0002a2000c1e1900 */
[----:B------:R-:W0:Y:S02]  /*08a0*/  LDC.64 R150, c[0x0][0x380] ;  /* 0x0000e000ff967b82 */ /* 0x000e240000000a00 */
[----:B------:R-:W-:Y:S02]  /*08b0*/  IMAD.WIDE.U32 R68, R135, 0x10, R68 ;  /* 0x0000001087447825 */ /* 0x000fe400078e0044 */
[----:B------:R-:W2:Y:S04]  /*08c0*/  LDG.E.128 R44, desc[UR12][R44.64] ;  /* 0x0000000c2c2c7981 */ /* 0x000ea8000c1e1d00 */
[----:B------:R-:W2:Y:S01]  /*08d0*/  LDG.E.128 R68, desc[UR12][R68.64] ;  /* 0x0000000c44447981 */ /* 0x000ea2000c1e1d00 */
[----:B------:R-:W-:-:S06]  /*08e0*/  IMAD.WIDE.U32 R40, R139, 0x10, R36 ;  /* 0x000000108b287825 */ /* 0x000fcc00078e0024 */
[----:B------:R-:W2:Y:S01]  /*08f0*/  LDG.E.128 R40, desc[UR12][R40.64] ;  /* 0x0000000c28287981 */ /* 0x000ea2000c1e1d00 */
[----:B------:R-:W-:-:S06]  /*0900*/  IMAD.WIDE.U32 R32, R137, 0x10, R36 ;  /* 0x0000001089207825 */ /* 0x000fcc00078e0024 */
[----:B------:R-:W2:Y:S01]  /*0910*/  LDG.E.128 R32, desc[UR12][R32.64] ;  /* 0x0000000c20207981 */ /* 0x000ea2000c1e1d00 */
[----:B------:R-:W-:-:S06]  /*0920*/  IMAD.WIDE.U32 R36, R135, 0x10, R36 ;  /* 0x0000001087247825 */ /* 0x000fcc00078e0024 */
[----:B------:R-:W2:Y:S01]  /*0930*/  LDG.E.128 R36, desc[UR12][R36.64] ;  /* 0x0000000c24247981 */ /* 0x000ea2000c1e1d00 */
[----:B-1----:R-:W-:Y:S01]  /*0940*/  @P0 IMAD.WIDE.U32 R2, R145, 0x10, R146 ;  /* 0x0000001091020825 */ /* 0x002fe200078e0092 */
[----:B------:R-:W-:-:S03]  /*0950*/  ISETP.NE.U32.AND P1, PT, R72, RZ, PT ;  /* 0x000000ff4800720c */ /* 0x000fc60003f25070 */
[----:B------:R-:W-:Y:S01]  /*0960*/  @P0 IMAD.WIDE.U32 R146, R141, 0x10, R148 ;  /* 0x000000108d920825 */ /* 0x000fe200078e0094 */
[----:B-----5:R1:W5:Y:S04]  /*0970*/  @P0 LDG.E.128 R4, desc[UR12][R2.64] ;  /* 0x0000000c02040981 */ /* 0x020368000c1e1d00 */
[----:B------:R2:W5:Y:S01]  /*0980*/  @P0 LDG.E.128 R8, desc[UR12][R146.64] ;  /* 0x0000000c92080981 */ /* 0x000562000c1e1d00 */
[----:B------:R-:W-:-:S13]  /*0990*/  ISETP.NE.AND.EX P0, PT, R73, RZ, PT, P1 ;  /* 0x000000ff4900720c */ /* 0x000fda0003f05310 */
[----:B-1----:R-:W1:Y:S01]  /*09a0*/  @P0 LDC.64 R2, c[0x0][0x438] ;  /* 0x00010e00ff020b82 */ /* 0x002e620000000a00 */
[----:B0-----:R-:W-:-:S04]  /*09b0*/  IADD3 R132, PT, PT, R132, R150, RZ ;  /* 0x0000009684847210 */ /* 0x001fc80007ffe0ff */
[----:B------:R-:W-:Y:S02]  /*09c0*/  ISETP.GE.AND P4, PT, R132, R151, PT ;  /* 0x000000978400720c */ /* 0x000fe40003f86270 */
[----:B---3--:R-:W-:-:S05]  /*09d0*/  FSEL R178, R134, RZ, !P3 ;  /* 0x000000ff86b27208 */ /* 0x008fca0005800000 */
[C---:B----4-:R-:W-:Y:S01]  /*09e0*/  FADD.FTZ R134, -R178.reuse, R52 ;  /* 0x00000034b2867221 */ /* 0x050fe20000010100 */
[C---:B------:R-:W-:Y:S02]  /*09f0*/  FADD.FTZ R140, -R178.reuse, R53 ;  /* 0x00000035b28c7221 */ /* 0x040fe40000010100 */
[----:B------:R-:W0:Y:S01]  /*0a00*/  @P0 LDC.64 R52, c[0x0][0x438] ;  /* 0x00010e00ff340b82 */ /* 0x000e220000000a00 */
[C---:B--2---:R-:W-:Y:S01]  /*0a10*/  FADD.FTZ R160, -R178.reuse, R62 ;  /* 0x0000003eb2a07221 */ /* 0x044fe20000010100 */
[----:B------:R-:W-:Y:S01]  /*0a20*/  FMUL.FTZ R62, R93, R48 ;  /* 0x000000305d3e7220 */ /* 0x000fe20000410000 */
[----:B------:R-:W-:-:S03]  /*0a30*/  FADD.FTZ R146, -R178, R57 ;  /* 0x00000039b2927221 */ /* 0x000fc60000010100 */
[----:B------:R-:W-:Y:S01]  /*0a40*/  FADD.FTZ R57, RZ, R62 ;  /* 0x0000003eff397221 */ /* 0x000fe20000010000 */
[----:B------:R-:W-:Y:S01]  /*0a50*/  FADD.FTZ R168, -R178, R66 ;  /* 0x00000042b2a87221 */ /* 0x000fe20000010100 */
[----:B------:R-:W-:Y:S01]  /*0a60*/  FMUL.FTZ R66, R128, R49 ;  /* 0x0000003180427220 */ /* 0x000fe20000410000 */
[C---:B------:R-:W-:Y:S01]  /*0a70*/  FADD.FTZ R150, -R178.reuse, R56 ;  /* 0x00000038b2967221 */ /* 0x040fe20000010100 */
[----:B------:R-:W-:Y:S01]  /*0a80*/  FADD.FTZ R170, -R178, R67 ;  /* 0x00000043b2aa7221 */ /* 0x000fe20000010100 */
[----:B------:R-:W-:Y:S01]  /*0a90*/  FMUL.FTZ R67, R95, R50 ;  /* 0x000000325f437220 */ /* 0x000fe20000410000 */
[----:B------:R-:W-:Y:S01]  /*0aa0*/  FADD.FTZ R56, R66, R57 ;  /* 0x0000003942387221 */ /* 0x000fe20000010000 */
[C---:B------:R-:W-:Y:S01]  /*0ab0*/  FADD.FTZ R154, -R178.reuse, R59 ;  /* 0x0000003bb29a7221 */ /* 0x040fe20000010100 */
[----:B------:R-:W-:Y:S02]  /*0ac0*/  FADD.FTZ R144, -R178, R54 ;  /* 0x00000036b2907221 */ /* 0x000fe40000010100 */
[----:B------:R-:W-:Y:S01]  /*0ad0*/  FADD.FTZ R59, R67, R56 ;  /* 0x00000038433b7221 */ /* 0x000fe20000010000 */
[----:B-1----:R-:W-:-:S04]  /*0ae0*/  @P0 IMAD.WIDE.U32 R56, R135, 0x10, R2 ;  /* 0x0000001087380825 */ /* 0x002fc800078e0002 */
[----:B------:R-:W-:Y:S01]  /*0af0*/  FADD.FTZ R148, -R178, R55 ;  /* 0x00000037b2947221 */ /* 0x000fe20000010100 */
[----:B------:R-:W-:Y:S01]  /*0b00*/  FMUL.FTZ R3, R143, R134 ;  /* 0x000000868f037220 */ /* 0x000fe20000410000 */
[----:B------:R-:W1:Y:S01]  /*0b10*/  @P0 LDC.64 R54, c[0x0][0x438] ;  /* 0x00010e00ff360b82 */ /* 0x000e620000000a00 */
[----:B0-----:R-:W-:-:S04]  /*0b20*/  @P0 IMAD.WIDE.U32 R52, R139, 0x10, R52 ;  /* 0x000000108b340825 */ /* 0x001fc800078e0034 */
[----:B------:R-:W-:Y:S01]  /*0b30*/  FADD.FTZ R164, -R178, R64 ;  /* 0x00000040b2a47221 */ /* 0x000fe20000010100 */
[----:B------:R-:W-:Y:S01]  /*0b40*/  FMUL.FTZ R136, R130, R51 ;  /* 0x0000003382887220 */ /* 0x000fe20000410000 */
[----:B------:R-:W-:Y:S01]  /*0b50*/  FMUL.FTZ R163, R143, R140 ;  /* 0x0000008c8fa37220 */ /* 0x000fe20000410000 */
[----:B------:R-:W-:Y:S01]  /*0b60*/  FFMA.FTZ R64, R3, R62, RZ ;  /* 0x0000003e03407223 */ /* 0x000fe200000100ff */
[----:B------:R-:W-:Y:S01]  /*0b70*/  FADD.FTZ R152, -R178, R58 ;  /* 0x0000003ab2987221 */ /* 0x000fe20000010100 */
[----:B------:R-:W-:Y:S01]  /*0b80*/  FMUL.FTZ R58, R89, R44 ;  /* 0x0000002c593a7220 */ /* 0x000fe20000410000 */
[----:B------:R-:W-:Y:S01]  /*0b90*/  FADD.FTZ R59, R136, R59 ;  /* 0x0000003b883b7221 */ /* 0x000fe20000010000 */
[----:B------:R0:W5:Y:S01]  /*0ba0*/  @P0 LDG.E.128 R12, desc[UR12][R52.64] ;  /* 0x0000000c340c0981 */ /* 0x000162000c1e1d00 */
[C---:B------:R-:W-:Y:S01]  /*0bb0*/  FMUL.FTZ R2, R143.reuse, R144 ;  /* 0x000000908f027220 */ /* 0x040fe20000410000 */
[----:B------:R-:W-:Y:S01]  /*0bc0*/  FADD.FTZ R172, -R178, R68 ;  /* 0x00000044b2ac7221 */ /* 0x000fe20000010100 */
[----:B------:R-:W-:Y:S01]  /*0bd0*/  FMUL.FTZ R68, R124, R45 ;  /* 0x0000002d7c447220 */ /* 0x000fe20000410000 */
[----:B------:R-:W-:Y:S01]  /*0be0*/  FADD.FTZ R59, R58, R59 ;  /* 0x0000003b3a3b7221 */ /* 0x000fe20000010000 */
[----:B------:R-:W-:Y:S01]  /*0bf0*/  FMUL.FTZ R167, R143, R148 ;  /* 0x000000948fa77220 */ /* 0x000fe20000410000 */
[----:B------:R-:W-:Y:S01]  /*0c00*/  FMUL.FTZ R138, R91, R46 ;  /* 0x0000002e5b8a7220 */ /* 0x000fe20000410000 */
[C---:B------:R-:W-:Y:S01]  /*0c10*/  FMUL.FTZ R151, R143.reuse, R150 ;  /* 0x000000968f977220 */ /* 0x040fe20000410000 */
[----:B------:R-:W-:Y:S01]  /*0c20*/  FMUL.FTZ R142, R126, R47 ;  /* 0x0000002f7e8e7220 */ /* 0x000fe20000410000 */
[----:B------:R-:W-:Y:S01]  /*0c30*/  FMUL.FTZ R155, R143, R146 ;  /* 0x000000928f9b7220 */ /* 0x000fe20000410000 */
[----:B0-----:R-:W-:Y:S01]  /*0c40*/  FFMA.FTZ R53, R163, R66, R64 ;  /* 0x00000042a3357223 */ /* 0x001fe20000010040 */
[----:B------:R-:W-:Y:S01]  /*0c50*/  FADD.FTZ R59, R68, R59 ;  /* 0x0000003b443b7221 */ /* 0x000fe20000010000 */
[----:B------:R-:W-:Y:S01]  /*0c60*/  FADD.FTZ R156, -R178, R60 ;  /* 0x0000003cb29c7221 */ /* 0x000fe20000010100 */
[----:B------:R-:W-:Y:S01]  /*0c70*/  FMUL.FTZ R165, R143, R154 ;  /* 0x0000009a8fa57220 */ /* 0x000fe20000410000 */
[----:B------:R-:W-:Y:S01]  /*0c80*/  FFMA.FTZ R52, R2, R67, R53 ;  /* 0x0000004302347223 */ /* 0x000fe20000010035 */
[----:B------:R-:W-:Y:S01]  /*0c90*/  FADD.FTZ R59, R138, R59 ;  /* 0x0000003b8a3b7221 */ /* 0x000fe20000010000 */
[C---:B------:R-:W-:Y:S01]  /*0ca0*/  FADD.FTZ R158, -R178.reuse, R61 ;  /* 0x0000003db29e7221 */ /* 0x040fe20000010100 */
[C---:B------:R-:W-:Y:S01]  /*0cb0*/  FADD.FTZ R162, -R178.reuse, R63 ;  /* 0x0000003fb2a27221 */ /* 0x040fe20000010100 */
[----:B------:R-:W-:Y:S01]  /*0cc0*/  FFMA.FTZ R52, R167, R136, R52 ;  /* 0x00000088a7347223 */ /* 0x000fe20000010034 */
[----:B------:R-:W-:Y:S01]  /*0cd0*/  FMUL.FTZ R60, R85, R40 ;  /* 0x00000028553c7220 */ /* 0x000fe20000410000 */
[C---:B------:R-:W-:Y:S01]  /*0ce0*/  FADD.FTZ R166, -R178.reuse, R65 ;  /* 0x00000041b2a67221 */ /* 0x040fe20000010100 */
[----:B------:R-:W-:Y:S01]  /*0cf0*/  FADD.FTZ R174, -R178, R69 ;  /* 0x00000045b2ae7221 */ /* 0x000fe20000010100 */
[----:B------:R-:W-:Y:S01]  /*0d00*/  FFMA.FTZ R52, R151, R58, R52 ;  /* 0x0000003a97347223 */ /* 0x000fe20000010034 */
[----:B------:R-:W-:Y:S01]  /*0d10*/  FADD.FTZ R59, R142, R59 ;  /* 0x0000003b8e3b7221 */ /* 0x000fe20000010000 */
[----:B------:R-:W-:Y:S01]  /*0d20*/  FMUL.FTZ R159, R143, R152 ;  /* 0x000000988f9f7220 */ /* 0x000fe20000410000 */
[----:B-1----:R-:W-:-:S04]  /*0d30*/  @P0 IMAD.WIDE.U32 R54, R137, 0x10, R54 ;  /* 0x0000001089360825 */ /* 0x002fc800078e0036 */
[----:B------:R-:W-:Y:S01]  /*0d40*/  FFMA.FTZ R52, R155, R68, R52 ;  /* 0x000000449b347223 */ /* 0x000fe20000010034 */
[----:B------:R-:W-:Y:S01]  /*0d50*/  FMUL.FTZ R64, R120, R41 ;  /* 0x0000002978407220 */ /* 0x000fe20000410000 */
[----:B------:R-:W-:Y:S01]  /*0d60*/  FADD.FTZ R59, R60, R59 ;  /* 0x0000003b3c3b7221 */ /* 0x000fe20000010000 */
[C---:B------:R-:W-:Y:S01]  /*0d70*/  FADD.FTZ R176, -R178.reuse, R70 ;  /* 0x00000046b2b07221 */ /* 0x040fe20000010100 */
[----:B------:R-:W-:Y:S01]  /*0d80*/  FFMA.FTZ R52, R159, R138, R52 ;  /* 0x0000008a9f347223 */ /* 0x000fe20000010034 */
[----:B------:R-:W-:Y:S01]  /*0d90*/  FADD.FTZ R178, -R178, R71 ;  /* 0x00000047b2b27221 */ /* 0x000fe20000010100 */
[----:B------:R0:W5:Y:S01]  /*0da0*/  @P0 LDG.E.128 R16, desc[UR12][R54.64] ;  /* 0x0000000c36100981 */ /* 0x000162000c1e1d00 */
[----:B------:R-:W-:Y:S01]  /*0db0*/  FMUL.FTZ R71, R87, R42 ;  /* 0x0000002a57477220 */ /* 0x000fe20000410000 */
[----:B------:R-:W-:Y:S01]  /*0dc0*/  FMUL.FTZ R147, R143, R156 ;  /* 0x0000009c8f937220 */ /* 0x000fe20000410000 */
[----:B------:R-:W-:Y:S01]  /*0dd0*/  FFMA.FTZ R52, R165, R142, R52 ;  /* 0x0000008ea5347223 */ /* 0x000fe20000010034 */
[----:B------:R-:W-:Y:S01]  /*0de0*/  FMUL.FTZ R140, R122, R43 ;  /* 0x0000002b7a8c7220 */ /* 0x000fe20000410000 */
[C---:B------:R-:W-:Y:S01]  /*0df0*/  FMUL.FTZ R153, R143.reuse, R158 ;  /* 0x0000009e8f997220 */ /* 0x040fe20000410000 */
[----:B------:R-:W-:Y:S01]  /*0e00*/  FMUL.FTZ R157, R143, R170 ;  /* 0x000000aa8f9d7220 */ /* 0x000fe20000410000 */
[----:B------:R1:W5:Y:S01]  /*0e10*/  @P0 LDG.E.128 R20, desc[UR12][R56.64] ;  /* 0x0000000c38140981 */ /* 0x000362000c1e1d00 */
[----:B0-----:R-:W-:Y:S01]  /*0e20*/  FADD.FTZ R54, R64, R59 ;  /* 0x0000003b40367221 */ /* 0x001fe20000010000 */
[----:B------:R-:W-:-:S03]  /*0e30*/  FFMA.FTZ R52, R147, R60, R52 ;  /* 0x0000003c93347223 */ /* 0x000fc60000010034 */
[----:B------:R-:W-:Y:S01]  /*0e40*/  FADD.FTZ R53, R71, R54 ;  /* 0x0000003647357221 */ /* 0x000fe20000010000 */
[----:B------:R-:W-:-:S03]  /*0e50*/  FMUL.FTZ R156, R143, R160 ;  /* 0x000000a08f9c7220 */ /* 0x000fc60000410000 */
[----:B------:R-:W-:Y:S01]  /*0e60*/  FADD.FTZ R54, R140, R53 ;  /* 0x000000358c367221 */ /* 0x000fe20000010000 */
[----:B------:R-:W-:Y:S01]  /*0e70*/  FFMA.FTZ R53, R153, R64, R52 ;  /* 0x0000004099357223 */ /* 0x000fe20000010034 */
[----:B------:R-:W-:-:S03]  /*0e80*/  FMUL.FTZ R161, R143, R162 ;  /* 0x000000a28fa17220 */ /* 0x000fc60000410000 */
[----:B------:R-:W-:Y:S01]  /*0e90*/  FFMA.FTZ R52, R156, R71, R53 ;  /* 0x000000479c347223 */ /* 0x000fe20000010035 */
[----:B------:R-:W-:Y:S01]  /*0ea0*/  FMUL.FTZ R59, R81, R32 ;  /* 0x00000020513b7220 */ /* 0x000fe20000410000 */
[----:B------:R-:W-:Y:S02]  /*0eb0*/  FMUL.FTZ R148, R143, R164 ;  /* 0x000000a48f947220 */ /* 0x000fe40000410000 */
        /* <DEDUP_REMOVED lines=12> */
[----:B-1----:R-:W-:Y:S01]  /*0f80*/  FMUL.FTZ R57, R77, R36 ;  /* 0x000000244d397220 */ /* 0x002fe20000410000 */
[----:B------:R-:W-:Y:S01]  /*0f90*/  FADD.FTZ R54, R134, R55 ;  /* 0x0000003786367221 */ /* 0x000fe20000010000 */
[----:B------:R-:W-:Y:S01]  /*0fa0*/  FMUL.FTZ R144, R143, R172 ;  /* 0x000000ac8f907220 */ /* 0x000fe20000410000 */
        /* <DEDUP_REMOVED lines=30> */
[C---:B------:R-:W-:Y:S01]  /*1190*/  FADD.FTZ R75, R48.reuse, R75 ;  /* 0x0000004b304b7221 */ /* 0x040fe20000010000 */
        /* <DEDUP_REMOVED lines=18> */
.L_x_4561:
[----:B------:R-:W-:Y:S05]  /*12c0*/  BSYNC.RECONVERGENT B0 ;  /* 0x0000000000007941 */ /* 0x000fea0003800200 */
.L_x_4560:
        /* <DEDUP_REMOVED lines=26> */
[----:B------:R-:W-:Y:S01]  /*1470*/  ISETP.NE.U32.AND P1, PT, R72, RZ, PT ;  /* 0x000000ff4800720c */ /* 0x000fe20003f25070 */
[C---:B------:R-:W-:Y:S01]  /*1480*/  FADD.FTZ R103, R32.reuse, R103 ;  /* 0x0000006720677221 */ /* 0x040fe20000010000 */
[----:B------:R-:W-:Y:S01]  /*1490*/  UIADD3 UR5, UPT, UPT, UR4, 0x5040, URZ ;  /* 0x0000504004057890 */ /* 0x000fe2000fffe0ff */
[----:B------:R-:W-:Y:S01]  /*14a0*/  FFMA.FTZ R123, R32, R148, R123 ;  /* 0x00000094207b7223 */ /* 0x000fe2000001007b */
[----:B------:R-:W-:Y:S01]  /*14b0*/  @!UP1 UIADD3 UR5, UPT, UPT, UR4, 0x5000, URZ ;  /* 0x0000500004059890 */ /* 0x000fe2000fffe0ff */
[----:B------:R-:W-:Y:S01]  /*14c0*/  ISETP.NE.AND.EX P1, PT, R73, RZ, PT, P1 ;  /* 0x000000ff4900720c */ /* 0x000fe20003f25310 */
[----:B------:R-:W-:Y:S01]  /*14d0*/  UIADD3 UR10, UPT, UPT, UR4, 0x5050, URZ ;  /* 0x00005050040a7890 */ /* 0x000fe2000fffe0ff */
[----:B------:R-:W1:Y:S01]  /*14e0*/  LDC.U8 R32, c[0x0][0x410] ;  /* 0x00010400ff207b82 */ /* 0x000e620000000000 */
[----:B------:R-:W-:Y:S01]  /*14f0*/  @!UP1 UIADD3 UR10, UPT, UPT, UR4, 0x5010, URZ ;  /* 0x00005010040a9890 */ /* 0x000fe2000fffe0ff */
[C---:B------:R-:W-:Y:S01]  /*1500*/  FADD.FTZ R74, R37.reuse, R74 ;  /* 0x0000004a254a7221 */ /* 0x040fe20000010000 */
[----:B------:R-:W-:Y:S01]  /*1510*/  FFMA.FTZ R94, R37, R146, R94 ;  /* 0x00000092255e7223 */ /* 0x000fe2000001005e */
[C---:B------:R-:W-:Y:S01]  /*1520*/  FADD.FTZ R99, R36.reuse, R99 ;  /* 0x0000006324637221 */ /* 0x040fe20000010000 */
[----:B------:R-:W-:Y:S01]  /*1530*/  FFMA.FTZ R119, R36, R144, R119 ;  /* 0x0000009024777223 */ /* 0x000fe20000010077 */
[----:B------:R-:W2:Y:S01]  /*1540*/  LDS.128 R44, [UR5] ;  /* 0x00000005ff2c7984 */ /* 0x000ea20008000c00 */
[----:B------:R-:W-:Y:S01]  /*1550*/  UIADD3 UR5, UPT, UPT, UR4, 0x5060, URZ ;  /* 0x0000506004057890 */ /* 0x000fe2000fffe0ff */
[C---:B------:R-:W-:Y:S01]  /*1560*/  FADD.FTZ R78, R33.reuse, R78 ;  /* 0x0000004e214e7221 */ /* 0x040fe20000010000 */
[----:B------:R-:W-:Y:S01]  /*1570*/  @!UP1 UIADD3 UR5, UPT, UPT, UR4, 0x5020, URZ ;  /* 0x0000502004059890 */ /* 0x000fe2000fffe0ff */
[----:B0-----:R-:W0:Y:S01]  /*1580*/  LDS.128 R48, [UR10] ;  /* 0x0000000aff307984 */ /* 0x001e220008000c00 */
[----:B------:R-:W-:Y:S01]  /*1590*/  UIADD3 UR10, UPT, UPT, UR4, 0x5070, URZ ;  /* 0x00005070040a7890 */ /* 0x000fe2000fffe0ff */
[----:B------:R-:W-:Y:S01]  /*15a0*/  FFMA.FTZ R98, R33, R152, R98 ;  /* 0x0000009821627223 */ /* 0x000fe20000010062 */
[----:B------:R-:W-:Y:S01]  /*15b0*/  @!UP1 UIADD3 UR10, UPT, UPT, UR4, 0x5030, URZ ;  /* 0x00005030040a9890 */ /* 0x000fe2000fffe0ff */
[C---:B------:R-:W-:Y:S01]  /*15c0*/  FADD.FTZ R101, R34.reuse, R101 ;  /* 0x0000006522657221 */ /* 0x040fe20000010000 */
[----:B------:R-:W-:Y:S01]  /*15d0*/  FFMA.FTZ R121, R34, R154, R121 ;  /* 0x0000009a22797223 */ /* 0x000fe20000010079 */
[C---:B------:R-:W-:Y:S01]  /*15e0*/  FADD.FTZ R76, R35.reuse, R76 ;  /* 0x0000004c234c7221 */ /* 0x040fe20000010000 */
[----:B------:R-:W-:Y:S01]  /*15f0*/  FFMA.FTZ R96, R35, R157, R96 ;  /* 0x0000009d23607223 */ /* 0x000fe20000010060 */
[----:B------:R-:W3:Y:S01]  /*1600*/  LDS.128 R40, [UR5] ;  /* 0x00000005ff287984 */ /* 0x000ee20008000c00 */
[C---:B------:R-:W-:Y:S01]  /*1610*/  FADD.FTZ R97, R38.reuse, R97 ;  /* 0x0000006126617221 */ /* 0x040fe20000010000 */
[----:B------:R-:W-:Y:S01]  /*1620*/  FFMA.FTZ R117, R38, R150, R117 ;  /* 0x0000009626757223 */ /* 0x000fe20000010075 */
[C---:B------:R-:W-:Y:S01]  /*1630*/  FADD.FTZ R0, R39.reuse, R0 ;  /* 0x0000000027007221 */ /* 0x040fe20000010000 */
[----:B------:R-:W4:Y:S01]  /*1640*/  LDS.128 R52, [UR10] ;  /* 0x0000000aff347984 */ /* 0x000f220008000c00 */
[----:B------:R-:W-:Y:S01]  /*1650*/  FFMA.FTZ R92, R39, R149, R92 ;  /* 0x00000095275c7223 */ /* 0x000fe2000001005c */
[----:B-1----:R-:W-:Y:S01]  /*1660*/  ISETP.NE.AND P3, PT, R32, RZ, PT ;  /* 0x000000ff2000720c */ /* 0x002fe20003f65270 */
[----:B--2---:R-:W-:Y:S01]  /*1670*/  FADD.FTZ R73, RZ, R44 ;  /* 0x0000002cff497221 */ /* 0x004fe20000010000 */
[----:B------:R-:W-:-:S03]  /*1680*/  FADD.FTZ R44, RZ, R45 ;  /* 0x0000002dff2c7221 */ /* 0x000fc60000010000 */
[----:B------:R-:W-:Y:S01]  /*1690*/  FADD.FTZ R73, R46, R73 ;  /* 0x000000492e497221 */ /* 0x000fe20000010000 */
[----:B------:R-:W-:-:S03]  /*16a0*/  FADD.FTZ R44, R47, R44 ;  /* 0x0000002c2f2c7221 */ /* 0x000fc60000010000 */
[----:B0-----:R-:W-:Y:S01]  /*16b0*/  FADD.FTZ R73, R73, R48 ;  /* 0x0000003049497221 */ /* 0x001fe20000010000 */
[----:B------:R-:W-:-:S03]  /*16c0*/  FADD.FTZ R44, R44, R49 ;  /* 0x000000312c2c7221 */ /* 0x000fc60000010000 */
[----:B------:R-:W-:Y:S01]  /*16d0*/  FADD.FTZ R73, R50, R73 ;  /* 0x0000004932497221 */ /* 0x000fe20000010000 */
[----:B------:R-:W-:-:S03]  /*16e0*/  FADD.FTZ R44, R51, R44 ;  /* 0x0000002c332c7221 */ /* 0x000fc60000010000 */
[----:B---3--:R-:W-:Y:S01]  /*16f0*/  FADD.FTZ R73, R73, R40 ;  /* 0x0000002849497221 */ /* 0x008fe20000010000 */
[----:B------:R-:W-:-:S03]  /*1700*/  FADD.FTZ R44, R44, R41 ;  /* 0x000000292c2c7221 */ /* 0x000fc60000010000 */
[----:B------:R-:W-:Y:S01]  /*1710*/  FADD.FTZ R73, R42, R73 ;  /* 0x000000492a497221 */ /* 0x000fe20000010000 */
[----:B------:R-:W-:-:S03]  /*1720*/  FADD.FTZ R44, R43, R44 ;  /* 0x0000002c2b2c7221 */ /* 0x000fc60000010000 */
[----:B----4-:R-:W-:Y:S01]  /*1730*/  FADD.FTZ R73, R73, R52 ;  /* 0x0000003449497221 */ /* 0x010fe20000010000 */
[----:B------:R-:W-:-:S03]  /*1740*/  FADD.FTZ R44, R44, R53 ;  /* 0x000000352c2c7221 */ /* 0x000fc60000010000 */
        /* <DEDUP_REMOVED lines=27> */
.L_x_4564:
        /* <DEDUP_REMOVED lines=17> */
.L_x_4563:
        /* <DEDUP_REMOVED lines=20> */
.L_x_4566:
        /* <DEDUP_REMOVED lines=21> */
.L_x_4562:
        /* <DEDUP_REMOVED lines=21> */
.L_x_4568:
        /* <DEDUP_REMOVED lines=17> */
.L_x_4567:
        /* <DEDUP_REMOVED lines=20> */
.L_x_4569:
        /* <DEDUP_REMOVED lines=20> */
.L_x_4565:
        /* <DEDUP_REMOVED lines=37> */
.L_x_4572:
        /* <DEDUP_REMOVED lines=17> */
.L_x_4571:
        /* <DEDUP_REMOVED lines=18> */
.L_x_4574:
        /* <DEDUP_REMOVED lines=13> */
.L_x_4570:
        /* <DEDUP_REMOVED lines=23> */
.L_x_4576:
        /* <DEDUP_REMOVED lines=17> */
.L_x_4575:
        /* <DEDUP_REMOVED lines=18> */
.L_x_4577:
        /* <DEDUP_REMOVED lines=12> */
.L_x_4573:
        /* <DEDUP_REMOVED lines=32> */
.L_x_4580:
        /* <DEDUP_REMOVED lines=17> */
.L_x_4579:
        /* <DEDUP_REMOVED lines=18> */
.L_x_4582:
        /* <DEDUP_REMOVED lines=13> */
.L_x_4578:
        /* <DEDUP_REMOVED lines=23> */
.L_x_4584:
        /* <DEDUP_REMOVED lines=17> */
.L_x_4583:
        /* <DEDUP_REMOVED lines=18> */
.L_x_4585:
        /* <DEDUP_REMOVED lines=12> */
.L_x_4581:
        /* <DEDUP_REMOVED lines=32> */
.L_x_4588:
        /* <DEDUP_REMOVED lines=17> */
.L_x_4587:
        /* <DEDUP_REMOVED lines=18> */
.L_x_4590:
        /* <DEDUP_REMOVED lines=13> */
.L_x_4586:
        /* <DEDUP_REMOVED lines=23> */
.L_x_4592:
        /* <DEDUP_REMOVED lines=17> */
.L_x_4591:
        /* <DEDUP_REMOVED lines=18> */
.L_x_4593:
        /* <DEDUP_REMOVED lines=11> */
[----:B------:R-:W-:-:S07]  /*3de0*/  FMUL.FTZ R35, R143, R134 ;  /* 0x000000868f237220 */ /* 0x000fce0000410000 */
.L_x_4589:
        /* <DEDUP_REMOVED lines=32> */
.L_x_4596:
        /* <DEDUP_REMOVED lines=17> */
.L_x_4595:
        /* <DEDUP_REMOVED lines=18> */
.L_x_4598:
        /* <DEDUP_REMOVED lines=13> */
.L_x_4594:
        /* <DEDUP_REMOVED lines=23> */
.L_x_4600:
        /* <DEDUP_REMOVED lines=17> */
.L_x_4599:
        /* <DEDUP_REMOVED lines=18> */
.L_x_4601:
        /* <DEDUP_REMOVED lines=12> */
.L_x_4597:
        /* <DEDUP_REMOVED lines=11> */
[----:B0-----:R-:W-:Y:S02]  /*4800*/  MOV R24, R75 ;  /* 0x0000004b00187202 */ /* 0x001fe40000000f00 */
[----:B------:R-:W-:Y:S02]  /*4810*/  MOV R45, R110 ;  /* 0x0000006e002d7202 */ /* 0x000fe40000000f00 */
[----:B------:R-:W-:Y:S02]  /*4820*/  MOV R25, R90 ;  /* 0x0000005a00197202 */ /* 0x000fe40000000f00 */
[----:B------:R-:W-:Y:S02]  /*4830*/  MOV R46, R133 ;  /* 0x00000085002e7202 */ /* 0x000fe40000000f00 */
[----:B------:R-:W-:-:S02]  /*4840*/  MOV R26, R113 ;  /* 0x00000071001a7202 */ /* 0x000fc40000000f00 */
[----:B------:R-:W-:Y:S02]  /*4850*/  MOV R47, R108 ;  /* 0x0000006c002f7202 */ /* 0x000fe40000000f00 */
[----:B------:R-:W-:Y:S02]  /*4860*/  MOV R27, R88 ;  /* 0x00000058001b7202 */ /* 0x000fe40000000f00 */
[----:B------:R-:W-:Y:S02]  /*4870*/  MOV R40, R131 ;  /* 0x0000008300287202 */ /* 0x000fe40000000f00 */
[----:B-----5:R-:W-:Y:S02]  /*4880*/  MOV R20, R111 ;  /* 0x0000006f00147202 */ /* 0x020fe40000000f00 */
        /* <DEDUP_REMOVED lines=30> */
.L_x_4559:
        /* <DEDUP_REMOVED lines=19> */
.L_x_4603:
        /* <DEDUP_REMOVED lines=14> */
.L_x_5471:


//--------------------- .text._ZN10layer_norm31ln_parallel_residual_bwd_kernelINS_13Kernel_traitsI6__halfffffjLj5120ELj1ELj1ELj8ELj16ENS_18Kernel_traits_baseILj5120ES2_ffffjLj256EEEEELb1ELb0ELb0EEEvNS_9BwdParamsE --------------------------
	.section	.text._ZN10layer_norm31ln_parallel_residual_bwd_kernelINS_13Kernel_traitsI6__halfffffjLj5120ELj1ELj1ELj8ELj16ENS_18Kernel_traits_baseILj5120ES2_ffffjLj256EEEEELb1ELb0ELb0EEEvNS_9BwdParamsE,"ax",@progbits
	.align	128
        .global         _ZN10layer_norm31ln_parallel_residual_bwd_kernelINS_13Kernel_traitsI6__halfffffjLj5120ELj1ELj1ELj8ELj16ENS_18Kernel_traits_baseILj5120ES2_ffffjLj256EEEEELb1ELb0ELb0EEEvNS_9BwdParamsE
        .type           _ZN10layer_norm31ln_parallel_residual_bwd_kernelINS_13Kernel_traitsI6__halfffffjLj5120ELj1ELj1ELj8ELj16ENS_18Kernel_traits_baseILj5120ES2_ffffjLj256EEEEELb1ELb0ELb0EEEvNS_9BwdParamsE,@function
        .size           _ZN10layer_norm31ln_parallel_residual_bwd_kernelINS_13Kernel_traitsI6__halfffffjLj5120ELj1ELj1ELj8ELj16ENS_18Kernel_traits_baseILj5120ES2_ffffjLj256EEEEELb1ELb0ELb0EEEvNS_9BwdParamsE,(.L_x_5472 - _ZN10layer_norm31ln_parallel_residual_bwd_kernelINS_13Kernel_traitsI6__halfffffjLj5120ELj1ELj1ELj8ELj16ENS_18Kernel_traits_baseILj5120ES2_ffffjLj256EEEEELb1ELb0ELb0EEEvNS_9BwdParamsE)
        .other          _ZN10layer_norm31ln_parallel_residual_bwd_kernelINS_13Kernel_traitsI6__halfffffjLj5120ELj1ELj1ELj8ELj16ENS_18Kernel_traits_baseILj5120ES2_ffffjLj256EEEEELb1ELb0ELb0EEEvNS_9BwdParamsE,@"STO_CUDA_ENTRY STV_DEFAULT"
_ZN10layer_norm31ln_parallel_residual_bwd_kernelINS_13Kernel_traitsI6__halfffffjLj5120ELj1ELj1ELj8ELj16ENS_18Kernel_traits_baseILj5120ES2_ffffjLj256EEEEELb1ELb0ELb0EEEvNS_9BwdParamsE:
.text._ZN10layer_norm31ln_parallel_residual_bwd_kernelINS_13Kernel_traitsI6__halfffffjLj5120ELj1ELj1ELj8ELj16ENS_18Kernel_traits_baseILj5120ES2_ffffjLj256EEEEELb1ELb0ELb0EEEvNS_9BwdParamsE:
        /* <DEDUP_REMOVED lines=31> */
[----:B------:R-:W5:Y:S03]  /*01f0*/  @P0 LDG.E.64 R86, desc[UR10][R4.64] ;  /* 0x0000000a04560981 */ /* 0x000f66000c1e1b00 */
[C---:B-1----:R-:W-:Y:S01]  /*0200*/  @P1 IMAD.WIDE.U32 R12, R27.reuse, 0x8, R8 ;  /* 0x000000081b0c1825 */ /* 0x042fe200078e0008 */
[----:B------:R-:W-:Y:S01]  /*0210*/  @P1 IADD3 R27, PT, PT, R27, 0x100, RZ ;  /* 0x000001001b1b1810 */ /* 0x000fe20007ffe0ff */
[----:B------:R-:W5:Y:S01]  /*0220*/  @P1 LDG.E.64 R88, desc[UR10][R10.64] ;  /* 0x0000000a0a581981 */ /* 0x000f62000c1e1b00 */
[----:B------:R-:W1:Y:S03]  /*0230*/  LDC.64 R24, c[0x0][0x3d8] ;  /* 0x0000f600ff187b82 */ /* 0x000e660000000a00 */
[C---:B0-----:R-:W-:Y:S01]  /*0240*/  @P2 IMAD.WIDE.U32 R14, R27.reuse, 0x8, R14 ;  /* 0x000000081b0e2825 */ /* 0x041fe200078e000e */
[----:B------:R-:W5:Y:S03]  /*0250*/  @P1 LDG.E.64 R90, desc[UR10][R12.64] ;  /* 0x0000000a0c5a1981 */ /* 0x000f66000c1e1b00 */
[C---:B------:R-:W-:Y:S01]  /*0260*/  @P2 IMAD.WIDE.U32 R16, R27.reuse, 0x8, R16 ;  /* 0x000000081b102825 */ /* 0x040fe200078e0010 */
[----:B------:R-:W0:Y:S01]  /*0270*/  S2UR UR4, SR_CTAID.X ;  /* 0x00000000000479c3 */ /* 0x000e220000002500 */
[----:B------:R-:W-:Y:S01]  /*0280*/  @P2 IADD3 R27, PT, PT, R27, 0x100, RZ ;  /* 0x000001001b1b2810 */ /* 0x000fe20007ffe0ff */
[----:B------:R-:W5:Y:S04]  /*0290*/  @P2 LDG.E.64 R92, desc[UR10][R14.64] ;  /* 0x0000000a0e5c2981 */ /* 0x000f68000c1e1b00 */
[C---:B------:R-:W-:Y:S01]  /*02a0*/  @P3 IMAD.WIDE.U32 R18, R27.reuse, 0x8, R18 ;  /* 0x000000081b123825 */ /* 0x040fe200078e0012 */
[----:B------:R-:W5:Y:S03]  /*02b0*/  @P2 LDG.E.64 R94, desc[UR10][R16.64] ;  /* 0x0000000a105e2981 */ /* 0x000f66000c1e1b00 */
[C---:B--2---:R-:W-:Y:S01]  /*02c0*/  @P3 IMAD.WIDE.U32 R20, R27.reuse, 0x8, R20 ;  /* 0x000000081b143825 */ /* 0x044fe200078e0014 */
[----:B------:R-:W-:Y:S01]  /*02d0*/  @P3 IADD3 R27, PT, PT, R27, 0x100, RZ ;  /* 0x000001001b1b3810 */ /* 0x000fe20007ffe0ff */
[----:B------:R-:W5:Y:S04]  /*02e0*/  @P3 LDG.E.64 R96, desc[UR10][R18.64] ;  /* 0x0000000a12603981 */ /* 0x000f68000c1e1b00 */
[C---:B---3--:R-:W-:Y:S01]  /*02f0*/  @P4 IMAD.WIDE.U32 R6, R27.reuse, 0x8, R22 ;  /* 0x000000081b064825 */ /* 0x048fe200078e0016 */
[----:B------:R2:W5:Y:S03]  /*0300*/  @P3 LDG.E.64 R98, desc[UR10][R20.64] ;  /* 0x0000000a14623981 */ /* 0x000566000c1e1b00 */
[----:B-1----:R-:W-:Y:S01]  /*0310*/  @P4 IMAD.WIDE.U32 R8, R27, 0x8, R24 ;  /* 0x000000081b084825 */ /* 0x002fe200078e0018 */
[----:B------:R-:W5:Y:S01]  /*0320*/  @P4 LDG.E.64 R100, desc[UR10][R6.64] ;  /* 0x0000000a06644981 */ /* 0x000f62000c1e1b00 */
[----:B0-----:R-:W-:-:S03]  /*0330*/  MOV R140, UR4 ;  /* 0x00000004008c7c02 */ /* 0x001fc60008000f00 */
        /* <DEDUP_REMOVED lines=35> */
[----:B------:R-:W-:Y:S02]  /*0570*/  CS2R R18, SRZ ;  /* 0x0000000000127805 */ /* 0x000fe4000001ff00 */
[----:B------:R-:W-:-:S02]  /*0580*/  CS2R R12, SRZ ;  /* 0x00000000000c7805 */ /* 0x000fc4000001ff00 */
[----:B------:R-:W-:Y:S02]  /*0590*/  CS2R R14, SRZ ;  /* 0x00000000000e7805 */ /* 0x000fe4000001ff00 */
[----:B0-----:R-:W-:Y:S02]  /*05a0*/  CS2R R8, SRZ ;  /* 0x0000000000087805 */ /* 0x001fe4000001ff00 */
        /* <DEDUP_REMOVED lines=75> */
[----:B------:R-:W1:Y:S01]  /*0a60*/  LDCU UR9, c[0x0][0x400] ;  /* 0x00008000ff0977ac */ /* 0x000e620008000800 */
[----:B------:R-:W-:Y:S02]  /*0a70*/  MOV R181, R85 ;  /* 0x0000005500b57202 */ /* 0x000fe40000000f00 */
[----:B------:R-:W-:Y:S01]  /*0a80*/  SHF.R.U32.HI R3, RZ, 0x10, R85 ;  /* 0x00000010ff037819 */ /* 0x000fe20000011655 */
[----:B------:R-:W2:Y:S01]  /*0a90*/  LDCU.64 UR6, c[0x0][0x478] ;  /* 0x00008f00ff0677ac */ /* 0x000ea20008000a00 */
[----:B------:R-:W-:Y:S02]  /*0aa0*/  MOV R183, R86 ;  /* 0x0000005600b77202 */ /* 0x000fe40000000f00 */
[----:B------:R-:W-:Y:S01]  /*0ab0*/  SHF.R.U64 R2, R86, 0x10, R87 ;  /* 0x0000001056027819 */ /* 0x000fe20000001257 */
[----:B------:R-:W3:Y:S01]  /*0ac0*/  LDCU.64 UR16, c[0x0][0x438] ;  /* 0x00008700ff1077ac */ /* 0x000ee20008000a00 */
[----:B------:R-:W-:-:S02]  /*0ad0*/  PLOP3.LUT P1, PT, PT, PT, UP0, 0x80, 0x8 ;  /* 0x000000000008781c */ /* 0x000fc40003f2f008 */
[----:B------:R-:W-:Y:S01]  /*0ae0*/  PRMT R186, R186, 0x5410, R4 ;  /* 0x00005410baba7816 */ /* 0x000fe20000000004 */
[----:B------:R-:W4:Y:S01]  /*0af0*/  LDCU.64 UR12, c[0x0][0x470] ;  /* 0x00008e00ff0c77ac */ /* 0x000f220008000a00 */
        /* <DEDUP_REMOVED lines=28> */
[----:B01234-:R-:W-:-:S07]  /*0cc0*/  P2R R122, PR, RZ, 0x2 ;  /* 0x00000002ff7a7803 */ /* 0x01ffce0000000000 */
.L_x_4667:
        /* <DEDUP_REMOVED lines=31> */
[----:B------:R-:W3:Y:S01]  /*0ec0*/  LDG.E.128 R112, desc[UR10][R112.64] ;  /* 0x0000000a70707981 */ /* 0x000ee2000c1e1d00 */
[----:B-1----:R-:W-:-:S05]  /*0ed0*/  IMAD.WIDE.U32 R116, R139, 0x10, R116 ;  /* 0x000000108b747825 */ /* 0x002fca00078e0074 */
[----:B------:R-:W1:Y:S01]  /*0ee0*/  @P0 LDC.64 R126, c[0x0][0x438] ;  /* 0x00010e00ff7e0b82 */ /* 0x000e620000000a00 */
[----:B------:R-:W4:Y:S01]  /*0ef0*/  LDG.E.128 R116, desc[UR10][R116.64] ;  /* 0x0000000a74747981 */ /* 0x000f22000c1e1d00 */
[----:B--2---:R-:W-:-:S06]  /*0f00*/  IMAD.WIDE.U32 R120, R139, 0x10, R120 ;  /* 0x000000108b787825 */ /* 0x004fcc00078e0078 */
[----:B------:R-:W2:Y:S01]  /*0f10*/  LDG.E.128 R120, desc[UR10][R120.64] ;  /* 0x0000000a78787981 */ /* 0x000ea2000c1e1d00 */
[----:B-1----:R-:W-:-:S05]  /*0f20*/  @P0 IMAD.WIDE.U32 R126, R139, 0x10, R126 ;  /* 0x000000108b7e0825 */ /* 0x002fca00078e007e */
[----:B------:R-:W5:Y:S01]  /*0f30*/  @P0 LDG.E.128 R84, desc[UR10][R126.64] ;  /* 0x0000000a7e540981 */ /* 0x000f62000c1e1d00 */
[----:B------:R-:W-:Y:S01]  /*0f40*/  ISETP.NE.AND.EX P4, PT, RZ, UR13, PT, P4 ;  /* 0x0000000dff007c0c */ /* 0x000fe2000bf85340 */
[----:B------:R-:W-:-:S12]  /*0f50*/  HADD2.F32 R125, -RZ, R183.H0_H0 ;  /* 0x200000b7ff7d7230 */ /* 0x000fd80000004100 */
[----:B------:R-:W1:Y:S01]  /*0f60*/  @P4 LDC.64 R154, c[0x0][0x3b8] ;  /* 0x0000ee00ff9a4b82 */ /* 0x000e620000000a00 */
[----:B------:R-:W-:Y:S02]  /*0f70*/  HADD2.F32 R3, -RZ, R156.H1_H1 ;  /* 0x3000009cff037230 */ /* 0x000fe40000004100 */
[----:B0-----:R-:W-:-:S04]  /*0f80*/  IMAD.WIDE.U32 R134, R139, 0x4, R134 ;  /* 0x000000048b867825 */ /* 0x001fc800078e0086 */
[----:B------:R-:W-:Y:S02]  /*0f90*/  HADD2.F32 R174, -RZ, R183.H1_H1 ;  /* 0x300000b7ffae7230 */ /* 0x000fe40000004100 */
[----:B------:R-:W5:Y:S01]  /*0fa0*/  LDG.E R135, desc[UR10][R134.64] ;  /* 0x0000000a86877981 */ /* 0x000f62000c1e1900 */
[----:B------:R-:W-:Y:S02]  /*0fb0*/  HADD2.F32 R164, -RZ, R156.H0_H0 ;  /* 0x2000009cffa47230 */ /* 0x000fe40000004100 */
[----:B------:R-:W-:Y:S02]  /*0fc0*/  HADD2.F32 R184, -RZ, R186.H1_H1 ;  /* 0x300000baffb87230 */ /* 0x000fe40000004100 */
[----:B-1----:R-:W-:-:S05]  /*0fd0*/  @P4 IMAD.WIDE.U32 R154, R139, 0x4, R154 ;  /* 0x000000048b9a4825 */ /* 0x002fca00078e009a */
[----:B------:R0:W5:Y:S02]  /*0fe0*/  @P4 LDG.E R137, desc[UR10][R154.64] ;  /* 0x0000000a9a894981 */ /* 0x000164000c1e1900 */
[--C-:B0-----:R-:W-:Y:S02]  /*0ff0*/  HADD2.F32 R155, -RZ, R181.reuse.H0_H0 ;  /* 0x200000b5ff9b7230 */ /* 0x101fe40000004100 */
[----:B------:R-:W-:Y:S02]  /*1000*/  HADD2.F32 R154, -RZ, R181.H1_H1 ;  /* 0x300000b5ff9a7230 */ /* 0x000fe40000004100 */
[----:B---3--:R-:W-:Y:S01]  /*1010*/  FMUL.FTZ R125, R112, R125 ;  /* 0x0000007d707d7220 */ /* 0x008fe20000410000 */
[----:B------:R-:W-:-:S03]  /*1020*/  FMUL.FTZ R134, R113, R174 ;  /* 0x000000ae71867220 */ /* 0x000fc60000410000 */
[----:B----4-:R-:W-:Y:S01]  /*1030*/  FFMA.FTZ R136, R116, R3, R125 ;  /* 0x0000000374887223 */ /* 0x010fe2000001007d */
[----:B------:R-:W-:Y:S02]  /*1040*/  HADD2.F32 R3, -RZ, R186.H0_H0 ;  /* 0x200000baff037230 */ /* 0x000fe40000004100 */
[----:B------:R-:W-:-:S03]  /*1050*/  FFMA.FTZ R134, R117, R164, R134 ;  /* 0x000000a475867223 */ /* 0x000fc60000010086 */
[----:B------:R-:W-:Y:S01]  /*1060*/  FMUL.FTZ R125, R114, R3 ;  /* 0x00000003727d7220 */ /* 0x000fe20000410000 */
[C---:B--2---:R-:W-:Y:S01]  /*1070*/  FADD.FTZ R121, -R124.reuse, R121 ;  /* 0x000000797c797221 */ /* 0x044fe20000010100 */
[C---:B------:R-:W-:Y:S01]  /*1080*/  FADD.FTZ R3, -R124.reuse, R120 ;  /* 0x000000787c037221 */ /* 0x040fe20000010100 */
[----:B------:R-:W-:Y:S02]  /*1090*/  FADD.FTZ R175, -R124, R122 ;  /* 0x0000007a7caf7221 */ /* 0x000fe40000010100 */
[C---:B-----5:R-:W-:Y:S01]  /*10a0*/  FMUL.FTZ R164, R138.reuse, R121 ;  /* 0x000000798aa47220 */ /* 0x060fe20000410000 */
[C---:B------:R-:W-:Y:S01]  /*10b0*/  FMUL.FTZ R3, R138.reuse, R3 ;  /* 0x000000038a037220 */ /* 0x040fe20000410000 */
[----:B------:R-:W-:Y:S01]  /*10c0*/  FADD.FTZ R61, R61, R117 ;  /* 0x000000753d3d7221 */ /* 0x000fe20000010000 */
[----:B------:R-:W-:Y:S01]  /*10d0*/  FMUL.FTZ R175, R138, R175 ;  /* 0x000000af8aaf7220 */ /* 0x000fe20000410000 */
[-C--:B------:R-:W-:Y:S01]  /*10e0*/  FFMA.FTZ R81, R117, R164.reuse, R81 ;  /* 0x000000a475517223 */ /* 0x080fe20000010051 */
[----:B------:R-:W-:Y:S01]  /*10f0*/  FADD.FTZ R21, R21, R113 ;  /* 0x0000007115157221 */ /* 0x000fe20000010000 */
[----:B------:R-:W-:Y:S01]  /*1100*/  FFMA.FTZ R41, R113, R164, R41 ;  /* 0x000000a471297223 */ /* 0x000fe20000010029 */
[----:B------:R-:W-:Y:S01]  /*1110*/  FADD.FTZ R113, RZ, R136 ;  /* 0x00000088ff717221 */ /* 0x000fe20000010000 */
[----:B------:R-:W-:Y:S01]  /*1120*/  FFMA.FTZ R117, R3, R136, RZ ;  /* 0x0000008803757223 */ /* 0x000fe200000100ff */
[----:B------:R-:W-:Y:S01]  /*1130*/  FADD.FTZ R20, R20, R112 ;  /* 0x0000007014147221 */ /* 0x000fe20000010000 */
[----:B------:R-:W-:Y:S01]  /*1140*/  FFMA.FTZ R40, R112, R3, R40 ;  /* 0x0000000370287223 */ /* 0x000fe20000010028 */
[----:B------:R-:W-:Y:S01]  /*1150*/  FADD.FTZ R22, R22, R114 ;  /* 0x0000007216167221 */ /* 0x000fe20000010000 */
[----:B------:R-:W-:Y:S01]  /*1160*/  FFMA.FTZ R42, R114, R175, R42 ;  /* 0x000000af722a7223 */ /* 0x000fe2000001002a */
[----:B------:R-:W-:Y:S01]  /*1170*/  FMUL.FTZ R184, R115, R184 ;  /* 0x000000b873b87220 */ /* 0x000fe20000410000 */
[----:B------:R-:W-:Y:S01]  /*1180*/  FFMA.FTZ R155, R118, R155, R125 ;  /* 0x0000009b769b7223 */ /* 0x000fe2000001007d */
[----:B------:R-:W-:Y:S01]  /*1190*/  FADD.FTZ R123, -R124, R123 ;  /* 0x0000007b7c7b7221 */ /* 0x000fe20000010100 */
        /* <DEDUP_REMOVED lines=14> */
[----:B------:R-:W-:Y:S01]  /*1280*/  IADD3 R125, PT, PT, R139, 0x100, RZ ;  /* 0x000001008b7d7810 */ /* 0x000fe20007ffe0ff */
[----:B------:R-:W-:Y:S01]  /*1290*/  FADD.FTZ R192, R113, R154 ;  /* 0x0000009a71c07221 */ /* 0x000fe20000010000 */
[----:B------:R-:W-:-:S07]  /*12a0*/  FFMA.FTZ R188, R174, R154, R117 ;  /* 0x0000009aaebc7223 */ /* 0x000fce0000010075 */
.L_x_4606:
[----:B------:R-:W-:Y:S05]  /*12b0*/  BSYNC.RECONVERGENT B0 ;  /* 0x0000000000007941 */ /* 0x000fea0003800200 */
.L_x_4605:
[----:B------:R-:W-:Y:S04]  /*12c0*/  BSSY.RECONVERGENT B0, `(.L_x_4607) ;  /* 0x0000049000007945 */ /* 0x000fe80003800200 */
[----:B------:R-:W-:Y:S05]  /*12d0*/  @!P1 BRA `(.L_x_4608) ;  /* 0x00000004001c9947 */ /* 0x000fea0003800000 */
[----:B------:R-:W0:Y:S08]  /*12e0*/  LDC.64 R112, c[0x0][0x430] ;  /* 0x00010c00ff707b82 */ /* 0x000e300000000a00 */
[----:B------:R-:W1:Y:S08]  /*12f0*/  LDC.64 R116, c[0x0][0x428] ;  /* 0x00010a00ff747b82 */ /* 0x000e700000000a00 */
[----:B------:R-:W2:Y:S01]  /*1300*/  LDC.64 R120, c[0x0][0x3a8] ;  /* 0x0000ea00ff787b82 */ /* 0x000ea20000000a00 */
[----:B0-----:R-:W-:-:S07]  /*1310*/  IMAD.WIDE.U32 R112, R125, 0x10, R112 ;  /* 0x000000107d707825 */ /* 0x001fce00078e0070 */
[----:B------:R-:W0:Y:S01]  /*1320*/  LDC.64 R184, c[0x0][0x3b0] ;  /* 0x0000ec00ffb87b82 */ /* 0x000e220000000a00 */
[----:B------:R-:W3:Y:S01]  /*1330*/  LDG.E.128 R112, desc[UR10][R112.64] ;  /* 0x0000000a70707981 */ /* 0x000ee2000c1e1d00 */
[----:B-1----:R-:W-:-:S06]  /*1340*/  IMAD.WIDE.U32 R116, R125, 0x10, R116 ;  /* 0x000000107d747825 */ /* 0x002fcc00078e0074 */
[----:B------:R-:W4:Y:S01]  /*1350*/  LDG.E.128 R116, desc[UR10][R116.64] ;  /* 0x0000000a74747981 */ /* 0x000f22000c1e1d00 */
[----:B--2---:R-:W-:-:S06]  /*1360*/  IMAD.WIDE.U32 R120, R125, 0x10, R120 ;  /* 0x000000107d787825 */ /* 0x004fcc00078e0078 */
[----:B------:R-:W2:Y:S01]  /*1370*/  LDG.E.128 R120, desc[UR10][R120.64] ;  /* 0x0000000a78787981 */ /* 0x000ea2000c1e1d00 */
[----:B0-----:R-:W-:-:S05]  /*1380*/  IMAD.WIDE.U32 R184, R125, 0x4, R184 ;  /* 0x000000047db87825 */ /* 0x001fca00078e00b8 */
[----:B------:R-:W5:Y:S01]  /*1390*/  LDG.E R132, desc[UR10][R184.64] ;  /* 0x0000000ab8847981 */ /* 0x000f62000c1e1900 */
[----:B------:R-:W-:-:S04]  /*13a0*/  ISETP.NE.U32.AND P0, PT, RZ, UR16, PT ;  /* 0x00000010ff007c0c */ /* 0x000fc8000bf05070 */
[----:B------:R-:W-:Y:S02]  /*13b0*/  ISETP.NE.AND.EX P0, PT, RZ, UR17, PT, P0 ;  /* 0x00000011ff007c0c */ /* 0x000fe4000bf05300 */
[----:B------:R-:W-:-:S04]  /*13c0*/  ISETP.NE.U32.AND P4, PT, RZ, UR12, PT ;  /* 0x0000000cff007c0c */ /* 0x000fc8000bf85070 */
[----:B------:R-:W-:-:S07]  /*13d0*/  ISETP.NE.AND.EX P4, PT, RZ, UR13, PT, P4 ;  /* 0x0000000dff007c0c */ /* 0x000fce000bf85340 */
[----:B------:R-:W0:Y:S01]  /*13e0*/  @P0 LDC.64 R126, c[0x0][0x438] ;  /* 0x00010e00ff7e0b82 */ /* 0x000e220000000a00 */
[----:B------:R-:W-:-:S07]  /*13f0*/  HADD2.F32 R163, -RZ, R193.H0_H0 ;  /* 0x200000c1ffa37230 */ /* 0x000fce0000004100 */
[----:B------:R-:W1:Y:S01]  /*1400*/  @P4 LDC.64 R152, c[0x0][0x3b8] ;  /* 0x0000ee00ff984b82 */ /* 0x000e620000000a00 */
[----:B------:R-:W-:Y:S02]  /*1410*/  HADD2.F32 R131, -RZ, R187.H0_H0 ;  /* 0x200000bbff837230 */ /* 0x000fe40000004100 */
[----:B------:R-:W-:Y:S02]  /*1420*/  HADD2.F32 R166, -RZ, R193.H1_H1 ;  /* 0x300000c1ffa67230 */ /* 0x000fe40000004100 */
[----:B------:R-:W-:Y:S02]  /*1430*/  HADD2.F32 R130, -RZ, R187.H1_H1 ;  /* 0x300000bbff827230 */ /* 0x000fe40000004100 */
[----:B0-----:R-:W-:-:S05]  /*1440*/  @P0 IMAD.WIDE.U32 R126, R125, 0x10, R126 ;  /* 0x000000107d7e0825 */ /* 0x001fca00078e007e */
[----:B------:R-:W5:Y:S01]  /*1450*/  @P0 LDG.E.128 R88, desc[UR10][R126.64] ;  /* 0x0000000a7e580981 */ /* 0x000f62000c1e1d00 */
[----:B-1----:R-:W-:-:S04]  /*1460*/  @P4 IMAD.WIDE.U32 R152, R125, 0x4, R152 ;  /* 0x000000047d984825 */ /* 0x002fc800078e0098 */
[----:B------:R-:W-:Y:S01]  /*1470*/  HADD2.F32 R176, -RZ, R194.H1_H1 ;  /* 0x300000c2ffb07230 */ /* 0x000fe20000004100 */
[----:B------:R0:W5:Y:S02]  /*1480*/  @P4 LDG.E R133, desc[UR10][R152.64] ;  /* 0x0000000a98854981 */ /* 0x000164000c1e1900 */
[--C-:B0-----:R-:W-:Y:S02]  /*1490*/  HADD2.F32 R153, -RZ, R189.reuse.H0_H0 ;  /* 0x200000bdff997230 */ /* 0x101fe40000004100 */
[----:B------:R-:W-:Y:S01]  /*14a0*/  HADD2.F32 R152, -RZ, R189.H1_H1 ;  /* 0x300000bdff987230 */ /* 0x000fe20000004100 */
[----:B------:R-:W-:Y:S01]  /*14b0*/  IADD3 R125, PT, PT, R125, 0x100, RZ ;  /* 0x000001007d7d7810 */ /* 0x000fe20007ffe0ff */
        /* <DEDUP_REMOVED lines=41> */
.L_x_4608:
[----:B------:R-:W-:Y:S05]  /*1750*/  BSYNC.RECONVERGENT B0 ;  /* 0x0000000000007941 */ /* 0x000fea0003800200 */
.L_x_4607:
        /* <DEDUP_REMOVED lines=9> */
[----:B------:R-:W3:Y:S01]  /*17f0*/  LDG.E.128 R112, desc[UR10][R112.64] ;  /* 0x0000000a70707981 */ /* 0x000ee2000c1e1d00 */
[----:B-1----:R-:W-:-:S05]  /*1800*/  IMAD.WIDE.U32 R116, R125, 0x10, R116 ;  /* 0x000000107d747825 */ /* 0x002fca00078e0074 */
[----:B------:R-:W1:Y:S01]  /*1810*/  @P4 LDC.64 R184, c[0x0][0x3b8] ;  /* 0x0000ee00ffb84b82 */ /* 0x000e620000000a00 */
[----:B------:R-:W4:Y:S01]  /*1820*/  LDG.E.128 R116, desc[UR10][R116.64] ;  /* 0x0000000a74747981 */ /* 0x000f22000c1e1d00 */
        /* <DEDUP_REMOVED lines=24> */
[----:B------:R-:W-:-:S02]  /*19b0*/  FFMA.FTZ R158, R119, R126, R168 ;  /* 0x0000007e779e7223 */ /* 0x000fc400000100a8 */
[----:B------:R-:W-:Y:S01]  /*19c0*/  FMUL.FTZ R127, R114, R165 ;  /* 0x000000a5727f7220 */ /* 0x000fe20000410000 */
[C---:B--2---:R-:W-:Y:S01]  /*19d0*/  FADD.FTZ R121, -R124.reuse, R121 ;  /* 0x000000797c797221 */ /* 0x044fe20000010100 */
[C---:B------:R-:W-:Y:S01]  /*19e0*/  FADD.FTZ R165, -R124.reuse, R120 ;  /* 0x000000787ca57221 */ /* 0x040fe20000010100 */
[----:B------:R-:W-:Y:S02]  /*19f0*/  FADD.FTZ R171, -R124, R122 ;  /* 0x0000007a7cab7221 */ /* 0x000fe40000010100 */
[C---:B-----5:R-:W-:Y:S01]  /*1a00*/  FMUL.FTZ R168, R138.reuse, R121 ;  /* 0x000000798aa87220 */ /* 0x060fe20000410000 */
[C---:B------:R-:W-:Y:S01]  /*1a10*/  FMUL.FTZ R165, R138.reuse, R165 ;  /* 0x000000a58aa57220 */ /* 0x040fe20000410000 */
[----:B------:R-:W-:Y:S02]  /*1a20*/  HADD2.F32 R157, -RZ, R196.H0_H0 ;  /* 0x200000c4ff9d7230 */ /* 0x000fe40000004100 */
        /* <DEDUP_REMOVED lines=28> */
.L_x_4610:
[----:B------:R-:W-:Y:S05]  /*1bf0*/  BSYNC.RECONVERGENT B0 ;  /* 0x0000000000007941 */ /* 0x000fea0003800200 */
.L_x_4609:
[----:B------:R-:W-:Y:S04]  /*1c00*/  BSSY.RECONVERGENT B0, `(.L_x_4611) ;  /* 0x0000049000007945 */ /* 0x000fe80003800200 */
[----:B------:R-:W-:Y:S05]  /*1c10*/  @!P3 BRA `(.L_x_4612) ;  /* 0x00000004001cb947 */ /* 0x000fea0003800000 */
[----:B------:R-:W0:Y:S08]  /*1c20*/  LDC.64 R112, c[0x0][0x430] ;  /* 0x00010c00ff707b82 */ /* 0x000e300000000a00 */
[----:B------:R-:W1:Y:S01]  /*1c30*/  LDC.64 R120, c[0x0][0x3a8] ;  /* 0x0000ea00ff787b82 */ /* 0x000e620000000a00 */
[----:B------:R-:W-:-:S07]  /*1c40*/  ISETP.NE.U32.AND P4, PT, RZ, UR12, PT ;  /* 0x0000000cff007c0c */ /* 0x000fce000bf85070 */
[----:B------:R-:W2:Y:S01]  /*1c50*/  LDC.64 R116, c[0x0][0x428] ;  /* 0x00010a00ff747b82 */ /* 0x000ea20000000a00 */
[----:B------:R-:W-:Y:S01]  /*1c60*/  ISETP.NE.AND.EX P4, PT, RZ, UR13, PT, P4 ;  /* 0x0000000dff007c0c */ /* 0x000fe2000bf85340 */
[----:B0-----:R-:W-:-:S06]  /*1c70*/  IMAD.WIDE.U32 R112, R125, 0x10, R112 ;  /* 0x000000107d707825 */ /* 0x001fcc00078e0070 */
[----:B------:R-:W0:Y:S01]  /*1c80*/  LDC.64 R190, c[0x0][0x3b0] ;  /* 0x0000ec00ffbe7b82 */ /* 0x000e220000000a00 */
[----:B------:R-:W3:Y:S01]  /*1c90*/  LDG.E.128 R112, desc[UR10][R112.64] ;  /* 0x0000000a70707981 */ /* 0x000ee2000c1e1d00 */
[----:B-1----:R-:W-:-:S06]  /*1ca0*/  IMAD.WIDE.U32 R120, R125, 0x10, R120 ;  /* 0x000000107d787825 */ /* 0x002fcc00078e0078 */
        /* <DEDUP_REMOVED lines=11> */
[--C-:B------:R-:W-:Y:S02]  /*1d60*/  HADD2.F32 R160, -RZ, R201.reuse.H1_H1 ;  /* 0x300000c9ffa07230 */ /* 0x100fe40000004100 */
[--C-:B------:R-:W-:Y:S02]  /*1d70*/  HADD2.F32 R170, -RZ, R202.reuse.H1_H1 ;  /* 0x300000caffaa7230 */ /* 0x100fe40000004100 */
[----:B------:R-:W-:Y:S02]  /*1d80*/  HADD2.F32 R167, -RZ, R202.H0_H0 ;  /* 0x200000caffa77230 */ /* 0x000fe40000004100 */
[----:B------:R-:W-:Y:S02]  /*1d90*/  HADD2.F32 R159, -RZ, R201.H0_H0 ;  /* 0x200000c9ff9f7230 */ /* 0x000fe40000004100 */
[--C-:B------:R-:W-:Y:S02]  /*1da0*/  HADD2.F32 R146, -RZ, R199.reuse.H1_H1 ;  /* 0x300000c7ff927230 */ /* 0x100fe40000004100 */
[----:B------:R-:W-:-:S02]  /*1db0*/  HADD2.F32 R145, -RZ, R199.H0_H0 ;  /* 0x200000c7ff917230 */ /* 0x000fc40000004100 */
[----:B0-----:R-:W-:-:S05]  /*1dc0*/  @P0 IMAD.WIDE.U32 R126, R125, 0x10, R126 ;  /* 0x000000107d7e0825 */ /* 0x001fca00078e007e */
[----:B------:R0:W5:Y:S02]  /*1dd0*/  @P0 LDG.E.128 R96, desc[UR10][R126.64] ;  /* 0x0000000a7e600981 */ /* 0x000164000c1e1d00 */
[----:B0-----:R-:W-:Y:S01]  /*1de0*/  HADD2.F32 R126, -RZ, R200.H1_H1 ;  /* 0x300000c8ff7e7230 */ /* 0x001fe20000004100 */
[----:B------:R-:W-:Y:S01]  /*1df0*/  IADD3 R125, PT, PT, R125, 0x100, RZ ;  /* 0x000001007d7d7810 */ /* 0x000fe20007ffe0ff */
[----:B---3--:R-:W-:Y:S01]  /*1e00*/  FMUL.FTZ R160, R113, R160 ;  /* 0x000000a071a07220 */ /* 0x008fe20000410000 */
[----:B------:R-:W-:Y:S01]  /*1e10*/  FMUL.FTZ R170, R115, R170 ;  /* 0x000000aa73aa7220 */ /* 0x000fe20000410000 */
[----:B------:R-:W-:Y:S01]  /*1e20*/  FMUL.FTZ R127, R114, R167 ;  /* 0x000000a7727f7220 */ /* 0x000fe20000410000 */
[----:B------:R-:W-:Y:S01]  /*1e30*/  FMUL.FTZ R159, R112, R159 ;  /* 0x0000009f709f7220 */ /* 0x000fe20000410000 */
[C---:B----4-:R-:W-:Y:S01]  /*1e40*/  FADD.FTZ R121, -R124.reuse, R121 ;  /* 0x000000797c797221 */ /* 0x050fe20000010100 */
[C---:B------:R-:W-:Y:S01]  /*1e50*/  FADD.FTZ R167, -R124.reuse, R120 ;  /* 0x000000787ca77221 */ /* 0x040fe20000010100 */
[----:B------:R-:W-:-:S03]  /*1e60*/  FADD.FTZ R177, -R124, R122 ;  /* 0x0000007a7cb17221 */ /* 0x000fc60000010100 */
[C---:B-----5:R-:W-:Y:S01]  /*1e70*/  FMUL.FTZ R167, R138.reuse, R167 ;  /* 0x000000a78aa77220 */ /* 0x060fe20000410000 */
[----:B--2---:R-:W-:Y:S01]  /*1e80*/  FFMA.FTZ R146, R117, R146, R160 ;  /* 0x0000009275927223 */ /* 0x004fe200000100a0 */
[----:B------:R-:W-:Y:S01]  /*1e90*/  FFMA.FTZ R160, R119, R126, R170 ;  /* 0x0000007e77a07223 */ /* 0x000fe200000100aa */
[----:B------:R-:W-:Y:S01]  /*1ea0*/  FMUL.FTZ R170, R138, R121 ;  /* 0x000000798aaa7220 */ /* 0x000fe20000410000 */
[----:B------:R-:W-:Y:S01]  /*1eb0*/  FFMA.FTZ R145, R116, R145, R159 ;  /* 0x0000009174917223 */ /* 0x000fe2000001009f */
        /* <DEDUP_REMOVED lines=29> */
.L_x_4612:
[----:B------:R-:W-:Y:S05]  /*2090*/  BSYNC.RECONVERGENT B0 ;  /* 0x0000000000007941 */ /* 0x000fea0003800200 */
.L_x_4611:
        /* <DEDUP_REMOVED lines=18> */
[----:B------:R-:W5:Y:S01]  /*21c0*/  @P0 LDG.E.128 R100, desc[UR10][R184.64] ;  /* 0x0000000ab8640981 */ /* 0x000f62000c1e1d00 */
[----:B------:R-:W-:-:S04]  /*21d0*/  ISETP.NE.U32.AND P4, PT, RZ, UR12, PT ;  /* 0x0000000cff007c0c */ /* 0x000fc8000bf85070 */
[----:B------:R-:W-:-:S13]  /*21e0*/  ISETP.NE.AND.EX P4, PT, RZ, UR13, PT, P4 ;  /* 0x0000000dff007c0c */ /* 0x000fda000bf85340 */
[----:B------:R-:W0:Y:S01]  /*21f0*/  @P4 LDC.64 R126, c[0x0][0x3b8] ;  /* 0x0000ee00ff7e4b82 */ /* 0x000e220000000a00 */
[----:B------:R-:W-:Y:S02]  /*2200*/  HADD2.F32 R162, -RZ, R205.H1_H1 ;  /* 0x300000cdffa27230 */ /* 0x000fe40000004100 */
[----:B------:R-:W-:Y:S02]  /*2210*/  HADD2.F32 R172, -RZ, R206.H1_H1 ;  /* 0x300000ceffac7230 */ /* 0x000fe40000004100 */
[--C-:B------:R-:W-:Y:S02]  /*2220*/  HADD2.F32 R150, -RZ, R203.reuse.H1_H1 ;  /* 0x300000cbff967230 */ /* 0x100fe40000004100 */
[----:B------:R-:W-:Y:S02]  /*2230*/  HADD2.F32 R149, -RZ, R203.H0_H0 ;  /* 0x200000cbff957230 */ /* 0x000fe40000004100 */
[----:B0-----:R-:W-:-:S04]  /*2240*/  @P4 IMAD.WIDE.U32 R126, R125, 0x4, R126 ;  /* 0x000000047d7e4825 */ /* 0x001fc800078e007e */
[----:B------:R-:W-:Y:S01]  /*2250*/  HADD2.F32 R125, -RZ, R205.H0_H0 ;  /* 0x200000cdff7d7230 */ /* 0x000fe20000004100 */
[----:B------:R0:W5:Y:S02]  /*2260*/  @P4 LDG.E R148, desc[UR10][R126.64] ;  /* 0x0000000a7e944981 */ /* 0x000164000c1e1900 */
[--C-:B0-----:R-:W-:Y:S02]  /*2270*/  HADD2.F32 R126, -RZ, R204.reuse.H1_H1 ;  /* 0x300000ccff7e7230 */ /* 0x101fe40000004100 */
[----:B------:R-:W-:Y:S02]  /*2280*/  HADD2.F32 R161, -RZ, R204.H0_H0 ;  /* 0x200000ccffa17230 */ /* 0x000fe40000004100 */
[----:B---3--:R-:W-:Y:S01]  /*2290*/  FMUL.FTZ R162, R113, R162 ;  /* 0x000000a271a27220 */ /* 0x008fe20000410000 */
[----:B------:R-:W-:Y:S01]  /*22a0*/  FMUL.FTZ R125, R112, R125 ;  /* 0x0000007d707d7220 */ /* 0x000fe20000410000 */
[----:B------:R-:W-:Y:S01]  /*22b0*/  FMUL.FTZ R172, R115, R172 ;  /* 0x000000ac73ac7220 */ /* 0x000fe20000410000 */
[C---:B----4-:R-:W-:Y:S01]  /*22c0*/  FADD.FTZ R121, -R124.reuse, R121 ;  /* 0x000000797c797221 */ /* 0x050fe20000010100 */
[C---:B------:R-:W-:Y:S01]  /*22d0*/  FADD.FTZ R169, -R124.reuse, R120 ;  /* 0x000000787ca97221 */ /* 0x040fe20000010100 */
[----:B------:R-:W-:-:S03]  /*22e0*/  FADD.FTZ R179, -R124, R122 ;  /* 0x0000007a7cb37221 */ /* 0x000fc60000010100 */
[----:B-----5:R-:W-:Y:S01]  /*22f0*/  FMUL.FTZ R169, R138, R169 ;  /* 0x000000a98aa97220 */ /* 0x020fe20000410000 */
[----:B--2---:R-:W-:Y:S01]  /*2300*/  FFMA.FTZ R150, R117, R150, R162 ;  /* 0x0000009675967223 */ /* 0x004fe200000100a2 */
[----:B------:R-:W-:Y:S01]  /*2310*/  FFMA.FTZ R149, R116, R149, R125 ;  /* 0x0000009574957223 */ /* 0x000fe2000001007d */
[----:B------:R-:W-:Y:S01]  /*2320*/  FFMA.FTZ R162, R119, R126, R172 ;  /* 0x0000007e77a27223 */ /* 0x000fe200000100ac */
[----:B------:R-:W-:Y:S02]  /*2330*/  HADD2.F32 R125, -RZ, R206.H0_H0 ;  /* 0x200000ceff7d7230 */ /* 0x000fe40000004100 */
[C---:B------:R-:W-:Y:S01]  /*2340*/  FMUL.FTZ R172, R138.reuse, R121 ;  /* 0x000000798aac7220 */ /* 0x040fe20000410000 */
[----:B------:R-:W-:Y:S01]  /*2350*/  FADD.FTZ R45, R45, R117 ;  /* 0x000000752d2d7221 */ /* 0x000fe20000010000 */
        /* <DEDUP_REMOVED lines=28> */
.L_x_4614:
[----:B------:R-:W-:Y:S05]  /*2520*/  BSYNC.RECONVERGENT B0 ;  /* 0x0000000000007941 */ /* 0x000fea0003800200 */
.L_x_4613:
        /* <DEDUP_REMOVED lines=32> */
.L_x_4616:
[----:B------:R-:W-:Y:S05]  /*2730*/  BSYNC.RECONVERGENT B0 ;  /* 0x0000000000007941 */ /* 0x000fea0003800200 */
.L_x_4615:
        /* <DEDUP_REMOVED lines=32> */
[----:B------:R-:W-:Y:S01]  /*2940*/  FADD.FTZ R112, R123, R112 ;  /* 0x000000707b707221 */ /* 0x000fe20000010000 */
[----:B------:R-:W-:Y:S02]  /*2950*/  P2R R123, PR, RZ, 0x1 ;  /* 0x00000001ff7b7803 */ /* 0x000fe40000000000 */
[----:B------:R-:W-:Y:S01]  /*2960*/  ISETP.GE.U32.AND P0, PT, R141, 0x100, PT ;  /* 0x000001008d00780c */ /* 0x000fe20003f06070 */
[----:B---3--:R-:W-:Y:S01]  /*2970*/  FADD.FTZ R191, R191, R124 ;  /* 0x0000007cbfbf7221 */ /* 0x008fe20000010000 */
[----:B------:R-:W-:Y:S01]  /*2980*/  FADD.FTZ R112, R112, R125 ;  /* 0x0000007d70707221 */ /* 0x000fe20000010000 */
[----:B0-----:R-:W-:Y:S02]  /*2990*/  ISETP.NE.AND P4, PT, R113, RZ, PT ;  /* 0x000000ff7100720c */ /* 0x001fe40003f85270 */
[----:B------:R-:W-:Y:S01]  /*29a0*/  FADD.FTZ R126, R126, R191 ;  /* 0x000000bf7e7e7221 */ /* 0x000fe20000010000 */
[----:B------:R-:W-:Y:S01]  /*29b0*/  FADD.FTZ R112, R127, R112 ;  /* 0x000000707f707221 */ /* 0x000fe20000010000 */
[----:B------:R-:W-:-:S02]  /*29c0*/  P2R R122, PR, RZ, 0x10 ;  /* 0x00000010ff7a7803 */ /* 0x000fc40000000000 */
        /* <DEDUP_REMOVED lines=24> */
[----:B------:R-:W-:Y:S01]  /*2b50*/  SEL R112, R113, RZ, P4 ;  /* 0x000000ff71707207 */ /* 0x000fe20002000000 */
[----:B------:R-:W-:Y:S01]  /*2b60*/  FFMA.FTZ R113, R164, R124, R125 ;  /* 0x0000007ca4717223 */ /* 0x000fe2000001007d */
[----:B------:R-:W-:-:S03]  /*2b70*/  LOP3.LUT P4, RZ, R135, 0xff00, RZ, 0xc0, !PT ;  /* 0x0000ff0087ff7812 */ /* 0x000fc6000788c0ff */
[----:B------:R-:W-:-:S04]  /*2b80*/  FADD.FTZ R113, R134, -R113 ;  /* 0x8000007186717221 */ /* 0x000fc80000010000 */
[----:B------:R-:W-:-:S04]  /*2b90*/  FMUL.FTZ R113, R138, R113 ;  /* 0x000000718a717220 */ /* 0x000fc80000410000 */
[----:B------:R-:W-:-:S05]  /*2ba0*/  FMUL.FTZ R113, R113, UR14 ;  /* 0x0000000e71717c20 */ /* 0x000fca0008410000 */
[----:B------:R-:W-:Y:S02]  /*2bb0*/  SEL R113, R113, RZ, P4 ;  /* 0x000000ff71717207 */ /* 0x000fe40002000000 */
[----:B------:R-:W-:-:S04]  /*2bc0*/  LOP3.LUT P4, RZ, R135, 0xff0000, RZ, 0xc0, !PT ;  /* 0x00ff000087ff7812 */ /* 0x000fc8000788c0ff */
[----:B------:R-:W-:Y:S01]  /*2bd0*/  SEL R114, R115, RZ, P4 ;  /* 0x000000ff73727207 */ /* 0x000fe20002000000 */
[----:B------:R-:W-:Y:S01]  /*2be0*/  FFMA.FTZ R115, R174, R124, R125 ;  /* 0x0000007cae737223 */ /* 0x000fe2000001007d */
[----:B------:R-:W-:-:S03]  /*2bf0*/  ISETP.GE.U32.AND P4, PT, R135, 0x1000000, PT ;  /* 0x010000008700780c */ /* 0x000fc60003f86070 */
[----:B------:R-:W-:-:S04]  /*2c00*/  FADD.FTZ R115, R154, -R115 ;  /* 0x800000739a737221 */ /* 0x000fc80000010000 */
[----:B------:R-:W-:-:S04]  /*2c10*/  FMUL.FTZ R115, R138, R115 ;  /* 0x000000738a737220 */ /* 0x000fc80000410000 */
[----:B------:R-:W-:-:S05]  /*2c20*/  FMUL.FTZ R115, R115, UR14 ;  /* 0x0000000e73737c20 */ /* 0x000fca0008410000 */
[----:B------:R-:W-:Y:S01]  /*2c30*/  SEL R115, R115, RZ, P4 ;  /* 0x000000ff73737207 */ /* 0x000fe20002000000 */
[----:B------:R-:W-:Y:S06]  /*2c40*/  BRA `(.L_x_4622) ;  /* 0x0000000c00807947 */ /* 0x000fec0003800000 */
.L_x_4621:
[-CC-:B------:R-:W-:Y:S01]  /*2c50*/  FFMA.FTZ R105, R3, R124.reuse, R125.reuse ;  /* 0x0000007c03697223 */ /* 0x180fe2000001007d */
[----:B------:R-:W-:Y:S01]  /*2c60*/  FFMA.FTZ R106, R175, R124, R125 ;  /* 0x0000007caf6a7223 */ /* 0x000fe2000001007d */
[----:B------:R-:W-:Y:S02]  /*2c70*/  LOP3.LUT P4, RZ, R135, 0xff, RZ, 0xc0, !PT ;  /* 0x000000ff87ff7812 */ /* 0x000fe4000788c0ff */
[----:B------:R-:W-:Y:S01]  /*2c80*/  FADD.FTZ R105, R136, -R105 ;  /* 0x8000006988697221 */ /* 0x000fe20000010000 */
[----:B------:R-:W-:-:S03]  /*2c90*/  FADD.FTZ R107, R155, -R106 ;  /* 0x8000006a9b6b7221 */ /* 0x000fc60000010000 */
[----:B-----5:R-:W-:Y:S01]  /*2ca0*/  FMUL.FTZ R104, R138, R105 ;  /* 0x000000698a687220 */ /* 0x020fe20000410000 */
[-CC-:B------:R-:W-:Y:S01]  /*2cb0*/  FFMA.FTZ R105, R164, R124.reuse, R125.reuse ;  /* 0x0000007ca4697223 */ /* 0x180fe2000001007d */
[----:B------:R-:W-:Y:S01]  /*2cc0*/  FMUL.FTZ R106, R138, R107 ;  /* 0x0000006b8a6a7220 */ /* 0x000fe20000410000 */
[----:B------:R-:W-:Y:S01]  /*2cd0*/  FFMA.FTZ R107, R174, R124, R125 ;  /* 0x0000007cae6b7223 */ /* 0x000fe2000001007d */
[----:B------:R-:W-:Y:S01]  /*2ce0*/  FMUL.FTZ R112, R104, UR14 ;  /* 0x0000000e68707c20 */ /* 0x000fe20008410000 */
[----:B------:R-:W-:Y:S01]  /*2cf0*/  FADD.FTZ R105, R134, -R105 ;  /* 0x8000006986697221 */ /* 0x000fe20000010000 */
[----:B------:R-:W-:Y:S01]  /*2d00*/  FMUL.FTZ R114, R106, UR14 ;  /* 0x0000000e6a727c20 */ /* 0x000fe20008410000 */
[----:B------:R-:W-:Y:S02]  /*2d10*/  FADD.FTZ R107, R154, -R107 ;  /* 0x8000006b9a6b7221 */ /* 0x000fe40000010000 */
[----:B------:R-:W-:Y:S01]  /*2d20*/  FMUL.FTZ R105, R138, R105 ;  /* 0x000000698a697220 */ /* 0x000fe20000410000 */
[----:B------:R-:W-:Y:S01]  /*2d30*/  SEL R112, R112, RZ, P4 ;  /* 0x000000ff70707207 */ /* 0x000fe20002000000 */
[----:B------:R-:W-:Y:S01]  /*2d40*/  FMUL.FTZ R107, R138, R107 ;  /* 0x0000006b8a6b7220 */ /* 0x000fe20000410000 */
[----:B------:R-:W-:Y:S01]  /*2d50*/  LOP3.LUT P4, RZ, R135, 0xff00, RZ, 0xc0, !PT ;  /* 0x0000ff0087ff7812 */ /* 0x000fe2000788c0ff */
[----:B------:R-:W-:-:S02]  /*2d60*/  FMUL.FTZ R113, R105, UR14 ;  /* 0x0000000e69717c20 */ /* 0x000fc40008410000 */
[----:B------:R-:W-:-:S03]  /*2d70*/  FMUL.FTZ R115, R107, UR14 ;  /* 0x0000000e6b737c20 */ /* 0x000fc60008410000 */
[----:B------:R-:W-:Y:S02]  /*2d80*/  SEL R113, R113, RZ, P4 ;  /* 0x000000ff71717207 */ /* 0x000fe40002000000 */
[----:B------:R-:W-:-:S04]  /*2d90*/  LOP3.LUT P4, RZ, R135, 0xff0000, RZ, 0xc0, !PT ;  /* 0x00ff000087ff7812 */ /* 0x000fc8000788c0ff */
[----:B------:R-:W-:Y:S02]  /*2da0*/  SEL R114, R114, RZ, P4 ;  /* 0x000000ff72727207 */ /* 0x000fe40002000000 */
[----:B------:R-:W-:-:S04]  /*2db0*/  ISETP.GE.U32.AND P4, PT, R135, 0x1000000, PT ;  /* 0x010000008700780c */ /* 0x000fc80003f86070 */
[----:B------:R-:W-:Y:S01]  /*2dc0*/  SEL R115, R115, RZ, P4 ;  /* 0x000000ff73737207 */ /* 0x000fe20002000000 */
[----:B------:R-:W-:Y:S08]  /*2dd0*/  BRA `(.L_x_4622) ;  /* 0x0000000c001c7947 */ /* 0x000ff00003800000 */
.L_x_4620:
        /* <DEDUP_REMOVED lines=8> */
[----:B------:R-:W-:Y:S01]  /*2e60*/  FADD.FTZ R113, R136, -R113 ;  /* 0x8000007188717221 */ /* 0x000fe20000010000 */
[----:B------:R-:W-:-:S03]  /*2e70*/  FADD.FTZ R115, R155, -R114 ;  /* 0x800000729b737221 */ /* 0x000fc60000010000 */
[----:B-----5:R-:W-:Y:S01]  /*2e80*/  FFMA.FTZ R112, R138, R113, R84 ;  /* 0x000000718a707223 */ /* 0x020fe20000010054 */
[-CC-:B------:R-:W-:Y:S01]  /*2e90*/  FFMA.FTZ R113, R164, R124.reuse, R125.reuse ;  /* 0x0000007ca4717223 */ /* 0x180fe2000001007d */
[----:B------:R-:W-:Y:S01]  /*2ea0*/  FFMA.FTZ R114, R138, R115, R86 ;  /* 0x000000738a727223 */ /* 0x000fe20000010056 */
[----:B------:R-:W-:Y:S01]  /*2eb0*/  FFMA.FTZ R115, R174, R124, R125 ;  /* 0x0000007cae737223 */ /* 0x000fe2000001007d */
[----:B------:R-:W-:Y:S01]  /*2ec0*/  FMUL.FTZ R112, R112, UR14 ;  /* 0x0000000e70707c20 */ /* 0x000fe20008410000 */
[----:B------:R-:W-:Y:S01]  /*2ed0*/  FADD.FTZ R113, R134, -R113 ;  /* 0x8000007186717221 */ /* 0x000fe20000010000 */
[----:B------:R-:W-:Y:S01]  /*2ee0*/  FMUL.FTZ R114, R114, UR14 ;  /* 0x0000000e72727c20 */ /* 0x000fe20008410000 */
[----:B------:R-:W-:Y:S02]  /*2ef0*/  FADD.FTZ R115, R154, -R115 ;  /* 0x800000739a737221 */ /* 0x000fe40000010000 */
[----:B------:R-:W-:Y:S01]  /*2f00*/  FFMA.FTZ R113, R138, R113, R85 ;  /* 0x000000718a717223 */ /* 0x000fe20000010055 */
[----:B------:R-:W-:Y:S01]  /*2f10*/  SEL R112, R112, RZ, P4 ;  /* 0x000000ff70707207 */ /* 0x000fe20002000000 */
[----:B------:R-:W-:Y:S01]  /*2f20*/  FFMA.FTZ R115, R138, R115, R87 ;  /* 0x000000738a737223 */ /* 0x000fe20000010057 */
        /* <DEDUP_REMOVED lines=9> */
.L_x_4623:
        /* <DEDUP_REMOVED lines=25> */
.L_x_4619:
        /* <DEDUP_REMOVED lines=17> */
[----:B------:R-:W-:Y:S02]  /*3260*/  SEL R112, R109, RZ, P4 ;  /* 0x000000ff6d707207 */ /* 0x000fe40002000000 */
[----:B------:R-:W-:-:S04]  /*3270*/  LOP3.LUT P4, RZ, R137, 0xff, RZ, 0xc0, !PT ;  /* 0x000000ff89ff7812 */ /* 0x000fc8000788c0ff */
        /* <DEDUP_REMOVED lines=8> */
[----:B------:R-:W-:Y:S02]  /*3300*/  SEL R109, R109, RZ, P4 ;  /* 0x000000ff6d6d7207 */ /* 0x000fe40002000000 */
[----:B------:R-:W-:-:S04]  /*3310*/  LOP3.LUT P4, RZ, R135, 0xff0000, RZ, 0xc0, !PT ;  /* 0x00ff000087ff7812 */ /* 0x000fc8000788c0ff */
        /* <DEDUP_REMOVED lines=8> */
[----:B------:R-:W-:Y:S02]  /*33a0*/  SEL R115, R111, RZ, P4 ;  /* 0x000000ff6f737207 */ /* 0x000fe40002000000 */
[----:B------:R-:W-:-:S04]  /*33b0*/  ISETP.GE.U32.AND P4, PT, R137, 0x1000000, PT ;  /* 0x010000008900780c */ /* 0x000fc80003f86070 */
[----:B------:R-:W-:Y:S01]  /*33c0*/  SEL R111, R111, RZ, P4 ;  /* 0x000000ff6f6f7207 */ /* 0x000fe20002000000 */
[----:B------:R-:W-:Y:S08]  /*33d0*/  BRA `(.L_x_4622) ;  /* 0x00000004009c7947 */ /* 0x000ff00003800000 */
.L_x_4625:
[-CC-:B------:R-:W-:Y:S01]  /*33e0*/  FFMA.FTZ R105, R3, R124.reuse, R125.reuse ;  /* 0x0000007c03697223 */ /* 0x180fe2000001007d */
[----:B------:R-:W-:Y:S01]  /*33f0*/  LOP3.LUT P4, RZ, R135, 0xff, RZ, 0xc0, !PT ;  /* 0x000000ff87ff7812 */ /* 0x000fe2000788c0ff */
[-C--:B------:R-:W-:Y:S02]  /*3400*/  FFMA.FTZ R106, R175, R124.reuse, R125 ;  /* 0x0000007caf6a7223 */ /* 0x080fe4000001007d */
[----:B------:R-:W-:Y:S02]  /*3410*/  FADD.FTZ R105, R136, -R105 ;  /* 0x8000006988697221 */ /* 0x000fe40000010000 */
[----:B------:R-:W-:Y:S02]  /*3420*/  FADD.FTZ R107, R155, -R106 ;  /* 0x8000006a9b6b7221 */ /* 0x000fe40000010000 */
[----:B-----5:R-:W-:Y:S01]  /*3430*/  FMUL.FTZ R104, R138, R105 ;  /* 0x000000698a687220 */ /* 0x020fe20000410000 */
[-CC-:B------:R-:W-:Y:S01]  /*3440*/  FFMA.FTZ R105, R164, R124.reuse, R125.reuse ;  /* 0x0000007ca4697223 */ /* 0x180fe2000001007d */
[----:B------:R-:W-:Y:S01]  /*3450*/  FMUL.FTZ R106, R138, R107 ;  /* 0x0000006b8a6a7220 */ /* 0x000fe20000410000 */
[----:B------:R-:W-:Y:S01]  /*3460*/  FFMA.FTZ R107, R174, R124, R125 ;  /* 0x0000007cae6b7223 */ /* 0x000fe2000001007d */
[----:B------:R-:W-:Y:S01]  /*3470*/  FMUL.FTZ R108, R104, UR14 ;  /* 0x0000000e686c7c20 */ /* 0x000fe20008410000 */
[----:B------:R-:W-:Y:S01]  /*3480*/  FADD.FTZ R105, R134, -R105 ;  /* 0x8000006986697221 */ /* 0x000fe20000010000 */
[----:B------:R-:W-:Y:S01]  /*3490*/  FMUL.FTZ R110, R106, UR14 ;  /* 0x0000000e6a6e7c20 */ /* 0x000fe20008410000 */
[----:B------:R-:W-:-:S02]  /*34a0*/  FADD.FTZ R107, R154, -R107 ;  /* 0x8000006b9a6b7221 */ /* 0x000fc40000010000 */
[----:B------:R-:W-:Y:S01]  /*34b0*/  SEL R112, R108, RZ, P4 ;  /* 0x000000ff6c707207 */ /* 0x000fe20002000000 */
[C---:B------:R-:W-:Y:S01]  /*34c0*/  FMUL.FTZ R105, R138.reuse, R105 ;  /* 0x000000698a697220 */ /* 0x040fe20000410000 */
[----:B------:R-:W-:Y:S01]  /*34d0*/  LOP3.LUT P4, RZ, R137, 0xff, RZ, 0xc0, !PT ;  /* 0x000000ff89ff7812 */ /* 0x000fe2000788c0ff */
[----:B------:R-:W-:Y:S02]  /*34e0*/  FMUL.FTZ R107, R138, R107 ;  /* 0x0000006b8a6b7220 */ /* 0x000fe40000410000 */
[----:B------:R-:W-:Y:S01]  /*34f0*/  FMUL.FTZ R109, R105, UR14 ;  /* 0x0000000e696d7c20 */ /* 0x000fe20008410000 */
[----:B------:R-:W-:Y:S01]  /*3500*/  SEL R108, R108, RZ, P4 ;  /* 0x000000ff6c6c7207 */ /* 0x000fe20002000000 */
[----:B------:R-:W-:Y:S01]  /*3510*/  FMUL.FTZ R111, R107, UR14 ;  /* 0x0000000e6b6f7c20 */ /* 0x000fe20008410000 */
[----:B------:R-:W-:-:S04]  /*3520*/  LOP3.LUT P4, RZ, R135, 0xff00, RZ, 0xc0, !PT ;  /* 0x0000ff0087ff7812 */ /* 0x000fc8000788c0ff */
[----:B------:R-:W-:Y:S02]  /*3530*/  SEL R113, R109, RZ, P4 ;  /* 0x000000ff6d717207 */ /* 0x000fe40002000000 */
[----:B------:R-:W-:-:S04]  /*3540*/  LOP3.LUT P4, RZ, R137, 0xff00, RZ, 0xc0, !PT ;  /* 0x0000ff0089ff7812 */ /* 0x000fc8000788c0ff */
[----:B------:R-:W-:Y:S02]  /*3550*/  SEL R109, R109, RZ, P4 ;  /* 0x000000ff6d6d7207 */ /* 0x000fe40002000000 */
[----:B------:R-:W-:-:S04]  /*3560*/  LOP3.LUT P4, RZ, R135, 0xff0000, RZ, 0xc0, !PT ;  /* 0x00ff000087ff7812 */ /* 0x000fc8000788c0ff */
[----:B------:R-:W-:Y:S02]  /*3570*/  SEL R114, R110, RZ, P4 ;  /* 0x000000ff6e727207 */ /* 0x000fe40002000000 */
[----:B------:R-:W-:-:S04]  /*3580*/  LOP3.LUT P4, RZ, R137, 0xff0000, RZ, 0xc0, !PT ;  /* 0x00ff000089ff7812 */ /* 0x000fc8000788c0ff */
[----:B------:R-:W-:Y:S02]  /*3590*/  SEL R110, R110, RZ, P4 ;  /* 0x000000ff6e6e7207 */ /* 0x000fe40002000000 */
[----:B------:R-:W-:-:S04]  /*35a0*/  ISETP.GE.U32.AND P4, PT, R135, 0x1000000, PT ;  /* 0x010000008700780c */ /* 0x000fc80003f86070 */
[----:B------:R-:W-:Y:S02]  /*35b0*/  SEL R115, R111, RZ, P4 ;  /* 0x000000ff6f737207 */ /* 0x000fe40002000000 */
[----:B------:R-:W-:-:S04]  /*35c0*/  ISETP.GE.U32.AND P4, PT, R137, 0x1000000, PT ;  /* 0x010000008900780c */ /* 0x000fc80003f86070 */
[----:B------:R-:W-:Y:S01]  /*35d0*/  SEL R111, R111, RZ, P4 ;  /* 0x000000ff6f6f7207 */ /* 0x000fe20002000000 */
[----:B------:R-:W-:Y:S08]  /*35e0*/  BRA `(.L_x_4622) ;  /* 0x0000000400187947 */ /* 0x000ff00003800000 */
.L_x_4624:
        /* <DEDUP_REMOVED lines=20> */
[----:B------:R-:W-:-:S04]  /*3730*/  FFMA.FTZ R109, R138, R109, R85 ;  /* 0x0000006d8a6d7223 */ /* 0x000fc80000010055 */
        /* <DEDUP_REMOVED lines=11> */
[----:B------:R-:W-:-:S04]  /*37f0*/  FFMA.FTZ R111, R138, R111, R87 ;  /* 0x0000006f8a6f7223 */ /* 0x000fc80000010057 */
[----:B------:R-:W-:-:S05]  /*3800*/  FMUL.FTZ R111, R111, UR14 ;  /* 0x0000000e6f6f7c20 */ /* 0x000fca0008410000 */
[----:B------:R-:W-:Y:S02]  /*3810*/  SEL R115, R111, RZ, P4 ;  /* 0x000000ff6f737207 */ /* 0x000fe40002000000 */
[----:B------:R-:W-:-:S04]  /*3820*/  ISETP.GE.U32.AND P4, PT, R137, 0x1000000, PT ;  /* 0x010000008900780c */ /* 0x000fc80003f86070 */
[----:B------:R-:W-:Y:S01]  /*3830*/  SEL R111, R111, RZ, P4 ;  /* 0x000000ff6f6f7207 */ /* 0x000fe20002000000 */
[----:B------:R-:W-:Y:S08]  /*3840*/  BRA `(.L_x_4622) ;  /* 0x0000000000807947 */ /* 0x000ff00003800000 */
.L_x_4626:
[-CC-:B------:R-:W-:Y:S01]  /*3850*/  FFMA.FTZ R105, R3, R124.reuse, R125.reuse ;  /* 0x0000007c03697223 */ /* 0x180fe2000001007d */
[----:B------:R-:W-:Y:S01]  /*3860*/  LOP3.LUT P4, RZ, R135, 0xff, RZ, 0xc0, !PT ;  /* 0x000000ff87ff7812 */ /* 0x000fe2000788c0ff */
[-C--:B------:R-:W-:Y:S02]  /*3870*/  FFMA.FTZ R106, R175, R124.reuse, R125 ;  /* 0x0000007caf6a7223 */ /* 0x080fe4000001007d */
[----:B------:R-:W-:Y:S02]  /*3880*/  FADD.FTZ R105, R136, -R105 ;  /* 0x8000006988697221 */ /* 0x000fe40000010000 */
[----:B------:R-:W-:Y:S02]  /*3890*/  FADD.FTZ R107, R155, -R106 ;  /* 0x8000006a9b6b7221 */ /* 0x000fe40000010000 */
[----:B-----5:R-:W-:Y:S01]  /*38a0*/  FFMA.FTZ R104, R138, R105, R84 ;  /* 0x000000698a687223 */ /* 0x020fe20000010054 */
[-CC-:B------:R-:W-:Y:S01]  /*38b0*/  FFMA.FTZ R105, R164, R124.reuse, R125.reuse ;  /* 0x0000007ca4697223 */ /* 0x180fe2000001007d */
[----:B------:R-:W-:Y:S01]  /*38c0*/  FFMA.FTZ R106, R138, R107, R86 ;  /* 0x0000006b8a6a7223 */ /* 0x000fe20000010056 */
[----:B------:R-:W-:Y:S01]  /*38d0*/  FFMA.FTZ R107, R174, R124, R125 ;  /* 0x0000007cae6b7223 */ /* 0x000fe2000001007d */
[----:B------:R-:W-:Y:S01]  /*38e0*/  FMUL.FTZ R108, R104, UR14 ;  /* 0x0000000e686c7c20 */ /* 0x000fe20008410000 */
[----:B------:R-:W-:Y:S01]  /*38f0*/  FADD.FTZ R105, R134, -R105 ;  /* 0x8000006986697221 */ /* 0x000fe20000010000 */
[----:B------:R-:W-:Y:S01]  /*3900*/  FMUL.FTZ R110, R106, UR14 ;  /* 0x0000000e6a6e7c20 */ /* 0x000fe20008410000 */
[----:B------:R-:W-:-:S02]  /*3910*/  FADD.FTZ R107, R154, -R107 ;  /* 0x8000006b9a6b7221 */ /* 0x000fc40000010000 */
[----:B------:R-:W-:Y:S01]  /*3920*/  SEL R112, R108, RZ, P4 ;  /* 0x000000ff6c707207 */ /* 0x000fe20002000000 */
[C---:B------:R-:W-:Y:S01]  /*3930*/  FFMA.FTZ R105, R138.reuse, R105, R85 ;  /* 0x000000698a697223 */ /* 0x040fe20000010055 */
[----:B------:R-:W-:Y:S01]  /*3940*/  LOP3.LUT P4, RZ, R137, 0xff, RZ, 0xc0, !PT ;  /* 0x000000ff89ff7812 */ /* 0x000fe2000788c0ff */
[----:B------:R-:W-:Y:S02]  /*3950*/  FFMA.FTZ R107, R138, R107, R87 ;  /* 0x0000006b8a6b7223 */ /* 0x000fe40000010057 */
        /* <DEDUP_REMOVED lines=14> */
[----:B------:R-:W-:-:S09]  /*3a40*/  SEL R111, R111, RZ, P4 ;  /* 0x000000ff6f6f7207 */ /* 0x000fd20002000000 */
.L_x_4622:
        /* <DEDUP_REMOVED lines=14> */
.L_x_4618:
[----:B------:R-:W-:Y:S05]  /*3b30*/  BSYNC.RECONVERGENT B0 ;  /* 0x0000000000007941 */ /* 0x000fea0003800200 */
.L_x_4617:
[----:B------:R-:W-:Y:S04]  /*3b40*/  BSSY.RECONVERGENT B0, `(.L_x_4627) ;  /* 0x000010c000007945 */ /* 0x000fe80003800200 */
[----:B------:R-:W-:Y:S05]  /*3b50*/  @!P1 BRA `(.L_x_4628) ;  /* 0x0000001000289947 */ /* 0x000fea0003800000 */
[----:B------:R-:W-:-:S04]  /*3b60*/  ISETP.NE.U32.AND P4, PT, RZ, UR12, PT ;  /* 0x0000000cff007c0c */ /* 0x000fc8000bf85070 */
[----:B------:R-:W-:-:S13]  /*3b70*/  ISETP.NE.AND.EX P4, PT, RZ, UR13, PT, P4 ;  /* 0x0000000dff007c0c */ /* 0x000fda000bf85340 */
        /* <DEDUP_REMOVED lines=10> */
[-CC-:B------:R-:W-:Y:S02]  /*3c20*/  FFMA.FTZ R106, R173, R124.reuse, R125.reuse ;  /* 0x0000007cad6a7223 */ /* 0x180fe4000001007d */
        /* <DEDUP_REMOVED lines=30> */
.L_x_4631:
[-CC-:B0-----:R-:W-:Y:S01]  /*3e10*/  FFMA.FTZ R108, R163, R124.reuse, R125.reuse ;  /* 0x0000007ca36c7223 */ /* 0x181fe2000001007d */
        /* <DEDUP_REMOVED lines=32> */
.L_x_4630:
[----:B0-----:R-:W0:Y:S02]  /*4020*/  LDC.64 R108, c[0x0][0x478] ;  /* 0x00011e00ff6c7b82 */ /* 0x001e240000000a00 */
[----:B0-----:R-:W-:-:S04]  /*4030*/  ISETP.NE.U32.AND P5, PT, R108, RZ, PT ;  /* 0x000000ff6c00720c */ /* 0x001fc80003fa5070 */
[----:B------:R-:W-:-:S13]  /*4040*/  ISETP.NE.AND.EX P5, PT, R109, RZ, PT, P5 ;  /* 0x000000ff6d00720c */ /* 0x000fda0003fa5350 */
[----:B------:R-:W-:Y:S05]  /*4050*/  @!P5 BRA `(.L_x_4633) ;  /* 0x000000000084d947 */ /* 0x000fea0003800000 */
[-CC-:B------:R-:W-:Y:S01]  /*4060*/  FFMA.FTZ R104, R163, R124.reuse, R125.reuse ;  /* 0x0000007ca3687223 */ /* 0x180fe2000001007d */
[----:B------:R-:W-:Y:S01]  /*4070*/  LOP3.LUT P6, RZ, R132, 0xff, RZ, 0xc0, !PT ;  /* 0x000000ff84ff7812 */ /* 0x000fe200078cc0ff */
[-CC-:B------:R-:W-:Y:S02]  /*4080*/  FFMA.FTZ R106, R173, R124.reuse, R125.reuse ;  /* 0x0000007cad6a7223 */ /* 0x180fe4000001007d */
        /* <DEDUP_REMOVED lines=30> */
.L_x_4633:
        /* <DEDUP_REMOVED lines=33> */
.L_x_4629:
[----:B------:R-:W-:-:S04]  /*4480*/  UISETP.NE.U32.AND UP0, UPT, UR16, URZ, UPT ;  /* 0x000000ff1000728c */ /* 0x000fc8000bf05070 */
[----:B------:R-:W-:-:S09]  /*4490*/  UISETP.NE.AND.EX UP0, UPT, UR17, URZ, UPT, UP0 ;  /* 0x000000ff1100728c */ /* 0x000fd2000bf05300 */
[----:B------:R-:W-:Y:S05]  /*44a0*/  BRA.U !UP0, `(.L_x_4634) ;  /* 0x0000000108d87547 */ /* 0x000fea000b800000 */
[----:B0-----:R-:W0:Y:S02]  /*44b0*/  LDC.64 R112, c[0x0][0x478] ;  /* 0x00011e00ff707b82 */ /* 0x001e240000000a00 */
[----:B0-----:R-:W-:-:S04]  /*44c0*/  ISETP.NE.U32.AND P5, PT, R112, RZ, PT ;  /* 0x000000ff7000720c */ /* 0x001fc80003fa5070 */
[----:B------:R-:W-:-:S13]  /*44d0*/  ISETP.NE.AND.EX P5, PT, R113, RZ, PT, P5 ;  /* 0x000000ff7100720c */ /* 0x000fda0003fa5350 */
[----:B------:R-:W-:Y:S05]  /*44e0*/  @!P5 BRA `(.L_x_4635) ;  /* 0x000000000064d947 */ /* 0x000fea0003800000 */
        /* <DEDUP_REMOVED lines=25> */
.L_x_4635:
        /* <DEDUP_REMOVED lines=23> */
[----:B------:R-:W-:Y:S01]  /*47f0*/  SEL R115, R115, RZ, P6 ;  /* 0x000000ff73737207 */ /* 0x000fe20003000000 */
[----:B------:R-:W-:Y:S06]  /*4800*/  BRA `(.L_x_4632) ;  /* 0x0000000000d47947 */ /* 0x000fec0003800000 */
.L_x_4634:
        /* <DEDUP_REMOVED lines=29> */
.L_x_4636:
        /* <DEDUP_REMOVED lines=23> */
[----:B------:R-:W-:-:S07]  /*4b50*/  SEL R115, R115, RZ, P6 ;  /* 0x000000ff73737207 */ /* 0x000fce0003000000 */
.L_x_4632:
        /* <DEDUP_REMOVED lines=10> */
.L_x_4628:
[----:B------:R-:W-:Y:S05]  /*4c00*/  BSYNC.RECONVERGENT B0 ;  /* 0x0000000000007941 */ /* 0x000fea0003800200 */
.L_x_4627:
        /* <DEDUP_REMOVED lines=12> */
[-CC-:B0-2---:R-:W-:Y:S01]  /*4cd0*/  FFMA.FTZ R105, R165, R124.reuse, R125.reuse ;  /* 0x0000007ca5697223 */ /* 0x185fe2000001007d */
        /* <DEDUP_REMOVED lines=32> */
.L_x_4641:
[-CC-:B0-2---:R-:W-:Y:S01]  /*4ee0*/  FFMA.FTZ R109, R165, R124.reuse, R125.reuse ;  /* 0x0000007ca56d7223 */ /* 0x185fe2000001007d */
        /* <DEDUP_REMOVED lines=32> */
.L_x_4640:
[----:B0-2---:R-:W0:Y:S02]  /*50f0*/  LDC.64 R108, c[0x0][0x478] ;  /* 0x00011e00ff6c7b82 */ /* 0x005e240000000a00 */
[----:B0-----:R-:W-:-:S04]  /*5100*/  ISETP.NE.U32.AND P5, PT, R108, RZ, PT ;  /* 0x000000ff6c00720c */ /* 0x001fc80003fa5070 */
[----:B------:R-:W-:-:S13]  /*5110*/  ISETP.NE.AND.EX P5, PT, R109, RZ, PT, P5 ;  /* 0x000000ff6d00720c */ /* 0x000fda0003fa5350 */
[----:B------:R-:W-:Y:S05]  /*5120*/  @!P5 BRA `(.L_x_4643) ;  /* 0x000000000084d947 */ /* 0x000fea0003800000 */
        /* <DEDUP_REMOVED lines=33> */
.L_x_4643:
        /* <DEDUP_REMOVED lines=33> */
.L_x_4639:
[----:B------:R-:W-:-:S04]  /*5550*/  UISETP.NE.U32.AND UP0, UPT, UR16, URZ, UPT ;  /* 0x000000ff1000728c */ /* 0x000fc8000bf05070 */
[----:B------:R-:W-:-:S09]  /*5560*/  UISETP.NE.AND.EX UP0, UPT, UR17, URZ, UPT, UP0 ;  /* 0x000000ff1100728c */ /* 0x000fd2000bf05300 */
[----:B------:R-:W-:Y:S05]  /*5570*/  BRA.U !UP0, `(.L_x_4644) ;  /* 0x0000000108d87547 */ /* 0x000fea000b800000 */
[----:B0-2---:R-:W0:Y:S02]  /*5580*/  LDC.64 R112, c[0x0][0x478] ;  /* 0x00011e00ff707b82 */ /* 0x005e240000000a00 */
        /* <DEDUP_REMOVED lines=28> */
.L_x_4645:
        /* <DEDUP_REMOVED lines=25> */
.L_x_4644:
        /* <DEDUP_REMOVED lines=29> */
.L_x_4646:
        /* <DEDUP_REMOVED lines=24> */
.L_x_4642:
        /* <DEDUP_REMOVED lines=10> */
.L_x_4638:
[----:B------:R-:W-:Y:S05]  /*5cd0*/  BSYNC.RECONVERGENT B0 ;  /* 0x0000000000007941 */ /* 0x000fea0003800200 */
.L_x_4637:
        /* <DEDUP_REMOVED lines=12> */
[-CC-:B0-23--:R-:W-:Y:S01]  /*5da0*/  FFMA.FTZ R104, R167, R124.reuse, R125.reuse ;  /* 0x0000007ca7687223 */ /* 0x18dfe2000001007d */
        /* <DEDUP_REMOVED lines=13> */
[----:B------:R-:W-:Y:S01]  /*5e80*/  FFMA.FTZ R105, R138, R105, R97 ;  /* 0x000000698a697223 */ /* 0x000fe20000010061 */
        /* <DEDUP_REMOVED lines=18> */
.L_x_4651:
[-CC-:B0-23--:R-:W-:Y:S01]  /*5fb0*/  FFMA.FTZ R108, R167, R124.reuse, R125.reuse ;  /* 0x0000007ca76c7223 */ /* 0x18dfe2000001007d */
        /* <DEDUP_REMOVED lines=32> */
.L_x_4650:
[----:B0-23--:R-:W0:Y:S02]  /*61c0*/  LDC.64 R108, c[0x0][0x478] ;  /* 0x00011e00ff6c7b82 */ /* 0x00de240000000a00 */
        /* <DEDUP_REMOVED lines=17> */
[----:B------:R-:W-:Y:S01]  /*62e0*/  FMUL.FTZ R105, R138, R105 ;  /* 0x000000698a697220 */ /* 0x000fe20000410000 */
        /* <DEDUP_REMOVED lines=18> */
.L_x_4653:
        /* <DEDUP_REMOVED lines=33> */
.L_x_4649:
[----:B------:R-:W-:-:S04]  /*6620*/  UISETP.NE.U32.AND UP0, UPT, UR16, URZ, UPT ;  /* 0x000000ff1000728c */ /* 0x000fc8000bf05070 */
[----:B------:R-:W-:-:S09]  /*6630*/  UISETP.NE.AND.EX UP0, UPT, UR17, URZ, UPT, UP0 ;  /* 0x000000ff1100728c */ /* 0x000fd2000bf05300 */
[----:B------:R-:W-:Y:S05]  /*6640*/  BRA.U !UP0, `(.L_x_4654) ;  /* 0x0000000108d87547 */ /* 0x000fea000b800000 */
[----:B0-23--:R-:W0:Y:S02]  /*6650*/  LDC.64 R112, c[0x0][0x478] ;  /* 0x00011e00ff707b82 */ /* 0x00de240000000a00 */
        /* <DEDUP_REMOVED lines=28> */
.L_x_4655:
        /* <DEDUP_REMOVED lines=25> */
.L_x_4654:
        /* <DEDUP_REMOVED lines=29> */
.L_x_4656:
        /* <DEDUP_REMOVED lines=24> */
.L_x_4652:
        /* <DEDUP_REMOVED lines=10> */
.L_x_4648:
[----:B------:R-:W-:Y:S05]  /*6da0*/  BSYNC.RECONVERGENT B0 ;  /* 0x0000000000007941 */ /* 0x000fea0003800200 */
.L_x_4647:
[----:B------:R-:W-:Y:S01]  /*6db0*/  ISETP.NE.AND P4, PT, R151, RZ, PT ;  /* 0x000000ff9700720c */ /* 0x000fe20003f85270 */
[----:B------:R-:W-:-:S12]  /*6dc0*/  BSSY.RECONVERGENT B0, `(.L_x_4657) ;  /* 0x000010b000007945 */ /* 0x000fd80003800200 */
        /* <DEDUP_REMOVED lines=11> */
[-CC-:B0-234-:R-:W-:Y:S01]  /*6e80*/  FFMA.FTZ R104, R169, R124.reuse, R125.reuse ;  /* 0x0000007ca9687223 */ /* 0x19dfe2000001007d */
        /* <DEDUP_REMOVED lines=32> */
.L_x_4661:
[-CC-:B0-234-:R-:W-:Y:S01]  /*7090*/  FFMA.FTZ R108, R169, R124.reuse, R125.reuse ;  /* 0x0000007ca96c7223 */ /* 0x19dfe2000001007d */
        /* <DEDUP_REMOVED lines=11> */
[-CC-:B------:R-:W-:Y:S01]  /*7150*/  FFMA.FTZ R109, R172, R124.reuse, R125.reuse ;  /* 0x0000007cac6d7223 */ /* 0x180fe2000001007d */
[----:B------:R-:W-:Y:S01]  /*7160*/  LOP3.LUT P6, RZ, R147, 0xff00, RZ, 0xc0, !PT ;  /* 0x0000ff0093ff7812 */ /* 0x000fe200078cc0ff */
[----:B------:R-:W-:Y:S02]  /*7170*/  FFMA.FTZ R125, R182, R124, R125 ;  /* 0x0000007cb67d7223 */ /* 0x000fe4000001007d */
[----:B------:R-:W-:Y:S02]  /*7180*/  FADD.FTZ R109, R150, -R109 ;  /* 0x8000006d966d7221 */ /* 0x000fe40000010000 */
[----:B------:R-:W-:Y:S02]  /*7190*/  FADD.FTZ R125, R162, -R125 ;  /* 0x8000007da27d7221 */ /* 0x000fe40000010000 */
[C---:B------:R-:W-:Y:S02]  /*71a0*/  FFMA.FTZ R109, R138.reuse, R109, R101 ;  /* 0x0000006d8a6d7223 */ /* 0x040fe40000010065 */
[----:B------:R-:W-:-:S02]  /*71b0*/  FFMA.FTZ R125, R138, R125, R103 ;  /* 0x0000007d8a7d7223 */ /* 0x000fc40000010067 */
[----:B------:R-:W-:Y:S02]  /*71c0*/  FMUL.FTZ R109, R109, UR14 ;  /* 0x0000000e6d6d7c20 */ /* 0x000fe40008410000 */
[----:B------:R-:W-:-:S03]  /*71d0*/  FMUL.FTZ R125, R125, UR14 ;  /* 0x0000000e7d7d7c20 */ /* 0x000fc60008410000 */
        /* <DEDUP_REMOVED lines=12> */
.L_x_4660:
[----:B0-234-:R-:W0:Y:S02]  /*72a0*/  LDC.64 R108, c[0x0][0x478] ;  /* 0x00011e00ff6c7b82 */ /* 0x01de240000000a00 */
        /* <DEDUP_REMOVED lines=36> */
.L_x_4663:
        /* <DEDUP_REMOVED lines=17> */
[C---:B------:R-:W-:Y:S02]  /*7600*/  FMUL.FTZ R109, R138.reuse, R109 ;  /* 0x0000006d8a6d7220 */ /* 0x040fe40000410000 */
[----:B------:R-:W-:-:S02]  /*7610*/  FMUL.FTZ R125, R138, R125 ;  /* 0x0000007d8a7d7220 */ /* 0x000fc40000410000 */
        /* <DEDUP_REMOVED lines=14> */
.L_x_4659:
[----:B------:R-:W-:-:S04]  /*7700*/  UISETP.NE.U32.AND UP0, UPT, UR16, URZ, UPT ;  /* 0x000000ff1000728c */ /* 0x000fc8000bf05070 */
[----:B------:R-:W-:-:S09]  /*7710*/  UISETP.NE.AND.EX UP0, UPT, UR17, URZ, UPT, UP0 ;  /* 0x000000ff1100728c */ /* 0x000fd2000bf05300 */
[----:B------:R-:W-:Y:S05]  /*7720*/  BRA.U !UP0, `(.L_x_4664) ;  /* 0x0000000108d87547 */ /* 0x000fea000b800000 */
[----:B0-234-:R-:W0:Y:S02]  /*7730*/  LDC.64 R112, c[0x0][0x478] ;  /* 0x00011e00ff707b82 */ /* 0x01de240000000a00 */
        /* <DEDUP_REMOVED lines=14> */
[----:B------:R-:W-:Y:S01]  /*7820*/  FADD.FTZ R125, R162, -R125 ;  /* 0x8000007da27d7221 */ /* 0x000fe20000010000 */
[----:B------:R-:W-:Y:S02]  /*7830*/  FMUL.FTZ R114, R106, UR14 ;  /* 0x0000000e6a727c20 */ /* 0x000fe40008410000 */
        /* <DEDUP_REMOVED lines=12> */
.L_x_4665:
[-CC-:B------:R-:W-:Y:S01]  /*7900*/  FFMA.FTZ R113, R182, R124.reuse, R125.reuse ;  /* 0x0000007cb6717223 */ /* 0x180fe2000001007d */
[----:B------:R-:W-:Y:S01]  /*7910*/  ISETP.GE.U32.AND P6, PT, R147, 0x1000000, PT ;  /* 0x010000009300780c */ /* 0x000fe20003fc6070 */
[----:B------:R-:W-:Y:S02]  /*7920*/  FFMA.FTZ R112, R169, R124, R125 ;  /* 0x0000007ca9707223 */ /* 0x000fe4000001007d */
[----:B------:R-:W-:-:S04]  /*7930*/  FADD.FTZ R113, R162, -R113 ;  /* 0x80000071a2717221 */ /* 0x000fc80000010000 */
[----:B-----5:R-:W-:-:S04]  /*7940*/  FFMA.FTZ R113, R138, R113, R103 ;  /* 0x000000718a717223 */ /* 0x020fc80000010067 */
[----:B------:R-:W-:-:S05]  /*7950*/  FMUL.FTZ R113, R113, UR14 ;  /* 0x0000000e71717c20 */ /* 0x000fca0008410000 */
[----:B------:R-:W-:Y:S01]  /*7960*/  SEL R115, R113, RZ, P6 ;  /* 0x000000ff71737207 */ /* 0x000fe20003000000 */
[----:B------:R-:W-:Y:S01]  /*7970*/  FADD.FTZ R113, R149, -R112 ;  /* 0x8000007095717221 */ /* 0x000fe20000010000 */
[----:B------:R-:W-:-:S03]  /*7980*/  LOP3.LUT P6, RZ, R147, 0xff, RZ, 0xc0, !PT ;  /* 0x000000ff93ff7812 */ /* 0x000fc600078cc0ff */
[----:B------:R-:W-:-:S04]  /*7990*/  FFMA.FTZ R113, R138, R113, R100 ;  /* 0x000000718a717223 */ /* 0x000fc80000010064 */
[----:B------:R-:W-:-:S05]  /*79a0*/  FMUL.FTZ R113, R113, UR14 ;  /* 0x0000000e71717c20 */ /* 0x000fca0008410000 */
[----:B------:R-:W-:Y:S01]  /*79b0*/  SEL R112, R113, RZ, P6 ;  /* 0x000000ff71707207 */ /* 0x000fe20003000000 */
        /* <DEDUP_REMOVED lines=9> */
[----:B------:R-:W-:Y:S02]  /*7a50*/  SEL R113, R113, RZ, P6 ;  /* 0x000000ff71717207 */ /* 0x000fe40003000000 */
[----:B------:R-:W-:-:S04]  /*7a60*/  LOP3.LUT P6, RZ, R147, 0xff0000, RZ, 0xc0, !PT ;  /* 0x00ff000093ff7812 */ /* 0x000fc800078cc0ff */
[----:B------:R-:W-:Y:S01]  /*7a70*/  SEL R114, R117, RZ, P6 ;  /* 0x000000ff75727207 */ /* 0x000fe20003000000 */
[----:B------:R-:W-:Y:S08]  /*7a80*/  BRA `(.L_x_4662) ;  /* 0x0000000000d47947 */ /* 0x000ff00003800000 */
.L_x_4664:
        /* <DEDUP_REMOVED lines=11> */
[----:B------:R-:W-:Y:S01]  /*7b40*/  FFMA.FTZ R125, R182, R124, R125 ;  /* 0x0000007cb67d7223 */ /* 0x000fe2000001007d */
[----:B------:R-:W-:Y:S01]  /*7b50*/  FMUL.FTZ R106, R138, R107 ;  /* 0x0000006b8a6a7220 */ /* 0x000fe20000410000 */
[----:B------:R-:W-:Y:S01]  /*7b60*/  FMUL.FTZ R112, R104, UR14 ;  /* 0x0000000e68707c20 */ /* 0x000fe20008410000 */
[----:B------:R-:W-:Y:S01]  /*7b70*/  FADD.FTZ R105, R150, -R105 ;  /* 0x8000006996697221 */ /* 0x000fe20000010000 */
[----:B------:R-:W-:Y:S01]  /*7b80*/  FADD.FTZ R125, R162, -R125 ;  /* 0x8000007da27d7221 */ /* 0x000fe20000010000 */
[----:B------:R-:W-:Y:S02]  /*7b90*/  FMUL.FTZ R114, R106, UR14 ;  /* 0x0000000e6a727c20 */ /* 0x000fe40008410000 */
        /* <DEDUP_REMOVED lines=12> */
.L_x_4666:
[-CC-:B------:R-:W-:Y:S01]  /*7c60*/  FFMA.FTZ R113, R182, R124.reuse, R125.reuse ;  /* 0x0000007cb6717223 */ /* 0x180fe2000001007d */
[----:B------:R-:W-:Y:S01]  /*7c70*/  ISETP.GE.U32.AND P6, PT, R147, 0x1000000, PT ;  /* 0x010000009300780c */ /* 0x000fe20003fc6070 */
[----:B------:R-:W-:Y:S02]  /*7c80*/  FFMA.FTZ R112, R169, R124, R125 ;  /* 0x0000007ca9707223 */ /* 0x000fe4000001007d */
[----:B------:R-:W-:-:S04]  /*7c90*/  FADD.FTZ R113, R162, -R113 ;  /* 0x80000071a2717221 */ /* 0x000fc80000010000 */
[----:B-----5:R-:W-:-:S04]  /*7ca0*/  FMUL.FTZ R113, R138, R113 ;  /* 0x000000718a717220 */ /* 0x020fc80000410000 */
[----:B------:R-:W-:-:S05]  /*7cb0*/  FMUL.FTZ R113, R113, UR14 ;  /* 0x0000000e71717c20 */ /* 0x000fca0008410000 */
[----:B------:R-:W-:Y:S01]  /*7cc0*/  SEL R115, R113, RZ, P6 ;  /* 0x000000ff71737207 */ /* 0x000fe20003000000 */
[----:B------:R-:W-:Y:S01]  /*7cd0*/  FADD.FTZ R113, R149, -R112 ;  /* 0x8000007095717221 */ /* 0x000fe20000010000 */
[----:B------:R-:W-:-:S03]  /*7ce0*/  LOP3.LUT P6, RZ, R147, 0xff, RZ, 0xc0, !PT ;  /* 0x000000ff93ff7812 */ /* 0x000fc600078cc0ff */
[----:B------:R-:W-:-:S04]  /*7cf0*/  FMUL.FTZ R113, R138, R113 ;  /* 0x000000718a717220 */ /* 0x000fc80000410000 */
[----:B------:R-:W-:-:S05]  /*7d00*/  FMUL.FTZ R113, R113, UR14 ;  /* 0x0000000e71717c20 */ /* 0x000fca0008410000 */
[----:B------:R-:W-:Y:S01]  /*7d10*/  SEL R112, R113, RZ, P6 ;  /* 0x000000ff71707207 */ /* 0x000fe20003000000 */
[-CC-:B------:R-:W-:Y:S01]  /*7d20*/  FFMA.FTZ R113, R172, R124.reuse, R125.reuse ;  /* 0x0000007cac717223 */ /* 0x180fe2000001007d */
[----:B------:R-:W-:Y:S01]  /*7d30*/  FFMA.FTZ R124, R179, R124, R125 ;  /* 0x0000007cb37c7223 */ /* 0x000fe2000001007d */
[----:B------:R-:W-:Y:S02]  /*7d40*/  LOP3.LUT P6, RZ, R147, 0xff00, RZ, 0xc0, !PT ;  /* 0x0000ff0093ff7812 */ /* 0x000fe400078cc0ff */
[----:B------:R-:W-:Y:S01]  /*7d50*/  FADD.FTZ R113, R150, -R113 ;  /* 0x8000007196717221 */ /* 0x000fe20000010000 */
[----:B------:R-:W-:-:S03]  /*7d60*/  FADD.FTZ R117, R161, -R124 ;  /* 0x8000007ca1757221 */ /* 0x000fc60000010000 */
[C---:B------:R-:W-:Y:S01]  /*7d70*/  FMUL.FTZ R113, R138.reuse, R113 ;  /* 0x000000718a717220 */ /* 0x040fe20000410000 */
[----:B------:R-:W-:-:S03]  /*7d80*/  FMUL.FTZ R117, R138, R117 ;  /* 0x000000758a757220 */ /* 0x000fc60000410000 */
[----:B------:R-:W-:Y:S01]  /*7d90*/  FMUL.FTZ R113, R113, UR14 ;  /* 0x0000000e71717c20 */ /* 0x000fe20008410000 */
[----:B------:R-:W-:-:S04]  /*7da0*/  FMUL.FTZ R117, R117, UR14 ;  /* 0x0000000e75757c20 */ /* 0x000fc80008410000 */
[----:B------:R-:W-:Y:S02]  /*7db0*/  SEL R113, R113, RZ, P6 ;  /* 0x000000ff71717207 */ /* 0x000fe40003000000 */
[----:B------:R-:W-:-:S04]  /*7dc0*/  LOP3.LUT P6, RZ, R147, 0xff0000, RZ, 0xc0, !PT ;  /* 0x00ff000093ff7812 */ /* 0x000fc800078cc0ff */
[----:B------:R-:W-:-:S09]  /*7dd0*/  SEL R114, R117, RZ, P6 ;  /* 0x000000ff75727207 */ /* 0x000fd20003000000 */
.L_x_4662:
        /* <DEDUP_REMOVED lines=9> */
.L_x_4658:
[----:B------:R-:W-:Y:S05]  /*7e70*/  BSYNC.RECONVERGENT B0 ;  /* 0x0000000000007941 */ /* 0x000fea0003800200 */
.L_x_4657:
[----:B------:R-:W-:Y:S01]  /*7e80*/  ISETP.NE.AND P4, PT, R123, RZ, PT ;  /* 0x000000ff7b00720c */ /* 0x000fe20003f85270 */
[----:B------:R-:W-:-:S12]  /*7e90*/  UPLOP3.LUT UP1, UPT, UPT, UPT, UP1, 0x40, 0x4 ;  /* 0x000000000004789c */ /* 0x000fd80003f2e810 */
[----:B------:R-:W-:Y:S05]  /*7ea0*/  @!P4 BRA `(.L_x_4667) ;  /* 0xffffff8c0088c947 */ /* 0x000fea000383ffff */
.L_x_4604:
        /* <DEDUP_REMOVED lines=18> */
.L_x_4669:
[----:B------:R-:W-:Y:S05]  /*7fd0*/  BSYNC.RECONVERGENT B0 ;  /* 0x0000000000007941 */ /* 0x000fea0003800200 */
.L_x_4668:
        /* <DEDUP_REMOVED lines=15> */
.L_x_4671:
[----:B------:R-:W-:Y:S05]  /*80d0*/  BSYNC.RECONVERGENT B0 ;  /* 0x0000000000007941 */ /* 0x000fea0003800200 */
.L_x_4670:
        /* <DEDUP_REMOVED lines=15> */
.L_x_4673:
[----:B------:R-:W-:Y:S05]  /*81d0*/  BSYNC.RECONVERGENT B0 ;  /* 0x0000000000007941 */ /* 0x000fea0003800200 */
.L_x_4672:
        /* <DEDUP_REMOVED lines=15> */
.L_x_4675:
[----:B------:R-:W-:Y:S05]  /*82d0*/  BSYNC.RECONVERGENT B0 ;  /* 0x0000000000007941 */ /* 0x000fea0003800200 */
.L_x_4674:
        /* <DEDUP_REMOVED lines=15> */
.L_x_4676:
        /* <DEDUP_REMOVED lines=11> */
.L_x_5472:


//--------------------- .text._ZN10layer_norm31ln_parallel_residual_bwd_kernelINS_13Kernel_traitsI6__halfffffjLj5120ELj1ELj1ELj8ELj16ENS_18Kernel_traits_baseILj5120ES2_ffffjLj256EEEEELb1ELb0ELb1EEEvNS_9BwdParamsE --------------------------
	.section	.text._ZN10layer_norm31ln_parallel_residual_bwd_kernelINS_13Kernel_traitsI6__halfffffjLj5120ELj1ELj1ELj8ELj16ENS_18Kernel_traits_baseILj5120ES2_ffffjLj256EEEEELb1ELb0ELb1EEEvNS_9BwdParamsE,"ax",@progbits
	.align	128
        .global         _ZN10layer_norm31ln_parallel_residual_bwd_kernelINS_13Kernel_traitsI6__halfffffjLj5120ELj1ELj1ELj8ELj16ENS_18Kernel_traits_baseILj5120ES2_ffffjLj256EEEEELb1ELb0ELb1EEEvNS_9BwdParamsE
        .type           _ZN10layer_norm31ln_parallel_residual_bwd_kernelINS_13Kernel_traitsI6__halfffffjLj5120ELj1ELj1ELj8ELj16ENS_18Kernel_traits_baseILj5120ES2_ffffjLj256EEEEELb1ELb0ELb1EEEvNS_9BwdParamsE,@function
        .size           _ZN10layer_norm31ln_parallel_residual_bwd_kernelINS_13Kernel_traitsI6__halfffffjLj5120ELj1ELj1ELj8ELj16ENS_18Kernel_traits_baseILj5120ES2_ffffjLj256EEEEELb1ELb0ELb1EEEvNS_9BwdParamsE,(.L_x_5473 - _ZN10layer_norm31ln_parallel_residual_bwd_kernelINS_13Kernel_traitsI6__halfffffjLj5120ELj1ELj1ELj8ELj16ENS_18Kernel_traits_baseILj5120ES2_ffffjLj256EEEEELb1ELb0ELb1EEEvNS_9BwdParamsE)
        .other          _ZN10layer_norm31ln_parallel_residual_bwd_kernelINS_13Kernel_traitsI6__halfffffjLj5120ELj1ELj1ELj8ELj16ENS_18Kernel_traits_baseILj5120ES2_ffffjLj256EEEEELb1ELb0ELb1EEEvNS_9BwdParamsE,@"STO_CUDA_ENTRY STV_DEFAULT"
_ZN10layer_norm31ln_parallel_residual_bwd_kernelINS_13Kernel_traitsI6__halfffffjLj5120ELj1ELj1ELj8ELj16ENS_18Kernel_traits_baseILj5120ES2_ffffjLj256EEEEELb1ELb0ELb1EEEvNS_9BwdParamsE:
.text._ZN10layer_norm31ln_parallel_residual_bwd_kernelINS_13Kernel_traitsI6__halfffffjLj5120ELj1ELj1ELj8ELj16ENS_18Kernel_traits_baseILj5120ES2_ffffjLj256EEEEELb1ELb0ELb1EEEvNS_9BwdParamsE:
        /* <DEDUP_REMOVED lines=85> */
[----:B------:R-:W2:Y:S01]  /*0550*/  LDG.E.64 R174, desc[UR10][R2.64+0x1000] ;  /* 0x0010000a02ae7981 */ /* 0x000ea2000c1e1b00 */
[----:B------:R-:W-:Y:S02]  /*0560*/  CS2R R142, SRZ ;  /* 0x00000000008e7805 */ /* 0x000fe4000001ff00 */
[----:B------:R-:W-:-:S02]  /*0570*/  CS2R R150, SRZ ;  /* 0x0000000000967805 */ /* 0x000fc4000001ff00 */
[----:B------:R-:W-:Y:S01]  /*0580*/  CS2R R158, SRZ ;  /* 0x00000000009e7805 */ /* 0x000fe2000001ff00 */
[----:B------:R-:W2:Y:S01]  /*0590*/  LDG.E.64 R170, desc[UR10][R2.64+0x800] ;  /* 0x0008000a02aa7981 */ /* 0x000ea2000c1e1b00 */
[----:B------:R-:W-:Y:S02]  /*05a0*/  CS2R R166, SRZ ;  /* 0x0000000000a67805 */ /* 0x000fe4000001ff00 */
[----:B------:R-:W-:Y:S01]  /*05b0*/  MOV R169, RZ ;  /* 0x000000ff00a97202 */ /* 0x000fe20000000f00 */
[----:B------:R-:W-:Y:S01]  /*05c0*/  UPLOP3.LUT UP1, UPT, UPT, UPT, UPT, 0x40, 0x4 ;  /* 0x000000000004789c */ /* 0x000fe20003f2e870 */
[----:B------:R-:W2:Y:S01]  /*05d0*/  LDG.E.64 R8, desc[UR10][R4.64+0x1800] ;  /* 0x0018000a04087981 */ /* 0x000ea2000c1e1b00 */
[----:B------:R-:W0:Y:S03]  /*05e0*/  LDCU UR6, c[0x0][0x408] ;  /* 0x00008100ff0677ac */ /* 0x000e260008000800 */
[----:B------:R-:W2:Y:S01]  /*05f0*/  LDG.E.64 R10, desc[UR10][R4.64+0x1000] ;  /* 0x0010000a040a7981 */ /* 0x000ea2000c1e1b00 */
[----:B------:R-:W1:Y:S03]  /*0600*/  LDCU UR13, c[0x0][0x388] ;  /* 0x00007100ff0d77ac */ /* 0x000e660008000800 */
[----:B------:R0:W2:Y:S01]  /*0610*/  LDG.E.64 R12, desc[UR10][R4.64+0x800] ;  /* 0x0008000a040c7981 */ /* 0x0000a2000c1e1b00 */
[----:B------:R-:W1:Y:S03]  /*0620*/  LDCU.U8 UR12, c[0x0][0x410] ;  /* 0x00008200ff0c77ac */ /* 0x000e660008000000 */
[----:B------:R0:W2:Y:S01]  /*0630*/  LDG.E.64 R14, desc[UR10][R2.64] ;  /* 0x0000000a020e7981 */ /* 0x0000a2000c1e1b00 */
[----:B------:R-:W1:Y:S01]  /*0640*/  LDCU UR18, c[0x0][0x400] ;  /* 0x00008000ff1277ac */ /* 0x000e620008000800 */
[----:B------:R-:W1:Y:S01]  /*0650*/  LDCU.64 UR8, c[0x0][0x478] ;  /* 0x00008f00ff0877ac */ /* 0x000e620008000a00 */
[----:B0-----:R-:W-:Y:S01]  /*0660*/  CS2R R4, SRZ ;  /* 0x0000000000047805 */ /* 0x001fe2000001ff00 */
[----:B------:R-:W0:Y:S01]  /*0670*/  LDCU.64 UR14, c[0x0][0x438] ;  /* 0x00008700ff0e77ac */ /* 0x000e220008000a00 */
[----:B------:R-:W-:Y:S01]  /*0680*/  CS2R R2, SRZ ;  /* 0x0000000000027805 */ /* 0x000fe2000001ff00 */
        /* <DEDUP_REMOVED lines=13> */
[----:B--2---:R-:W-:Y:S01]  /*0760*/  HADD2.F32 R179, -RZ, R174.H0_H0 ;  /* 0x200000aeffb37230 */ /* 0x004fe20000004100 */
[--C-:B------:R-:W-:Y:S01]  /*0770*/  SHF.R.U64 R174, R174, 0x10, R175.reuse ;  /* 0x00000010aeae7819 */ /* 0x100fe200000012af */
[----:B------:R-:W-:Y:S01]  /*0780*/  HADD2.F32 R177, -RZ, R175.H0_H0 ;  /* 0x200000afffb17230 */ /* 0x000fe20000004100 */
[----:B------:R-:W-:Y:S01]  /*0790*/  SHF.R.U32.HI R172, RZ, 0x10, R175 ;  /* 0x00000010ffac7819 */ /* 0x000fe200000116af */
[----:B------:R-:W-:Y:S01]  /*07a0*/  HADD2.F32 R175, -RZ, R170.H0_H0 ;  /* 0x200000aaffaf7230 */ /* 0x000fe20000004100 */
[----:B------:R-:W-:-:S02]  /*07b0*/  SHF.R.U64 R202, R6, 0x10, R7 ;  /* 0x0000001006ca7819 */ /* 0x000fc40000001207 */
[----:B------:R-:W-:Y:S02]  /*07c0*/  SHF.R.U32.HI R200, RZ, 0x10, R7 ;  /* 0x00000010ffc87819 */ /* 0x000fe40000011607 */
[--C-:B------:R-:W-:Y:S02]  /*07d0*/  SHF.R.U64 R198, R8, 0x10, R9.reuse ;  /* 0x0000001008c67819 */ /* 0x100fe40000001209 */
[----:B------:R-:W-:Y:S02]  /*07e0*/  SHF.R.U32.HI R196, RZ, 0x10, R9 ;  /* 0x00000010ffc47819 */ /* 0x000fe40000011609 */
[--C-:B------:R-:W-:Y:S02]  /*07f0*/  SHF.R.U64 R194, R10, 0x10, R11.reuse ;  /* 0x000000100ac27819 */ /* 0x100fe4000000120b */
[----:B------:R-:W-:Y:S02]  /*0800*/  SHF.R.U32.HI R192, RZ, 0x10, R11 ;  /* 0x00000010ffc07819 */ /* 0x000fe4000001160b */
[----:B------:R-:W-:-:S02]  /*0810*/  SHF.R.U64 R190, R12, 0x10, R13 ;  /* 0x000000100cbe7819 */ /* 0x000fc4000000120d */
[----:B------:R-:W-:Y:S02]  /*0820*/  SHF.R.U32.HI R188, RZ, 0x10, R13 ;  /* 0x00000010ffbc7819 */ /* 0x000fe4000001160d */
[--C-:B------:R-:W-:Y:S02]  /*0830*/  SHF.R.U64 R170, R170, 0x10, R171.reuse ;  /* 0x00000010aaaa7819 */ /* 0x100fe400000012ab */
[----:B------:R-:W-:Y:S02]  /*0840*/  SHF.R.U32.HI R168, RZ, 0x10, R171 ;  /* 0x00000010ffa87819 */ /* 0x000fe400000116ab */
[--C-:B------:R-:W-:Y:S02]  /*0850*/  SHF.R.U64 R212, R14, 0x10, R15.reuse ;  /* 0x000000100ed47819 */ /* 0x100fe4000000120f */
[----:B------:R-:W-:Y:S01]  /*0860*/  SHF.R.U32.HI R204, RZ, 0x10, R15 ;  /* 0x00000010ffcc7819 */ /* 0x000fe2000001160f */
[----:B------:R-:W-:Y:S02]  /*0870*/  HADD2.F32 R173, -RZ, R171.H0_H0 ;  /* 0x200000abffad7230 */ /* 0x000fe40000004100 */
[----:B------:R-:W-:-:S02]  /*0880*/  HADD2.F32 R205, -RZ, R6.H0_H0 ;  /* 0x20000006ffcd7230 */ /* 0x000fc40000004100 */
[----:B------:R-:W-:Y:S01]  /*0890*/  HADD2.F32 R203, -RZ, R7.H0_H0 ;  /* 0x20000007ffcb7230 */ /* 0x000fe20000004100 */
[----:B------:R-:W-:Y:S01]  /*08a0*/  CS2R R6, SRZ ;  /* 0x0000000000067805 */ /* 0x000fe2000001ff00 */
[----:B------:R-:W-:Y:S02]  /*08b0*/  HADD2.F32 R201, -RZ, R8.H0_H0 ;  /* 0x20000008ffc97230 */ /* 0x000fe40000004100 */
[----:B------:R-:W-:Y:S01]  /*08c0*/  HADD2.F32 R199, -RZ, R9.H0_H0 ;  /* 0x20000009ffc77230 */ /* 0x000fe20000004100 */
[----:B------:R-:W-:Y:S01]  /*08d0*/  CS2R R8, SRZ ;  /* 0x0000000000087805 */ /* 0x000fe2000001ff00 */
[----:B------:R-:W-:Y:S02]  /*08e0*/  HADD2.F32 R197, -RZ, R10.H0_H0 ;  /* 0x2000000affc57230 */ /* 0x000fe40000004100 */
[----:B------:R-:W-:Y:S01]  /*08f0*/  HADD2.F32 R195, -RZ, R11.H0_H0 ;  /* 0x2000000bffc37230 */ /* 0x000fe20000004100 */
[----:B------:R-:W-:Y:S01]  /*0900*/  CS2R R10, SRZ ;  /* 0x00000000000a7805 */ /* 0x000fe2000001ff00 */
[----:B------:R-:W-:-:S02]  /*0910*/  HADD2.F32 R193, -RZ, R12.H0_H0 ;  /* 0x2000000cffc17230 */ /* 0x000fc40000004100 */
[----:B------:R-:W-:Y:S01]  /*0920*/  HADD2.F32 R191, -RZ, R13.H0_H0 ;  /* 0x2000000dffbf7230 */ /* 0x000fe20000004100 */
[----:B------:R-:W-:Y:S01]  /*0930*/  CS2R R12, SRZ ;  /* 0x00000000000c7805 */ /* 0x000fe2000001ff00 */
[----:B------:R-:W-:Y:S02]  /*0940*/  HADD2.F32 R215, -RZ, R14.H0_H0 ;  /* 0x2000000effd77230 */ /* 0x000fe40000004100 */
[----:B------:R-:W-:Y:S01]  /*0950*/  HADD2.F32 R171, -RZ, R15.H0_H0 ;  /* 0x2000000fffab7230 */ /* 0x000fe20000004100 */
[----:B------:R-:W-:Y:S01]  /*0960*/  CS2R R14, SRZ ;  /* 0x00000000000e7805 */ /* 0x000fe2000001ff00 */
        /* <DEDUP_REMOVED lines=19> */
[----:B01----:R-:W-:-:S07]  /*0aa0*/  HADD2.F32 R204, -RZ, R204.H0_H0 ;  /* 0x200000ccffcc7230 */ /* 0x003fce0000004100 */
.L_x_4720:
        /* <DEDUP_REMOVED lines=8> */
[----:B0-----:R-:W-:Y:S01]  /*0b30*/  IMAD.WIDE R216, R214, 0x4, R216 ;  /* 0x00000004d6d87825 */ /* 0x001fe200078e02d8 */
[----:B------:R-:W-:-:S06]  /*0b40*/  IADD3 R222, PT, PT, R224, 0x100, RZ ;  /* 0x00000100e0de7810 */ /* 0x000fcc0007ffe0ff */
[----:B------:R-:W0:Y:S01]  /*0b50*/  LDC.64 R70, c[0x0][0x3c8] ;  /* 0x0000f200ff467b82 */ /* 0x000e220000000a00 */
[----:B------:R-:W-:Y:S01]  /*0b60*/  IADD3 R218, PT, PT, R224, 0x300, RZ ;  /* 0x00000300e0da7810 */ /* 0x000fe20007ffe0ff */
[--C-:B-1----:R-:W-:Y:S01]  /*0b70*/  IMAD.WIDE.U32 R116, R222, 0x10, R128.reuse ;  /* 0x00000010de747825 */ /* 0x102fe200078e0080 */
[----:B------:R-:W4:Y:S01]  /*0b80*/  LDG.E R216, desc[UR10][R216.64] ;  /* 0x0000000ad8d87981 */ /* 0x000f22000c1e1900 */
[----:B------:R-:W-:Y:S02]  /*0b90*/  IADD3 R220, PT, PT, R224, 0x200, RZ ;  /* 0x00000200e0dc7810 */ /* 0x000fe40007ffe0ff */
[----:B------:R-:W-:Y:S01]  /*0ba0*/  IMAD.WIDE.U32 R124, R218, 0x10, R128 ;  /* 0x00000010da7c7825 */ /* 0x000fe200078e0080 */
[C---:B------:R-:W-:Y:S01]  /*0bb0*/  IADD3 R206, PT, PT, R224.reuse, 0x400, RZ ;  /* 0x00000400e0ce7810 */ /* 0x040fe20007ffe0ff */
[----:B------:R-:W4:Y:S01]  /*0bc0*/  LDG.E.128 R116, desc[UR10][R116.64] ;  /* 0x0000000a74747981 */ /* 0x000f22000c1e1d00 */
[----:B------:R-:W-:Y:S01]  /*0bd0*/  ISETP.NE.U32.AND P0, PT, RZ, UR16, PT ;  /* 0x00000010ff007c0c */ /* 0x000fe2000bf05070 */
[--C-:B--2---:R-:W-:Y:S01]  /*0be0*/  IMAD.WIDE.U32 R44, R224, 0x10, R76.reuse ;  /* 0x00000010e02c7825 */ /* 0x104fe200078e004c */
[----:B------:R-:W-:Y:S01]  /*0bf0*/  ISETP.NE.U32.AND P1, PT, RZ, UR14, PT ;  /* 0x0000000eff007c0c */ /* 0x000fe2000bf25070 */
[----:B------:R-:W2:Y:S01]  /*0c00*/  LDG.E.128 R124, desc[UR10][R124.64] ;  /* 0x0000000a7c7c7981 */ /* 0x000ea2000c1e1d00 */
[----:B------:R-:W1:Y:S01]  /*0c10*/  LDC.64 R232, c[0x0][0x3b0] ;  /* 0x0000ec00ffe87b82 */ /* 0x000e620000000a00 */
[----:B------:R-:W-:-:S02]  /*0c20*/  IMAD.WIDE.U32 R52, R222, 0x10, R76 ;  /* 0x00000010de347825 */ /* 0x000fc400078e004c */
[----:B------:R-:W2:Y:S02]  /*0c30*/  LDG.E.128 R44, desc[UR10][R44.64] ;  /* 0x0000000a2c2c7981 */ /* 0x000ea4000c1e1d00 */
[C---:B---3--:R-:W-:Y:S02]  /*0c40*/  IMAD.WIDE.U32 R48, R224.reuse, 0x10, R80 ;  /* 0x00000010e0307825 */ /* 0x048fe400078e0050 */
[----:B------:R-:W3:Y:S02]  /*0c50*/  LDG.E.128 R52, desc[UR10][R52.64] ;  /* 0x0000000a34347981 */ /* 0x000ee4000c1e1d00 */
[--C-:B------:R-:W-:Y:S02]  /*0c60*/  IMAD.WIDE.U32 R112, R224, 0x10, R128.reuse ;  /* 0x00000010e0707825 */ /* 0x100fe400078e0080 */
[----:B------:R-:W3:Y:S02]  /*0c70*/  LDG.E.128 R48, desc[UR10][R48.64] ;  /* 0x0000000a30307981 */ /* 0x000ee4000c1e1d00 */
[----:B------:R-:W-:-:S02]  /*0c80*/  IMAD.WIDE.U32 R120, R220, 0x10, R128 ;  /* 0x00000010dc787825 */ /* 0x000fc400078e0080 */
[----:B------:R-:W3:Y:S02]  /*0c90*/  LDG.E.128 R112, desc[UR10][R112.64] ;  /* 0x0000000a70707981 */ /* 0x000ee4000c1e1d00 */
[----:B------:R-:W-:Y:S02]  /*0ca0*/  IMAD.WIDE.U32 R128, R206, 0x10, R128 ;  /* 0x00000010ce807825 */ /* 0x000fe400078e0080 */
[----:B------:R-:W3:Y:S02]  /*0cb0*/  LDG.E.128 R120, desc[UR10][R120.64] ;  /* 0x0000000a78787981 */ /* 0x000ee4000c1e1d00 */
[----:B------:R-:W-:Y:S02]  /*0cc0*/  IMAD.WIDE.U32 R56, R222, 0x10, R80 ;  /* 0x00000010de387825 */ /* 0x000fe400078e0050 */
        /* <DEDUP_REMOVED lines=16> */
[----:B------:R-:W-:Y:S02]  /*0dd0*/  ISETP.NE.AND.EX P0, PT, RZ, UR17, PT, P0 ;  /* 0x00000011ff007c0c */ /* 0x000fe4000bf05300 */
[----:B------:R-:W-:-:S11]  /*0de0*/  ISETP.NE.AND.EX P1, PT, RZ, UR15, PT, P1 ;  /* 0x0000000fff007c0c */ /* 0x000fd6000bf25310 */
[----:B------:R-:W0:Y:S08]  /*0df0*/  @P0 LDC.64 R240, c[0x0][0x3b8] ;  /* 0x0000ee00fff00b82 */ /* 0x000e300000000a00 */
[----:B------:R-:W1:Y:S08]  /*0e00*/  @P0 LDC.64 R236, c[0x0][0x3b8] ;  /* 0x0000ee00ffec0b82 */ /* 0x000e700000000a00 */
[----:B------:R-:W1:Y:S08]  /*0e10*/  @P0 LDC.64 R228, c[0x0][0x3b8] ;  /* 0x0000ee00ffe40b82 */ /* 0x000e700000000a00 */
[----:B------:R-:W1:Y:S01]  /*0e20*/  @P0 LDC.64 R230, c[0x0][0x3b8] ;  /* 0x0000ee00ffe60b82 */ /* 0x000e620000000a00 */
[----:B0-----:R-:W-:Y:S01]  /*0e30*/  @P0 IMAD.WIDE.U32 R240, R224, 0x4, R240 ;  /* 0x00000004e0f00825 */ /* 0x001fe200078e00f0 */
[----:B------:R-:W-:-:S04]  /*0e40*/  ISETP.NE.AND P4, PT, RZ, UR12, PT ;  /* 0x0000000cff007c0c */ /* 0x000fc8000bf85270 */
[----:B------:R1:W5:Y:S02]  /*0e50*/  @P0 LDG.E R207, desc[UR10][R240.64] ;  /* 0x0000000af0cf0981 */ /* 0x000364000c1e1900 */
[----:B------:R-:W0:Y:S08]  /*0e60*/  @P1 LDC.64 R226, c[0x0][0x438] ;  /* 0x00010e00ffe21b82 */ /* 0x000e300000000a00 */
[----:B------:R-:W0:Y:S01]  /*0e70*/  @P1 LDC.64 R238, c[0x0][0x438] ;  /* 0x00010e00ffee1b82 */ /* 0x000e220000000a00 */
[----:B-1----:R-:W-:-:S05]  /*0e80*/  IMAD.WIDE.U32 R240, R222, 0x4, R232 ;  /* 0x00000004def07825 */ /* 0x002fca00078e00e8 */
[----:B------:R-:W5:Y:S02]  /*0e90*/  LDG.E R223, desc[UR10][R240.64] ;  /* 0x0000000af0df7981 */ /* 0x000f64000c1e1900 */
[----:B------:R-:W1:Y:S01]  /*0ea0*/  @P0 LDC.64 R234, c[0x0][0x3b8] ;  /* 0x0000ee00ffea0b82 */ /* 0x000e620000000a00 */
[----:B------:R-:W-:-:S04]  /*0eb0*/  @P0 IMAD.WIDE.U32 R236, R222, 0x4, R236 ;  /* 0x00000004deec0825 */ /* 0x000fc800078e00ec */
[----:B------:R-:W-:Y:S01]  /*0ec0*/  @P0 IMAD.WIDE.U32 R246, R206, 0x4, R228 ;  /* 0x00000004cef60825 */ /* 0x000fe200078e00e4 */
[----:B------:R0:W5:Y:S02]  /*0ed0*/  @P0 LDG.E R208, desc[UR10][R236.64] ;  /* 0x0000000aecd00981 */ /* 0x000164000c1e1900 */
[----:B------:R-:W1:Y:S01]  /*0ee0*/  @P1 LDC.64 R228, c[0x0][0x438] ;  /* 0x00010e00ffe41b82 */ /* 0x000e620000000a00 */
[----:B------:R-:W-:Y:S01]  /*0ef0*/  @P0 IMAD.WIDE.U32 R244, R218, 0x4, R230 ;  /* 0x00000004daf40825 */ /* 0x000fe200078e00e6 */
[----:B------:R-:W5:Y:S03]  /*0f00*/  @P0 LDG.E R211, desc[UR10][R246.64] ;  /* 0x0000000af6d30981 */ /* 0x000f66000c1e1900 */
[----:B0-----:R-:W-:Y:S01]  /*0f10*/  @P1 IMAD.WIDE.U32 R248, R224, 0x10, R226 ;  /* 0x00000010e0f81825 */ /* 0x001fe200078e00e2 */
[----:B------:R-:W5:Y:S02]  /*0f20*/  @P0 LDG.E R210, desc[UR10][R244.64] ;  /* 0x0000000af4d20981 */ /* 0x000f64000c1e1900 */
[----:B------:R-:W0:Y:S01]  /*0f30*/  @P1 LDC.64 R230, c[0x0][0x438] ;  /* 0x00010e00ffe61b82 */ /* 0x000e220000000a00 */
[--C-:B------:R-:W-:Y:S01]  /*0f40*/  IMAD.WIDE.U32 R236, R220, 0x4, R232.reuse ;  /* 0x00000004dcec7825 */ /* 0x100fe200078e00e8 */
[----:B------:R-:W5:Y:S03]  /*0f50*/  @P1 LDG.E.128 R84, desc[UR10][R248.64] ;  /* 0x0000000af8541981 */ /* 0x000f66000c1e1d00 */
[----:B------:R-:W-:Y:S01]  /*0f60*/  IMAD.WIDE.U32 R242, R224, 0x4, R232 ;  /* 0x00000004e0f27825 */ /* 0x000fe200078e00e8 */
[----:B------:R-:W5:Y:S02]  /*0f70*/  LDG.E R221, desc[UR10][R236.64] ;  /* 0x0000000aecdd7981 */ /* 0x000f64000c1e1900 */
[----:B------:R-:W0:Y:S01]  /*0f80*/  @P1 LDC.64 R226, c[0x0][0x438] ;  /* 0x00010e00ffe21b82 */ /* 0x000e220000000a00 */
[----:B------:R-:W-:Y:S01]  /*0f90*/  @P1 IMAD.WIDE.U32 R238, R222, 0x10, R238 ;  /* 0x00000010deee1825 */ /* 0x000fe200078e00ee */
[----:B------:R-:W5:Y:S03]  /*0fa0*/  LDG.E R225, desc[UR10][R242.64] ;  /* 0x0000000af2e17981 */ /* 0x000f66000c1e1900 */
[----:B-1----:R-:W-:Y:S01]  /*0fb0*/  @P0 IMAD.WIDE.U32 R234, R220, 0x4, R234 ;  /* 0x00000004dcea0825 */ /* 0x002fe200078e00ea */
[----:B------:R-:W5:Y:S04]  /*0fc0*/  @P1 LDG.E.128 R88, desc[UR10][R238.64] ;  /* 0x0000000aee581981 */ /* 0x000f68000c1e1d00 */
[----:B------:R1:W5:Y:S02]  /*0fd0*/  @P0 LDG.E R209, desc[UR10][R234.64] ;  /* 0x0000000aead10981 */ /* 0x000364000c1e1900 */
[----:B-1----:R-:W-:-:S05]  /*0fe0*/  IMAD.WIDE.U32 R234, R218, 0x4, R232 ;  /* 0x00000004daea7825 */ /* 0x002fca00078e00e8 */
[----:B------:R1:W5:Y:S01]  /*0ff0*/  LDG.E R219, desc[UR10][R234.64] ;  /* 0x0000000aeadb7981 */ /* 0x000362000c1e1900 */
[----:B------:R-:W-:-:S04]  /*1000*/  IMAD.WIDE.U32 R232, R206, 0x4, R232 ;  /* 0x00000004cee87825 */ /* 0x000fc800078e00e8 */
[----:B------:R-:W-:-:S04]  /*1010*/  @P1 IMAD.WIDE.U32 R228, R218, 0x10, R228 ;  /* 0x00000010dae41825 */ /* 0x000fc800078e00e4 */
[----:B0-----:R-:W-:Y:S01]  /*1020*/  @P1 IMAD.WIDE.U32 R230, R220, 0x10, R230 ;  /* 0x00000010dce61825 */ /* 0x001fe200078e00e6 */
[----:B------:R-:W5:Y:S03]  /*1030*/  @P1 LDG.E.128 R96, desc[UR10][R228.64] ;  /* 0x0000000ae4601981 */ /* 0x000f66000c1e1d00 */
[----:B------:R-:W-:Y:S01]  /*1040*/  @P1 IMAD.WIDE.U32 R226, R206, 0x10, R226 ;  /* 0x00000010cee21825 */ /* 0x000fe200078e00e2 */
[----:B------:R-:W5:Y:S04]  /*1050*/  @P1 LDG.E.128 R92, desc[UR10][R230.64] ;  /* 0x0000000ae65c1981 */ /* 0x000f68000c1e1d00 */
[----:B------:R-:W5:Y:S01]  /*1060*/  @P1 LDG.E.128 R100, desc[UR10][R226.64] ;  /* 0x0000000ae2641981 */ /* 0x000f62000c1e1d00 */
[----:B----4-:R-:W-:-:S03]  /*1070*/  FSEL R240, R216, RZ, !P4 ;  /* 0x000000ffd8f07208 */ /* 0x010fc60006000000 */
[----:B------:R0:W5:Y:S02]  /*1080*/  LDG.E R216, desc[UR10][R232.64] ;  /* 0x0000000ae8d87981 */ /* 0x000164000c1e1900 */
[C---:B------:R-:W-:Y:S01]  /*1090*/  FADD.FTZ R252, -R240.reuse, R116 ;  /* 0x00000074f0fc7221 */ /* 0x040fe20000010100 */
[C---:B--2---:R-:W-:Y:S01]  /*10a0*/  FADD.FTZ R116, -R240.reuse, R124 ;  /* 0x0000007cf0747221 */ /* 0x044fe20000010100 */
[C---:B------:R-:W-:Y:S01]  /*10b0*/  FADD.FTZ R124, -R240.reuse, R126 ;  /* 0x0000007ef07c7221 */ /* 0x040fe20000010100 */
[----:B------:R-:W-:Y:S01]  /*10c0*/  FMUL.FTZ R126, R213, R44 ;  /* 0x0000002cd57e7220 */ /* 0x000fe20000410000 */
[----:B------:R-:W-:Y:S01]  /*10d0*/  FADD.FTZ R236, -R240, R118 ;  /* 0x00000076f0ec7221 */ /* 0x000fe20000010100 */
[----:B------:R-:W-:Y:S02]  /*10e0*/  FMUL.FTZ R245, R186, R45 ;  /* 0x0000002dbaf57220 */ /* 0x000fe40000410000 */
[----:B---3--:R-:W-:Y:S01]  /*10f0*/  FFMA.FTZ R247, R215, R48, R126 ;  /* 0x00000030d7f77223 */ /* 0x008fe2000001007e */
[----:B------:R-:W-:Y:S01]  /*1100*/  FMUL.FTZ R126, R193, R52 ;  /* 0x00000034c17e7220 */ /* 0x000fe20000410000 */
[----:B------:R-:W-:Y:S01]  /*1110*/  FADD.FTZ R242, -R240, R114 ;  /* 0x00000072f0f27221 */ /* 0x000fe20000010100 */
[----:B------:R-:W-:Y:S01]  /*1120*/  FFMA.FTZ R245, R212, R49, R245 ;  /* 0x00000031d4f57223 */ /* 0x000fe200000100f5 */
[C---:B------:R-:W-:Y:S01]  /*1130*/  FADD.FTZ R248, -R240.reuse, R112 ;  /* 0x00000070f0f87221 */ /* 0x040fe20000010100 */
[C---:B------:R-:W-:Y:S01]  /*1140*/  FADD.FTZ R118, -R240.reuse, R128 ;  /* 0x00000080f0767221 */ /* 0x040fe20000010100 */
[----:B------:R-:W-:Y:S01]  /*1150*/  FMUL.FTZ R128, R189, R46 ;  /* 0x0000002ebd807220 */ /* 0x000fe20000410000 */
[----:B------:R-:W-:Y:S01]  /*1160*/  FFMA.FTZ R239, R175, R56, R126 ;  /* 0x00000038afef7223 */ /* 0x000fe2000001007e */
[----:B------:R-:W-:Y:S01]  /*1170*/  FADD.FTZ R126, RZ, R247 ;  /* 0x000000f7ff7e7221 */ /* 0x000fe20000010000 */
[----:B------:R-:W-:Y:S01]  /*1180*/  FADD.FTZ R244, -R240, R115 ;  /* 0x00000073f0f47221 */ /* 0x000fe20000010100 */
[----:B------:R-:W-:Y:S01]  /*1190*/  FMUL.FTZ R243, R217, R242 ;  /* 0x000000f2d9f37220 */ /* 0x000fe20000410000 */
[----:B------:R-:W-:Y:S01]  /*11a0*/  FFMA.FTZ R242, R171, R50, R128 ;  /* 0x00000032abf27223 */ /* 0x000fe20000010080 */
[----:B------:R-:W-:Y:S01]  /*11b0*/  FMUL.FTZ R128, R191, R54 ;  /* 0x00000036bf807220 */ /* 0x000fe20000410000 */
[----:B------:R-:W-:Y:S01]  /*11c0*/  FMUL.FTZ R241, R184, R47 ;  /* 0x0000002fb8f17220 */ /* 0x000fe20000410000 */
[----:B------:R-:W-:Y:S01]  /*11d0*/  FADD.FTZ R115, R245, R126 ;  /* 0x0000007ef5737221 */ /* 0x000fe20000010000 */
[----:B------:R-:W-:Y:S01]  /*11e0*/  FADD.FTZ R246, -R240, R113 ;  /* 0x00000071f0f67221 */ /* 0x000fe20000010100 */
[----:B------:R-:W-:Y:S01]  /*11f0*/  FMUL.FTZ R248, R217, R248 ;  /* 0x000000f8d9f87220 */ /* 0x000fe20000410000 */
[----:B-1----:R-:W-:Y:S01]  /*1200*/  FFMA.FTZ R235, R173, R58, R128 ;  /* 0x0000003aadeb7223 */ /* 0x002fe20000010080 */
[----:B------:R-:W-:Y:S01]  /*1210*/  FFMA.FTZ R241, R204, R51, R241 ;  /* 0x00000033ccf17223 */ /* 0x000fe200000100f1 */
[----:B------:R-:W-:Y:S01]  /*1220*/  FADD.FTZ R128, R242, R115 ;  /* 0x00000073f2807221 */ /* 0x000fe20000010000 */
[----:B------:R-:W-:Y:S01]  /*1230*/  FMUL.FTZ R246, R217, R246 ;  /* 0x000000f6d9f67220 */ /* 0x000fe20000410000 */
[----:B------:R-:W-:Y:S01]  /*1240*/  FFMA.FTZ R113, R248, R247, RZ ;  /* 0x000000f7f8717223 */ /* 0x000fe200000100ff */
[----:B------:R-:W-:Y:S01]  /*1250*/  FMUL.FTZ R237, R190, R53 ;  /* 0x00000035beed7220 */ /* 0x000fe20000410000 */
[----:B------:R-:W-:-:S02]  /*1260*/  FADD.FTZ R128, R241, R128 ;  /* 0x00000080f1807221 */ /* 0x000fc40000010000 */
[----:B------:R-:W-:Y:S01]  /*1270*/  FFMA.FTZ R126, R246, R245, R113 ;  /* 0x000000f5f67e7223 */ /* 0x000fe20000010071 */
[----:B------:R-:W-:Y:S01]  /*1280*/  FFMA.FTZ R237, R170, R57, R237 ;  /* 0x00000039aaed7223 */ /* 0x000fe200000100ed */
[----:B------:R-:W-:Y:S01]  /*1290*/  FADD.FTZ R128, R239, R128 ;  /* 0x00000080ef807221 */ /* 0x000fe20000010000 */
[----:B------:R-:W-:Y:S01]  /*12a0*/  FMUL.FTZ R244, R217, R244 ;  /* 0x000000f4d9f47220 */ /* 0x000fe20000410000 */
[----:B------:R-:W-:Y:S01]  /*12b0*/  FFMA.FTZ R113, R243, R242, R126 ;  /* 0x000000f2f3717223 */ /* 0x000fe2000001007e */
[C---:B0-----:R-:W-:Y:S01]  /*12c0*/  FADD.FTZ R232, -R240.reuse, R120 ;  /* 0x00000078f0e87221 */ /* 0x041fe20000010100 */
[----:B------:R-:W-:Y:S01]  /*12d0*/  FADD.FTZ R228, -R240, R122 ;  /* 0x0000007af0e47221 */ /* 0x000fe20000010100 */
[----:B------:R-:W-:Y:S01]  /*12e0*/  FMUL.FTZ R233, R188, R55 ;  /* 0x00000037bce97220 */ /* 0x000fe20000410000 */
        /* <DEDUP_REMOVED lines=30> */
[C---:B------:R-:W-:Y:S01]  /*14d0*/  FMUL.FTZ R232, R217.reuse, R232 ;  /* 0x000000e8d9e87220 */ /* 0x040fe20000410000 */
        /* <DEDUP_REMOVED lines=16> */
[----:B------:R-:W-:-:S02]  /*15e0*/  FFMA.FTZ R116, R228, R227, R115 ;  /* 0x000000e3e4747223 */ /* 0x000fc40000010073 */
        /* <DEDUP_REMOVED lines=15> */
[----:B------:R-:W-:Y:S01]  /*16e0*/  FMUL.FTZ R252, R203, R78 ;  /* 0x0000004ecbfc7220 */ /* 0x000fe20000410000 */
[----:B------:R-:W-:Y:S01]  /*16f0*/  FFMA.FTZ R116, R182, R81, R117 ;  /* 0x00000051b6747223 */ /* 0x000fe20000010075 */
[----:B------:R-:W-:Y:S01]  /*1700*/  FADD.FTZ R119, R113, R250 ;  /* 0x000000fa71777221 */ /* 0x000fe20000010000 */
[----:B------:R-:W-:Y:S01]  /*1710*/  FFMA.FTZ R115, R124, R125, R115 ;  /* 0x0000007d7c737223 */ /* 0x000fe20000010073 */
[----:B------:R-:W-:Y:S01]  /*1720*/  FFMA.FTZ R117, R185, R82, R252 ;  /* 0x00000052b9757223 */ /* 0x000fe200000100fc */
[----:B------:R-:W-:Y:S01]  /*1730*/  FMUL.FTZ R121, R200, R79 ;  /* 0x0000004fc8797220 */ /* 0x000fe20000410000 */
[----:B------:R-:W-:Y:S01]  /*1740*/  FADD.FTZ R114, R119, R116 ;  /* 0x0000007477727221 */ /* 0x000fe20000010000 */
[C---:B------:R-:W-:Y:S01]  /*1750*/  FMUL.FTZ R118, R217.reuse, R118 ;  /* 0x00000076d9767220 */ /* 0x040fe20000410000 */
[----:B------:R-:W-:Y:S01]  /*1760*/  FFMA.FTZ R115, R128, R127, R115 ;  /* 0x0000007f80737223 */ /* 0x000fe20000010073 */
[----:B------:R-:W-:Y:S01]  /*1770*/  FFMA.FTZ R119, R180, R83, R121 ;  /* 0x00000053b4777223 */ /* 0x000fe20000010079 */
[----:B------:R-:W-:Y:S01]  /*1780*/  FADD.FTZ R250, R114, R117 ;  /* 0x0000007572fa7221 */ /* 0x000fe20000010000 */
[C---:B------:R-:W-:Y:S01]  /*1790*/  FMUL.FTZ R121, R217.reuse, R112 ;  /* 0x00000070d9797220 */ /* 0x040fe20000410000 */
[----:B------:R-:W-:Y:S01]  /*17a0*/  FFMA.FTZ R114, R118, R113, R115 ;  /* 0x0000007176727223 */ /* 0x000fe20000010073 */
[----:B------:R-:W-:-:S03]  /*17b0*/  FMUL.FTZ R120, R217, R120 ;  /* 0x00000078d9787220 */ /* 0x000fc60000410000 */
[----:B------:R-:W-:Y:S01]  /*17c0*/  FFMA.FTZ R115, R121, R116, R114 ;  /* 0x0000007479737223 */ /* 0x000fe20000010072 */
[----:B------:R-:W-:-:S03]  /*17d0*/  FMUL.FTZ R122, R217, R122 ;  /* 0x0000007ad97a7220 */ /* 0x000fc60000410000 */
[----:B------:R-:W-:-:S04]  /*17e0*/  FFMA.FTZ R115, R120, R117, R115 ;  /* 0x0000007578737223 */ /* 0x000fc80000010073 */
[----:B------:R-:W-:-:S05]  /*17f0*/  FFMA.FTZ R115, R122, R119, R115 ;  /* 0x000000777a737223 */ /* 0x000fca0000010073 */
[----:B------:R-:W0:Y:S01]  /*1800*/  SHFL.DOWN PT, R114, R115, 0x10, 0x1f ;  /* 0x0a001f0073727f89 */ /* 0x000e2200000e0000 */
[----:B------:R-:W-:-:S05]  /*1810*/  FADD.FTZ R112, R250, R119 ;  /* 0x00000077fa707221 */ /* 0x000fca0000010000 */
        /* <DEDUP_REMOVED lines=15> */
[----:B-1----:R-:W-:Y:S02]  /*1910*/  FADD.FTZ R115, R252, R115 ;  /* 0x00000073fc737221 */ /* 0x002fe40000010000 */
[----:B------:R-:W-:Y:S04]  /*1920*/  SHFL.DOWN PT, R250, R249, 0x1, 0x1f ;  /* 0x08201f00f9fa7f89 */ /* 0x000fe800000e0000 */
[----:B------:R-:W1:Y:S01]  /*1930*/  SHFL.DOWN PT, R114, R115, 0x1, 0x1f ;  /* 0x08201f0073727f89 */ /* 0x000e6200000e0000 */
[----:B------:R-:W-:Y:S01]  /*1940*/  BSSY.RECONVERGENT B0, `(.L_x_4678) ;  /* 0x000000d000007945 */ /* 0x000fe20003800200 */
[----:B0-----:R-:W-:Y:S01]  /*1950*/  LOP3.LUT P2, RZ, R112, 0x1f, RZ, 0xc0, !PT ;  /* 0x0000001f70ff7812 */ /* 0x001fe2000784c0ff */
[----:B-1----:R-:W-:Y:S01]  /*1960*/  FADD.FTZ R114, R115, R114 ;  /* 0x0000007273727221 */ /* 0x002fe20000010000 */
[----:B------:R-:W-:-:S11]  /*1970*/  FADD.FTZ R115, R249, R250 ;  /* 0x000000faf9737221 */ /* 0x000fd60000010000 */
        /* <DEDUP_REMOVED lines=9> */
.L_x_4679:
[----:B------:R-:W-:Y:S05]  /*1a10*/  BSYNC.RECONVERGENT B0 ;  /* 0x0000000000007941 */ /* 0x000fea0003800200 */
.L_x_4678:
        /* <DEDUP_REMOVED lines=47> */
[-C--:B------:R-:W-:Y:S01]  /*1d10*/  FFMA.FTZ R26, R63, R131.reuse, R26 ;  /* 0x000000833f1a7223 */ /* 0x080fe2000001001a */
        /* <DEDUP_REMOVED lines=101> */
[----:B------:R-:W-:Y:S02]  /*2370*/  SEL R44, R248, RZ, P2 ;  /* 0x000000fff82c7207 */ /* 0x000fe40001000000 */
[----:B------:R-:W-:Y:S02]  /*2380*/  SEL R45, R246, RZ, P4 ;  /* 0x000000fff62d7207 */ /* 0x000fe40002000000 */
[----:B------:R-:W-:-:S02]  /*2390*/  SEL R46, R242, RZ, P5 ;  /* 0x000000fff22e7207 */ /* 0x000fc40002800000 */
[----:B------:R-:W-:Y:S01]  /*23a0*/  SEL R47, R244, RZ, P6 ;  /* 0x000000fff42f7207 */ /* 0x000fe20003000000 */
[----:B------:R-:W-:Y:S06]  /*23b0*/  BRA `(.L_x_4683) ;  /* 0x0000000c00807947 */ /* 0x000fec0003800000 */
.L_x_4682:
        /* <DEDUP_REMOVED lines=25> */
.L_x_4681:
        /* <DEDUP_REMOVED lines=30> */
.L_x_4684:
        /* <DEDUP_REMOVED lines=25> */
.L_x_4680:
        /* <DEDUP_REMOVED lines=25> */
[----:B------:R-:W-:Y:S01]  /*2a50*/  SEL R44, R248, RZ, P5 ;  /* 0x000000fff82c7207 */ /* 0x000fe20002800000 */
[----:B------:R-:W-:Y:S01]  /*2a60*/  FMUL.FTZ R242, R242, UR6 ;  /* 0x00000006f2f27c20 */ /* 0x000fe20008410000 */
[C---:B------:R-:W-:Y:S01]  /*2a70*/  LOP3.LUT P5, RZ, R207.reuse, 0xff, RZ, 0xc0, !PT ;  /* 0x000000ffcfff7812 */ /* 0x040fe200078ac0ff */
[----:B------:R-:W-:Y:S01]  /*2a80*/  FMUL.FTZ R244, R244, UR6 ;  /* 0x00000006f4f47c20 */ /* 0x000fe20008410000 */
[----:B------:R-:W-:Y:S02]  /*2a90*/  SEL R45, R246, RZ, P6 ;  /* 0x000000fff62d7207 */ /* 0x000fe40003000000 */
[----:B------:R-:W-:Y:S02]  /*2aa0*/  SEL R108, R248, RZ, P5 ;  /* 0x000000fff86c7207 */ /* 0x000fe40002800000 */
[----:B------:R-:W-:Y:S02]  /*2ab0*/  LOP3.LUT P5, RZ, R207, 0xff00, RZ, 0xc0, !PT ;  /* 0x0000ff00cfff7812 */ /* 0x000fe400078ac0ff */
[----:B------:R-:W-:-:S02]  /*2ac0*/  ISETP.GE.U32.AND P4, PT, R225, 0x1000000, PT ;  /* 0x01000000e100780c */ /* 0x000fc40003f86070 */
[----:B------:R-:W-:Y:S02]  /*2ad0*/  SEL R109, R246, RZ, P5 ;  /* 0x000000fff66d7207 */ /* 0x000fe40002800000 */
[C---:B------:R-:W-:Y:S02]  /*2ae0*/  LOP3.LUT P6, RZ, R207.reuse, 0xff0000, RZ, 0xc0, !PT ;  /* 0x00ff0000cfff7812 */ /* 0x040fe400078cc0ff */
[----:B------:R-:W-:Y:S02]  /*2af0*/  ISETP.GE.U32.AND P5, PT, R207, 0x1000000, PT ;  /* 0x01000000cf00780c */ /* 0x000fe40003fa6070 */
[C---:B------:R-:W-:Y:S02]  /*2b00*/  SEL R46, R242.reuse, RZ, P2 ;  /* 0x000000fff22e7207 */ /* 0x040fe40001000000 */
[----:B------:R-:W-:Y:S02]  /*2b10*/  SEL R110, R242, RZ, P6 ;  /* 0x000000fff26e7207 */ /* 0x000fe40003000000 */
[----:B------:R-:W-:-:S02]  /*2b20*/  SEL R47, R244, RZ, P4 ;  /* 0x000000fff42f7207 */ /* 0x000fc40002000000 */
[----:B------:R-:W-:Y:S01]  /*2b30*/  SEL R111, R244, RZ, P5 ;  /* 0x000000fff46f7207 */ /* 0x000fe20002800000 */
[----:B------:R-:W-:Y:S06]  /*2b40*/  BRA `(.L_x_4683) ;  /* 0x00000004009c7947 */ /* 0x000fec0003800000 */
.L_x_4686:
        /* <DEDUP_REMOVED lines=19> */
[----:B------:R-:W-:Y:S01]  /*2c80*/  LOP3.LUT P5, RZ, R207, 0xff, RZ, 0xc0, !PT ;  /* 0x000000ffcfff7812 */ /* 0x000fe200078ac0ff */
        /* <DEDUP_REMOVED lines=13> */
.L_x_4685:
        /* <DEDUP_REMOVED lines=38> */
.L_x_4687:
        /* <DEDUP_REMOVED lines=31> */
[----:B------:R-:W-:-:S07]  /*31b0*/  SEL R111, R111, RZ, P5 ;  /* 0x000000ff6f6f7207 */ /* 0x000fce0002800000 */
.L_x_4683:
[----:B------:R-:W-:Y:S01]  /*31c0*/  ISETP.NE.U32.AND P2, PT, RZ, UR4, PT ;  /* 0x00000004ff007c0c */ /* 0x000fe2000bf45070 */
[----:B------:R-:W0:Y:S03]  /*31d0*/  LDC.64 R48, c[0x0][0x468] ;  /* 0x00011a00ff307b82 */ /* 0x000e260000000a00 */
[----:B------:R-:W-:-:S05]  /*31e0*/  ISETP.NE.AND.EX P2, PT, RZ, UR5, PT, P2 ;  /* 0x00000005ff007c0c */ /* 0x000fca000bf45320 */
[----:B------:R-:W1:Y:S08]  /*31f0*/  @P0 LDC.64 R50, c[0x0][0x470] ;  /* 0x00011c00ff320b82 */ /* 0x000e700000000a00 */
[----:B------:R-:W2:Y:S01]  /*3200*/  @P2 LDC.64 R54, c[0x0][0x478] ;  /* 0x00011e00ff362b82 */ /* 0x000ea20000000a00 */
[----:B0-----:R-:W-:-:S04]  /*3210*/  IMAD.WIDE.U32 R52, R224, 0x10, R48 ;  /* 0x00000010e0347825 */ /* 0x001fc800078e0030 */
[----:B-1----:R-:W-:-:S04]  /*3220*/  @P0 IMAD.WIDE.U32 R50, R224, 0x10, R50 ;  /* 0x00000010e0320825 */ /* 0x002fc800078e0032 */
[----:B--2---:R-:W-:-:S05]  /*3230*/  @P2 IMAD.WIDE.U32 R54, R224, 0x10, R54 ;  /* 0x00000010e0362825 */ /* 0x004fca00078e0036 */
[----:B------:R0:W-:Y:S04]  /*3240*/  @P2 STG.E.128 desc[UR10][R54.64], R104 ;  /* 0x0000006836002986 */ /* 0x0001e8000c101d0a */
        /* <DEDUP_REMOVED lines=13> */
[C---:B0-----:R-:W-:Y:S01]  /*3320*/  FFMA.FTZ R104, R217.reuse, R240, R88 ;  /* 0x000000f0d9687223 */ /* 0x041fe20000010058 */
[----:B------:R-:W-:Y:S01]  /*3330*/  FFMA.FTZ R105, R217, R238, R89 ;  /* 0x000000eed9697223 */ /* 0x000fe20000010059 */
[----:B------:R-:W-:Y:S01]  /*3340*/  FADD.FTZ R234, R233, -R234 ;  /* 0x800000eae9ea7221 */ /* 0x000fe20000010000 */
[----:B------:R-:W-:Y:S01]  /*3350*/  LOP3.LUT P4, RZ, R208, 0xff, RZ, 0xc0, !PT ;  /* 0x000000ffd0ff7812 */ /* 0x000fe2000788c0ff */
[----:B------:R-:W-:Y:S01]  /*3360*/  FMUL.FTZ R108, R104, UR6 ;  /* 0x00000006686c7c20 */ /* 0x000fe20008410000 */
[----:B------:R-:W-:Y:S01]  /*3370*/  FFMA.FTZ R106, R217, R236, R90 ;  /* 0x000000ecd96a7223 */ /* 0x000fe2000001005a */
[----:B------:R-:W-:Y:S01]  /*3380*/  FMUL.FTZ R109, R105, UR6 ;  /* 0x00000006696d7c20 */ /* 0x000fe20008410000 */
[----:B------:R-:W-:Y:S01]  /*3390*/  LOP3.LUT P6, RZ, R223, 0xff00, RZ, 0xc0, !PT ;  /* 0x0000ff00dfff7812 */ /* 0x000fe200078cc0ff */
[----:B------:R-:W-:Y:S01]  /*33a0*/  FFMA.FTZ R107, R217, R234, R91 ;  /* 0x000000ead96b7223 */ /* 0x000fe2000001005b */
[----:B------:R-:W-:Y:S01]  /*33b0*/  SEL R44, R108, RZ, P5 ;  /* 0x000000ff6c2c7207 */ /* 0x000fe20002800000 */
[----:B------:R-:W-:Y:S01]  /*33c0*/  FMUL.FTZ R110, R106, UR6 ;  /* 0x000000066a6e7c20 */ /* 0x000fe20008410000 */
[----:B------:R-:W-:Y:S01]  /*33d0*/  SEL R108, R108, RZ, P4 ;  /* 0x000000ff6c6c7207 */ /* 0x000fe20002000000 */
[----:B------:R-:W-:Y:S01]  /*33e0*/  FMUL.FTZ R111, R107, UR6 ;  /* 0x000000066b6f7c20 */ /* 0x000fe20008410000 */
[----:B------:R-:W-:-:S02]  /*33f0*/  LOP3.LUT P5, RZ, R208, 0xff00, RZ, 0xc0, !PT ;  /* 0x0000ff00d0ff7812 */ /* 0x000fc400078ac0ff */
[----:B------:R-:W-:Y:S02]  /*3400*/  LOP3.LUT P4, RZ, R223, 0xff0000, RZ, 0xc0, !PT ;  /* 0x00ff0000dfff7812 */ /* 0x000fe4000788c0ff */
[----:B------:R-:W-:Y:S02]  /*3410*/  SEL R45, R109, RZ, P6 ;  /* 0x000000ff6d2d7207 */ /* 0x000fe40003000000 */
[----:B------:R-:W-:Y:S02]  /*3420*/  ISETP.GE.U32.AND P6, PT, R223, 0x1000000, PT ;  /* 0x01000000df00780c */ /* 0x000fe40003fc6070 */
[----:B------:R-:W-:Y:S02]  /*3430*/  SEL R109, R109, RZ, P5 ;  /* 0x000000ff6d6d7207 */ /* 0x000fe40002800000 */
[----:B------:R-:W-:Y:S02]  /*3440*/  SEL R46, R110, RZ, P4 ;  /* 0x000000ff6e2e7207 */ /* 0x000fe40002000000 */
[----:B------:R-:W-:-:S02]  /*3450*/  LOP3.LUT P5, RZ, R208, 0xff0000, RZ, 0xc0, !PT ;  /* 0x00ff0000d0ff7812 */ /* 0x000fc400078ac0ff */
[----:B------:R-:W-:Y:S02]  /*3460*/  ISETP.GE.U32.AND P4, PT, R208, 0x1000000, PT ;  /* 0x01000000d000780c */ /* 0x000fe40003f86070 */
[C---:B------:R-:W-:Y:S02]  /*3470*/  SEL R47, R111.reuse, RZ, P6 ;  /* 0x000000ff6f2f7207 */ /* 0x040fe40003000000 */
[----:B------:R-:W-:Y:S02]  /*3480*/  SEL R110, R110, RZ, P5 ;  /* 0x000000ff6e6e7207 */ /* 0x000fe40002800000 */
[----:B------:R-:W-:Y:S01]  /*3490*/  SEL R111, R111, RZ, P4 ;  /* 0x000000ff6f6f7207 */ /* 0x000fe20002000000 */
[----:B------:R-:W-:Y:S06]  /*34a0*/  BRA `(.L_x_4691) ;  /* 0x0000000c00287947 */ /* 0x000fec0003800000 */
.L_x_4690:
        /* <DEDUP_REMOVED lines=10> */
[----:B------:R-:W-:Y:S01]  /*3550*/  LOP3.LUT P4, RZ, R208, 0xff, RZ, 0xc0, !PT ;  /* 0x000000ffd0ff7812 */ /* 0x000fe2000788c0ff */
[----:B------:R-:W-:Y:S01]  /*3560*/  FFMA.FTZ R236, R217, R236, R90 ;  /* 0x000000ecd9ec7223 */ /* 0x000fe2000001005a */
[----:B------:R-:W-:Y:S01]  /*3570*/  FMUL.FTZ R240, R240, UR6 ;  /* 0x00000006f0f07c20 */ /* 0x000fe20008410000 */
[----:B------:R-:W-:Y:S01]  /*3580*/  FADD.FTZ R234, R233, -R234 ;  /* 0x800000eae9ea7221 */ /* 0x000fe20000010000 */
[----:B------:R-:W-:Y:S01]  /*3590*/  FMUL.FTZ R238, R238, UR6 ;  /* 0x00000006eeee7c20 */ /* 0x000fe20008410000 */
[----:B------:R-:W-:Y:S01]  /*35a0*/  FMUL.FTZ R236, R236, UR6 ;  /* 0x00000006ecec7c20 */ /* 0x000fe20008410000 */
[----:B------:R-:W-:Y:S01]  /*35b0*/  LOP3.LUT P6, RZ, R223, 0xff00, RZ, 0xc0, !PT ;  /* 0x0000ff00dfff7812 */ /* 0x000fe200078cc0ff */
[----:B------:R-:W-:Y:S01]  /*35c0*/  FFMA.FTZ R234, R217, R234, R91 ;  /* 0x000000ead9ea7223 */ /* 0x000fe2000001005b */
[----:B0-----:R-:W-:-:S02]  /*35d0*/  SEL R44, R240, RZ, P5 ;  /* 0x000000fff02c7207 */ /* 0x001fc40002800000 */
[----:B------:R-:W-:Y:S01]  /*35e0*/  SEL R108, R240, RZ, P4 ;  /* 0x000000fff06c7207 */ /* 0x000fe20002000000 */
[----:B------:R-:W-:Y:S01]  /*35f0*/  FMUL.FTZ R234, R234, UR6 ;  /* 0x00000006eaea7c20 */ /* 0x000fe20008410000 */
[----:B------:R-:W-:Y:S02]  /*3600*/  LOP3.LUT P5, RZ, R208, 0xff00, RZ, 0xc0, !PT ;  /* 0x0000ff00d0ff7812 */ /* 0x000fe400078ac0ff */
[----:B------:R-:W-:Y:S02]  /*3610*/  LOP3.LUT P4, RZ, R223, 0xff0000, RZ, 0xc0, !PT ;  /* 0x00ff0000dfff7812 */ /* 0x000fe4000788c0ff */
[C---:B------:R-:W-:Y:S02]  /*3620*/  SEL R45, R238.reuse, RZ, P6 ;  /* 0x000000ffee2d7207 */ /* 0x040fe40003000000 */
[----:B------:R-:W-:Y:S02]  /*3630*/  SEL R109, R238, RZ, P5 ;  /* 0x000000ffee6d7207 */ /* 0x000fe40002800000 */
[----:B------:R-:W-:-:S02]  /*3640*/  SEL R46, R236, RZ, P4 ;  /* 0x000000ffec2e7207 */ /* 0x000fc40002000000 */
[----:B------:R-:W-:Y:S02]  /*3650*/  ISETP.GE.U32.AND P6, PT, R223, 0x1000000, PT ;  /* 0x01000000df00780c */ /* 0x000fe40003fc6070 */
[C---:B------:R-:W-:Y:S02]  /*3660*/  LOP3.LUT P5, RZ, R208.reuse, 0xff0000, RZ, 0xc0, !PT ;  /* 0x00ff0000d0ff7812 */ /* 0x040fe400078ac0ff */
[----:B------:R-:W-:Y:S02]  /*3670*/  ISETP.GE.U32.AND P4, PT, R208, 0x1000000, PT ;  /* 0x01000000d000780c */ /* 0x000fe40003f86070 */
[----:B------:R-:W-:Y:S02]  /*3680*/  SEL R110, R236, RZ, P5 ;  /* 0x000000ffec6e7207 */ /* 0x000fe40002800000 */
[C---:B------:R-:W-:Y:S02]  /*3690*/  SEL R47, R234.reuse, RZ, P6 ;  /* 0x000000ffea2f7207 */ /* 0x040fe40003000000 */
[----:B------:R-:W-:Y:S01]  /*36a0*/  SEL R111, R234, RZ, P4 ;  /* 0x000000ffea6f7207 */ /* 0x000fe20002000000 */
[----:B------:R-:W-:Y:S06]  /*36b0*/  BRA `(.L_x_4691) ;  /* 0x0000000800a47947 */ /* 0x000fec0003800000 */
.L_x_4689:
        /* <DEDUP_REMOVED lines=9> */
[C---:B0-----:R-:W-:Y:S01]  /*3750*/  FMUL.FTZ R104, R217.reuse, R240 ;  /* 0x000000f0d9687220 */ /* 0x041fe20000410000 */
[----:B------:R-:W-:Y:S01]  /*3760*/  FMUL.FTZ R105, R217, R238 ;  /* 0x000000eed9697220 */ /* 0x000fe20000410000 */
[----:B------:R-:W-:Y:S01]  /*3770*/  FADD.FTZ R234, R233, -R234 ;  /* 0x800000eae9ea7221 */ /* 0x000fe20000010000 */
[----:B------:R-:W-:Y:S01]  /*3780*/  LOP3.LUT P4, RZ, R208, 0xff, RZ, 0xc0, !PT ;  /* 0x000000ffd0ff7812 */ /* 0x000fe2000788c0ff */
[----:B------:R-:W-:Y:S01]  /*3790*/  FMUL.FTZ R108, R104, UR6 ;  /* 0x00000006686c7c20 */ /* 0x000fe20008410000 */
[----:B------:R-:W-:Y:S01]  /*37a0*/  FMUL.FTZ R106, R217, R236 ;  /* 0x000000ecd96a7220 */ /* 0x000fe20000410000 */
[----:B------:R-:W-:Y:S01]  /*37b0*/  FMUL.FTZ R109, R105, UR6 ;  /* 0x00000006696d7c20 */ /* 0x000fe20008410000 */
[----:B------:R-:W-:Y:S01]  /*37c0*/  LOP3.LUT P6, RZ, R223, 0xff00, RZ, 0xc0, !PT ;  /* 0x0000ff00dfff7812 */ /* 0x000fe200078cc0ff */
[----:B------:R-:W-:Y:S01]  /*37d0*/  FMUL.FTZ R107, R217, R234 ;  /* 0x000000ead96b7220 */ /* 0x000fe20000410000 */
        /* <DEDUP_REMOVED lines=16> */
.L_x_4692:
        /* <DEDUP_REMOVED lines=10> */
[----:B------:R-:W-:Y:S01]  /*3980*/  LOP3.LUT P4, RZ, R208, 0xff, RZ, 0xc0, !PT ;  /* 0x000000ffd0ff7812 */ /* 0x000fe2000788c0ff */
[----:B------:R-:W-:Y:S01]  /*3990*/  FMUL.FTZ R236, R217, R236 ;  /* 0x000000ecd9ec7220 */ /* 0x000fe20000410000 */
[----:B------:R-:W-:Y:S01]  /*39a0*/  FMUL.FTZ R240, R240, UR6 ;  /* 0x00000006f0f07c20 */ /* 0x000fe20008410000 */
[----:B------:R-:W-:Y:S01]  /*39b0*/  FADD.FTZ R234, R233, -R234 ;  /* 0x800000eae9ea7221 */ /* 0x000fe20000010000 */
[----:B------:R-:W-:Y:S01]  /*39c0*/  FMUL.FTZ R238, R238, UR6 ;  /* 0x00000006eeee7c20 */ /* 0x000fe20008410000 */
[----:B------:R-:W-:Y:S01]  /*39d0*/  FMUL.FTZ R236, R236, UR6 ;  /* 0x00000006ecec7c20 */ /* 0x000fe20008410000 */
[----:B------:R-:W-:Y:S01]  /*39e0*/  LOP3.LUT P6, RZ, R223, 0xff00, RZ, 0xc0, !PT ;  /* 0x0000ff00dfff7812 */ /* 0x000fe200078cc0ff */
[----:B------:R-:W-:Y:S01]  /*39f0*/  FMUL.FTZ R234, R217, R234 ;  /* 0x000000ead9ea7220 */ /* 0x000fe20000410000 */
        /* <DEDUP_REMOVED lines=15> */
.L_x_4688:
        /* <DEDUP_REMOVED lines=10> */
[----:B0-----:R-:W-:Y:S01]  /*3b90*/  FFMA.FTZ R104, R217, R240, R88 ;  /* 0x000000f0d9687223 */ /* 0x001fe20000010058 */
        /* <DEDUP_REMOVED lines=9> */
[----:B------:R-:W-:-:S02]  /*3c30*/  SEL R44, R44, RZ, P6 ;  /* 0x000000ff2c2c7207 */ /* 0x000fc40003000000 */
[C---:B------:R-:W-:Y:S02]  /*3c40*/  LOP3.LUT P4, RZ, R223.reuse, 0xff0000, RZ, 0xc0, !PT ;  /* 0x00ff0000dfff7812 */ /* 0x040fe4000788c0ff */
[----:B------:R-:W-:Y:S02]  /*3c50*/  ISETP.GE.U32.AND P6, PT, R223, 0x1000000, PT ;  /* 0x01000000df00780c */ /* 0x000fe40003fc6070 */
[----:B------:R-:W-:Y:S02]  /*3c60*/  SEL R45, R45, RZ, P5 ;  /* 0x000000ff2d2d7207 */ /* 0x000fe40002800000 */
[----:B------:R-:W-:Y:S02]  /*3c70*/  SEL R46, R46, RZ, P4 ;  /* 0x000000ff2e2e7207 */ /* 0x000fe40002000000 */
[----:B------:R-:W-:Y:S01]  /*3c80*/  SEL R47, R47, RZ, P6 ;  /* 0x000000ff2f2f7207 */ /* 0x000fe20003000000 */
[----:B------:R-:W-:Y:S06]  /*3c90*/  BRA `(.L_x_4691) ;  /* 0x00000004002c7947 */ /* 0x000fec0003800000 */
.L_x_4694:
        /* <DEDUP_REMOVED lines=18> */
[----:B0-----:R-:W-:-:S02]  /*3dc0*/  SEL R44, R240, RZ, P6 ;  /* 0x000000fff02c7207 */ /* 0x001fc40003000000 */
[C---:B------:R-:W-:Y:S02]  /*3dd0*/  LOP3.LUT P4, RZ, R223.reuse, 0xff0000, RZ, 0xc0, !PT ;  /* 0x00ff0000dfff7812 */ /* 0x040fe4000788c0ff */
[----:B------:R-:W-:Y:S02]  /*3de0*/  ISETP.GE.U32.AND P6, PT, R223, 0x1000000, PT ;  /* 0x01000000df00780c */ /* 0x000fe40003fc6070 */
[----:B------:R-:W-:Y:S02]  /*3df0*/  SEL R45, R238, RZ, P5 ;  /* 0x000000ffee2d7207 */ /* 0x000fe40002800000 */
[----:B------:R-:W-:Y:S02]  /*3e00*/  SEL R46, R235, RZ, P4 ;  /* 0x000000ffeb2e7207 */ /* 0x000fe40002000000 */
[----:B------:R-:W-:Y:S01]  /*3e10*/  SEL R47, R234, RZ, P6 ;  /* 0x000000ffea2f7207 */ /* 0x000fe20003000000 */
[----:B------:R-:W-:Y:S06]  /*3e20*/  BRA `(.L_x_4691) ;  /* 0x0000000000c87947 */ /* 0x000fec0003800000 */
.L_x_4693:
        /* <DEDUP_REMOVED lines=9> */
[----:B0-----:R-:W-:Y:S01]  /*3ec0*/  FMUL.FTZ R104, R217, R240 ;  /* 0x000000f0d9687220 */ /* 0x001fe20000410000 */
        /* <DEDUP_REMOVED lines=16> */
.L_x_4695:
        /* <DEDUP_REMOVED lines=23> */
[----:B------:R-:W-:-:S07]  /*4140*/  SEL R47, R234, RZ, P6 ;  /* 0x000000ffea2f7207 */ /* 0x000fce0003000000 */
.L_x_4691:
        /* <DEDUP_REMOVED lines=44> */
.L_x_4698:
        /* <DEDUP_REMOVED lines=9> */
[----:B------:R-:W-:Y:S01]  /*44a0*/  FFMA.FTZ R230, R217, R230, R93 ;  /* 0x000000e6d9e67223 */ /* 0x000fe2000001005d */
        /* <DEDUP_REMOVED lines=23> */
.L_x_4697:
        /* <DEDUP_REMOVED lines=34> */
.L_x_4700:
        /* <DEDUP_REMOVED lines=33> */
.L_x_4696:
        /* <DEDUP_REMOVED lines=27> */
.L_x_4702:
        /* <DEDUP_REMOVED lines=25> */
.L_x_4701:
        /* <DEDUP_REMOVED lines=26> */
.L_x_4703:
        /* <DEDUP_REMOVED lines=24> */
.L_x_4699:
        /* <DEDUP_REMOVED lines=44> */
.L_x_4706:
        /* <DEDUP_REMOVED lines=33> */
.L_x_4705:
        /* <DEDUP_REMOVED lines=34> */
.L_x_4708:
        /* <DEDUP_REMOVED lines=33> */
.L_x_4704:
        /* <DEDUP_REMOVED lines=27> */
.L_x_4710:
        /* <DEDUP_REMOVED lines=25> */
.L_x_4709:
        /* <DEDUP_REMOVED lines=26> */
.L_x_4711:
        /* <DEDUP_REMOVED lines=24> */
.L_x_4707:
        /* <DEDUP_REMOVED lines=19> */
[C---:B0-----:R-:W-:Y:S01]  /*6140*/  FFMA.FTZ R104, R217.reuse, R118, R100 ;  /* 0x00000076d9687223 */ /* 0x041fe20000010064 */
        /* <DEDUP_REMOVED lines=24> */
.L_x_4714:
        /* <DEDUP_REMOVED lines=17> */
[----:B0-----:R-:W-:Y:S01]  /*63e0*/  SEL R44, R118, RZ, P5 ;  /* 0x000000ff762c7207 */ /* 0x001fe20002800000 */
        /* <DEDUP_REMOVED lines=15> */
.L_x_4713:
        /* <DEDUP_REMOVED lines=9> */
[C---:B0-----:R-:W-:Y:S01]  /*6570*/  FMUL.FTZ R104, R217.reuse, R118 ;  /* 0x00000076d9687220 */ /* 0x041fe20000410000 */
        /* <DEDUP_REMOVED lines=24> */
.L_x_4716:
        /* <DEDUP_REMOVED lines=33> */
.L_x_4712:
        /* <DEDUP_REMOVED lines=27> */
.L_x_4718:
        /* <DEDUP_REMOVED lines=20> */
[----:B0-----:R-:W-:Y:S02]  /*6c00*/  SEL R44, R118, RZ, P1 ;  /* 0x000000ff762c7207 */ /* 0x001fe40000800000 */
[----:B------:R-:W-:Y:S02]  /*6c10*/  SEL R45, R116, RZ, P4 ;  /* 0x000000ff742d7207 */ /* 0x000fe40002000000 */
[----:B------:R-:W-:-:S02]  /*6c20*/  SEL R46, R117, RZ, P5 ;  /* 0x000000ff752e7207 */ /* 0x000fc40002800000 */
[----:B------:R-:W-:Y:S01]  /*6c30*/  SEL R47, R122, RZ, P6 ;  /* 0x000000ff7a2f7207 */ /* 0x000fe20003000000 */
[----:B------:R-:W-:Y:S06]  /*6c40*/  BRA `(.L_x_4715) ;  /* 0x0000000000c87947 */ /* 0x000fec0003800000 */
.L_x_4717:
        /* <DEDUP_REMOVED lines=26> */
.L_x_4719:
        /* <DEDUP_REMOVED lines=23> */
[----:B------:R-:W-:-:S07]  /*6f60*/  SEL R47, R122, RZ, P6 ;  /* 0x000000ff7a2f7207 */ /* 0x000fce0003000000 */
.L_x_4715:
        /* <DEDUP_REMOVED lines=11> */
[----:B------:R-:W-:Y:S02]  /*7020*/  MOV R82, R17 ;  /* 0x0000001100527202 */ /* 0x000fe40000000f00 */
[----:B------:R-:W-:Y:S02]  /*7030*/  MOV R91, R38 ;  /* 0x00000026005b7202 */ /* 0x000fe40000000f00 */
[----:B0-----:R-:W-:Y:S02]  /*7040*/  MOV R108, R19 ;  /* 0x00000013006c7202 */ /* 0x001fe40000000f00 */
        /* <DEDUP_REMOVED lines=76> */
.L_x_4677:
        /* <DEDUP_REMOVED lines=33> */
.L_x_4721:
        /* <DEDUP_REMOVED lines=14> */
.L_x_5473:


//--------------------- .text._ZN10layer_norm22ln_bwd_finalize_kernelINS_22Kernel_traits_finalizeILj5120E6__halfffffjLb0ELj1024ELj4ENS_18Kernel_traits_baseILj5120ES2_ffffjLj1024EEEEELb0ELb0EEEvNS_9BwdParamsE --------------------------
	.section	.text._ZN10layer_norm22ln_bwd_finalize_kernelINS_22Kernel_traits_finalizeILj5120E6__halfffffjLb0ELj1024ELj4ENS_18Kernel_traits_baseILj5120ES2_ffffjLj1024EEEEELb0ELb0EEEvNS_9BwdParamsE,"ax",@progbits
	.align	128
        .global         _ZN10layer_norm22ln_bwd_finalize_kernelINS_22Kernel_traits_finalizeILj5120E6__halfffffjLb0ELj1024ELj4ENS_18Kernel_traits_baseILj5120ES2_ffffjLj1024EEEEELb0ELb0EEEvNS_9BwdParamsE
        .type           _ZN10layer_norm22ln_bwd_finalize_kernelINS_22Kernel_traits_finalizeILj5120E6__halfffffjLb0ELj1024ELj4ENS_18Kernel_traits_baseILj5120ES2_ffffjLj1024EEEEELb0ELb0EEEvNS_9BwdParamsE,@function
        .size           _ZN10layer_norm22ln_bwd_finalize_kernelINS_22Kernel_traits_finalizeILj5120E6__halfffffjLb0ELj1024ELj4ENS_18Kernel_traits_baseILj5120ES2_ffffjLj1024EEEEELb0ELb0EEEvNS_9BwdParamsE,(.L_x_5474 - _ZN10layer_norm22ln_bwd_finalize_kernelINS_22Kernel_traits_finalizeILj5120E6__halfffffjLb0ELj1024ELj4ENS_18Kernel_traits_baseILj5120ES2_ffffjLj1024EEEEELb0ELb0EEEvNS_9BwdParamsE)
        .other          _ZN10layer_norm22ln_bwd_finalize_kernelINS_22Kernel_traits_finalizeILj5120E6__halfffffjLb0ELj1024ELj4ENS_18Kernel_traits_baseILj5120ES2_ffffjLj1024EEEEELb0ELb0EEEvNS_9BwdParamsE,@"STO_CUDA_ENTRY STV_DEFAULT"
_ZN10layer_norm22ln_bwd_finalize_kernelINS_22Kernel_traits_finalizeILj5120E6__halfffffjLb0ELj1024ELj4ENS_18Kernel_traits_baseILj5120ES2_ffffjLj1024EEEEELb0ELb0EEEvNS_9BwdParamsE:
.text._ZN10layer_norm22ln_bwd_finalize_kernelINS_22Kernel_traits_finalizeILj5120E6__halfffffjLb0ELj1024ELj4ENS_18Kernel_traits_baseILj5120ES2_ffffjLj1024EEEEELb0ELb0EEEvNS_9BwdParamsE:
        /* <DEDUP_REMOVED lines=82> */
.L_x_4726:
        /* <DEDUP_REMOVED lines=118> */
.L_x_4725:
[----:B------:R-:W-:Y:S05]  /*0c80*/  BSYNC.RECONVERGENT B1 ;  /* 0x0000000000017941 */ /* 0x000fea0003800200 */
.L_x_4724:
        /* <DEDUP_REMOVED lines=75> */
.L_x_4728:
[----:B------:R-:W-:Y:S05]  /*1140*/  BSYNC.RECONVERGENT B1 ;  /* 0x0000000000017941 */ /* 0x000fea0003800200 */
.L_x_4727:
        /* <DEDUP_REMOVED lines=37> */
.L_x_4730:
[----:B------:R-:W-:Y:S05]  /*13a0*/  BSYNC.RECONVERGENT B1 ;  /* 0x0000000000017941 */ /* 0x000fea0003800200 */
.L_x_4729:
[----:B------:R-:W-:Y:S05]  /*13b0*/  @!P1 BRA `(.L_x_4723) ;  /* 0x0000000000409947 */ /* 0x000fea0003800000 */
[----:B------:R-:W0:Y:S01]  /*13c0*/  LDC.64 R10, c[0x0][0x440] ;  /* 0x00011000ff0a7b82 */ /* 0x000e220000000a00 */
[----:B------:R-:W-:Y:S01]  /*13d0*/  IMAD R59, R0, R56, R59 ;  /* 0x00000038003b7224 */ /* 0x000fe200078e023b */
[----:B------:R-:W-:Y:S02]  /*13e0*/  LOP3.LUT R8, R8, 0x1f, RZ, 0xc0, !PT ;  /* 0x0000001f08087812 */ /* 0x000fe400078ec0ff */
[----:B------:R-:W-:Y:S02]  /*13f0*/  IADD3 R9, PT, PT, -R9, RZ, RZ ;  /* 0x000000ff09097210 */ /* 0x000fe40007ffe1ff */
[----:B------:R-:W-:Y:S02]  /*1400*/  IADD3 R59, PT, PT, R8, R59, RZ ;  /* 0x0000003b083b7210 */ /* 0x000fe40007ffe0ff */
[----:B------:R-:W1:Y:S05]  /*1410*/  LDC.64 R12, c[0x0][0x448] ;  /* 0x00011200ff0c7b82 */ /* 0x000e6a0000000a00 */
.L_x_4731:
        /* <DEDUP_REMOVED lines=10> */
.L_x_4723:
[----:B------:R-:W-:Y:S05]  /*14c0*/  BSYNC.RECONVERGENT B0 ;  /* 0x0000000000007941 */ /* 0x000fea0003800200 */
.L_x_4722:
        /* <DEDUP_REMOVED lines=59> */
.L_x_4732:
        /* <DEDUP_REMOVED lines=16> */
.L_x_5474:


//--------------------- .text._ZN10layer_norm40ln_parallel_residual_bwd_finalize_kernelINS_22Kernel_traits_finalizeILj5120E6__halfffffjLb0ELj1024ELj4ENS_18Kernel_traits_baseILj5120ES2_ffffjLj1024EEEEELb0EEEvNS_9BwdParamsE --------------------------
	.section	.text._ZN10layer_norm40ln_parallel_residual_bwd_finalize_kernelINS_22Kernel_traits_finalizeILj5120E6__halfffffjLb0ELj1024ELj4ENS_18Kernel_traits_baseILj5120ES2_ffffjLj1024EEEEELb0EEEvNS_9BwdParamsE,"ax",@progbits
	.align	128
        .global         _ZN10layer_norm40ln_parallel_residual_bwd_finalize_kernelINS_22Kernel_traits_finalizeILj5120E6__halfffffjLb0ELj1024ELj4ENS_18Kernel_traits_baseILj5120ES2_ffffjLj1024EEEEELb0EEEvNS_9BwdParamsE
        .type           _ZN10layer_norm40ln_parallel_residual_bwd_finalize_kernelINS_22Kernel_traits_finalizeILj5120E6__halfffffjLb0ELj1024ELj4ENS_18Kernel_traits_baseILj5120ES2_ffffjLj1024EEEEELb0EEEvNS_9BwdParamsE,@function
        .size           _ZN10layer_norm40ln_parallel_residual_bwd_finalize_kernelINS_22Kernel_traits_finalizeILj5120E6__halfffffjLb0ELj1024ELj4ENS_18Kernel_traits_baseILj5120ES2_ffffjLj1024EEEEELb0EEEvNS_9BwdParamsE,(.L_x_5475 - _ZN10layer_norm40ln_parallel_residual_bwd_finalize_kernelINS_22Kernel_traits_finalizeILj5120E6__halfffffjLb0ELj1024ELj4ENS_18Kernel_traits_baseILj5120ES2_ffffjLj1024EEEEELb0EEEvNS_9BwdParamsE)
        .other          _ZN10layer_norm40ln_parallel_residual_bwd_finalize_kernelINS_22Kernel_traits_finalizeILj5120E6__halfffffjLb0ELj1024ELj4ENS_18Kernel_traits_baseILj5120ES2_ffffjLj1024EEEEELb0EEEvNS_9BwdParamsE,@"STO_CUDA_ENTRY STV_DEFAULT"
_ZN10layer_norm40ln_parallel_residual_bwd_finalize_kernelINS_22Kernel_traits_finalizeILj5120E6__halfffffjLb0ELj1024ELj4ENS_18Kernel_traits_baseILj5120ES2_ffffjLj1024EEEEELb0EEEvNS_9BwdParamsE:
.text._ZN10layer_norm40ln_parallel_residual_bwd_finalize_kernelINS_22Kernel_traits_finalizeILj5120E6__halfffffjLb0ELj1024ELj4ENS_18Kernel_traits_baseILj5120ES2_ffffjLj1024EEEEELb0EEEvNS_9BwdParamsE:
        /* <DEDUP_REMOVED lines=60> */
.L_x_4737:
        /* <DEDUP_REMOVED lines=112> */
.L_x_4736:
[----:B------:R-:W-:Y:S05]  /*0ac0*/  BSYNC.RECONVERGENT B1 ;  /* 0x0000000000017941 */ /* 0x000fea0003800200 */
.L_x_4735:
        /* <DEDUP_REMOVED lines=65> */
.L_x_4739:
[----:B------:R-:W-:Y:S05]  /*0ee0*/  BSYNC.RECONVERGENT B1 ;  /* 0x0000000000017941 */ /* 0x000fea0003800200 */
.L_x_4738:
        /* <DEDUP_REMOVED lines=36> */
.L_x_4741:
[----:B------:R-:W-:Y:S05]  /*1130*/  BSYNC.RECONVERGENT B1 ;  /* 0x0000000000017941 */ /* 0x000fea0003800200 */
.L_x_4740:
        /* <DEDUP_REMOVED lines=18> */
.L_x_4734:
[----:B------:R-:W-:Y:S05]  /*1260*/  BSYNC.RECONVERGENT B0 ;  /* 0x0000000000007941 */ /* 0x000fea0003800200 */
.L_x_4733:
        /* <DEDUP_REMOVED lines=94> */
.L_x_4742:
        /* <DEDUP_REMOVED lines=11> */
.L_x_5475:


//--------------------- .text._ZN10layer_norm31ln_parallel_residual_bwd_kernelINS_13Kernel_traitsI6__halfffffjLj5120ELj1ELj1ELj8ELj16ENS_18Kernel_traits_baseILj5120ES2_ffffjLj256EEEEELb1ELb1ELb0EEEvNS_9BwdParamsE --------------------------
	.section	.text._ZN10layer_norm31ln_parallel_residual_bwd_kernelINS_13Kernel_traitsI6__halfffffjLj5120ELj1ELj1ELj8ELj16ENS_18Kernel_traits_baseILj5120ES2_ffffjLj256EEEEELb1ELb1ELb0EEEvNS_9BwdParamsE,"ax",@progbits
	.align	128
        .global         _ZN10layer_norm31ln_parallel_residual_bwd_kernelINS_13Kernel_traitsI6__halfffffjLj5120ELj1ELj1ELj8ELj16ENS_18Kernel_traits_baseILj5120ES2_ffffjLj256EEEEELb1ELb1ELb0EEEvNS_9BwdParamsE
        .type           _ZN10layer_norm31ln_parallel_residual_bwd_kernelINS_13Kernel_traitsI6__halfffffjLj5120ELj1ELj1ELj8ELj16ENS_18Kernel_traits_baseILj5120ES2_ffffjLj256EEEEELb1ELb1ELb0EEEvNS_9BwdParamsE,@function
        .size           _ZN10layer_norm31ln_parallel_residual_bwd_kernelINS_13Kernel_traitsI6__halfffffjLj5120ELj1ELj1ELj8ELj16ENS_18Kernel_traits_baseILj5120ES2_ffffjLj256EEEEELb1ELb1ELb0EEEvNS_9BwdParamsE,(.L_x_5476 - _ZN10layer_norm31ln_parallel_residual_bwd_kernelINS_13Kernel_traitsI6__halfffffjLj5120ELj1ELj1ELj8ELj16ENS_18Kernel_traits_baseILj5120ES2_ffffjLj256EEEEELb1ELb1ELb0EEEvNS_9BwdParamsE)
        .other          _ZN10layer_norm31ln_parallel_residual_bwd_kernelINS_13Kernel_traitsI6__halfffffjLj5120ELj1ELj1ELj8ELj16ENS_18Kernel_traits_baseILj5120ES2_ffffjLj256EEEEELb1ELb1ELb0EEEvNS_9BwdParamsE,@"STO_CUDA_ENTRY STV_DEFAULT"
_ZN10layer_norm31ln_parallel_residual_bwd_kernelINS_13Kernel_traitsI6__halfffffjLj5120ELj1ELj1ELj8ELj16ENS_18Kernel_traits_baseILj5120ES2_ffffjLj256EEEEELb1ELb1ELb0EEEvNS_9BwdParamsE:
.text._ZN10layer_norm31ln_parallel_residual_bwd_kernelINS_13Kernel_traitsI6__halfffffjLj5120ELj1ELj1ELj8ELj16ENS_18Kernel_traits_baseILj5120ES2_ffffjLj256EEEEELb1ELb1ELb0EEEvNS_9BwdParamsE:
        /* <DEDUP_REMOVED lines=20> */
[----:B------:R-:W3:Y:S08]  /*0140*/  @P2 LDC.64 R10, c[0x0][0x3d0] ;  /* 0x0000f400ff0a2b82 */ /* 0x000ef00000000a00 */
[----:B------:R-:W3:Y:S01]  /*0150*/  @P3 LDC.64 R12, c[0x0][0x3d0] ;  /* 0x0000f400ff0c3b82 */ /* 0x000ee20000000a00 */
[C---:B-1----:R-:W-:Y:S01]  /*0160*/  @P0 IMAD.WIDE.U32 R4, R3.reuse, 0x8, R4 ;  /* 0x0000000803040825 */ /* 0x042fe200078e0004 */
[----:B------:R-:W-:-:S06]  /*0170*/  @P0 LOP3.LUT R3, R3, 0x100, RZ, 0xfc, !PT ;  /* 0x0000010003030812 */ /* 0x000fcc00078efcff */
[----:B------:R-:W1:Y:S01]  /*0180*/  @P4 LDC.64 R14, c[0x0][0x3d0] ;  /* 0x0000f400ff0e4b82 */ /* 0x000e620000000a00 */
[C---:B----4-:R-:W-:Y:S01]  /*0190*/  @P1 IMAD.WIDE.U32 R8, R3.reuse, 0x8, R6 ;  /* 0x0000000803081825 */ /* 0x050fe200078e0006 */
[----:B------:R-:W-:Y:S01]  /*01a0*/  @P1 IADD3 R3, PT, PT, R3, 0x100, RZ ;  /* 0x0000010003031810 */ /* 0x000fe20007ffe0ff */
[----:B--2---:R-:W5:Y:S01]  /*01b0*/  @P0 LDG.E.64 R44, desc[UR10][R4.64] ;  /* 0x0000000a042c0981 */ /* 0x004f62000c1e1b00 */
[----:B0-----:R-:W-:Y:S02]  /*01c0*/  MOV R89, UR4 ;  /* 0x0000000400597c02 */ /* 0x001fe40008000f00 */
[----:B------:R-:W-:Y:S02]  /*01d0*/  CS2R R40, SRZ ;  /* 0x0000000000287805 */ /* 0x000fe4000001ff00 */
[----:B------:R-:W-:Y:S01]  /*01e0*/  CS2R R42, SRZ ;  /* 0x00000000002a7805 */ /* 0x000fe2000001ff00 */
[----:B------:R-:W5:Y:S01]  /*01f0*/  @P1 LDG.E.64 R46, desc[UR10][R8.64] ;  /* 0x0000000a082e1981 */ /* 0x000f62000c1e1b00 */
[C---:B---3--:R-:W-:Y:S01]  /*0200*/  @P2 IMAD.WIDE.U32 R10, R3.reuse, 0x8, R10 ;  /* 0x00000008030a2825 */ /* 0x048fe200078e000a */
[----:B------:R-:W-:-:S02]  /*0210*/  @P2 IADD3 R3, PT, PT, R3, 0x100, RZ ;  /* 0x0000010003032810 */ /* 0x000fc40007ffe0ff */
[----:B------:R-:W-:Y:S02]  /*0220*/  CS2R R36, SRZ ;  /* 0x0000000000247805 */ /* 0x000fe4000001ff00 */
[----:B------:R-:W-:Y:S02]  /*0230*/  CS2R R38, SRZ ;  /* 0x0000000000267805 */ /* 0x000fe4000001ff00 */
[----:B------:R-:W-:Y:S01]  /*0240*/  CS2R R32, SRZ ;  /* 0x0000000000207805 */ /* 0x000fe2000001ff00 */
[----:B------:R-:W5:Y:S01]  /*0250*/  @P2 LDG.E.64 R48, desc[UR10][R10.64] ;  /* 0x0000000a0a302981 */ /* 0x000f62000c1e1b00 */
[C---:B------:R-:W-:Y:S01]  /*0260*/  @P3 IMAD.WIDE.U32 R12, R3.reuse, 0x8, R12 ;  /* 0x00000008030c3825 */ /* 0x040fe200078e000c */
[----:B------:R-:W-:Y:S02]  /*0270*/  @P3 IADD3 R3, PT, PT, R3, 0x100, RZ ;  /* 0x0000010003033810 */ /* 0x000fe40007ffe0ff */
[----:B------:R-:W-:Y:S02]  /*0280*/  CS2R R34, SRZ ;  /* 0x0000000000227805 */ /* 0x000fe4000001ff00 */
[----:B------:R-:W-:-:S02]  /*0290*/  CS2R R28, SRZ ;  /* 0x00000000001c7805 */ /* 0x000fc4000001ff00 */
[----:B------:R-:W-:Y:S01]  /*02a0*/  CS2R R30, SRZ ;  /* 0x00000000001e7805 */ /* 0x000fe2000001ff00 */
[----:B------:R0:W5:Y:S01]  /*02b0*/  @P3 LDG.E.64 R50, desc[UR10][R12.64] ;  /* 0x0000000a0c323981 */ /* 0x000162000c1e1b00 */
[----:B-1----:R-:W-:-:S05]  /*02c0*/  @P4 IMAD.WIDE.U32 R6, R3, 0x8, R14 ;  /* 0x0000000803064825 */ /* 0x002fca00078e000e */
        /* <DEDUP_REMOVED lines=11> */
[----:B------:R-:W-:Y:S02]  /*0380*/  CS2R R10, SRZ ;  /* 0x00000000000a7805 */ /* 0x000fe4000001ff00 */
[----:B------:R-:W-:-:S02]  /*0390*/  CS2R R4, SRZ ;  /* 0x0000000000047805 */ /* 0x000fc4000001ff00 */
[----:B-1----:R-:W-:Y:S01]  /*03a0*/  CS2R R6, SRZ ;  /* 0x0000000000067805 */ /* 0x002fe2000001ff00 */
[----:B------:R-:W-:Y:S06]  /*03b0*/  @P4 BRA `(.L_x_4743) ;  /* 0x0000006c00ec4947 */ /* 0x000fec0003800000 */
        /* <DEDUP_REMOVED lines=40> */
[----:B------:R-:W-:Y:S01]  /*0640*/  PLOP3.LUT P1, PT, PT, PT, UP0, 0x80, 0x8 ;  /* 0x000000000008781c */ /* 0x000fe20003f2f008 */
[----:B------:R-:W1:Y:S01]  /*0650*/  LDCU UR9, c[0x0][0x400] ;  /* 0x00008000ff0977ac */ /* 0x000e620008000800 */
[----:B------:R-:W-:Y:S02]  /*0660*/  PRMT R99, R99, 0x5410, R4 ;  /* 0x0000541063637816 */ /* 0x000fe40000000004 */
[----:B------:R-:W-:Y:S02]  /*0670*/  PRMT R100, R100, 0x5410, R5 ;  /* 0x0000541064647816 */ /* 0x000fe40000000005 */
[----:B------:R-:W-:Y:S02]  /*0680*/  CS2R R4, SRZ ;  /* 0x0000000000047805 */ /* 0x000fe4000001ff00 */
[----:B------:R-:W-:Y:S01]  /*0690*/  PRMT R101, R101, 0x5410, R6 ;  /* 0x0000541065657816 */ /* 0x000fe20000000006 */
[----:B------:R-:W2:Y:S01]  /*06a0*/  LDCU.64 UR6, c[0x0][0x478] ;  /* 0x00008f00ff0677ac */ /* 0x000ea20008000a00 */
[----:B------:R-:W-:-:S02]  /*06b0*/  PRMT R102, R102, 0x5410, R7 ;  /* 0x0000541066667816 */ /* 0x000fc40000000007 */
[----:B------:R-:W-:Y:S02]  /*06c0*/  CS2R R6, SRZ ;  /* 0x0000000000067805 */ /* 0x000fe4000001ff00 */
[----:B------:R-:W-:Y:S01]  /*06d0*/  PRMT R103, R103, 0x5410, R8 ;  /* 0x0000541067677816 */ /* 0x000fe20000000008 */
[----:B------:R-:W3:Y:S01]  /*06e0*/  LDCU.64 UR16, c[0x0][0x438] ;  /* 0x00008700ff1077ac */ /* 0x000ee20008000a00 */
[----:B------:R-:W-:Y:S02]  /*06f0*/  PRMT R104, R104, 0x5410, R9 ;  /* 0x0000541068687816 */ /* 0x000fe40000000009 */
[----:B------:R-:W-:Y:S02]  /*0700*/  CS2R R8, SRZ ;  /* 0x0000000000087805 */ /* 0x000fe4000001ff00 */
[----:B------:R-:W-:Y:S01]  /*0710*/  PRMT R105, R105, 0x5410, R10 ;  /* 0x0000541069697816 */ /* 0x000fe2000000000a */
[----:B------:R-:W4:Y:S01]  /*0720*/  LDCU.64 UR12, c[0x0][0x470] ;  /* 0x00008e00ff0c77ac */ /* 0x000f220008000a00 */
[----:B------:R-:W-:-:S02]  /*0730*/  PRMT R106, R106, 0x5410, R11 ;  /* 0x000054106a6a7816 */ /* 0x000fc4000000000b */
[----:B------:R-:W-:Y:S02]  /*0740*/  CS2R R10, SRZ ;  /* 0x00000000000a7805 */ /* 0x000fe4000001ff00 */
[----:B------:R-:W-:Y:S02]  /*0750*/  PRMT R97, R97, 0x5410, R2 ;  /* 0x0000541061617816 */ /* 0x000fe40000000002 */
[----:B------:R-:W-:Y:S02]  /*0760*/  PRMT R98, R98, 0x5410, R3 ;  /* 0x0000541062627816 */ /* 0x000fe40000000003 */
[----:B012---:R-:W-:-:S07]  /*0770*/  P2R R85, PR, RZ, 0x2 ;  /* 0x00000002ff557803 */ /* 0x007fce0000000000 */
.L_x_4806:
[----:B0--34-:R-:W0:Y:S01]  /*0780*/  LDC.64 R72, c[0x0][0x3c0] ;  /* 0x0000f000ff487b82 */ /* 0x019e220000000a00 */
[----:B------:R-:W-:-:S07]  /*0790*/  ISETP.NE.AND P4, PT, R85, RZ, PT ;  /* 0x000000ff5500720c */ /* 0x000fce0003f85270 */
[----:B------:R-:W1:Y:S08]  /*07a0*/  LDC.64 R74, c[0x0][0x3c8] ;  /* 0x0000f200ff4a7b82 */ /* 0x000e700000000a00 */
        /* <DEDUP_REMOVED lines=12> */
[----:B------:R-:W-:Y:S01]  /*0870*/  BSSY.RECONVERGENT B0, `(.L_x_4744) ;  /* 0x000003c000007945 */ /* 0x000fe20003800200 */
[----:B------:R-:W-:Y:S02]  /*0880*/  HFMA2 R81, -RZ, RZ, 0, 0 ;  /* 0x00000000ff517431 */ /* 0x000fe400000001ff */
[----:B------:R-:W-:Y:S02]  /*0890*/  LEA.HI.SX32 R107, R76, R149, 0x1e ;  /* 0x000000954c6b7211 */ /* 0x000fe400078ff2ff */
[----:B------:R-:W-:Y:S02]  /*08a0*/  P2R R151, PR, RZ, 0x20 ;  /* 0x00000020ff977803 */ /* 0x000fe40000000000 */
[----:B------:R-:W-:Y:S02]  /*08b0*/  MOV R82, RZ ;  /* 0x000000ff00527202 */ /* 0x000fe40000000f00 */
[----:B------:R-:W-:-:S02]  /*08c0*/  MOV R83, R107 ;  /* 0x0000006b00537202 */ /* 0x000fc40000000f00 */
[----:B---3--:R-:W-:Y:S01]  /*08d0*/  FSEL R80, R72, RZ, !P4 ;  /* 0x000000ff48507208 */ /* 0x008fe20006000000 */
[----:B0-----:R-:W-:Y:S06]  /*08e0*/  @!P0 BRA `(.L_x_4745) ;  /* 0x0000000000d08947 */ /* 0x001fec0003800000 */
[----:B------:R-:W0:Y:S01]  /*08f0*/  LDC.64 R76, c[0x0][0x3a8] ;  /* 0x0000ea00ff4c7b82 */ /* 0x000e220000000a00 */
[----:B----4-:R-:W-:Y:S02]  /*0900*/  ISETP.NE.U32.AND P4, PT, RZ, UR12, PT ;  /* 0x0000000cff007c0c */ /* 0x010fe4000bf85070 */
[----:B------:R-:W-:Y:S02]  /*0910*/  ISETP.NE.U32.AND P0, PT, RZ, UR16, PT ;  /* 0x00000010ff007c0c */ /* 0x000fe4000bf05070 */
[----:B------:R-:W-:Y:S02]  /*0920*/  ISETP.NE.AND.EX P4, PT, RZ, UR13, PT, P4 ;  /* 0x0000000dff007c0c */ /* 0x000fe4000bf85340 */
[----:B------:R-:W-:Y:S01]  /*0930*/  ISETP.NE.AND.EX P0, PT, RZ, UR17, PT, P0 ;  /* 0x00000011ff007c0c */ /* 0x000fe2000bf05300 */
[----:B------:R-:W1:Y:S08]  /*0940*/  LDC.64 R72, c[0x0][0x428] ;  /* 0x00010a00ff487b82 */ /* 0x000e700000000a00 */
[----:B------:R-:W2:Y:S01]  /*0950*/  LDC.64 R84, c[0x0][0x3b0] ;  /* 0x0000ec00ff547b82 */ /* 0x000ea20000000a00 */
[----:B0-----:R-:W-:-:S07]  /*0960*/  IMAD.WIDE.U32 R76, R107, 0x10, R76 ;  /* 0x000000106b4c7825 */ /* 0x001fce00078e004c */
[----:B------:R-:W0:Y:S01]  /*0970*/  @P4 LDC.64 R86, c[0x0][0x3b8] ;  /* 0x0000ee00ff564b82 */ /* 0x000e220000000a00 */
[----:B------:R-:W3:Y:S01]  /*0980*/  LDG.E.128 R76, desc[UR10][R76.64] ;  /* 0x0000000a4c4c7981 */ /* 0x000ee2000c1e1d00 */
[----:B-1----:R-:W-:-:S06]  /*0990*/  IMAD.WIDE.U32 R72, R107, 0x10, R72 ;  /* 0x000000106b487825 */ /* 0x002fcc00078e0048 */
[----:B------:R-:W1:Y:S01]  /*09a0*/  @P0 LDC.64 R82, c[0x0][0x438] ;  /* 0x00010e00ff520b82 */ /* 0x000e620000000a00 */
[----:B------:R-:W4:Y:S01]  /*09b0*/  LDG.E.128 R72, desc[UR10][R72.64] ;  /* 0x0000000a48487981 */ /* 0x000f22000c1e1d00 */
[----:B--2---:R-:W-:-:S05]  /*09c0*/  IMAD.WIDE.U32 R84, R107, 0x4, R84 ;  /* 0x000000046b547825 */ /* 0x004fca00078e0054 */
[----:B------:R-:W5:Y:S01]  /*09d0*/  LDG.E R120, desc[UR10][R84.64] ;  /* 0x0000000a54787981 */ /* 0x000f62000c1e1900 */
[----:B0-----:R-:W-:-:S05]  /*09e0*/  @P4 IMAD.WIDE.U32 R86, R107, 0x4, R86 ;  /* 0x000000046b564825 */ /* 0x001fca00078e0056 */
[----:B------:R-:W5:Y:S01]  /*09f0*/  @P4 LDG.E R88, desc[UR10][R86.64] ;  /* 0x0000000a56584981 */ /* 0x000f62000c1e1900 */
[----:B------:R-:W-:Y:S02]  /*0a00*/  HADD2.F32 R81, -RZ, R97.H0_H0 ;  /* 0x20000061ff517230 */ /* 0x000fe40000004100 */
[--C-:B------:R-:W-:Y:S02]  /*0a10*/  HADD2.F32 R133, -RZ, R98.reuse.H0_H0 ;  /* 0x20000062ff857230 */ /* 0x100fe40000004100 */
[----:B------:R-:W-:Y:S02]  /*0a20*/  HADD2.F32 R144, -RZ, R98.H1_H1 ;  /* 0x30000062ff907230 */ /* 0x000fe40000004100 */
[----:B-1----:R-:W-:-:S05]  /*0a30*/  @P0 IMAD.WIDE.U32 R82, R107, 0x10, R82 ;  /* 0x000000106b520825 */ /* 0x002fca00078e0052 */
[----:B------:R0:W5:Y:S02]  /*0a40*/  @P0 LDG.E.128 R44, desc[UR10][R82.64] ;  /* 0x0000000a522c0981 */ /* 0x000164000c1e1d00 */
[----:B0-----:R-:W-:Y:S01]  /*0a50*/  IADD3 R83, PT, PT, R107, 0x100, RZ ;  /* 0x000001006b537810 */ /* 0x001fe20007ffe0ff */
[C---:B---3--:R-:W-:Y:S01]  /*0a60*/  FADD.FTZ R3, -R80.reuse, R76 ;  /* 0x0000004c50037221 */ /* 0x048fe20000010100 */
[C---:B------:R-:W-:Y:S01]  /*0a70*/  FADD.FTZ R77, -R80.reuse, R77 ;  /* 0x0000004d504d7221 */ /* 0x040fe20000010100 */
[----:B------:R-:W-:Y:S02]  /*0a80*/  HADD2.F32 R76, -RZ, R97.H1_H1 ;  /* 0x30000061ff4c7230 */ /* 0x000fe40000004100 */
[----:B------:R-:W-:Y:S01]  /*0a90*/  FADD.FTZ R135, -R80, R78 ;  /* 0x0000004e50877221 */ /* 0x000fe20000010100 */
[C---:B-----5:R-:W-:Y:S01]  /*0aa0*/  FMUL.FTZ R3, R108.reuse, R3 ;  /* 0x000000036c037220 */ /* 0x060fe20000410000 */
[----:B------:R-:W-:Y:S01]  /*0ab0*/  FMUL.FTZ R134, R108, R77 ;  /* 0x0000004d6c867220 */ /* 0x000fe20000410000 */
[----:B----4-:R-:W-:Y:S01]  /*0ac0*/  FMUL.FTZ R128, R72, R81 ;  /* 0x0000005148807220 */ /* 0x010fe20000410000 */
[----:B------:R-:W-:Y:S01]  /*0ad0*/  FADD.FTZ R20, R20, R72 ;  /* 0x0000004814147221 */ /* 0x000fe20000010000 */
[----:B------:R-:W-:Y:S01]  /*0ae0*/  FFMA.FTZ R40, R72, R3, R40 ;  /* 0x0000000348287223 */ /* 0x000fe20000010028 */
[----:B------:R-:W-:Y:S01]  /*0af0*/  FMUL.FTZ R131, R73, R76 ;  /* 0x0000004c49837220 */ /* 0x000fe20000410000 */
[----:B------:R-:W-:Y:S01]  /*0b00*/  FADD.FTZ R21, R21, R73 ;  /* 0x0000004915157221 */ /* 0x000fe20000010000 */
[----:B------:R-:W-:Y:S01]  /*0b10*/  FFMA.FTZ R41, R73, R134, R41 ;  /* 0x0000008649297223 */ /* 0x000fe20000010029 */
[----:B------:R-:W-:Y:S01]  /*0b20*/  FMUL.FTZ R135, R108, R135 ;  /* 0x000000876c877220 */ /* 0x000fe20000410000 */
[----:B------:R-:W-:Y:S01]  /*0b30*/  FADD.FTZ R72, RZ, R128 ;  /* 0x00000080ff487221 */ /* 0x000fe20000010000 */
[----:B------:R-:W-:Y:S01]  /*0b40*/  FFMA.FTZ R73, R3, R128, RZ ;  /* 0x0000008003497223 */ /* 0x000fe200000100ff */
[----:B------:R-:W-:Y:S01]  /*0b50*/  FMUL.FTZ R133, R74, R133 ;  /* 0x000000854a857220 */ /* 0x000fe20000410000 */
        /* <DEDUP_REMOVED lines=13> */
.L_x_4745:
[----:B----4-:R-:W-:Y:S05]  /*0c30*/  BSYNC.RECONVERGENT B0 ;  /* 0x0000000000007941 */ /* 0x010fea0003800200 */
.L_x_4744:
        /* <DEDUP_REMOVED lines=18> */
[----:B------:R-:W5:Y:S01]  /*0d60*/  @P0 LDG.E.128 R48, desc[UR10][R84.64] ;  /* 0x0000000a54300981 */ /* 0x000f62000c1e1d00 */
[----:B-1----:R-:W-:-:S04]  /*0d70*/  @P4 IMAD.WIDE.U32 R136, R83, 0x4, R136 ;  /* 0x0000000453884825 */ /* 0x002fc800078e0088 */
[--C-:B------:R-:W-:Y:S01]  /*0d80*/  HADD2.F32 R139, -RZ, R99.reuse.H0_H0 ;  /* 0x20000063ff8b7230 */ /* 0x100fe20000004100 */
[----:B------:R0:W5:Y:S01]  /*0d90*/  @P4 LDG.E R90, desc[UR10][R136.64] ;  /* 0x0000000a885a4981 */ /* 0x000162000c1e1900 */
[----:B------:R-:W-:Y:S01]  /*0da0*/  IADD3 R83, PT, PT, R83, 0x100, RZ ;  /* 0x0000010053537810 */ /* 0x000fe20007ffe0ff */
[C---:B---3--:R-:W-:Y:S01]  /*0db0*/  FADD.FTZ R73, -R80.reuse, R73 ;  /* 0x0000004950497221 */ /* 0x048fe20000010100 */
[----:B------:R-:W-:Y:S01]  /*0dc0*/  FADD.FTZ R127, -R80, R72 ;  /* 0x00000048507f7221 */ /* 0x000fe20000010100 */
[----:B------:R-:W-:Y:S02]  /*0dd0*/  HADD2.F32 R72, -RZ, R99.H1_H1 ;  /* 0x30000063ff487230 */ /* 0x000fe40000004100 */
[C---:B0----5:R-:W-:Y:S01]  /*0de0*/  FMUL.FTZ R136, R108.reuse, R73 ;  /* 0x000000496c887220 */ /* 0x061fe20000410000 */
[--C-:B------:R-:W-:Y:S02]  /*0df0*/  HADD2.F32 R73, -RZ, R100.reuse.H0_H0 ;  /* 0x20000064ff497230 */ /* 0x100fe40000004100 */
[----:B------:R-:W-:Y:S01]  /*0e00*/  FMUL.FTZ R127, R108, R127 ;  /* 0x0000007f6c7f7220 */ /* 0x000fe20000410000 */
[----:B----4-:R-:W-:Y:S01]  /*0e10*/  FMUL.FTZ R130, R76, R139 ;  /* 0x0000008b4c827220 */ /* 0x010fe20000410000 */
[----:B------:R-:W-:Y:S01]  /*0e20*/  FMUL.FTZ R137, R77, R72 ;  /* 0x000000484d897220 */ /* 0x000fe20000410000 */
[----:B------:R-:W-:Y:S01]  /*0e30*/  FMUL.FTZ R138, R78, R73 ;  /* 0x000000494e8a7220 */ /* 0x000fe20000410000 */
[C---:B------:R-:W-:Y:S01]  /*0e40*/  FADD.FTZ R145, -R80.reuse, R74 ;  /* 0x0000004a50917221 */ /* 0x040fe20000010100 */
[----:B------:R-:W-:Y:S01]  /*0e50*/  FADD.FTZ R72, R81, R130 ;  /* 0x0000008251487221 */ /* 0x000fe20000010000 */
[----:B------:R-:W-:Y:S01]  /*0e60*/  FFMA.FTZ R73, R127, R130, R82 ;  /* 0x000000827f497223 */ /* 0x000fe20000010052 */
[----:B------:R-:W-:Y:S01]  /*0e70*/  FADD.FTZ R149, -R80, R75 ;  /* 0x0000004b50957221 */ /* 0x000fe20000010100 */
[----:B------:R-:W-:-:S02]  /*0e80*/  HADD2.F32 R74, -RZ, R100.H1_H1 ;  /* 0x30000064ff4a7230 */ /* 0x000fc40000004100 */
[----:B------:R-:W-:Y:S01]  /*0e90*/  FADD.FTZ R75, R72, R137 ;  /* 0x00000089484b7221 */ /* 0x000fe20000010000 */
        /* <DEDUP_REMOVED lines=16> */
.L_x_4747:
[----:B------:R-:W-:Y:S05]  /*0fa0*/  BSYNC.RECONVERGENT B0 ;  /* 0x0000000000007941 */ /* 0x000fea0003800200 */
.L_x_4746:
        /* <DEDUP_REMOVED lines=19> */
[----:B------:R-:W-:Y:S02]  /*10e0*/  HADD2.F32 R113, -RZ, R101.H0_H0 ;  /* 0x20000065ff717230 */ /* 0x000fe40000004100 */
[----:B-1----:R-:W-:-:S05]  /*10f0*/  @P4 IMAD.WIDE.U32 R114, R83, 0x4, R114 ;  /* 0x0000000453724825 */ /* 0x002fca00078e0072 */
[----:B------:R0:W5:Y:S02]  /*1100*/  @P4 LDG.E R91, desc[UR10][R114.64] ;  /* 0x0000000a725b4981 */ /* 0x000164000c1e1900 */
[--C-:B0-----:R-:W-:Y:S01]  /*1110*/  HADD2.F32 R115, -RZ, R102.reuse.H0_H0 ;  /* 0x20000066ff737230 */ /* 0x101fe20000004100 */
[----:B------:R-:W-:Y:S01]  /*1120*/  IADD3 R83, PT, PT, R83, 0x100, RZ ;  /* 0x0000010053537810 */ /* 0x000fe20007ffe0ff */
        /* <DEDUP_REMOVED lines=13> */
[----:B------:R-:W-:Y:S01]  /*1200*/  FADD.FTZ R72, R81, R110 ;  /* 0x0000006e51487221 */ /* 0x000fe20000010000 */
[----:B------:R-:W-:Y:S01]  /*1210*/  FFMA.FTZ R73, R109, R110, R82 ;  /* 0x0000006e6d497223 */ /* 0x000fe20000010052 */
[----:B------:R-:W-:-:S02]  /*1220*/  HADD2.F32 R76, -RZ, R102.H1_H1 ;  /* 0x30000066ff4c7230 */ /* 0x000fc40000004100 */
        /* <DEDUP_REMOVED lines=14> */
.L_x_4749:
[----:B------:R-:W-:Y:S05]  /*1310*/  BSYNC.RECONVERGENT B0 ;  /* 0x0000000000007941 */ /* 0x000fea0003800200 */
.L_x_4748:
        /* <DEDUP_REMOVED lines=21> */
[----:B------:R0:W5:Y:S01]  /*1470*/  @P4 LDG.E R93, desc[UR10][R118.64] ;  /* 0x0000000a765d4981 */ /* 0x000162000c1e1900 */
[----:B------:R-:W-:Y:S01]  /*1480*/  IADD3 R83, PT, PT, R83, 0x100, RZ ;  /* 0x0000010053537810 */ /* 0x000fe20007ffe0ff */
[C---:B---3--:R-:W-:Y:S01]  /*1490*/  FADD.FTZ R111, -R80.reuse, R76 ;  /* 0x0000004c506f7221 */ /* 0x048fe20000010100 */
[----:B------:R-:W-:Y:S01]  /*14a0*/  FADD.FTZ R77, -R80, R77 ;  /* 0x0000004d504d7221 */ /* 0x000fe20000010100 */
[----:B------:R-:W-:Y:S02]  /*14b0*/  HADD2.F32 R76, -RZ, R103.H1_H1 ;  /* 0x30000067ff4c7230 */ /* 0x000fe40000004100 */
[C---:B-----5:R-:W-:Y:S01]  /*14c0*/  FMUL.FTZ R111, R108.reuse, R111 ;  /* 0x0000006f6c6f7220 */ /* 0x060fe20000410000 */
[----:B------:R-:W-:Y:S01]  /*14d0*/  FMUL.FTZ R116, R108, R77 ;  /* 0x0000004d6c747220 */ /* 0x000fe20000410000 */
[--C-:B------:R-:W-:Y:S02]  /*14e0*/  HADD2.F32 R77, -RZ, R104.reuse.H0_H0 ;  /* 0x20000068ff4d7230 */ /* 0x100fe40000004100 */
[----:B----4-:R-:W-:Y:S01]  /*14f0*/  FMUL.FTZ R112, R72, R121 ;  /* 0x0000007948707220 */ /* 0x010fe20000410000 */
[----:B------:R-:W-:Y:S01]  /*1500*/  FADD.FTZ R8, R8, R72 ;  /* 0x0000004808087221 */ /* 0x000fe20000010000 */
[----:B------:R-:W-:Y:S01]  /*1510*/  FFMA.FTZ R28, R72, R111, R28 ;  /* 0x0000006f481c7223 */ /* 0x000fe2000001001c */
[----:B------:R-:W-:Y:S01]  /*1520*/  FADD.FTZ R125, -R80, R78 ;  /* 0x0000004e507d7221 */ /* 0x000fe20000010100 */
[----:B0-----:R-:W-:Y:S01]  /*1530*/  FMUL.FTZ R119, R73, R76 ;  /* 0x0000004c49777220 */ /* 0x001fe20000410000 */
[----:B------:R-:W-:Y:S01]  /*1540*/  FADD.FTZ R9, R9, R73 ;  /* 0x0000004909097221 */ /* 0x000fe20000010000 */
[----:B------:R-:W-:Y:S01]  /*1550*/  FFMA.FTZ R29, R73, R116, R29 ;  /* 0x00000074491d7223 */ /* 0x000fe2000001001d */
[----:B------:R-:W-:Y:S01]  /*1560*/  FADD.FTZ R72, R81, R112 ;  /* 0x0000007051487221 */ /* 0x000fe20000010000 */
[----:B------:R-:W-:Y:S01]  /*1570*/  FFMA.FTZ R73, R111, R112, R82 ;  /* 0x000000706f497223 */ /* 0x000fe20000010052 */
[----:B------:R-:W-:Y:S01]  /*1580*/  FMUL.FTZ R118, R74, R77 ;  /* 0x0000004d4a767220 */ /* 0x000fe20000410000 */
[----:B------:R-:W-:-:S02]  /*1590*/  HADD2.F32 R76, -RZ, R104.H1_H1 ;  /* 0x30000068ff4c7230 */ /* 0x000fc40000004100 */
[----:B------:R-:W-:Y:S01]  /*15a0*/  FMUL.FTZ R121, R108, R125 ;  /* 0x0000007d6c797220 */ /* 0x000fe20000410000 */
        /* <DEDUP_REMOVED lines=13> */
.L_x_4751:
[----:B------:R-:W-:Y:S05]  /*1680*/  BSYNC.RECONVERGENT B0 ;  /* 0x0000000000007941 */ /* 0x000fea0003800200 */
.L_x_4750:
        /* <DEDUP_REMOVED lines=53> */
.L_x_4753:
[----:B------:R-:W-:Y:S05]  /*19e0*/  BSYNC.RECONVERGENT B0 ;  /* 0x0000000000007941 */ /* 0x000fea0003800200 */
.L_x_4752:
        /* <DEDUP_REMOVED lines=32> */
.L_x_4755:
[----:B------:R-:W-:Y:S05]  /*1bf0*/  BSYNC.RECONVERGENT B0 ;  /* 0x0000000000007941 */ /* 0x000fea0003800200 */
.L_x_4754:
        /* <DEDUP_REMOVED lines=34> */
[----:B0-----:R-:W-:Y:S02]  /*1e20*/  IADD3 R89, PT, PT, R89, R72, RZ ;  /* 0x0000004859597210 */ /* 0x001fe40007ffe0ff */
[----:B------:R-:W-:Y:S01]  /*1e30*/  FMUL.FTZ R77, R86, UR9 ;  /* 0x00000009564d7c20 */ /* 0x000fe20008410000 */
[----:B------:R-:W-:Y:S01]  /*1e40*/  FADD.FTZ R74, R87, R74 ;  /* 0x0000004a574a7221 */ /* 0x000fe20000010000 */
[----:B------:R-:W-:-:S03]  /*1e50*/  ISETP.GE.AND P0, PT, R89, R73, PT ;  /* 0x000000495900720c */ /* 0x000fc60003f06270 */
[----:B------:R-:W-:Y:S01]  /*1e60*/  FMUL.FTZ R76, R74, UR9 ;  /* 0x000000094a4c7c20 */ /* 0x000fe20008410000 */
[----:B------:R-:W-:Y:S02]  /*1e70*/  P2R R84, PR, RZ, 0x1 ;  /* 0x00000001ff547803 */ /* 0x000fe40000000000 */
[----:B------:R-:W-:Y:S02]  /*1e80*/  ISETP.GE.U32.AND P0, PT, R0, 0x100, PT ;  /* 0x000001000000780c */ /* 0x000fe40003f06070 */
[----:B-1----:R-:W-:-:S04]  /*1e90*/  ISETP.NE.AND P4, PT, R75, RZ, PT ;  /* 0x000000ff4b00720c */ /* 0x002fc80003f85270 */
[----:B------:R-:W-:Y:S02]  /*1ea0*/  P2R R85, PR, RZ, 0x10 ;  /* 0x00000010ff557803 */ /* 0x000fe40000000000 */
        /* <DEDUP_REMOVED lines=16> */
[----:B------:R-:W-:-:S04]  /*1fb0*/  FADD.FTZ R73, R128, -R73 ;  /* 0x8000004980497221 */ /* 0x000fc80000010000 */
[----:B-----5:R-:W-:-:S04]  /*1fc0*/  FMUL.FTZ R73, R108, R73 ;  /* 0x000000496c497220 */ /* 0x020fc80000410000 */
[----:B------:R-:W-:-:S05]  /*1fd0*/  FMUL.FTZ R73, R73, UR14 ;  /* 0x0000000e49497c20 */ /* 0x000fca0008410000 */
[----:B------:R-:W-:Y:S01]  /*1fe0*/  SEL R72, R73, RZ, P4 ;  /* 0x000000ff49487207 */ /* 0x000fe20002000000 */
[----:B------:R-:W-:Y:S01]  /*1ff0*/  FADD.FTZ R73, R131, -R74 ;  /* 0x8000004a83497221 */ /* 0x000fe20000010000 */
[----:B------:R-:W-:Y:S01]  /*2000*/  FFMA.FTZ R74, R135, R76, R77 ;  /* 0x0000004c874a7223 */ /* 0x000fe2000001004d */
[----:B------:R-:W-:Y:S02]  /*2010*/  LOP3.LUT P4, RZ, R120, 0xff00, RZ, 0xc0, !PT ;  /* 0x0000ff0078ff7812 */ /* 0x000fe4000788c0ff */
[----:B------:R-:W-:Y:S01]  /*2020*/  FMUL.FTZ R73, R108, R73 ;  /* 0x000000496c497220 */ /* 0x000fe20000410000 */
[----:B------:R-:W-:-:S03]  /*2030*/  FADD.FTZ R75, R133, -R74 ;  /* 0x8000004a854b7221 */ /* 0x000fc60000010000 */
[----:B------:R-:W-:Y:S01]  /*2040*/  FMUL.FTZ R73, R73, UR14 ;  /* 0x0000000e49497c20 */ /* 0x000fe20008410000 */
[----:B------:R-:W-:-:S04]  /*2050*/  FMUL.FTZ R75, R108, R75 ;  /* 0x0000004b6c4b7220 */ /* 0x000fc80000410000 */
[----:B------:R-:W-:Y:S01]  /*2060*/  SEL R73, R73, RZ, P4 ;  /* 0x000000ff49497207 */ /* 0x000fe20002000000 */
[----:B------:R-:W-:Y:S01]  /*2070*/  FMUL.FTZ R75, R75, UR14 ;  /* 0x0000000e4b4b7c20 */ /* 0x000fe20008410000 */
        /* <DEDUP_REMOVED lines=9> */
.L_x_4760:
[-CC-:B------:R-:W-:Y:S01]  /*2110*/  FFMA.FTZ R65, R3, R76.reuse, R77.reuse ;  /* 0x0000004c03417223 */ /* 0x180fe2000001004d */
[----:B------:R-:W-:Y:S01]  /*2120*/  FFMA.FTZ R66, R134, R76, R77 ;  /* 0x0000004c86427223 */ /* 0x000fe2000001004d */
[----:B------:R-:W-:Y:S02]  /*2130*/  LOP3.LUT P4, RZ, R120, 0xff, RZ, 0xc0, !PT ;  /* 0x000000ff78ff7812 */ /* 0x000fe4000788c0ff */
[----:B------:R-:W-:-:S04]  /*2140*/  FADD.FTZ R65, R128, -R65 ;  /* 0x8000004180417221 */ /* 0x000fc80000010000 */
[----:B-----5:R-:W-:Y:S01]  /*2150*/  FMUL.FTZ R64, R108, R65 ;  /* 0x000000416c407220 */ /* 0x020fe20000410000 */
[----:B------:R-:W-:Y:S01]  /*2160*/  FADD.FTZ R65, R131, -R66 ;  /* 0x8000004283417221 */ /* 0x000fe20000010000 */
[----:B------:R-:W-:Y:S02]  /*2170*/  FFMA.FTZ R66, R135, R76, R77 ;  /* 0x0000004c87427223 */ /* 0x000fe4000001004d */
[----:B------:R-:W-:Y:S01]  /*2180*/  FMUL.FTZ R72, R64, UR14 ;  /* 0x0000000e40487c20 */ /* 0x000fe20008410000 */
[----:B------:R-:W-:Y:S01]  /*2190*/  FMUL.FTZ R65, R108, R65 ;  /* 0x000000416c417220 */ /* 0x000fe20000410000 */
[----:B------:R-:W-:-:S03]  /*21a0*/  FADD.FTZ R67, R133, -R66 ;  /* 0x8000004285437221 */ /* 0x000fc60000010000 */
[----:B------:R-:W-:Y:S01]  /*21b0*/  SEL R72, R72, RZ, P4 ;  /* 0x000000ff48487207 */ /* 0x000fe20002000000 */
[----:B------:R-:W-:Y:S01]  /*21c0*/  FMUL.FTZ R66, R108, R67 ;  /* 0x000000436c427220 */ /* 0x000fe20000410000 */
[----:B------:R-:W-:Y:S01]  /*21d0*/  FFMA.FTZ R67, R146, R76, R77 ;  /* 0x0000004c92437223 */ /* 0x000fe2000001004d */
[----:B------:R-:W-:Y:S01]  /*21e0*/  FMUL.FTZ R73, R65, UR14 ;  /* 0x0000000e41497c20 */ /* 0x000fe20008410000 */
[----:B------:R-:W-:Y:S01]  /*21f0*/  LOP3.LUT P4, RZ, R120, 0xff00, RZ, 0xc0, !PT ;  /* 0x0000ff0078ff7812 */ /* 0x000fe2000788c0ff */
[----:B------:R-:W-:Y:S01]  /*2200*/  FMUL.FTZ R74, R66, UR14 ;  /* 0x0000000e424a7c20 */ /* 0x000fe20008410000 */
[----:B------:R-:W-:Y:S02]  /*2210*/  FADD.FTZ R67, R144, -R67 ;  /* 0x8000004390437221 */ /* 0x000fe40000010000 */
[----:B------:R-:W-:Y:S02]  /*2220*/  SEL R73, R73, RZ, P4 ;  /* 0x000000ff49497207 */ /* 0x000fe40002000000 */
[----:B------:R-:W-:Y:S01]  /*2230*/  LOP3.LUT P4, RZ, R120, 0xff0000, RZ, 0xc0, !PT ;  /* 0x00ff000078ff7812 */ /* 0x000fe2000788c0ff */
[----:B------:R-:W-:-:S03]  /*2240*/  FMUL.FTZ R67, R108, R67 ;  /* 0x000000436c437220 */ /* 0x000fc60000410000 */
[----:B------:R-:W-:Y:S01]  /*2250*/  SEL R74, R74, RZ, P4 ;  /* 0x000000ff4a4a7207 */ /* 0x000fe20002000000 */
[----:B------:R-:W-:Y:S01]  /*2260*/  FMUL.FTZ R75, R67, UR14 ;  /* 0x0000000e434b7c20 */ /* 0x000fe20008410000 */
[----:B------:R-:W-:-:S04]  /*2270*/  ISETP.GE.U32.AND P4, PT, R120, 0x1000000, PT ;  /* 0x010000007800780c */ /* 0x000fc80003f86070 */
[----:B------:R-:W-:Y:S01]  /*2280*/  SEL R75, R75, RZ, P4 ;  /* 0x000000ff4b4b7207 */ /* 0x000fe20002000000 */
[----:B------:R-:W-:Y:S08]  /*2290*/  BRA `(.L_x_4761) ;  /* 0x0000000c001c7947 */ /* 0x000ff00003800000 */
.L_x_4759:
        /* <DEDUP_REMOVED lines=15> */
[----:B------:R-:W-:Y:S01]  /*2390*/  SEL R72, R72, RZ, P4 ;  /* 0x000000ff48487207 */ /* 0x000fe20002000000 */
[----:B------:R-:W-:Y:S01]  /*23a0*/  FFMA.FTZ R74, R108, R75, R46 ;  /* 0x0000004b6c4a7223 */ /* 0x000fe2000001002e */
[----:B------:R-:W-:Y:S01]  /*23b0*/  FFMA.FTZ R75, R146, R76, R77 ;  /* 0x0000004c924b7223 */ /* 0x000fe2000001004d */
[----:B------:R-:W-:Y:S01]  /*23c0*/  FMUL.FTZ R73, R73, UR14 ;  /* 0x0000000e49497c20 */ /* 0x000fe20008410000 */
[----:B------:R-:W-:Y:S01]  /*23d0*/  LOP3.LUT P4, RZ, R120, 0xff00, RZ, 0xc0, !PT ;  /* 0x0000ff0078ff7812 */ /* 0x000fe2000788c0ff */
[----:B------:R-:W-:Y:S01]  /*23e0*/  FMUL.FTZ R74, R74, UR14 ;  /* 0x0000000e4a4a7c20 */ /* 0x000fe20008410000 */
[----:B------:R-:W-:Y:S02]  /*23f0*/  FADD.FTZ R75, R144, -R75 ;  /* 0x8000004b904b7221 */ /* 0x000fe40000010000 */
[----:B------:R-:W-:Y:S02]  /*2400*/  SEL R73, R73, RZ, P4 ;  /* 0x000000ff49497207 */ /* 0x000fe40002000000 */
[----:B------:R-:W-:Y:S01]  /*2410*/  LOP3.LUT P4, RZ, R120, 0xff0000, RZ, 0xc0, !PT ;  /* 0x00ff000078ff7812 */ /* 0x000fe2000788c0ff */
[----:B------:R-:W-:-:S03]  /*2420*/  FFMA.FTZ R75, R108, R75, R47 ;  /* 0x0000004b6c4b7223 */ /* 0x000fc6000001002f */
[----:B------:R-:W-:Y:S01]  /*2430*/  SEL R74, R74, RZ, P4 ;  /* 0x000000ff4a4a7207 */ /* 0x000fe20002000000 */
[----:B------:R-:W-:Y:S01]  /*2440*/  FMUL.FTZ R75, R75, UR14 ;  /* 0x0000000e4b4b7c20 */ /* 0x000fe20008410000 */
[----:B------:R-:W-:-:S04]  /*2450*/  ISETP.GE.U32.AND P4, PT, R120, 0x1000000, PT ;  /* 0x010000007800780c */ /* 0x000fc80003f86070 */
[----:B------:R-:W-:Y:S01]  /*2460*/  SEL R75, R75, RZ, P4 ;  /* 0x000000ff4b4b7207 */ /* 0x000fe20002000000 */
[----:B------:R-:W-:Y:S08]  /*2470*/  BRA `(.L_x_4761) ;  /* 0x0000000800a47947 */ /* 0x000ff00003800000 */
.L_x_4762:
[-CC-:B------:R-:W-:Y:S01]  /*2480*/  FFMA.FTZ R65, R3, R76.reuse, R77.reuse ;  /* 0x0000004c03417223 */ /* 0x180fe2000001004d */
[----:B------:R-:W-:Y:S01]  /*2490*/  FFMA.FTZ R66, R134, R76, R77 ;  /* 0x0000004c86427223 */ /* 0x000fe2000001004d */
[----:B------:R-:W-:Y:S02]  /*24a0*/  LOP3.LUT P4, RZ, R120, 0xff, RZ, 0xc0, !PT ;  /* 0x000000ff78ff7812 */ /* 0x000fe4000788c0ff */
[----:B------:R-:W-:Y:S01]  /*24b0*/  FADD.FTZ R65, R128, -R65 ;  /* 0x8000004180417221 */ /* 0x000fe20000010000 */
[----:B------:R-:W-:-:S03]  /*24c0*/  FADD.FTZ R66, R131, -R66 ;  /* 0x8000004283427221 */ /* 0x000fc60000010000 */
[C---:B-----5:R-:W-:Y:S01]  /*24d0*/  FFMA.FTZ R64, R108.reuse, R65, R44 ;  /* 0x000000416c407223 */ /* 0x060fe2000001002c */
[----:B------:R-:W-:Y:S01]  /*24e0*/  FFMA.FTZ R65, R108, R66, R45 ;  /* 0x000000426c417223 */ /* 0x000fe2000001002d */
[----:B------:R-:W-:Y:S02]  /*24f0*/  FFMA.FTZ R66, R135, R76, R77 ;  /* 0x0000004c87427223 */ /* 0x000fe4000001004d */
[----:B------:R-:W-:Y:S01]  /*2500*/  FMUL.FTZ R72, R64, UR14 ;  /* 0x0000000e40487c20 */ /* 0x000fe20008410000 */
[----:B------:R-:W-:Y:S01]  /*2510*/  FMUL.FTZ R73, R65, UR14 ;  /* 0x0000000e41497c20 */ /* 0x000fe20008410000 */
[----:B------:R-:W-:-:S03]  /*2520*/  FADD.FTZ R67, R133, -R66 ;  /* 0x8000004285437221 */ /* 0x000fc60000010000 */
[----:B------:R-:W-:Y:S01]  /*2530*/  SEL R72, R72, RZ, P4 ;  /* 0x000000ff48487207 */ /* 0x000fe20002000000 */
[----:B------:R-:W-:Y:S01]  /*2540*/  FFMA.FTZ R66, R108, R67, R46 ;  /* 0x000000436c427223 */ /* 0x000fe2000001002e */
[----:B------:R-:W-:Y:S01]  /*2550*/  FFMA.FTZ R67, R146, R76, R77 ;  /* 0x0000004c92437223 */ /* 0x000fe2000001004d */
[----:B------:R-:W-:Y:S02]  /*2560*/  LOP3.LUT P4, RZ, R120, 0xff00, RZ, 0xc0, !PT ;  /* 0x0000ff0078ff7812 */ /* 0x000fe4000788c0ff */
[----:B------:R-:W-:Y:S01]  /*2570*/  FMUL.FTZ R74, R66, UR14 ;  /* 0x0000000e424a7c20 */ /* 0x000fe20008410000 */
[----:B------:R-:W-:Y:S01]  /*2580*/  FADD.FTZ R67, R144, -R67 ;  /* 0x8000004390437221 */ /* 0x000fe20000010000 */
        /* <DEDUP_REMOVED lines=8> */
.L_x_4758:
        /* <DEDUP_REMOVED lines=14> */
[----:B------:R-:W-:Y:S02]  /*26f0*/  SEL R72, R69, RZ, P4 ;  /* 0x000000ff45487207 */ /* 0x000fe40002000000 */
[----:B------:R-:W-:-:S04]  /*2700*/  LOP3.LUT P4, RZ, R88, 0xff, RZ, 0xc0, !PT ;  /* 0x000000ff58ff7812 */ /* 0x000fc8000788c0ff */
        /* <DEDUP_REMOVED lines=25> */
.L_x_4764:
        /* <DEDUP_REMOVED lines=11> */
[----:B------:R-:W-:Y:S01]  /*2950*/  FMUL.FTZ R69, R65, UR14 ;  /* 0x0000000e41457c20 */ /* 0x000fe20008410000 */
[----:B------:R-:W-:Y:S01]  /*2960*/  LOP3.LUT P4, RZ, R88, 0xff, RZ, 0xc0, !PT ;  /* 0x000000ff58ff7812 */ /* 0x000fe2000788c0ff */
[----:B------:R-:W-:Y:S01]  /*2970*/  FMUL.FTZ R66, R108, R67 ;  /* 0x000000436c427220 */ /* 0x000fe20000410000 */
[----:B------:R-:W-:Y:S02]  /*2980*/  FFMA.FTZ R67, R146, R76, R77 ;  /* 0x0000004c92437223 */ /* 0x000fe4000001004d */
[----:B------:R-:W-:Y:S01]  /*2990*/  SEL R68, R68, RZ, P4 ;  /* 0x000000ff44447207 */ /* 0x000fe20002000000 */
[----:B------:R-:W-:Y:S01]  /*29a0*/  FMUL.FTZ R70, R66, UR14 ;  /* 0x0000000e42467c20 */ /* 0x000fe20008410000 */
[----:B------:R-:W-:Y:S01]  /*29b0*/  LOP3.LUT P4, RZ, R120, 0xff00, RZ, 0xc0, !PT ;  /* 0x0000ff0078ff7812 */ /* 0x000fe2000788c0ff */
[----:B------:R-:W-:-:S03]  /*29c0*/  FADD.FTZ R67, R144, -R67 ;  /* 0x8000004390437221 */ /* 0x000fc60000010000 */
[----:B------:R-:W-:Y:S01]  /*29d0*/  SEL R73, R69, RZ, P4 ;  /* 0x000000ff45497207 */ /* 0x000fe20002000000 */
[----:B------:R-:W-:Y:S01]  /*29e0*/  FMUL.FTZ R67, R108, R67 ;  /* 0x000000436c437220 */ /* 0x000fe20000410000 */
[----:B------:R-:W-:-:S03]  /*29f0*/  LOP3.LUT P4, RZ, R88, 0xff00, RZ, 0xc0, !PT ;  /* 0x0000ff0058ff7812 */ /* 0x000fc6000788c0ff */
[----:B------:R-:W-:Y:S01]  /*2a00*/  FMUL.FTZ R71, R67, UR14 ;  /* 0x0000000e43477c20 */ /* 0x000fe20008410000 */
        /* <DEDUP_REMOVED lines=10> */
.L_x_4763:
        /* <DEDUP_REMOVED lines=38> */
.L_x_4765:
        /* <DEDUP_REMOVED lines=13> */
[----:B------:R-:W-:Y:S01]  /*2de0*/  LOP3.LUT P4, RZ, R88, 0xff, RZ, 0xc0, !PT ;  /* 0x000000ff58ff7812 */ /* 0x000fe2000788c0ff */
[----:B------:R-:W-:Y:S02]  /*2df0*/  FFMA.FTZ R67, R146, R76, R77 ;  /* 0x0000004c92437223 */ /* 0x000fe4000001004d */
[----:B------:R-:W-:Y:S01]  /*2e00*/  FMUL.FTZ R70, R66, UR14 ;  /* 0x0000000e42467c20 */ /* 0x000fe20008410000 */
[----:B------:R-:W-:Y:S01]  /*2e10*/  SEL R68, R68, RZ, P4 ;  /* 0x000000ff44447207 */ /* 0x000fe20002000000 */
[----:B------:R-:W-:Y:S01]  /*2e20*/  FADD.FTZ R67, R144, -R67 ;  /* 0x8000004390437221 */ /* 0x000fe20000010000 */
[----:B------:R-:W-:-:S03]  /*2e30*/  LOP3.LUT P4, RZ, R120, 0xff00, RZ, 0xc0, !PT ;  /* 0x0000ff0078ff7812 */ /* 0x000fc6000788c0ff */
[----:B------:R-:W-:Y:S01]  /*2e40*/  FFMA.FTZ R67, R108, R67, R47 ;  /* 0x000000436c437223 */ /* 0x000fe2000001002f */
[----:B------:R-:W-:Y:S02]  /*2e50*/  SEL R73, R69, RZ, P4 ;  /* 0x000000ff45497207 */ /* 0x000fe40002000000 */
[----:B------:R-:W-:Y:S01]  /*2e60*/  LOP3.LUT P4, RZ, R88, 0xff00, RZ, 0xc0, !PT ;  /* 0x0000ff0058ff7812 */ /* 0x000fe2000788c0ff */
[----:B------:R-:W-:-:S03]  /*2e70*/  FMUL.FTZ R71, R67, UR14 ;  /* 0x0000000e43477c20 */ /* 0x000fc60008410000 */
        /* <DEDUP_REMOVED lines=9> */
.L_x_4761:
        /* <DEDUP_REMOVED lines=14> */
.L_x_4757:
[----:B------:R-:W-:Y:S05]  /*2ff0*/  BSYNC.RECONVERGENT B0 ;  /* 0x0000000000007941 */ /* 0x000fea0003800200 */
.L_x_4756:
        /* <DEDUP_REMOVED lines=13> */
[-CC-:B------:R-:W-:Y:S01]  /*30d0*/  FFMA.FTZ R66, R136, R76.reuse, R77.reuse ;  /* 0x0000004c88427223 */ /* 0x180fe2000001004d */
[----:B------:R-:W-:Y:S01]  /*30e0*/  LOP3.LUT P6, RZ, R122, 0xff, RZ, 0xc0, !PT ;  /* 0x000000ff7aff7812 */ /* 0x000fe200078cc0ff */
[-C--:B------:R-:W-:Y:S01]  /*30f0*/  FFMA.FTZ R67, R139, R76.reuse, R77 ;  /* 0x0000004c8b437223 */ /* 0x080fe2000001004d */
[----:B------:R-:W-:Y:S01]  /*3100*/  FADD.FTZ R65, R130, -R65 ;  /* 0x8000004182417221 */ /* 0x000fe20000010000 */
[----:B------:R-:W-:Y:S01]  /*3110*/  FADD.FTZ R66, R137, -R66 ;  /* 0x8000004289427221 */ /* 0x000fe20000010000 */
[----:B------:R-:W-:Y:S01]  /*3120*/  FFMA.FTZ R78, R148, R76, R77 ;  /* 0x0000004c944e7223 */ /* 0x000fe2000001004d */
[----:B------:R-:W-:Y:S01]  /*3130*/  FADD.FTZ R67, R138, -R67 ;  /* 0x800000438a437221 */ /* 0x000fe20000010000 */
[C---:B-----5:R-:W-:Y:S01]  /*3140*/  FFMA.FTZ R64, R108.reuse, R65, R48 ;  /* 0x000000416c407223 */ /* 0x060fe20000010030 */
[C---:B------:R-:W-:Y:S01]  /*3150*/  FFMA.FTZ R65, R108.reuse, R66, R49 ;  /* 0x000000426c417223 */ /* 0x040fe20000010031 */
[----:B------:R-:W-:Y:S01]  /*3160*/  FADD.FTZ R78, R145, -R78 ;  /* 0x8000004e914e7221 */ /* 0x000fe20000010000 */
[----:B------:R-:W-:Y:S01]  /*3170*/  FFMA.FTZ R66, R108, R67, R50 ;  /* 0x000000436c427223 */ /* 0x000fe20000010032 */
[----:B------:R-:W-:Y:S01]  /*3180*/  FMUL.FTZ R68, R64, UR14 ;  /* 0x0000000e40447c20 */ /* 0x000fe20008410000 */
[----:B------:R-:W-:Y:S01]  /*3190*/  FMUL.FTZ R69, R65, UR14 ;  /* 0x0000000e41457c20 */ /* 0x000fe20008410000 */
[----:B------:R-:W-:Y:S01]  /*31a0*/  FFMA.FTZ R67, R108, R78, R51 ;  /* 0x0000004e6c437223 */ /* 0x000fe20000010033 */
[----:B------:R-:W-:-:S02]  /*31b0*/  FMUL.FTZ R70, R66, UR14 ;  /* 0x0000000e42467c20 */ /* 0x000fc40008410000 */
        /* <DEDUP_REMOVED lines=17> */
.L_x_4770:
        /* <DEDUP_REMOVED lines=33> */
.L_x_4769:
[----:B0-----:R-:W0:Y:S02]  /*34e0*/  LDC.64 R68, c[0x0][0x478] ;  /* 0x00011e00ff447b82 */ /* 0x001e240000000a00 */
        /* <DEDUP_REMOVED lines=8> */
[----:B------:R-:W-:Y:S02]  /*3570*/  FFMA.FTZ R78, R148, R76, R77 ;  /* 0x0000004c944e7223 */ /* 0x000fe4000001004d */
[----:B------:R-:W-:Y:S01]  /*3580*/  FADD.FTZ R67, R138, -R67 ;  /* 0x800000438a437221 */ /* 0x000fe20000010000 */
[C---:B-----5:R-:W-:Y:S01]  /*3590*/  FMUL.FTZ R64, R108.reuse, R65 ;  /* 0x000000416c407220 */ /* 0x060fe20000410000 */
[----:B------:R-:W-:Y:S02]  /*35a0*/  FADD.FTZ R65, R137, -R66 ;  /* 0x8000004289417221 */ /* 0x000fe40000010000 */
[----:B------:R-:W-:Y:S01]  /*35b0*/  FMUL.FTZ R66, R108, R67 ;  /* 0x000000436c427220 */ /* 0x000fe20000410000 */
[----:B------:R-:W-:Y:S01]  /*35c0*/  FMUL.FTZ R68, R64, UR14 ;  /* 0x0000000e40447c20 */ /* 0x000fe20008410000 */
[----:B------:R-:W-:Y:S01]  /*35d0*/  FMUL.FTZ R65, R108, R65 ;  /* 0x000000416c417220 */ /* 0x000fe20000410000 */
[----:B------:R-:W-:Y:S01]  /*35e0*/  FADD.FTZ R67, R145, -R78 ;  /* 0x8000004e91437221 */ /* 0x000fe20000010000 */
[----:B------:R-:W-:-:S02]  /*35f0*/  FMUL.FTZ R70, R66, UR14 ;  /* 0x0000000e42467c20 */ /* 0x000fc40008410000 */
[----:B------:R-:W-:Y:S01]  /*3600*/  SEL R72, R68, RZ, P6 ;  /* 0x000000ff44487207 */ /* 0x000fe20003000000 */
[----:B------:R-:W-:Y:S01]  /*3610*/  FMUL.FTZ R69, R65, UR14 ;  /* 0x0000000e41457c20 */ /* 0x000fe20008410000 */
[----:B------:R-:W-:Y:S01]  /*3620*/  LOP3.LUT P6, RZ, R90, 0xff, RZ, 0xc0, !PT ;  /* 0x000000ff5aff7812 */ /* 0x000fe200078cc0ff */
[----:B------:R-:W-:-:S03]  /*3630*/  FMUL.FTZ R67, R108, R67 ;  /* 0x000000436c437220 */ /* 0x000fc60000410000 */
        /* <DEDUP_REMOVED lines=15> */
.L_x_4772:
[-CC-:B------:R-:W-:Y:S01]  /*3730*/  FFMA.FTZ R69, R127, R76.reuse, R77.reuse ;  /* 0x0000004c7f457223 */ /* 0x180fe2000001004d */
[----:B------:R-:W-:Y:S01]  /*3740*/  LOP3.LUT P6, RZ, R122, 0xff, RZ, 0xc0, !PT ;  /* 0x000000ff7aff7812 */ /* 0x000fe200078cc0ff */
        /* <DEDUP_REMOVED lines=9> */
[----:B------:R-:W-:Y:S02]  /*37e0*/  SEL R72, R69, RZ, P6 ;  /* 0x000000ff45487207 */ /* 0x000fe40003000000 */
[----:B------:R-:W-:-:S04]  /*37f0*/  LOP3.LUT P6, RZ, R90, 0xff, RZ, 0xc0, !PT ;  /* 0x000000ff5aff7812 */ /* 0x000fc800078cc0ff */
[----:B------:R-:W-:Y:S01]  /*3800*/  SEL R68, R69, RZ, P6 ;  /* 0x000000ff45447207 */ /* 0x000fe20003000000 */
[----:B------:R-:W-:Y:S01]  /*3810*/  FADD.FTZ R69, R137, -R70 ;  /* 0x8000004689457221 */ /* 0x000fe20000010000 */
[----:B------:R-:W-:-:S03]  /*3820*/  LOP3.LUT P6, RZ, R122, 0xff00, RZ, 0xc0, !PT ;  /* 0x0000ff007aff7812 */ /* 0x000fc600078cc0ff */
        /* <DEDUP_REMOVED lines=9> */
[----:B------:R-:W-:Y:S01]  /*38c0*/  FADD.FTZ R71, R145, -R78 ;  /* 0x8000004e91477221 */ /* 0x000fe20000010000 */
[----:B------:R-:W-:-:S03]  /*38d0*/  ISETP.GE.U32.AND P6, PT, R122, 0x1000000, PT ;  /* 0x010000007a00780c */ /* 0x000fc60003fc6070 */
[----:B------:R-:W-:-:S04]  /*38e0*/  FMUL.FTZ R71, R108, R71 ;  /* 0x000000476c477220 */ /* 0x000fc80000410000 */
[----:B------:R-:W-:-:S05]  /*38f0*/  FMUL.FTZ R71, R71, UR14 ;  /* 0x0000000e47477c20 */ /* 0x000fca0008410000 */
[----:B------:R-:W-:Y:S02]  /*3900*/  SEL R75, R71, RZ, P6 ;  /* 0x000000ff474b7207 */ /* 0x000fe40003000000 */
[----:B------:R-:W-:-:S04]  /*3910*/  ISETP.GE.U32.AND P6, PT, R90, 0x1000000, PT ;  /* 0x010000005a00780c */ /* 0x000fc80003fc6070 */
[----:B------:R-:W-:Y:S01]  /*3920*/  SEL R71, R71, RZ, P6 ;  /* 0x000000ff47477207 */ /* 0x000fe20003000000 */
[----:B------:R-:W-:Y:S08]  /*3930*/  BRA `(.L_x_4771) ;  /* 0x0000000400b87947 */ /* 0x000ff00003800000 */
.L_x_4768:
        /* <DEDUP_REMOVED lines=23> */
[----:B------:R-:W-:Y:S02]  /*3ab0*/  SEL R72, R72, RZ, P6 ;  /* 0x000000ff48487207 */ /* 0x000fe40003000000 */
[----:B------:R-:W-:Y:S01]  /*3ac0*/  LOP3.LUT P6, RZ, R122, 0xff00, RZ, 0xc0, !PT ;  /* 0x0000ff007aff7812 */ /* 0x000fe200078cc0ff */
[----:B------:R-:W-:-:S03]  /*3ad0*/  FMUL.FTZ R75, R67, UR14 ;  /* 0x0000000e434b7c20 */ /* 0x000fc60008410000 */
[----:B------:R-:W-:Y:S02]  /*3ae0*/  SEL R73, R73, RZ, P6 ;  /* 0x000000ff49497207 */ /* 0x000fe40003000000 */
[----:B------:R-:W-:-:S04]  /*3af0*/  LOP3.LUT P6, RZ, R122, 0xff0000, RZ, 0xc0, !PT ;  /* 0x00ff00007aff7812 */ /* 0x000fc800078cc0ff */
[----:B------:R-:W-:Y:S02]  /*3b00*/  SEL R74, R74, RZ, P6 ;  /* 0x000000ff4a4a7207 */ /* 0x000fe40003000000 */
[----:B------:R-:W-:-:S04]  /*3b10*/  ISETP.GE.U32.AND P6, PT, R122, 0x1000000, PT ;  /* 0x010000007a00780c */ /* 0x000fc80003fc6070 */
[----:B------:R-:W-:Y:S01]  /*3b20*/  SEL R75, R75, RZ, P6 ;  /* 0x000000ff4b4b7207 */ /* 0x000fe20003000000 */
[----:B------:R-:W-:Y:S08]  /*3b30*/  BRA `(.L_x_4771) ;  /* 0x0000000400387947 */ /* 0x000ff00003800000 */
.L_x_4774:
        /* <DEDUP_REMOVED lines=25> */
.L_x_4773:
        /* <DEDUP_REMOVED lines=9> */
[----:B------:R-:W-:Y:S01]  /*3d60*/  FFMA.FTZ R78, R148, R76, R77 ;  /* 0x0000004c944e7223 */ /* 0x000fe2000001004d */
[----:B------:R-:W-:Y:S02]  /*3d70*/  FADD.FTZ R67, R138, -R67 ;  /* 0x800000438a437221 */ /* 0x000fe40000010000 */
[C---:B-----5:R-:W-:Y:S01]  /*3d80*/  FMUL.FTZ R64, R108.reuse, R65 ;  /* 0x000000416c407220 */ /* 0x060fe20000410000 */
[----:B------:R-:W-:Y:S01]  /*3d90*/  FADD.FTZ R65, R137, -R66 ;  /* 0x8000004289417221 */ /* 0x000fe20000010000 */
[----:B------:R-:W-:Y:S01]  /*3da0*/  FMUL.FTZ R66, R108, R67 ;  /* 0x000000436c427220 */ /* 0x000fe20000410000 */
[----:B------:R-:W-:Y:S01]  /*3db0*/  FADD.FTZ R67, R145, -R78 ;  /* 0x8000004e91437221 */ /* 0x000fe20000010000 */
[----:B------:R-:W-:Y:S01]  /*3dc0*/  FMUL.FTZ R72, R64, UR14 ;  /* 0x0000000e40487c20 */ /* 0x000fe20008410000 */
[----:B------:R-:W-:Y:S01]  /*3dd0*/  FMUL.FTZ R65, R108, R65 ;  /* 0x000000416c417220 */ /* 0x000fe20000410000 */
[----:B------:R-:W-:Y:S01]  /*3de0*/  FMUL.FTZ R74, R66, UR14 ;  /* 0x0000000e424a7c20 */ /* 0x000fe20008410000 */
[----:B------:R-:W-:-:S02]  /*3df0*/  FMUL.FTZ R67, R108, R67 ;  /* 0x000000436c437220 */ /* 0x000fc40000410000 */
[----:B------:R-:W-:Y:S01]  /*3e00*/  SEL R72, R72, RZ, P6 ;  /* 0x000000ff48487207 */ /* 0x000fe20003000000 */
[----:B------:R-:W-:Y:S01]  /*3e10*/  FMUL.FTZ R73, R65, UR14 ;  /* 0x0000000e41497c20 */ /* 0x000fe20008410000 */
        /* <DEDUP_REMOVED lines=8> */
.L_x_4775:
        /* <DEDUP_REMOVED lines=11> */
[----:B------:R-:W-:Y:S01]  /*3f50*/  SEL R72, R73, RZ, P6 ;  /* 0x000000ff49487207 */ /* 0x000fe20003000000 */
[----:B------:R-:W-:Y:S01]  /*3f60*/  FADD.FTZ R73, R137, -R74 ;  /* 0x8000004a89497221 */ /* 0x000fe20000010000 */
[----:B------:R-:W-:-:S03]  /*3f70*/  LOP3.LUT P6, RZ, R122, 0xff00, RZ, 0xc0, !PT ;  /* 0x0000ff007aff7812 */ /* 0x000fc600078cc0ff */
[----:B------:R-:W-:-:S04]  /*3f80*/  FMUL.FTZ R73, R108, R73 ;  /* 0x000000496c497220 */ /* 0x000fc80000410000 */
[----:B------:R-:W-:-:S05]  /*3f90*/  FMUL.FTZ R73, R73, UR14 ;  /* 0x0000000e49497c20 */ /* 0x000fca0008410000 */
[----:B------:R-:W-:Y:S02]  /*3fa0*/  SEL R73, R73, RZ, P6 ;  /* 0x000000ff49497207 */ /* 0x000fe40003000000 */
[----:B------:R-:W-:-:S04]  /*3fb0*/  LOP3.LUT P6, RZ, R122, 0xff0000, RZ, 0xc0, !PT ;  /* 0x00ff00007aff7812 */ /* 0x000fc800078cc0ff */
[----:B------:R-:W-:Y:S01]  /*3fc0*/  SEL R74, R75, RZ, P6 ;  /* 0x000000ff4b4a7207 */ /* 0x000fe20003000000 */
[----:B------:R-:W-:Y:S01]  /*3fd0*/  FADD.FTZ R75, R145, -R78 ;  /* 0x8000004e914b7221 */ /* 0x000fe20000010000 */
[----:B------:R-:W-:-:S03]  /*3fe0*/  ISETP.GE.U32.AND P6, PT, R122, 0x1000000, PT ;  /* 0x010000007a00780c */ /* 0x000fc60003fc6070 */
[----:B------:R-:W-:-:S04]  /*3ff0*/  FMUL.FTZ R75, R108, R75 ;  /* 0x0000004b6c4b7220 */ /* 0x000fc80000410000 */
[----:B------:R-:W-:-:S05]  /*4000*/  FMUL.FTZ R75, R75, UR14 ;  /* 0x0000000e4b4b7c20 */ /* 0x000fca0008410000 */
[----:B------:R-:W-:-:S07]  /*4010*/  SEL R75, R75, RZ, P6 ;  /* 0x000000ff4b4b7207 */ /* 0x000fce0003000000 */
.L_x_4771:
        /* <DEDUP_REMOVED lines=10> */
.L_x_4767:
[----:B------:R-:W-:Y:S05]  /*40c0*/  BSYNC.RECONVERGENT B0 ;  /* 0x0000000000007941 */ /* 0x000fea0003800200 */
.L_x_4766:
        /* <DEDUP_REMOVED lines=12> */
[-CC-:B0--3--:R-:W-:Y:S01]  /*4190*/  FFMA.FTZ R65, R109, R76.reuse, R77.reuse ;  /* 0x0000004c6d417223 */ /* 0x189fe2000001004d */
[-CC-:B------:R-:W-:Y:S01]  /*41a0*/  FFMA.FTZ R66, R114, R76.reuse, R77.reuse ;  /* 0x0000004c72427223 */ /* 0x180fe2000001004d */
[----:B------:R-:W-:Y:S01]  /*41b0*/  LOP3.LUT P6, RZ, R92, 0xff, RZ, 0xc0, !PT ;  /* 0x000000ff5cff7812 */ /* 0x000fe200078cc0ff */
[----:B------:R-:W-:Y:S01]  /*41c0*/  FFMA.FTZ R78, R124, R76, R77 ;  /* 0x0000004c7c4e7223 */ /* 0x000fe2000001004d */
[----:B------:R-:W-:Y:S01]  /*41d0*/  FADD.FTZ R65, R110, -R65 ;  /* 0x800000416e417221 */ /* 0x000fe20000010000 */
[----:B------:R-:W-:Y:S02]  /*41e0*/  FADD.FTZ R66, R113, -R66 ;  /* 0x8000004271427221 */ /* 0x000fe40000010000 */
[----:B------:R-:W-:Y:S01]  /*41f0*/  FADD.FTZ R78, R123, -R78 ;  /* 0x8000004e7b4e7221 */ /* 0x000fe20000010000 */
[C---:B-----5:R-:W-:Y:S01]  /*4200*/  FFMA.FTZ R64, R108.reuse, R65, R52 ;  /* 0x000000416c407223 */ /* 0x060fe20000010034 */
[----:B------:R-:W-:Y:S01]  /*4210*/  FFMA.FTZ R65, R108, R66, R53 ;  /* 0x000000426c417223 */ /* 0x000fe20000010035 */
[----:B------:R-:W-:-:S02]  /*4220*/  FFMA.FTZ R66, R117, R76, R77 ;  /* 0x0000004c75427223 */ /* 0x000fc4000001004d */
[----:B------:R-:W-:Y:S01]  /*4230*/  FMUL.FTZ R68, R64, UR14 ;  /* 0x0000000e40447c20 */ /* 0x000fe20008410000 */
[----:B------:R-:W-:Y:S01]  /*4240*/  FMUL.FTZ R69, R65, UR14 ;  /* 0x0000000e41457c20 */ /* 0x000fe20008410000 */
[----:B------:R-:W-:-:S03]  /*4250*/  FADD.FTZ R67, R115, -R66 ;  /* 0x8000004273437221 */ /* 0x000fc60000010000 */
        /* <DEDUP_REMOVED lines=20> */
.L_x_4780:
        /* <DEDUP_REMOVED lines=33> */
.L_x_4779:
[----:B0--3--:R-:W0:Y:S02]  /*45b0*/  LDC.64 R68, c[0x0][0x478] ;  /* 0x00011e00ff447b82 */ /* 0x009e240000000a00 */
[----:B0-----:R-:W-:-:S04]  /*45c0*/  ISETP.NE.U32.AND P5, PT, R68, RZ, PT ;  /* 0x000000ff4400720c */ /* 0x001fc80003fa5070 */
[----:B------:R-:W-:-:S13]  /*45d0*/  ISETP.NE.AND.EX P5, PT, R69, RZ, PT, P5 ;  /* 0x000000ff4500720c */ /* 0x000fda0003fa5350 */
[----:B------:R-:W-:Y:S05]  /*45e0*/  @!P5 BRA `(.L_x_4782) ;  /* 0x000000000084d947 */ /* 0x000fea0003800000 */
[-CC-:B------:R-:W-:Y:S01]  /*45f0*/  FFMA.FTZ R65, R109, R76.reuse, R77.reuse ;  /* 0x0000004c6d417223 */ /* 0x180fe2000001004d */
[-CC-:B------:R-:W-:Y:S01]  /*4600*/  FFMA.FTZ R66, R114, R76.reuse, R77.reuse ;  /* 0x0000004c72427223 */ /* 0x180fe2000001004d */
[----:B------:R-:W-:Y:S01]  /*4610*/  LOP3.LUT P6, RZ, R92, 0xff, RZ, 0xc0, !PT ;  /* 0x000000ff5cff7812 */ /* 0x000fe200078cc0ff */
[----:B------:R-:W-:Y:S01]  /*4620*/  FFMA.FTZ R78, R124, R76, R77 ;  /* 0x0000004c7c4e7223 */ /* 0x000fe2000001004d */
        /* <DEDUP_REMOVED lines=11> */
[----:B------:R-:W-:Y:S02]  /*46e0*/  FADD.FTZ R67, R123, -R78 ;  /* 0x8000004e7b437221 */ /* 0x000fe40000010000 */
        /* <DEDUP_REMOVED lines=17> */
.L_x_4782:
[-CC-:B------:R-:W-:Y:S01]  /*4800*/  FFMA.FTZ R69, R109, R76.reuse, R77.reuse ;  /* 0x0000004c6d457223 */ /* 0x180fe2000001004d */
[----:B------:R-:W-:Y:S01]  /*4810*/  LOP3.LUT P6, RZ, R92, 0xff, RZ, 0xc0, !PT ;  /* 0x000000ff5cff7812 */ /* 0x000fe200078cc0ff */
[-CC-:B------:R-:W-:Y:S01]  /*4820*/  FFMA.FTZ R70, R114, R76.reuse, R77.reuse ;  /* 0x0000004c72467223 */ /* 0x180fe2000001004d */
[----:B------:R-:W-:Y:S01]  /*4830*/  FFMA.FTZ R78, R124, R76, R77 ;  /* 0x0000004c7c4e7223 */ /* 0x000fe2000001004d */
        /* <DEDUP_REMOVED lines=29> */
.L_x_4778:
[----:B------:R-:W-:-:S04]  /*4a10*/  UISETP.NE.U32.AND UP0, UPT, UR16, URZ, UPT ;  /* 0x000000ff1000728c */ /* 0x000fc8000bf05070 */
[----:B------:R-:W-:-:S09]  /*4a20*/  UISETP.NE.AND.EX UP0, UPT, UR17, URZ, UPT, UP0 ;  /* 0x000000ff1100728c */ /* 0x000fd2000bf05300 */
[----:B------:R-:W-:Y:S05]  /*4a30*/  BRA.U !UP0, `(.L_x_4783) ;  /* 0x0000000108d87547 */ /* 0x000fea000b800000 */
        /* <DEDUP_REMOVED lines=26> */
[----:B------:R-:W-:-:S04]  /*4be0*/  ISETP.GE.U32.AND P6, PT, R92, 0x1000000, PT ;  /* 0x010000005c00780c */ /* 0x000fc80003fc6070 */
[----:B------:R-:W-:Y:S01]  /*4bf0*/  SEL R75, R75, RZ, P6 ;  /* 0x000000ff4b4b7207 */ /* 0x000fe20003000000 */
[----:B------:R-:W-:Y:S08]  /*4c00*/  BRA `(.L_x_4781) ;  /* 0x0000000400387947 */ /* 0x000ff00003800000 */
.L_x_4784:
        /* <DEDUP_REMOVED lines=22> */
[----:B------:R-:W-:-:S04]  /*4d70*/  ISETP.GE.U32.AND P6, PT, R92, 0x1000000, PT ;  /* 0x010000005c00780c */ /* 0x000fc80003fc6070 */
[----:B------:R-:W-:Y:S01]  /*4d80*/  SEL R75, R78, RZ, P6 ;  /* 0x000000ff4e4b7207 */ /* 0x000fe20003000000 */
[----:B------:R-:W-:Y:S08]  /*4d90*/  BRA `(.L_x_4781) ;  /* 0x0000000000d47947 */ /* 0x000ff00003800000 */
.L_x_4783:
        /* <DEDUP_REMOVED lines=26> */
[----:B------:R-:W-:-:S04]  /*4f40*/  ISETP.GE.U32.AND P6, PT, R92, 0x1000000, PT ;  /* 0x010000005c00780c */ /* 0x000fc80003fc6070 */
[----:B------:R-:W-:Y:S01]  /*4f50*/  SEL R75, R75, RZ, P6 ;  /* 0x000000ff4b4b7207 */ /* 0x000fe20003000000 */
[----:B------:R-:W-:Y:S08]  /*4f60*/  BRA `(.L_x_4781) ;  /* 0x0000000000607947 */ /* 0x000ff00003800000 */
.L_x_4785:
[-CC-:B------:R-:W-:Y:S01]  /*4f70*/  FFMA.FTZ R73, R109, R76.reuse, R77.reuse ;  /* 0x0000004c6d497223 */ /* 0x180fe2000001004d */
[----:B------:R-:W-:Y:S01]  /*4f80*/  LOP3.LUT P6, RZ, R92, 0xff, RZ, 0xc0, !PT ;  /* 0x000000ff5cff7812 */ /* 0x000fe200078cc0ff */
[-CC-:B------:R-:W-:Y:S01]  /*4f90*/  FFMA.FTZ R74, R114, R76.reuse, R77.reuse ;  /* 0x0000004c724a7223 */ /* 0x180fe2000001004d */
[----:B------:R-:W-:Y:S01]  /*4fa0*/  FFMA.FTZ R78, R124, R76, R77 ;  /* 0x0000004c7c4e7223 */ /* 0x000fe2000001004d */
        /* <DEDUP_REMOVED lines=15> */
[----:B------:R-:W-:Y:S01]  /*50a0*/  FADD.FTZ R75, R123, -R78 ;  /* 0x8000004e7b4b7221 */ /* 0x000fe20000010000 */
[----:B------:R-:W-:-:S03]  /*50b0*/  ISETP.GE.U32.AND P6, PT, R92, 0x1000000, PT ;  /* 0x010000005c00780c */ /* 0x000fc60003fc6070 */
[----:B------:R-:W-:-:S04]  /*50c0*/  FMUL.FTZ R75, R108, R75 ;  /* 0x0000004b6c4b7220 */ /* 0x000fc80000410000 */
[----:B------:R-:W-:-:S05]  /*50d0*/  FMUL.FTZ R75, R75, UR14 ;  /* 0x0000000e4b4b7c20 */ /* 0x000fca0008410000 */
[----:B------:R-:W-:-:S07]  /*50e0*/  SEL R75, R75, RZ, P6 ;  /* 0x000000ff4b4b7207 */ /* 0x000fce0003000000 */
.L_x_4781:
        /* <DEDUP_REMOVED lines=10> */
.L_x_4777:
[----:B------:R-:W-:Y:S05]  /*5190*/  BSYNC.RECONVERGENT B0 ;  /* 0x0000000000007941 */ /* 0x000fea0003800200 */
.L_x_4776:
        /* <DEDUP_REMOVED lines=12> */
[-CC-:B0--34-:R-:W-:Y:S01]  /*5260*/  FFMA.FTZ R65, R111, R76.reuse, R77.reuse ;  /* 0x0000004c6f417223 */ /* 0x199fe2000001004d */
        /* <DEDUP_REMOVED lines=32> */
.L_x_4790:
        /* <DEDUP_REMOVED lines=33> */
.L_x_4789:
[----:B0--34-:R-:W0:Y:S02]  /*5680*/  LDC.64 R68, c[0x0][0x478] ;  /* 0x00011e00ff447b82 */ /* 0x019e240000000a00 */
        /* <DEDUP_REMOVED lines=36> */
.L_x_4792:
        /* <DEDUP_REMOVED lines=33> */
.L_x_4788:
[----:B------:R-:W-:-:S04]  /*5ae0*/  UISETP.NE.U32.AND UP0, UPT, UR16, URZ, UPT ;  /* 0x000000ff1000728c */ /* 0x000fc8000bf05070 */
[----:B------:R-:W-:-:S09]  /*5af0*/  UISETP.NE.AND.EX UP0, UPT, UR17, URZ, UPT, UP0 ;  /* 0x000000ff1100728c */ /* 0x000fd2000bf05300 */
[----:B------:R-:W-:Y:S05]  /*5b00*/  BRA.U !UP0, `(.L_x_4793) ;  /* 0x0000000108d87547 */ /* 0x000fea000b800000 */
[----:B0--34-:R-:W0:Y:S02]  /*5b10*/  LDC.64 R72, c[0x0][0x478] ;  /* 0x00011e00ff487b82 */ /* 0x019e240000000a00 */
        /* <DEDUP_REMOVED lines=28> */
.L_x_4794:
        /* <DEDUP_REMOVED lines=25> */
.L_x_4793:
        /* <DEDUP_REMOVED lines=29> */
.L_x_4795:
        /* <DEDUP_REMOVED lines=24> */
.L_x_4791:
        /* <DEDUP_REMOVED lines=10> */
.L_x_4787:
[----:B------:R-:W-:Y:S05]  /*6260*/  BSYNC.RECONVERGENT B0 ;  /* 0x0000000000007941 */ /* 0x000fea0003800200 */
.L_x_4786:
        /* <DEDUP_REMOVED lines=46> */
.L_x_4800:
        /* <DEDUP_REMOVED lines=33> */
.L_x_4799:
        /* <DEDUP_REMOVED lines=37> */
.L_x_4802:
        /* <DEDUP_REMOVED lines=33> */
.L_x_4798:
        /* <DEDUP_REMOVED lines=32> */
.L_x_4804:
[-CC-:B------:R-:W-:Y:S01]  /*6dc0*/  FFMA.FTZ R72, R150, R76.reuse, R77.reuse ;  /* 0x0000004c96487223 */ /* 0x180fe2000001004d */
[-CC-:B------:R-:W-:Y:S01]  /*6dd0*/  FFMA.FTZ R73, R129, R76.reuse, R77.reuse ;  /* 0x0000004c81497223 */ /* 0x180fe2000001004d */
[-C--:B------:R-:W-:Y:S01]  /*6de0*/  FFMA.FTZ R74, R140, R76.reuse, R77 ;  /* 0x0000004c8c4a7223 */ /* 0x080fe2000001004d */
[----:B------:R-:W-:Y:S01]  /*6df0*/  ISETP.GE.U32.AND P6, PT, R95, 0x1000000, PT ;  /* 0x010000005f00780c */ /* 0x000fe20003fc6070 */
        /* <DEDUP_REMOVED lines=18> */
[----:B------:R-:W-:-:S04]  /*6f20*/  LOP3.LUT P6, RZ, R95, 0xff0000, RZ, 0xc0, !PT ;  /* 0x00ff00005fff7812 */ /* 0x000fc800078cc0ff */
[----:B------:R-:W-:Y:S01]  /*6f30*/  SEL R74, R77, RZ, P6 ;  /* 0x000000ff4d4a7207 */ /* 0x000fe20003000000 */
[----:B------:R-:W-:Y:S08]  /*6f40*/  BRA `(.L_x_4801) ;  /* 0x0000000000d47947 */ /* 0x000ff00003800000 */
.L_x_4803:
        /* <DEDUP_REMOVED lines=29> */
.L_x_4805:
[-CC-:B------:R-:W-:Y:S01]  /*7120*/  FFMA.FTZ R72, R150, R76.reuse, R77.reuse ;  /* 0x0000004c96487223 */ /* 0x180fe2000001004d */
[----:B------:R-:W-:Y:S01]  /*7130*/  ISETP.GE.U32.AND P6, PT, R95, 0x1000000, PT ;  /* 0x010000005f00780c */ /* 0x000fe20003fc6070 */
[----:B------:R-:W-:Y:S02]  /*7140*/  FFMA.FTZ R74, R140, R76, R77 ;  /* 0x0000004c8c4a7223 */ /* 0x000fe4000001004d */
[----:B------:R-:W-:-:S04]  /*7150*/  FADD.FTZ R73, R147, -R72 ;  /* 0x8000004893497221 */ /* 0x000fc80000010000 */
[----:B-----5:R-:W-:-:S04]  /*7160*/  FMUL.FTZ R73, R108, R73 ;  /* 0x000000496c497220 */ /* 0x020fc80000410000 */
[----:B------:R-:W-:-:S05]  /*7170*/  FMUL.FTZ R73, R73, UR14 ;  /* 0x0000000e49497c20 */ /* 0x000fca0008410000 */
        /* <DEDUP_REMOVED lines=10> */
[----:B------:R-:W-:Y:S01]  /*7220*/  SEL R72, R73, RZ, P6 ;  /* 0x000000ff49487207 */ /* 0x000fe20003000000 */
[----:B------:R-:W-:Y:S01]  /*7230*/  FADD.FTZ R73, R141, -R74 ;  /* 0x8000004a8d497221 */ /* 0x000fe20000010000 */
[----:B------:R-:W-:-:S03]  /*7240*/  LOP3.LUT P6, RZ, R95, 0xff00, RZ, 0xc0, !PT ;  /* 0x0000ff005fff7812 */ /* 0x000fc600078cc0ff */
[----:B------:R-:W-:-:S04]  /*7250*/  FMUL.FTZ R73, R108, R73 ;  /* 0x000000496c497220 */ /* 0x000fc80000410000 */
[----:B------:R-:W-:-:S05]  /*7260*/  FMUL.FTZ R73, R73, UR14 ;  /* 0x0000000e49497c20 */ /* 0x000fca0008410000 */
[----:B------:R-:W-:Y:S02]  /*7270*/  SEL R73, R73, RZ, P6 ;  /* 0x000000ff49497207 */ /* 0x000fe40003000000 */
[----:B------:R-:W-:-:S04]  /*7280*/  LOP3.LUT P6, RZ, R95, 0xff0000, RZ, 0xc0, !PT ;  /* 0x00ff00005fff7812 */ /* 0x000fc800078cc0ff */
[----:B------:R-:W-:-:S09]  /*7290*/  SEL R74, R77, RZ, P6 ;  /* 0x000000ff4d4a7207 */ /* 0x000fd20003000000 */
.L_x_4801:
        /* <DEDUP_REMOVED lines=9> */
.L_x_4797:
[----:B------:R-:W-:Y:S05]  /*7330*/  BSYNC.RECONVERGENT B0 ;  /* 0x0000000000007941 */ /* 0x000fea0003800200 */
.L_x_4796:
[----:B------:R-:W-:Y:S01]  /*7340*/  ISETP.NE.AND P4, PT, R84, RZ, PT ;  /* 0x000000ff5400720c */ /* 0x000fe20003f85270 */
[----:B------:R-:W-:-:S12]  /*7350*/  UPLOP3.LUT UP1, UPT, UPT, UPT, UP1, 0x40, 0x4 ;  /* 0x000000000004789c */ /* 0x000fd80003f2e810 */
[----:B------:R-:W-:Y:S05]  /*7360*/  @!P4 BRA `(.L_x_4806) ;  /* 0xffffff940004c947 */ /* 0x000fea000383ffff */
.L_x_4743:
[----:B------:R-:W1:Y:S01]  /*7370*/  S2UR UR4, SR_CTAID.X ;  /* 0x00000000000479c3 */ /* 0x000e620000002500 */
[----:B------:R-:W-:-:S07]  /*7380*/  ISETP.NE.AND P4, PT, R151, RZ, PT ;  /* 0x000000ff9700720c */ /* 0x000fce0003f85270 */
[----:B-----5:R-:W2:Y:S08]  /*7390*/  LDC.64 R44, c[0x0][0x440] ;  /* 0x00011000ff2c7b82 */ /* 0x020eb00000000a00 */
[----:B------:R-:W0:Y:S08]  /*73a0*/  LDC.64 R46, c[0x0][0x448] ;  /* 0x00011200ff2e7b82 */ /* 0x000e300000000a00 */
        /* <DEDUP_REMOVED lines=36> */
.L_x_4807:
        /* <DEDUP_REMOVED lines=9> */
.L_x_5476:


//--------------------- .text._ZN10layer_norm22ln_bwd_finalize_kernelINS_22Kernel_traits_finalizeILj5120E6__halfffffjLb0ELj1024ELj4ENS_18Kernel_traits_baseILj5120ES2_ffffjLj1024EEEEELb0ELb1EEEvNS_9BwdParamsE --------------------------
	.section	.text._ZN10layer_norm22ln_bwd_finalize_kernelINS_22Kernel_traits_finalizeILj5120E6__halfffffjLb0ELj1024ELj4ENS_18Kernel_traits_baseILj5120ES2_ffffjLj1024EEEEELb0ELb1EEEvNS_9BwdParamsE,"ax",@progbits
	.align	128
        .global         _ZN10layer_norm22ln_bwd_finalize_kernelINS_22Kernel_traits_finalizeILj5120E6__halfffffjLb0ELj1024ELj4ENS_18Kernel_traits_baseILj5120ES2_ffffjLj1024EEEEELb0ELb1EEEvNS_9BwdParamsE
        .type           _ZN10layer_norm22ln_bwd_finalize_kernelINS_22Kernel_traits_finalizeILj5120E6__halfffffjLb0ELj1024ELj4ENS_18Kernel_traits_baseILj5120ES2_ffffjLj1024EEEEELb0ELb1EEEvNS_9BwdParamsE,@function
        .size           _ZN10layer_norm22ln_bwd_finalize_kernelINS_22Kernel_traits_finalizeILj5120E6__halfffffjLb0ELj1024ELj4ENS_18Kernel_traits_baseILj5120ES2_ffffjLj1024EEEEELb0ELb1EEEvNS_9BwdParamsE,(.L_x_5477 - _ZN10layer_norm22ln_bwd_finalize_kernelINS_22Kernel_traits_finalizeILj5120E6__halfffffjLb0ELj1024ELj4ENS_18Kernel_traits_baseILj5120ES2_ffffjLj1024EEEEELb0ELb1EEEvNS_9BwdParamsE)
        .other          _ZN10layer_norm22ln_bwd_finalize_kernelINS_22Kernel_traits_finalizeILj5120E6__halfffffjLb0ELj1024ELj4ENS_18Kernel_traits_baseILj5120ES2_ffffjLj1024EEEEELb0ELb1EEEvNS_9BwdParamsE,@"STO_CUDA_ENTRY STV_DEFAULT"
_ZN10layer_norm22ln_bwd_finalize_kernelINS_22Kernel_traits_finalizeILj5120E6__halfffffjLb0ELj1024ELj4ENS_18Kernel_traits_baseILj5120ES2_ffffjLj1024EEEEELb0ELb1EEEvNS_9BwdParamsE:
.text._ZN10layer_norm22ln_bwd_finalize_kernelINS_22Kernel_traits_finalizeILj5120E6__halfffffjLb0ELj1024ELj4ENS_18Kernel_traits_baseILj5120ES2_ffffjLj1024EEEEELb0ELb1EEEvNS_9BwdParamsE:
        /* <DEDUP_REMOVED lines=81> */
.L_x_4812:
        /* <DEDUP_REMOVED lines=118> */
.L_x_4811:
[----:B------:R-:W-:Y:S05]  /*0c70*/  BSYNC.RECONVERGENT B1 ;  /* 0x0000000000017941 */ /* 0x000fea0003800200 */
.L_x_4810:
        /* <DEDUP_REMOVED lines=77> */
.L_x_4814:
[----:B------:R-:W-:Y:S05]  /*1150*/  BSYNC.RECONVERGENT B1 ;  /* 0x0000000000017941 */ /* 0x000fea0003800200 */
.L_x_4813:
        /* <DEDUP_REMOVED lines=38> */
.L_x_4816:
[----:B------:R-:W-:Y:S05]  /*13c0*/  BSYNC.RECONVERGENT B1 ;  /* 0x0000000000017941 */ /* 0x000fea0003800200 */
.L_x_4815:
        /* <DEDUP_REMOVED lines=8> */
.L_x_4817:
        /* <DEDUP_REMOVED lines=10> */
.L_x_4809:
[----:B------:R-:W-:Y:S05]  /*14f0*/  BSYNC.RECONVERGENT B0 ;  /* 0x0000000000007941 */ /* 0x000fea0003800200 */
.L_x_4808:
        /* <DEDUP_REMOVED lines=57> */
.L_x_4818:
        /* <DEDUP_REMOVED lines=15> */
.L_x_5477:


//--------------------- .text._ZN10layer_norm40ln_parallel_residual_bwd_finalize_kernelINS_22Kernel_traits_finalizeILj5120E6__halfffffjLb0ELj1024ELj4ENS_18Kernel_traits_baseILj5120ES2_ffffjLj1024EEEEELb1EEEvNS_9BwdParamsE --------------------------
	.section	.text._ZN10layer_norm40ln_parallel_residual_bwd_finalize_kernelINS_22Kernel_traits_finalizeILj5120E6__halfffffjLb0ELj1024ELj4ENS_18Kernel_traits_baseILj5120ES2_ffffjLj1024EEEEELb1EEEvNS_9BwdParamsE,"ax",@progbits
	.align	128
        .global         _ZN10layer_norm40ln_parallel_residual_bwd_finalize_kernelINS_22Kernel_traits_finalizeILj5120E6__halfffffjLb0ELj1024ELj4ENS_18Kernel_traits_baseILj5120ES2_ffffjLj1024EEEEELb1EEEvNS_9BwdParamsE
        .type           _ZN10layer_norm40ln_parallel_residual_bwd_finalize_kernelINS_22Kernel_traits_finalizeILj5120E6__halfffffjLb0ELj1024ELj4ENS_18Kernel_traits_baseILj5120ES2_ffffjLj1024EEEEELb1EEEvNS_9BwdParamsE,@function
        .size           _ZN10layer_norm40ln_parallel_residual_bwd_finalize_kernelINS_22Kernel_traits_finalizeILj5120E6__halfffffjLb0ELj1024ELj4ENS_18Kernel_traits_baseILj5120ES2_ffffjLj1024EEEEELb1EEEvNS_9BwdParamsE,(.L_x_5478 - _ZN10layer_norm40ln_parallel_residual_bwd_finalize_kernelINS_22Kernel_traits_finalizeILj5120E6__halfffffjLb0ELj1024ELj4ENS_18Kernel_traits_baseILj5120ES2_ffffjLj1024EEEEELb1EEEvNS_9BwdParamsE)
        .other          _ZN10layer_norm40ln_parallel_residual_bwd_finalize_kernelINS_22Kernel_traits_finalizeILj5120E6__halfffffjLb0ELj1024ELj4ENS_18Kernel_traits_baseILj5120ES2_ffffjLj1024EEEEELb1EEEvNS_9BwdParamsE,@"STO_CUDA_ENTRY STV_DEFAULT"
_ZN10layer_norm40ln_parallel_residual_bwd_finalize_kernelINS_22Kernel_traits_finalizeILj5120E6__halfffffjLb0ELj1024ELj4ENS_18Kernel_traits_baseILj5120ES2_ffffjLj1024EEEEELb1EEEvNS_9BwdParamsE:
.text._ZN10layer_norm40ln_parallel_residual_bwd_finalize_kernelINS_22Kernel_traits_finalizeILj5120E6__halfffffjLb0ELj1024ELj4ENS_18Kernel_traits_baseILj5120ES2_ffffjLj1024EEEEELb1EEEvNS_9BwdParamsE:
        /* <DEDUP_REMOVED lines=60> */
.L_x_4823:
        /* <DEDUP_REMOVED lines=112> */
.L_x_4822:
[----:B------:R-:W-:Y:S05]  /*0ac0*/  BSYNC.RECONVERGENT B1 ;  /* 0x0000000000017941 */ /* 0x000fea0003800200 */
.L_x_4821:
        /* <DEDUP_REMOVED lines=66> */
.L_x_4825:
[----:B------:R-:W-:Y:S05]  /*0ef0*/  BSYNC.RECONVERGENT B1 ;  /* 0x0000000000017941 */ /* 0x000fea0003800200 */
.L_x_4824:
        /* <DEDUP_REMOVED lines=37> */
.L_x_4827:
[----:B------:R-:W-:Y:S05]  /*1150*/  BSYNC.RECONVERGENT B1 ;  /* 0x0000000000017941 */ /* 0x000fea0003800200 */
.L_x_4826:
        /* <DEDUP_REMOVED lines=19> */
.L_x_4820:
[----:B------:R-:W-:Y:S05]  /*1290*/  BSYNC.RECONVERGENT B0 ;  /* 0x0000000000007941 */ /* 0x000fea0003800200 */
.L_x_4819:
        /* <DEDUP_REMOVED lines=92> */
.L_x_4828:
        /* <DEDUP_REMOVED lines=10> */
.L_x_5478:


//--------------------- .text._ZN10layer_norm31ln_parallel_residual_bwd_kernelINS_13Kernel_traitsI6__halfffffjLj5120ELj1ELj1ELj8ELj16ENS_18Kernel_traits_baseILj5120ES2_ffffjLj256EEEEELb1ELb1ELb1EEEvNS_9BwdParamsE --------------------------
	.section	.text._ZN10layer_norm31ln_parallel_residual_bwd_kernelINS_13Kernel_traitsI6__halfffffjLj5120ELj1ELj1ELj8ELj16ENS_18Kernel_traits_baseILj5120ES2_ffffjLj256EEEEELb1ELb1ELb1EEEvNS_9BwdParamsE,"ax",@progbits
	.align	128
        .global         _ZN10layer_norm31ln_parallel_residual_bwd_kernelINS_13Kernel_traitsI6__halfffffjLj5120ELj1ELj1ELj8ELj16ENS_18Kernel_traits_baseILj5120ES2_ffffjLj256EEEEELb1ELb1ELb1EEEvNS_9BwdParamsE
        .type           _ZN10layer_norm31ln_parallel_residual_bwd_kernelINS_13Kernel_traitsI6__halfffffjLj5120ELj1ELj1ELj8ELj16ENS_18Kernel_traits_baseILj5120ES2_ffffjLj256EEEEELb1ELb1ELb1EEEvNS_9BwdParamsE,@function
        .size           _ZN10layer_norm31ln_parallel_residual_bwd_kernelINS_13Kernel_traitsI6__halfffffjLj5120ELj1ELj1ELj8ELj16ENS_18Kernel_traits_baseILj5120ES2_ffffjLj256EEEEELb1ELb1ELb1EEEvNS_9BwdParamsE,(.L_x_5479 - _ZN10layer_norm31ln_parallel_residual_bwd_kernelINS_13Kernel_traitsI6__halfffffjLj5120ELj1ELj1ELj8ELj16ENS_18Kernel_traits_baseILj5120ES2_ffffjLj256EEEEELb1ELb1ELb1EEEvNS_9BwdParamsE)
        .other          _ZN10layer_norm31ln_parallel_residual_bwd_kernelINS_13Kernel_traitsI6__halfffffjLj5120ELj1ELj1ELj8ELj16ENS_18Kernel_traits_baseILj5120ES2_ffffjLj256EEEEELb1ELb1ELb1EEEvNS_9BwdParamsE,@"STO_CUDA_ENTRY STV_DEFAULT"
_ZN10layer_norm31ln_parallel_residual_bwd_kernelINS_13Kernel_traitsI6__halfffffjLj5120ELj1ELj1ELj8ELj16ENS_18Kernel_traits_baseILj5120ES2_ffffjLj256EEEEELb1ELb1ELb1EEEvNS_9BwdParamsE:
.text._ZN10layer_norm31ln_parallel_residual_bwd_kernelINS_13Kernel_traitsI6__halfffffjLj5120ELj1ELj1ELj8ELj16ENS_18Kernel_traits_baseILj5120ES2_ffffjLj256EEEEELb1ELb1ELb1EEEvNS_9BwdParamsE:
        /* <DEDUP_REMOVED lines=36> */
[----:B------:R-:W-:-:S02]  /*0240*/  HFMA2 R109, -RZ, RZ, 0, 0 ;  /* 0x00000000ff6d7431 */ /* 0x000fc400000001ff */
[----:B------:R-:W-:Y:S02]  /*0250*/  HFMA2 R88, -RZ, RZ, 0, 0 ;  /* 0x00000000ff587431 */ /* 0x000fe400000001ff */
[----:B------:R-:W-:Y:S02]  /*0260*/  HFMA2 R90, -RZ, RZ, 0, 0 ;  /* 0x00000000ff5a7431 */ /* 0x000fe400000001ff */
[----:B------:R-:W-:Y:S02]  /*0270*/  HFMA2 R92, -RZ, RZ, 0, 0 ;  /* 0x00000000ff5c7431 */ /* 0x000fe400000001ff */
[----:B------:R-:W-:Y:S02]  /*0280*/  HFMA2 R94, -RZ, RZ, 0, 0 ;  /* 0x00000000ff5e7431 */ /* 0x000fe400000001ff */
[----:B------:R-:W-:Y:S02]  /*0290*/  HFMA2 R105, -RZ, RZ, 0, 0 ;  /* 0x00000000ff697431 */ /* 0x000fe400000001ff */
[----:B0-----:R-:W-:-:S04]  /*02a0*/  IMAD.WIDE.U32 R2, R48, 0x8, R2 ;  /* 0x0000000830027825 */ /* 0x001fc800078e0002 */
[----:B------:R-:W-:Y:S01]  /*02b0*/  HFMA2 R84, -RZ, RZ, 0, 0 ;  /* 0x00000000ff547431 */ /* 0x000fe200000001ff */
[----:B------:R-:W-:Y:S02]  /*02c0*/  MOV R0, UR4 ;  /* 0x0000000400007c02 */ /* 0x000fe40008000f00 */
[----:B------:R-:W-:Y:S02]  /*02d0*/  CS2R R74, SRZ ;  /* 0x00000000004a7805 */ /* 0x000fe4000001ff00 */
[----:B------:R-:W-:Y:S01]  /*02e0*/  CS2R R96, SRZ ;  /* 0x0000000000607805 */ /* 0x000fe2000001ff00 */
[----:B--2---:R-:W2:Y:S01]  /*02f0*/  LDG.E.64 R98, desc[UR10][R2.64+0x2000] ;  /* 0x0020000a02627981 */ /* 0x004ea2000c1e1b00 */
[----:B------:R-:W-:Y:S02]  /*0300*/  MOV R101, RZ ;  /* 0x000000ff00657202 */ /* 0x000fe40000000f00 */
[----:B------:R-:W-:Y:S02]  /*0310*/  CS2R R136, SRZ ;  /* 0x0000000000887805 */ /* 0x000fe4000001ff00 */
[----:B------:R-:W-:Y:S01]  /*0320*/  MOV R138, RZ ;  /* 0x000000ff008a7202 */ /* 0x000fe20000000f00 */
[----:B------:R-:W5:Y:S01]  /*0330*/  LDG.E.64 R102, desc[UR10][R2.64+0x1800] ;  /* 0x0018000a02667981 */ /* 0x000f62000c1e1b00 */
[----:B------:R-:W-:-:S02]  /*0340*/  CS2R R132, SRZ ;  /* 0x0000000000847805 */ /* 0x000fc4000001ff00 */
[----:B------:R-:W-:Y:S02]  /*0350*/  CS2R R130, SRZ ;  /* 0x0000000000827805 */ /* 0x000fe4000001ff00 */
[----:B------:R-:W-:Y:S01]  /*0360*/  CS2R R126, SRZ ;  /* 0x00000000007e7805 */ /* 0x000fe2000001ff00 */
[----:B------:R-:W4:Y:S01]  /*0370*/  LDG.E.64 R106, desc[UR10][R2.64+0x1000] ;  /* 0x0010000a026a7981 */ /* 0x000f22000c1e1b00 */
[----:B------:R-:W-:Y:S02]  /*0380*/  MOV R113, RZ ;  /* 0x000000ff00717202 */ /* 0x000fe40000000f00 */
[----:B------:R-:W-:Y:S02]  /*0390*/  CS2R R124, SRZ ;  /* 0x00000000007c7805 */ /* 0x000fe4000001ff00 */
[----:B------:R-:W-:Y:S01]  /*03a0*/  MOV R117, RZ ;  /* 0x000000ff00757202 */ /* 0x000fe20000000f00 */
[----:B------:R-:W4:Y:S01]  /*03b0*/  LDG.E.64 R110, desc[UR10][R2.64+0x800] ;  /* 0x0008000a026e7981 */ /* 0x000f22000c1e1b00 */
[----:B------:R-:W-:-:S02]  /*03c0*/  MOV R119, RZ ;  /* 0x000000ff00777202 */ /* 0x000fc40000000f00 */
[----:B------:R-:W-:Y:S02]  /*03d0*/  CS2R R134, SRZ ;  /* 0x0000000000867805 */ /* 0x000fe4000001ff00 */
[----:B------:R-:W-:Y:S01]  /*03e0*/  MOV R86, RZ ;  /* 0x000000ff00567202 */ /* 0x000fe20000000f00 */
[----:B------:R-:W4:Y:S01]  /*03f0*/  LDG.E.64 R114, desc[UR10][R2.64] ;  /* 0x0000000a02727981 */ /* 0x000f22000c1e1b00 */
[----:B-1----:R-:W-:Y:S01]  /*0400*/  UISETP.NE.U32.AND UP0, UPT, UR6, URZ, UPT ;  /* 0x000000ff0600728c */ /* 0x002fe2000bf05070 */
[----:B------:R-:W-:Y:S01]  /*0410*/  CS2R R128, SRZ ;  /* 0x0000000000807805 */ /* 0x000fe2000001ff00 */
[----:B---3--:R-:W-:Y:S02]  /*0420*/  UISETP.NE.AND UP2, UPT, UR5, URZ, UPT ;  /* 0x000000ff0500728c */ /* 0x008fe4000bf45270 */
[----:B------:R-:W-:Y:S01]  /*0430*/  UISETP.NE.AND.EX UP0, UPT, UR7, URZ, UPT, UP0 ;  /* 0x000000ff0700728c */ /* 0x000fe2000bf05300 */
[----:B------:R-:W0:Y:S03]  /*0440*/  LDCU UR6, c[0x0][0x408] ;  /* 0x00008100ff0677ac */ /* 0x000e260008000800 */
[----:B------:R-:W-:-:S02]  /*0450*/  PLOP3.LUT P3, PT, PT, PT, UP2, 0x80, 0x8 ;  /* 0x000000000008781c */ /* 0x000fc40003f6f028 */
[----:B------:R-:W-:Y:S01]  /*0460*/  PLOP3.LUT P0, PT, PT, PT, UP0, 0x80, 0x8 ;  /* 0x000000000008781c */ /* 0x000fe20003f0f008 */
[----:B------:R-:W1:Y:S01]  /*0470*/  LDCU UR7, c[0x0][0x388] ;  /* 0x00007100ff0777ac */ /* 0x000e620008000800 */
[----:B------:R-:W3:Y:S01]  /*0480*/  LDCU.64 UR8, c[0x0][0x478] ;  /* 0x00008f00ff0877ac */ /* 0x000ee20008000a00 */
[----:B------:R-:W0:Y:S01]  /*0490*/  LDCU.64 UR12, c[0x0][0x470] ;  /* 0x00008e00ff0c77ac */ /* 0x000e220008000a00 */
        /* <DEDUP_REMOVED lines=30> */
[----:B------:R-:W-:-:S02]  /*0680*/  HADD2.F32 R108, -RZ, R108.H0_H0 ;  /* 0x2000006cff6c7230 */ /* 0x000fc40000004100 */
[----:B------:R-:W-:Y:S02]  /*0690*/  HADD2.F32 R110, -RZ, R110.H0_H0 ;  /* 0x2000006eff6e7230 */ /* 0x000fe40000004100 */
[----:B------:R-:W-:Y:S02]  /*06a0*/  HADD2.F32 R112, -RZ, R112.H0_H0 ;  /* 0x20000070ff707230 */ /* 0x000fe40000004100 */
[----:B------:R-:W-:Y:S02]  /*06b0*/  HADD2.F32 R114, -RZ, R114.H0_H0 ;  /* 0x20000072ff727230 */ /* 0x000fe40000004100 */
[----:B01-3--:R-:W-:-:S07]  /*06c0*/  HADD2.F32 R116, -RZ, R116.H0_H0 ;  /* 0x20000074ff747230 */ /* 0x00bfce0000004100 */
.L_x_4872:
        /* <DEDUP_REMOVED lines=9> */
[----:B------:R-:W-:-:S04]  /*0760*/  IADD3 R147, PT, PT, R145, 0x100, RZ ;  /* 0x0000010091937810 */ /* 0x000fc80007ffe0ff */
[----:B------:R0:W4:Y:S01]  /*0770*/  LDG.E R140, desc[UR10][R2.64] ;  /* 0x0000000a028c7981 */ /* 0x000122000c1e1900 */
[--C-:B-1----:R-:W-:Y:S01]  /*0780*/  IMAD.WIDE.U32 R44, R145, 0x10, R68.reuse ;  /* 0x00000010912c7825 */ /* 0x102fe200078e0044 */
[----:B------:R-:W-:Y:S01]  /*0790*/  ISETP.NE.U32.AND P1, PT, RZ, UR12, PT ;  /* 0x0000000cff007c0c */ /* 0x000fe2000bf25070 */
[----:B------:R-:W1:Y:S02]  /*07a0*/  LDC.64 R72, c[0x0][0x438] ;  /* 0x00010e00ff487b82 */ /* 0x000e640000000a00 */
[----:B------:R-:W-:Y:S02]  /*07b0*/  IMAD.WIDE.U32 R52, R147, 0x10, R68 ;  /* 0x0000001093347825 */ /* 0x000fe400078e0044 */
[----:B------:R-:W4:Y:S02]  /*07c0*/  LDG.E.128 R44, desc[UR10][R44.64] ;  /* 0x0000000a2c2c7981 */ /* 0x000f24000c1e1d00 */
[----:B--2---:R-:W-:Y:S02]  /*07d0*/  IMAD.WIDE R32, R0, 0x4, R32 ;  /* 0x0000000400207825 */ /* 0x004fe400078e0220 */
[----:B------:R-:W2:Y:S01]  /*07e0*/  LDG.E.128 R52, desc[UR10][R52.64] ;  /* 0x0000000a34347981 */ /* 0x000ea2000c1e1d00 */
[C---:B------:R-:W-:Y:S01]  /*07f0*/  IADD3 R149, PT, PT, R145.reuse, 0x200, RZ ;  /* 0x0000020091957810 */ /* 0x040fe20007ffe0ff */
[----:B0-----:R-:W0:Y:S02]  /*0800*/  @P0 LDC.64 R2, c[0x0][0x438] ;  /* 0x00010e00ff020b82 */ /* 0x001e240000000a00 */
[----:B------:R1:W2:Y:S01]  /*0810*/  LDG.E R139, desc[UR10][R32.64] ;  /* 0x0000000a208b7981 */ /* 0x0002a2000c1e1900 */
[----:B---3--:R-:W-:-:S05]  /*0820*/  IMAD.WIDE.U32 R48, R145, 0x10, R34 ;  /* 0x0000001091307825 */ /* 0x008fca00078e0022 */
[----:B------:R-:W3:Y:S01]  /*0830*/  LDC.64 R166, c[0x0][0x380] ;  /* 0x0000e000ffa67b82 */ /* 0x000ee20000000a00 */
[----:B------:R-:W3:Y:S01]  /*0840*/  LDG.E.128 R48, desc[UR10][R48.64] ;  /* 0x0000000a30307981 */ /* 0x000ee2000c1e1d00 */
[----:B------:R-:W-:-:S06]  /*0850*/  IMAD.WIDE.U32 R56, R147, 0x10, R34 ;  /* 0x0000001093387825 */ /* 0x000fcc00078e0022 */
[----:B------:R-:W3:Y:S01]  /*0860*/  LDG.E.128 R56, desc[UR10][R56.64] ;  /* 0x0000000a38387981 */ /* 0x000ee2000c1e1d00 */
[----:B------:R-:W-:Y:S01]  /*0870*/  IMAD.WIDE.U32 R60, R149, 0x10, R68 ;  /* 0x00000010953c7825 */ /* 0x000fe200078e0044 */
[----:B------:R-:W-:-:S03]  /*0880*/  IADD3 R143, PT, PT, R145, 0x300, RZ ;  /* 0x00000300918f7810 */ /* 0x000fc60007ffe0ff */
[----:B------:R-:W-:Y:S02]  /*0890*/  IMAD.WIDE.U32 R40, R149, 0x10, R34 ;  /* 0x0000001095287825 */ /* 0x000fe400078e0022 */
[----:B------:R-:W3:Y:S01]  /*08a0*/  LDG.E.128 R60, desc[UR10][R60.64] ;  /* 0x0000000a3c3c7981 */ /* 0x000ee2000c1e1d00 */
[----:B------:R-:W-:Y:S01]  /*08b0*/  IADD3 R141, PT, PT, R145, 0x400, RZ ;  /* 0x00000400918d7810 */ /* 0x000fe20007ffe0ff */
[--C-:B------:R-:W-:Y:S02]  /*08c0*/  IMAD.WIDE.U32 R64, R143, 0x10, R68.reuse ;  /* 0x000000108f407825 */ /* 0x100fe400078e0044 */
[----:B------:R-:W3:Y:S02]  /*08d0*/  LDG.E.128 R40, desc[UR10][R40.64] ;  /* 0x0000000a28287981 */ /* 0x000ee4000c1e1d00 */
[----:B------:R-:W-:Y:S02]  /*08e0*/  IMAD.WIDE.U32 R68, R141, 0x10, R68 ;  /* 0x000000108d447825 */ /* 0x000fe400078e0044 */
[----:B------:R-:W3:Y:S04]  /*08f0*/  LDG.E.128 R64, desc[UR10][R64.64] ;  /* 0x0000000a40407981 */ /* 0x000ee8000c1e1d00 */
[----:B------:R-:W3:Y:S01]  /*0900*/  LDG.E.128 R68, desc[UR10][R68.64] ;  /* 0x0000000a44447981 */ /* 0x000ee2000c1e1d00 */
[----:B------:R-:W-:-:S06]  /*0910*/  IMAD.WIDE.U32 R36, R143, 0x10, R34 ;  /* 0x000000108f247825 */ /* 0x000fcc00078e0022 */
[----:B------:R-:W3:Y:S01]  /*0920*/  LDG.E.128 R36, desc[UR10][R36.64] ;  /* 0x0000000a24247981 */ /* 0x000ee2000c1e1d00 */
[----:B-1----:R-:W-:-:S06]  /*0930*/  IMAD.WIDE.U32 R32, R141, 0x10, R34 ;  /* 0x000000108d207825 */ /* 0x002fcc00078e0022 */
[----:B------:R-:W3:Y:S01]  /*0940*/  LDG.E.128 R32, desc[UR10][R32.64] ;  /* 0x0000000a20207981 */ /* 0x000ee2000c1e1d00 */
[----:B------:R-:W-:Y:S01]  /*0950*/  ISETP.NE.AND.EX P1, PT, RZ, UR13, PT, P1 ;  /* 0x0000000dff007c0c */ /* 0x000fe2000bf25310 */
[----:B0-----:R-:W-:-:S05]  /*0960*/  @P0 IMAD.WIDE.U32 R2, R145, 0x10, R2 ;  /* 0x0000001091020825 */ /* 0x001fca00078e0002 */
[----:B------:R0:W5:Y:S07]  /*0970*/  @P0 LDG.E.128 R4, desc[UR10][R2.64] ;  /* 0x0000000a02040981 */ /* 0x00016e000c1e1d00 */
[----:B------:R-:W1:Y:S01]  /*0980*/  @P1 LDC.64 R150, c[0x0][0x3b8] ;  /* 0x0000ee00ff961b82 */ /* 0x000e620000000a00 */
[----:B------:R-:W-:-:S07]  /*0990*/  ISETP.NE.U32.AND P0, PT, R72, RZ, PT ;  /* 0x000000ff4800720c */ /* 0x000fce0003f05070 */
[----:B------:R-:W0:Y:S01]  /*09a0*/  @P1 LDC.64 R158, c[0x0][0x3b8] ;  /* 0x0000ee00ff9e1b82 */ /* 0x000e220000000a00 */
[----:B------:R-:W-:-:S07]  /*09b0*/  ISETP.NE.AND.EX P0, PT, R73, RZ, PT, P0 ;  /* 0x000000ff4900720c */ /* 0x000fce0003f05300 */
[----:B------:R-:W0:Y:S01]  /*09c0*/  @P1 LDC.64 R152, c[0x0][0x3b8] ;  /* 0x0000ee00ff981b82 */ /* 0x000e220000000a00 */
[----:B-1----:R-:W-:-:S07]  /*09d0*/  @P1 IMAD.WIDE.U32 R150, R145, 0x4, R150 ;  /* 0x0000000491961825 */ /* 0x002fce00078e0096 */
[----:B------:R-:W1:Y:S01]  /*09e0*/  @P0 LDC.64 R156, c[0x0][0x438] ;  /* 0x00010e00ff9c0b82 */ /* 0x000e620000000a00 */
[----:B------:R0:W5:Y:S02]  /*09f0*/  @P1 LDG.E R118, desc[UR10][R150.64] ;  /* 0x0000000a96761981 */ /* 0x000164000c1e1900 */
[----:B0-----:R-:W-:-:S05]  /*0a00*/  @P1 IMAD.WIDE.U32 R2, R143, 0x4, R158 ;  /* 0x000000048f021825 */ /* 0x001fca00078e009e */
[----:B------:R-:W0:Y:S01]  /*0a10*/  @P1 LDC.64 R154, c[0x0][0x3b8] ;  /* 0x0000ee00ff9a1b82 */ /* 0x000e220000000a00 */
[----:B------:R-:W5:Y:S07]  /*0a20*/  @P1 LDG.E R122, desc[UR10][R2.64] ;  /* 0x0000000a027a1981 */ /* 0x000f6e000c1e1900 */
[----:B------:R-:W1:Y:S08]  /*0a30*/  @P0 LDC.64 R158, c[0x0][0x438] ;  /* 0x00010e00ff9e0b82 */ /* 0x000e700000000a00 */
[----:B------:R-:W1:Y:S08]  /*0a40*/  LDC.64 R150, c[0x0][0x3b0] ;  /* 0x0000ec00ff967b82 */ /* 0x000e700000000a00 */
[----:B------:R-:W1:Y:S01]  /*0a50*/  @P0 LDC.64 R162, c[0x0][0x438] ;  /* 0x00010e00ffa20b82 */ /* 0x000e620000000a00 */
[----:B------:R-:W-:-:S05]  /*0a60*/  @P1 IMAD.WIDE.U32 R152, R147, 0x4, R152 ;  /* 0x0000000493981825 */ /* 0x000fca00078e0098 */
[----:B------:R1:W5:Y:S01]  /*0a70*/  @P1 LDG.E R120, desc[UR10][R152.64] ;  /* 0x0000000a98781981 */ /* 0x000362000c1e1900 */
[----:B0-----:R-:W-:Y:S01]  /*0a80*/  @P1 IMAD.WIDE.U32 R154, R149, 0x4, R154 ;  /* 0x00000004959a1825 */ /* 0x001fe200078e009a */
[----:B------:R-:W0:Y:S04]  /*0a90*/  @P1 LDC.64 R160, c[0x0][0x3b8] ;  /* 0x0000ee00ffa01b82 */ /* 0x000e280000000a00 */
[----:B------:R1:W5:Y:S02]  /*0aa0*/  @P1 LDG.E R121, desc[UR10][R154.64] ;  /* 0x0000000a9a791981 */ /* 0x000364000c1e1900 */
[----:B-1----:R-:W-:Y:S02]  /*0ab0*/  @P0 IMAD.WIDE.U32 R152, R147, 0x10, R156 ;  /* 0x0000001093980825 */ /* 0x002fe400078e009c */
[----:B------:R-:W1:Y:S02]  /*0ac0*/  @P0 LDC.64 R164, c[0x0][0x438] ;  /* 0x00010e00ffa40b82 */ /* 0x000e640000000a00 */
[----:B------:R-:W-:Y:S01]  /*0ad0*/  @P0 IMAD.WIDE.U32 R156, R149, 0x10, R158 ;  /* 0x00000010959c0825 */ /* 0x000fe200078e009e */
[----:B------:R-:W5:Y:S03]  /*0ae0*/  @P0 LDG.E.128 R8, desc[UR10][R152.64] ;  /* 0x0000000a98080981 */ /* 0x000f66000c1e1d00 */
[----:B------:R-:W-:Y:S01]  /*0af0*/  IMAD.WIDE.U32 R2, R145, 0x4, R150 ;  /* 0x0000000491027825 */ /* 0x000fe200078e0096 */
[----:B------:R0:W5:Y:S03]  /*0b00*/  @P0 LDG.E.128 R12, desc[UR10][R156.64] ;  /* 0x0000000a9c0c0981 */ /* 0x000166000c1e1d00 */
[----:B------:R-:W-:-:S02]  /*0b10*/  @P0 IMAD.WIDE.U32 R158, R143, 0x10, R162 ;  /* 0x000000108f9e0825 */ /* 0x000fc400078e00a2 */
[----:B------:R-:W5:Y:S02]  /*0b20*/  LDG.E R2, desc[UR10][R2.64] ;  /* 0x0000000a02027981 */ /* 0x000f64000c1e1900 */
[--C-:B------:R-:W-:Y:S02]  /*0b30*/  IMAD.WIDE.U32 R154, R147, 0x4, R150.reuse ;  /* 0x00000004939a7825 */ /* 0x100fe400078e0096 */
[----:B------:R-:W5:Y:S02]  /*0b40*/  @P0 LDG.E.128 R16, desc[UR10][R158.64] ;  /* 0x0000000a9e100981 */ /* 0x000f64000c1e1d00 */
[--C-:B0-----:R-:W-:Y:S02]  /*0b50*/  IMAD.WIDE.U32 R156, R143, 0x4, R150.reuse ;  /* 0x000000048f9c7825 */ /* 0x101fe400078e0096 */
[----:B------:R-:W5:Y:S02]  /*0b60*/  LDG.E R146, desc[UR10][R154.64] ;  /* 0x0000000a9a927981 */ /* 0x000f64000c1e1900 */
[----:B------:R-:W-:-:S02]  /*0b70*/  IMAD.WIDE.U32 R152, R149, 0x4, R150 ;  /* 0x0000000495987825 */ /* 0x000fc400078e0096 */
[----:B------:R-:W5:Y:S02]  /*0b80*/  LDG.E R142, desc[UR10][R156.64] ;  /* 0x0000000a9c8e7981 */ /* 0x000f64000c1e1900 */
[C---:B------:R-:W-:Y:S02]  /*0b90*/  IMAD.WIDE.U32 R162, R141.reuse, 0x4, R150 ;  /* 0x000000048da27825 */ /* 0x040fe400078e0096 */
[----:B------:R-:W5:Y:S02]  /*0ba0*/  LDG.E R144, desc[UR10][R152.64] ;  /* 0x0000000a98907981 */ /* 0x000f64000c1e1900 */
[----:B------:R-:W-:-:S05]  /*0bb0*/  @P1 IMAD.WIDE.U32 R160, R141, 0x4, R160 ;  /* 0x000000048da01825 */ /* 0x000fca00078e00a0 */
[----:B------:R1:W5:Y:S02]  /*0bc0*/  @P1 LDG.E R123, desc[UR10][R160.64] ;  /* 0x0000000aa07b1981 */ /* 0x000364000c1e1900 */
[----:B-1----:R-:W-:-:S05]  /*0bd0*/  @P0 IMAD.WIDE.U32 R160, R141, 0x10, R164 ;  /* 0x000000108da00825 */ /* 0x002fca00078e00a4 */
[----:B------:R0:W5:Y:S01]  /*0be0*/  @P0 LDG.E.128 R20, desc[UR10][R160.64] ;  /* 0x0000000aa0140981 */ /* 0x000162000c1e1d00 */
[----:B----4-:R-:W-:-:S03]  /*0bf0*/  FSEL R170, R140, RZ, !P3 ;  /* 0x000000ff8caa7208 */ /* 0x010fc60005800000 */
[----:B------:R1:W5:Y:S02]  /*0c00*/  LDG.E R140, desc[UR10][R162.64] ;  /* 0x0000000aa28c7981 */ /* 0x000364000c1e1900 */
[C---:B------:R-:W-:Y:S01]  /*0c10*/  FADD.FTZ R46, -R170.reuse, R46 ;  /* 0x0000002eaa2e7221 */ /* 0x040fe20000010100 */
[C---:B------:R-:W-:Y:S01]  /*0c20*/  FADD.FTZ R44, -R170.reuse, R44 ;  /* 0x0000002caa2c7221 */ /* 0x040fe20000010100 */
[C---:B------:R-:W-:Y:S01]  /*0c30*/  FADD.FTZ R148, -R170.reuse, R45 ;  /* 0x0000002daa947221 */ /* 0x040fe20000010100 */
[C---:B------:R-:W-:Y:S01]  /*0c40*/  FADD.FTZ R154, -R170.reuse, R47 ;  /* 0x0000002faa9a7221 */ /* 0x040fe20000010100 */
[C---:B--2---:R-:W-:Y:S01]  /*0c50*/  FMUL.FTZ R151, R139.reuse, R46 ;  /* 0x0000002e8b977220 */ /* 0x044fe20000410000 */
[----:B------:R-:W-:Y:S01]  /*0c60*/  FMUL.FTZ R3, R139, R44 ;  /* 0x0000002c8b037220 */ /* 0x000fe20000410000 */
[----:B------:R-:W-:Y:S01]  /*0c70*/  FADD.FTZ R44, -R170, R55 ;  /* 0x00000037aa2c7221 */ /* 0x000fe20000010100 */
[----:B---3--:R-:W-:Y:S01]  /*0c80*/  FMUL.FTZ R150, R93, R48 ;  /* 0x000000305d967220 */ /* 0x008fe20000410000 */
[C---:B------:R-:W-:Y:S01]  /*0c90*/  FADD.FTZ R127, R50.reuse, R127 ;  /* 0x0000007f327f7221 */ /* 0x040fe20000010000 */
[----:B------:R-:W-:Y:S01]  /*0ca0*/  FFMA.FTZ R129, R50, R151, R129 ;  /* 0x0000009732817223 */ /* 0x000fe20000010081 */
[----:B------:R-:W-:Y:S01]  /*0cb0*/  FMUL.FTZ R156, R95, R50 ;  /* 0x000000325f9c7220 */ /* 0x000fe20000410000 */
[----:B------:R-:W-:Y:S01]  /*0cc0*/  FADD.FTZ R50, -R170, R53 ;  /* 0x00000035aa327221 */ /* 0x000fe20000010100 */
[C---:B------:R-:W-:Y:S01]  /*0cd0*/  FMUL.FTZ R53, R139.reuse, R44 ;  /* 0x0000002c8b357220 */ /* 0x040fe20000410000 */
[----:B------:R-:W-:Y:S01]  /*0ce0*/  FMUL.FTZ R153, R114, R49 ;  /* 0x0000003172997220 */ /* 0x000fe20000410000 */
[----:B------:R-:W-:Y:S01]  /*0cf0*/  FADD.FTZ R44, RZ, R150 ;  /* 0x00000096ff2c7221 */ /* 0x000fe20000010000 */
[C---:B------:R-:W-:Y:S01]  /*0d00*/  FMUL.FTZ R148, R139.reuse, R148 ;  /* 0x000000948b947220 */ /* 0x040fe20000410000 */
[----:B------:R-:W-:Y:S01]  /*0d10*/  FMUL.FTZ R154, R139, R154 ;  /* 0x0000009a8b9a7220 */ /* 0x000fe20000410000 */
[C---:B------:R-:W-:Y:S01]  /*0d20*/  FADD.FTZ R52, -R170.reuse, R52 ;  /* 0x00000034aa347221 */ /* 0x040fe20000010100 */
[----:B------:R-:W-:Y:S01]  /*0d30*/  FADD.FTZ R54, -R170, R54 ;  /* 0x00000036aa367221 */ /* 0x000fe20000010100 */
[----:B------:R-:W-:Y:S01]  /*0d40*/  FADD.FTZ R45, R153, R44 ;  /* 0x0000002c992d7221 */ /* 0x000fe20000010000 */
[C---:B------:R-:W-:Y:S01]  /*0d50*/  FADD.FTZ R126, R49.reuse, R126 ;  /* 0x0000007e317e7221 */ /* 0x040fe20000010000 */
[----:B------:R-:W-:Y:S01]  /*0d60*/  FFMA.FTZ R128, R49, R148, R128 ;  /* 0x0000009431807223 */ /* 0x000fe20000010080 */
[C---:B------:R-:W-:Y:S01]  /*0d70*/  FADD.FTZ R130, R51.reuse, R130 ;  /* 0x0000008233827221 */ /* 0x040fe20000010000 */
[----:B------:R-:W-:Y:S01]  /*0d80*/  FFMA.FTZ R86, R51, R154, R86 ;  /* 0x0000009a33567223 */ /* 0x000fe20000010056 */
[----:B------:R-:W-:Y:S01]  /*0d90*/  FMUL.FTZ R155, R116, R51 ;  /* 0x00000033749b7220 */ /* 0x000fe20000410000 */
[C---:B------:R-:W-:Y:S01]  /*0da0*/  FMUL.FTZ R49, R139.reuse, R52 ;  /* 0x000000348b317220 */ /* 0x040fe20000410000 */
[C---:B------:R-:W-:Y:S01]  /*0db0*/  FMUL.FTZ R51, R139.reuse, R54 ;  /* 0x000000368b337220 */ /* 0x040fe20000410000 */
[----:B------:R-:W-:Y:S01]  /*0dc0*/  FADD.FTZ R54, R156, R45 ;  /* 0x0000002d9c367221 */ /* 0x000fe20000010000 */
[C---:B------:R-:W-:Y:S01]  /*0dd0*/  FADD.FTZ R109, R56.reuse, R109 ;  /* 0x0000006d386d7221 */ /* 0x040fe20000010000 */
[----:B------:R-:W-:Y:S01]  /*0de0*/  FMUL.FTZ R50, R139, R50 ;  /* 0x000000328b327220 */ /* 0x000fe20000410000 */
[----:B------:R-:W-:Y:S01]  /*0df0*/  FFMA.FTZ R131, R56, R49, R131 ;  /* 0x0000003138837223 */ /* 0x000fe20000010083 */
[----:B------:R-:W-:Y:S01]  /*0e00*/  FMUL.FTZ R56, R89, R56 ;  /* 0x0000003859387220 */ /* 0x000fe20000410000 */
[----:B------:R-:W-:Y:S01]  /*0e10*/  FADD.FTZ R45, R155, R54 ;  /* 0x000000369b2d7221 */ /* 0x000fe20000010000 */
[C---:B------:R-:W-:Y:S01]  /*0e20*/  FADD.FTZ R132, R57.reuse, R132 ;  /* 0x0000008439847221 */ /* 0x040fe20000010000 */
[----:B------:R-:W-:Y:S01]  /*0e30*/  FFMA.FTZ R134, R57, R50, R134 ;  /* 0x0000003239867223 */ /* 0x000fe20000010086 */
[----:B------:R-:W-:Y:S01]  /*0e40*/  FMUL.FTZ R57, R110, R57 ;  /* 0x000000396e397220 */ /* 0x000fe20000410000 */
[----:B------:R-:W-:Y:S01]  /*0e50*/  FADD.FTZ R54, R56, R45 ;  /* 0x0000002d38367221 */ /* 0x000fe20000010000 */
[C---:B------:R-:W-:Y:S01]  /*0e60*/  FADD.FTZ R133, R58.reuse, R133 ;  /* 0x000000853a857221 */ /* 0x040fe20000010000 */
[----:B------:R-:W-:Y:S01]  /*0e70*/  FFMA.FTZ R135, R58, R51, R135 ;  /* 0x000000333a877223 */ /* 0x000fe20000010087 */
[----:B------:R-:W-:Y:S01]  /*0e80*/  FMUL.FTZ R58, R91, R58 ;  /* 0x0000003a5b3a7220 */ /* 0x000fe20000410000 */
[----:B------:R-:W-:Y:S01]  /*0e90*/  FADD.FTZ R47, R57, R54 ;  /* 0x00000036392f7221 */ /* 0x000fe20000010000 */
[----:B------:R-:W-:Y:S01]  /*0ea0*/  FADD.FTZ R52, -R170, R60 ;  /* 0x0000003caa347221 */ /* 0x000fe20000010100 */
[----:B------:R-:W-:Y:S01]  /*0eb0*/  FMUL.FTZ R152, R112, R59 ;  /* 0x0000003b70987220 */ /* 0x000fe20000410000 */
[----:B------:R-:W-:Y:S01]  /*0ec0*/  FADD.FTZ R44, -R170, R61 ;  /* 0x0000003daa2c7221 */ /* 0x000fe20000010100 */
[----:B------:R-:W-:Y:S01]  /*0ed0*/  FADD.FTZ R47, R58, R47 ;  /* 0x0000002f3a2f7221 */ /* 0x000fe20000010000 */
[----:B------:R-:W-:Y:S01]  /*0ee0*/  FMUL.FTZ R52, R139, R52 ;  /* 0x000000348b347220 */ /* 0x000fe20000410000 */
[----:B------:R-:W-:Y:S01]  /*0ef0*/  FFMA.FTZ R45, R3, R150, RZ ;  /* 0x00000096032d7223 */ /* 0x000fe200000100ff */
[C---:B------:R-:W-:Y:S01]  /*0f00*/  FADD.FTZ R136, R59.reuse, R136 ;  /* 0x000000883b887221 */ /* 0x040fe20000010000 */
[----:B------:R-:W-:Y:S01]  /*0f10*/  FFMA.FTZ R84, R59, R53, R84 ;  /* 0x000000353b547223 */ /* 0x000fe20000010054 */
[----:B------:R-:W-:Y:S01]  /*0f20*/  FMUL.FTZ R55, R85, R40 ;  /* 0x0000002855377220 */ /* 0x000fe20000410000 */
[----:B------:R-:W-:Y:S01]  /*0f30*/  FADD.FTZ R54, R152, R47 ;  /* 0x0000002f98367221 */ /* 0x000fe20000010000 */
[C---:B------:R-:W-:Y:S01]  /*0f40*/  FADD.FTZ R137, R40.reuse, R137 ;  /* 0x0000008928897221 */ /* 0x040fe20000010000 */
[----:B------:R-:W-:Y:S01]  /*0f50*/  FFMA.FTZ R107, R40, R52, R107 ;  /* 0x00000034286b7223 */ /* 0x000fe2000001006b */
[----:B------:R-:W-:Y:S01]  /*0f60*/  FMUL.FTZ R59, R139, R44 ;  /* 0x0000002c8b3b7220 */ /* 0x000fe20000410000 */
[----:B------:R-:W-:Y:S01]  /*0f70*/  FFMA.FTZ R40, R148, R153, R45 ;  /* 0x0000009994287223 */ /* 0x000fe2000001002d */
[----:B------:R-:W-:Y:S01]  /*0f80*/  FADD.FTZ R46, -R170, R62 ;  /* 0x0000003eaa2e7221 */ /* 0x000fe20000010100 */
[----:B------:R-:W-:Y:S01]  /*0f90*/  FMUL.FTZ R62, R106, R41 ;  /* 0x000000296a3e7220 */ /* 0x000fe20000410000 */
[----:B------:R-:W-:Y:S01]  /*0fa0*/  FADD.FTZ R45, R55, R54 ;  /* 0x00000036372d7221 */ /* 0x000fe20000010000 */
[C---:B------:R-:W-:Y:S01]  /*0fb0*/  FADD.FTZ R138, R41.reuse, R138 ;  /* 0x0000008a298a7221 */ /* 0x040fe20000010000 */
[----:B------:R-:W-:Y:S01]  /*0fc0*/  FFMA.FTZ R124, R41, R59, R124 ;  /* 0x0000003b297c7223 */ /* 0x000fe2000001007c */
[----:B------:R-:W-:Y:S01]  /*0fd0*/  FFMA.FTZ R41, R151, R156, R40 ;  /* 0x0000009c97297223 */ /* 0x000fe20000010028 */
[----:B------:R-:W-:Y:S01]  /*0fe0*/  FADD.FTZ R44, -R170, R68 ;  /* 0x00000044aa2c7221 */ /* 0x000fe20000010100 */
[----:B------:R-:W-:Y:S01]  /*0ff0*/  FADD.FTZ R45, R62, R45 ;  /* 0x0000002d3e2d7221 */ /* 0x000fe20000010000 */
[----:B------:R-:W-:Y:S01]  /*1000*/  FMUL.FTZ R68, R87, R42 ;  /* 0x0000002a57447220 */ /* 0x000fe20000410000 */
[----:B------:R-:W-:Y:S01]  /*1010*/  FFMA.FTZ R40, R154, R155, R41 ;  /* 0x0000009b9a287223 */ /* 0x000fe20000010029 */
[----:B------:R-:W-:Y:S01]  /*1020*/  FADD.FTZ R168, -R170, R70 ;  /* 0x00000046aaa87221 */ /* 0x000fe20000010100 */
[----:B------:R-:W-:Y:S01]  /*1030*/  FMUL.FTZ R70, R108, R43 ;  /* 0x0000002b6c467220 */ /* 0x000fe20000410000 */
[----:B------:R-:W-:Y:S01]  /*1040*/  FADD.FTZ R45, R68, R45 ;  /* 0x0000002d442d7221 */ /* 0x000fe20000010000 */
[----:B------:R-:W-:Y:S01]  /*1050*/  FFMA.FTZ R41, R49, R56, R40 ;  /* 0x0000003831297223 */ /* 0x000fe20000010028 */
[----:B------:R-:W-:-:S02]  /*1060*/  FMUL.FTZ R61, R81, R36 ;  /* 0x00000024513d7220 */ /* 0x000fc40000410000 */
[----:B------:R-:W-:Y:S01]  /*1070*/  FADD.FTZ R54, R70, R45 ;  /* 0x0000002d46367221 */ /* 0x000fe20000010000 */
[----:B------:R-:W-:Y:S01]  /*1080*/  FFMA.FTZ R40, R50, R57, R41 ;  /* 0x0000003932287223 */ /* 0x000fe20000010029 */
[----:B------:R-:W-:Y:S01]  /*1090*/  FADD.FTZ R158, -R170, R64 ;  /* 0x00000040aa9e7221 */ /* 0x000fe20000010100 */
[----:B------:R-:W-:Y:S01]  /*10a0*/  FMUL.FTZ R64, R102, R37 ;  /* 0x0000002566407220 */ /* 0x000fe20000410000 */
[----:B------:R-:W-:Y:S01]  /*10b0*/  FADD.FTZ R45, R61, R54 ;  /* 0x000000363d2d7221 */ /* 0x000fe20000010000 */
[----:B------:R-:W-:Y:S01]  /*10c0*/  FFMA.FTZ R40, R51, R58, R40 ;  /* 0x0000003a33287223 */ /* 0x000fe20000010028 */
[----:B0-----:R-:W-:Y:S01]  /*10d0*/  FADD.FTZ R160, -R170, R65 ;  /* 0x00000041aaa07221 */ /* 0x001fe20000010100 */
[----:B------:R-:W-:Y:S01]  /*10e0*/  FMUL.FTZ R65, R83, R38 ;  /* 0x0000002653417220 */ /* 0x000fe20000410000 */
[----:B------:R-:W-:Y:S01]  /*10f0*/  FADD.FTZ R54, R64, R45 ;  /* 0x0000002d40367221 */ /* 0x000fe20000010000 */
[----:B------:R-:W-:Y:S01]  /*1100*/  FFMA.FTZ R41, R53, R152, R40 ;  /* 0x0000009835297223 */ /* 0x000fe20000010028 */
[----:B------:R-:W-:Y:S01]  /*1110*/  FADD.FTZ R164, -R170, R67 ;  /* 0x00000043aaa47221 */ /* 0x000fe20000010100 */
[----:B------:R-:W-:Y:S01]  /*1120*/  FMUL.FTZ R67, R104, R39 ;  /* 0x0000002768437220 */ /* 0x000fe20000410000 */
[----:B------:R-:W-:Y:S01]  /*1130*/  FADD.FTZ R54, R65, R54 ;  /* 0x0000003641367221 */ /* 0x000fe20000010000 */
[----:B------:R-:W-:Y:S01]  /*1140*/  FFMA.FTZ R40, R52, R55, R41 ;  /* 0x0000003734287223 */ /* 0x000fe20000010029 */
[C---:B------:R-:W-:Y:S01]  /*1150*/  FADD.FTZ R111, R48.reuse, R111 ;  /* 0x0000006f306f7221 */ /* 0x040fe20000010000 */
[----:B------:R-:W-:Y:S01]  /*1160*/  FFMA.FTZ R125, R48, R3, R125 ;  /* 0x00000003307d7223 */ /* 0x000fe2000001007d */
[----:B------:R-:W-:Y:S01]  /*1170*/  FADD.FTZ R41, R67, R54 ;  /* 0x0000003643297221 */ /* 0x000fe20000010000 */
[----:B------:R-:W-:Y:S01]  /*1180*/  FMUL.FTZ R54, R77, R32 ;  /* 0x000000204d367220 */ /* 0x000fe20000410000 */
[----:B------:R-:W-:Y:S01]  /*1190*/  FADD.FTZ R48, -R170, R63 ;  /* 0x0000003faa307221 */ /* 0x000fe20000010100 */
[----:B------:R-:W-:Y:S01]  /*11a0*/  FMUL.FTZ R161, R139, R46 ;  /* 0x0000002e8ba17220 */ /* 0x000fe20000410000 */
[----:B------:R-:W-:Y:S01]  /*11b0*/  FFMA.FTZ R40, R59, R62, R40 ;  /* 0x0000003e3b287223 */ /* 0x000fe20000010028 */
[----:B------:R-:W-:Y:S01]  /*11c0*/  FADD.FTZ R45, R54, R41 ;  /* 0x00000029362d7221 */ /* 0x000fe20000010000 */
[----:B------:R-:W-:Y:S01]  /*11d0*/  FMUL.FTZ R60, R98, R33 ;  /* 0x00000021623c7220 */ /* 0x000fe20000410000 */
[----:B-1----:R-:W-:Y:S01]  /*11e0*/  FMUL.FTZ R163, R139, R48 ;  /* 0x000000308ba37220 */ /* 0x002fe20000410000 */
[----:B------:R-:W-:Y:S01]  /*11f0*/  FFMA.FTZ R40, R161, R68, R40 ;  /* 0x00000044a1287223 */ /* 0x000fe20000010028 */
[----:B------:R-:W-:Y:S01]  /*1200*/  FMUL.FTZ R63, R79, R34 ;  /* 0x000000224f3f7220 */ /* 0x000fe20000410000 */
[----:B------:R-:W-:Y:S01]  /*1210*/  FADD.FTZ R46, R45, R60 ;  /* 0x0000003c2d2e7221 */ /* 0x000fe20000010000 */
[----:B------:R-:W-:Y:S01]  /*1220*/  FMUL.FTZ R158, R139, R158 ;  /* 0x0000009e8b9e7220 */ /* 0x000fe20000410000 */
[----:B------:R-:W-:Y:S01]  /*1230*/  FFMA.FTZ R41, R163, R70, R40 ;  /* 0x00000046a3297223 */ /* 0x000fe20000010028 */
[----:B------:R-:W-:Y:S01]  /*1240*/  FADD.FTZ R162, -R170, R66 ;  /* 0x00000042aaa27221 */ /* 0x000fe20000010100 */
[----:B------:R-:W-:Y:S01]  /*1250*/  FADD.FTZ R45, R46, R63 ;  /* 0x0000003f2e2d7221 */ /* 0x000fe20000010000 */
[----:B------:R-:W-:Y:S01]  /*1260*/  FMUL.FTZ R66, R100, R35 ;  /* 0x0000002364427220 */ /* 0x000fe20000410000 */
[C---:B------:R-:W-:Y:S01]  /*1270*/  FMUL.FTZ R159, R139.reuse, R160 ;  /* 0x000000a08b9f7220 */ /* 0x040fe20000410000 */
[----:B------:R-:W-:Y:S01]  /*1280*/  FFMA.FTZ R40, R158, R61, R41 ;  /* 0x0000003d9e287223 */ /* 0x000fe20000010029 */
[----:B------:R-:W-:Y:S01]  /*1290*/  FMUL.FTZ R162, R139, R162 ;  /* 0x000000a28ba27220 */ /* 0x000fe20000410000 */
[----:B------:R-:W-:-:S02]  /*12a0*/  FADD.FTZ R45, R45, R66 ;  /* 0x000000422d2d7221 */ /* 0x000fc40000010000 */
[----:B------:R-:W-:Y:S01]  /*12b0*/  FFMA.FTZ R41, R159, R64, R40 ;  /* 0x000000409f297223 */ /* 0x000fe20000010028 */
[C---:B------:R-:W-:Y:S02]  /*12c0*/  FMUL.FTZ R164, R139.reuse, R164 ;  /* 0x000000a48ba47220 */ /* 0x040fe40000410000 */
[----:B------:R-:W0:Y:S01]  /*12d0*/  SHFL.DOWN PT, R46, R45, 0x10, 0x1f ;  /* 0x0a001f002d2e7f89 */ /* 0x000e2200000e0000 */
[----:B------:R-:W-:Y:S01]  /*12e0*/  FFMA.FTZ R41, R162, R65, R41 ;  /* 0x00000041a2297223 */ /* 0x000fe20000010029 */
[----:B------:R-:W-:Y:S01]  /*12f0*/  IADD3 R0, PT, PT, R0, R166, RZ ;  /* 0x000000a600007210 */ /* 0x000fe20007ffe0ff */
[----:B------:R-:W-:Y:S01]  /*1300*/  FADD.FTZ R166, -R170, R69 ;  /* 0x00000045aaa67221 */ /* 0x000fe20000010100 */
[C---:B------:R-:W-:Y:S01]  /*1310*/  FMUL.FTZ R69, R139.reuse, R44 ;  /* 0x0000002c8b457220 */ /* 0x040fe20000410000 */
[----:B------:R-:W-:Y:S01]  /*1320*/  FFMA.FTZ R40, R164, R67, R41 ;  /* 0x00000043a4287223 */ /* 0x000fe20000010029 */
[----:B------:R-:W-:Y:S01]  /*1330*/  FADD.FTZ R170, -R170, R71 ;  /* 0x00000047aaaa7221 */ /* 0x000fe20000010100 */
[----:B------:R-:W-:-:S02]  /*1340*/  FMUL.FTZ R71, R139, R166 ;  /* 0x000000a68b477220 */ /* 0x000fc40000410000 */
        /* <DEDUP_REMOVED lines=26> */
[----:B------:R-:W0:Y:S01]  /*14f0*/  SHFL.DOWN PT, R41, R42, 0x1, 0x1f ;  /* 0x08201f002a297f89 */ /* 0x000e2200000e0000 */
[----:B--2---:R-:W-:Y:S01]  /*1500*/  LOP3.LUT P2, RZ, R48, 0x1f, RZ, 0xc0, !PT ;  /* 0x0000001f30ff7812 */ /* 0x004fe2000784c0ff */
[----:B------:R-:W-:Y:S01]  /*1510*/  BSSY.RECONVERGENT B0, `(.L_x_4830) ;  /* 0x000000c000007945 */ /* 0x000fe20003800200 */
[----:B------:R-:W-:Y:S01]  /*1520*/  ISETP.GE.AND P4, PT, R0, R167, PT ;  /* 0x000000a70000720c */ /* 0x000fe20003f86270 */
        /* <DEDUP_REMOVED lines=10> */
.L_x_4831:
[----:B------:R-:W-:Y:S05]  /*15d0*/  BSYNC.RECONVERGENT B0 ;  /* 0x0000000000007941 */ /* 0x000fea0003800200 */
.L_x_4830:
        /* <DEDUP_REMOVED lines=15> */
[----:B------:R-:W-:Y:S01]  /*16d0*/  UISETP.NE.U32.AND UP0, UPT, UR12, URZ, UPT ;  /* 0x000000ff0c00728c */ /* 0x000fe2000bf05070 */
[C---:B------:R-:W-:Y:S01]  /*16e0*/  FADD.FTZ R76, R33.reuse, R76 ;  /* 0x0000004c214c7221 */ /* 0x040fe20000010000 */
[----:B------:R-:W-:Y:S01]  /*16f0*/  FFMA.FTZ R90, R33, R71, R90 ;  /* 0x00000047215a7223 */ /* 0x000fe2000001005a */
[C---:B------:R-:W-:Y:S01]  /*1700*/  FADD.FTZ R97, R34.reuse, R97 ;  /* 0x0000006122617221 */ /* 0x040fe20000010000 */
[----:B------:R-:W-:Y:S01]  /*1710*/  UISETP.NE.AND.EX UP0, UPT, UR13, URZ, UPT, UP0 ;  /* 0x000000ff0d00728c */ /* 0x000fe2000bf05300 */
[----:B------:R-:W-:Y:S01]  /*1720*/  FFMA.FTZ R113, R34, R160, R113 ;  /* 0x000000a022717223 */ /* 0x000fe20000010071 */
[C---:B------:R-:W-:Y:S01]  /*1730*/  FADD.FTZ R74, R35.reuse, R74 ;  /* 0x0000004a234a7221 */ /* 0x040fe20000010000 */
[----:B------:R-:W-:Y:S01]  /*1740*/  FFMA.FTZ R88, R35, R157, R88 ;  /* 0x0000009d23587223 */ /* 0x000fe20000010058 */
[----:B-1----:R-:W-:-:S04]  /*1750*/  ULEA UR4, UR5, UR4, 0x18 ;  /* 0x0000000405047291 */ /* 0x002fc8000f8ec0ff */
[----:B------:R-:W-:Y:S02]  /*1760*/  UIADD3 UR5, UPT, UPT, UR4, 0x5040, URZ ;  /* 0x0000504004057890 */ /* 0x000fe4000fffe0ff */
[----:B------:R-:W-:-:S09]  /*1770*/  @!UP1 UIADD3 UR5, UPT, UPT, UR4, 0x5000, URZ ;  /* 0x0000500004059890 */ /* 0x000fd2000fffe0ff */
        /* <DEDUP_REMOVED lines=9> */
[----:B------:R-:W-:-:S03]  /*1810*/  FADD.FTZ R36, R47, R36 ;  /* 0x000000242f247221 */ /* 0x000fc60000010000 */
[----:B0-----:R-:W-:Y:S01]  /*1820*/  FADD.FTZ R45, R37, R40 ;  /* 0x00000028252d7221 */ /* 0x001fe20000010000 */
[----:B------:R-:W-:Y:S02]  /*1830*/  FADD.FTZ R40, R36, R41 ;  /* 0x0000002924287221 */ /* 0x000fe40000010000 */
        /* <DEDUP_REMOVED lines=53> */
.L_x_4834:
        /* <DEDUP_REMOVED lines=25> */
.L_x_4833:
        /* <DEDUP_REMOVED lines=30> */
.L_x_4836:
        /* <DEDUP_REMOVED lines=25> */
.L_x_4832:
        /* <DEDUP_REMOVED lines=26> */
[----:B------:R-:W-:-:S02]  /*2230*/  SEL R32, R150, RZ, P2 ;  /* 0x000000ff96207207 */ /* 0x000fc40001000000 */
        /* <DEDUP_REMOVED lines=14> */
.L_x_4838:
        /* <DEDUP_REMOVED lines=22> */
[C---:B------:R-:W-:Y:S02]  /*2480*/  LOP3.LUT P2, RZ, R2.reuse, 0xff0000, RZ, 0xc0, !PT ;  /* 0x00ff000002ff7812 */ /* 0x040fe4000784c0ff */
[C---:B------:R-:W-:Y:S02]  /*2490*/  SEL R33, R29.reuse, RZ, P6 ;  /* 0x000000ff1d217207 */ /* 0x040fe40003000000 */
        /* <DEDUP_REMOVED lines=9> */
.L_x_4837:
        /* <DEDUP_REMOVED lines=38> */
.L_x_4839:
        /* <DEDUP_REMOVED lines=31> */
[----:B------:R-:W-:-:S07]  /*2980*/  SEL R31, R31, RZ, P2 ;  /* 0x000000ff1f1f7207 */ /* 0x000fce0001000000 */
.L_x_4835:
        /* <DEDUP_REMOVED lines=23> */
[----:B------:R-:W-:Y:S01]  /*2b00*/  FFMA.FTZ R25, R139, R50, R9 ;  /* 0x000000328b197223 */ /* 0x000fe20000010009 */
[----:B------:R-:W-:Y:S01]  /*2b10*/  FFMA.FTZ R53, R53, R42, R43 ;  /* 0x0000002a35357223 */ /* 0x000fe2000001002b */
[----:B------:R-:W-:Y:S01]  /*2b20*/  FFMA.FTZ R26, R139, R51, R10 ;  /* 0x000000338b1a7223 */ /* 0x000fe2000001000a */
[----:B------:R-:W-:Y:S01]  /*2b30*/  FMUL.FTZ R28, R24, UR6 ;  /* 0x00000006181c7c20 */ /* 0x000fe20008410000 */
[----:B------:R-:W-:Y:S01]  /*2b40*/  FMUL.FTZ R29, R25, UR6 ;  /* 0x00000006191d7c20 */ /* 0x000fe20008410000 */
[----:B------:R-:W-:Y:S01]  /*2b50*/  FADD.FTZ R152, R152, -R53 ;  /* 0x8000003598987221 */ /* 0x000fe20000010000 */
[----:B------:R-:W-:-:S02]  /*2b60*/  FMUL.FTZ R30, R26, UR6 ;  /* 0x000000061a1e7c20 */ /* 0x000fc40008410000 */
[----:B------:R-:W-:Y:S01]  /*2b70*/  SEL R32, R28, RZ, P6 ;  /* 0x000000ff1c207207 */ /* 0x000fe20003000000 */
[----:B------:R-:W-:Y:S01]  /*2b80*/  FFMA.FTZ R27, R139, R152, R11 ;  /* 0x000000988b1b7223 */ /* 0x000fe2000001000b */
[----:B------:R-:W-:Y:S02]  /*2b90*/  LOP3.LUT P6, RZ, R146, 0xff00, RZ, 0xc0, !PT ;  /* 0x0000ff0092ff7812 */ /* 0x000fe400078cc0ff */
[----:B------:R-:W-:Y:S01]  /*2ba0*/  SEL R28, R28, RZ, P5 ;  /* 0x000000ff1c1c7207 */ /* 0x000fe20002800000 */
[----:B------:R-:W-:Y:S01]  /*2bb0*/  FMUL.FTZ R31, R27, UR6 ;  /* 0x000000061b1f7c20 */ /* 0x000fe20008410000 */
[----:B------:R-:W-:Y:S02]  /*2bc0*/  LOP3.LUT P5, RZ, R120, 0xff00, RZ, 0xc0, !PT ;  /* 0x0000ff0078ff7812 */ /* 0x000fe400078ac0ff */
[----:B------:R-:W-:Y:S02]  /*2bd0*/  SEL R33, R29, RZ, P6 ;  /* 0x000000ff1d217207 */ /* 0x000fe40003000000 */
[----:B------:R-:W-:-:S02]  /*2be0*/  LOP3.LUT P6, RZ, R146, 0xff0000, RZ, 0xc0, !PT ;  /* 0x00ff000092ff7812 */ /* 0x000fc400078cc0ff */
[----:B------:R-:W-:Y:S02]  /*2bf0*/  SEL R29, R29, RZ, P5 ;  /* 0x000000ff1d1d7207 */ /* 0x000fe40002800000 */
[----:B------:R-:W-:Y:S02]  /*2c00*/  LOP3.LUT P5, RZ, R120, 0xff0000, RZ, 0xc0, !PT ;  /* 0x00ff000078ff7812 */ /* 0x000fe400078ac0ff */
[----:B------:R-:W-:Y:S02]  /*2c10*/  SEL R34, R30, RZ, P6 ;  /* 0x000000ff1e227207 */ /* 0x000fe40003000000 */
[----:B------:R-:W-:Y:S02]  /*2c20*/  ISETP.GE.U32.AND P6, PT, R146, 0x1000000, PT ;  /* 0x010000009200780c */ /* 0x000fe40003fc6070 */
[----:B------:R-:W-:Y:S02]  /*2c30*/  SEL R30, R30, RZ, P5 ;  /* 0x000000ff1e1e7207 */ /* 0x000fe40002800000 */
[----:B------:R-:W-:-:S02]  /*2c40*/  ISETP.GE.U32.AND P5, PT, R120, 0x1000000, PT ;  /* 0x010000007800780c */ /* 0x000fc40003fa6070 */
[C---:B------:R-:W-:Y:S02]  /*2c50*/  SEL R35, R31.reuse, RZ, P6 ;  /* 0x000000ff1f237207 */ /* 0x040fe40003000000 */
[----:B------:R-:W-:Y:S01]  /*2c60*/  SEL R31, R31, RZ, P5 ;  /* 0x000000ff1f1f7207 */ /* 0x000fe20002800000 */
[----:B------:R-:W-:Y:S08]  /*2c70*/  BRA `(.L_x_4843) ;  /* 0x0000000c00287947 */ /* 0x000ff00003800000 */
.L_x_4842:
        /* <DEDUP_REMOVED lines=9> */
[----:B------:R-:W-:Y:S01]  /*2d10*/  FFMA.FTZ R50, R139, R50, R9 ;  /* 0x000000328b327223 */ /* 0x000fe20000010009 */
[----:B------:R-:W-:Y:S01]  /*2d20*/  LOP3.LUT P5, RZ, R120, 0xff, RZ, 0xc0, !PT ;  /* 0x000000ff78ff7812 */ /* 0x000fe200078ac0ff */
[----:B------:R-:W-:Y:S01]  /*2d30*/  FADD.FTZ R152, R152, -R53 ;  /* 0x8000003598987221 */ /* 0x000fe20000010000 */
[----:B------:R-:W-:Y:S01]  /*2d40*/  FMUL.FTZ R49, R49, UR6 ;  /* 0x0000000631317c20 */ /* 0x000fe20008410000 */
[----:B------:R-:W-:Y:S01]  /*2d50*/  FMUL.FTZ R50, R50, UR6 ;  /* 0x0000000632327c20 */ /* 0x000fe20008410000 */
[C---:B------:R-:W-:Y:S01]  /*2d60*/  FFMA.FTZ R51, R139.reuse, R51, R10 ;  /* 0x000000338b337223 */ /* 0x040fe2000001000a */
[----:B------:R-:W-:-:S02]  /*2d70*/  FFMA.FTZ R152, R139, R152, R11 ;  /* 0x000000988b987223 */ /* 0x000fc4000001000b */
[----:B0-----:R-:W-:Y:S01]  /*2d80*/  SEL R32, R49, RZ, P6 ;  /* 0x000000ff31207207 */ /* 0x001fe20003000000 */
[----:B------:R-:W-:Y:S01]  /*2d90*/  FMUL.FTZ R51, R51, UR6 ;  /* 0x0000000633337c20 */ /* 0x000fe20008410000 */
[----:B------:R-:W-:Y:S01]  /*2da0*/  SEL R28, R49, RZ, P5 ;  /* 0x000000ff311c7207 */ /* 0x000fe20002800000 */
[----:B------:R-:W-:Y:S01]  /*2db0*/  FMUL.FTZ R152, R152, UR6 ;  /* 0x0000000698987c20 */ /* 0x000fe20008410000 */
[----:B------:R-:W-:Y:S02]  /*2dc0*/  LOP3.LUT P6, RZ, R146, 0xff00, RZ, 0xc0, !PT ;  /* 0x0000ff0092ff7812 */ /* 0x000fe400078cc0ff */
[----:B------:R-:W-:Y:S02]  /*2dd0*/  LOP3.LUT P5, RZ, R120, 0xff00, RZ, 0xc0, !PT ;  /* 0x0000ff0078ff7812 */ /* 0x000fe400078ac0ff */
[C---:B------:R-:W-:Y:S02]  /*2de0*/  SEL R33, R50.reuse, RZ, P6 ;  /* 0x000000ff32217207 */ /* 0x040fe40003000000 */
[----:B------:R-:W-:-:S02]  /*2df0*/  SEL R29, R50, RZ, P5 ;  /* 0x000000ff321d7207 */ /* 0x000fc40002800000 */
[C---:B------:R-:W-:Y:S02]  /*2e00*/  LOP3.LUT P6, RZ, R146.reuse, 0xff0000, RZ, 0xc0, !PT ;  /* 0x00ff000092ff7812 */ /* 0x040fe400078cc0ff */
[----:B------:R-:W-:Y:S02]  /*2e10*/  ISETP.GE.U32.AND P5, PT, R146, 0x1000000, PT ;  /* 0x010000009200780c */ /* 0x000fe40003fa6070 */
[----:B------:R-:W-:Y:S02]  /*2e20*/  SEL R34, R51, RZ, P6 ;  /* 0x000000ff33227207 */ /* 0x000fe40003000000 */
[----:B------:R-:W-:Y:S02]  /*2e30*/  SEL R35, R152, RZ, P5 ;  /* 0x000000ff98237207 */ /* 0x000fe40002800000 */
[C---:B------:R-:W-:Y:S02]  /*2e40*/  LOP3.LUT P6, RZ, R120.reuse, 0xff0000, RZ, 0xc0, !PT ;  /* 0x00ff000078ff7812 */ /* 0x040fe400078cc0ff */
[----:B------:R-:W-:-:S02]  /*2e50*/  ISETP.GE.U32.AND P5, PT, R120, 0x1000000, PT ;  /* 0x010000007800780c */ /* 0x000fc40003fa6070 */
[----:B------:R-:W-:Y:S02]  /*2e60*/  SEL R30, R51, RZ, P6 ;  /* 0x000000ff331e7207 */ /* 0x000fe40003000000 */
[----:B------:R-:W-:Y:S01]  /*2e70*/  SEL R31, R152, RZ, P5 ;  /* 0x000000ff981f7207 */ /* 0x000fe20002800000 */
[----:B------:R-:W-:Y:S08]  /*2e80*/  BRA `(.L_x_4843) ;  /* 0x0000000800a47947 */ /* 0x000ff00003800000 */
.L_x_4841:
[----:B------:R-:W-:Y:S05]  /*2e90*/  @!P2 BRA `(.L_x_4844) ;  /* 0x000000000084a947 */ /* 0x000fea0003800000 */
[-CC-:B------:R-:W-:Y:S01]  /*2ea0*/  FFMA.FTZ R49, R49, R42.reuse, R43.reuse ;  /* 0x0000002a31317223 */ /* 0x180fe2000001002b */
[-CC-:B------:R-:W-:Y:S01]  /*2eb0*/  FFMA.FTZ R50, R50, R42.reuse, R43.reuse ;  /* 0x0000002a32327223 */ /* 0x180fe2000001002b */
[----:B------:R-:W-:Y:S01]  /*2ec0*/  FFMA.FTZ R51, R51, R42, R43 ;  /* 0x0000002a33337223 */ /* 0x000fe2000001002b */
[----:B------:R-:W-:Y:S01]  /*2ed0*/  LOP3.LUT P6, RZ, R146, 0xff, RZ, 0xc0, !PT ;  /* 0x000000ff92ff7812 */ /* 0x000fe200078cc0ff */
[----:B0-----:R-:W-:Y:S01]  /*2ee0*/  FADD.FTZ R24, R56, -R49 ;  /* 0x8000003138187221 */ /* 0x001fe20000010000 */
[----:B------:R-:W-:Y:S01]  /*2ef0*/  FADD.FTZ R50, R57, -R50 ;  /* 0x8000003239327221 */ /* 0x000fe20000010000 */
[----:B------:R-:W-:Y:S01]  /*2f00*/  FADD.FTZ R26, R58, -R51 ;  /* 0x800000333a1a7221 */ /* 0x000fe20000010000 */
[----:B------:R-:W-:Y:S01]  /*2f10*/  LOP3.LUT P5, RZ, R120, 0xff, RZ, 0xc0, !PT ;  /* 0x000000ff78ff7812 */ /* 0x000fe200078ac0ff */
[C---:B------:R-:W-:Y:S01]  /*2f20*/  FMUL.FTZ R24, R139.reuse, R24 ;  /* 0x000000188b187220 */ /* 0x040fe20000410000 */
[----:B------:R-:W-:Y:S01]  /*2f30*/  FMUL.FTZ R25, R139, R50 ;  /* 0x000000328b197220 */ /* 0x000fe20000410000 */
[----:B------:R-:W-:Y:S01]  /*2f40*/  FFMA.FTZ R53, R53, R42, R43 ;  /* 0x0000002a35357223 */ /* 0x000fe2000001002b */
[----:B------:R-:W-:Y:S01]  /*2f50*/  FMUL.FTZ R26, R139, R26 ;  /* 0x0000001a8b1a7220 */ /* 0x000fe20000410000 */
[----:B------:R-:W-:Y:S01]  /*2f60*/  FMUL.FTZ R28, R24, UR6 ;  /* 0x00000006181c7c20 */ /* 0x000fe20008410000 */
[----:B------:R-:W-:Y:S01]  /*2f70*/  FMUL.FTZ R29, R25, UR6 ;  /* 0x00000006191d7c20 */ /* 0x000fe20008410000 */
[----:B------:R-:W-:Y:S01]  /*2f80*/  FADD.FTZ R152, R152, -R53 ;  /* 0x8000003598987221 */ /* 0x000fe20000010000 */
[----:B------:R-:W-:-:S02]  /*2f90*/  FMUL.FTZ R30, R26, UR6 ;  /* 0x000000061a1e7c20 */ /* 0x000fc40008410000 */
[----:B------:R-:W-:Y:S01]  /*2fa0*/  SEL R32, R28, RZ, P6 ;  /* 0x000000ff1c207207 */ /* 0x000fe20003000000 */
[----:B------:R-:W-:Y:S01]  /*2fb0*/  FMUL.FTZ R27, R139, R152 ;  /* 0x000000988b1b7220 */ /* 0x000fe20000410000 */
        /* <DEDUP_REMOVED lines=15> */
.L_x_4844:
        /* <DEDUP_REMOVED lines=11> */
[----:B------:R-:W-:Y:S01]  /*3160*/  FADD.FTZ R152, R152, -R53 ;  /* 0x8000003598987221 */ /* 0x000fe20000010000 */
[----:B------:R-:W-:Y:S01]  /*3170*/  FMUL.FTZ R56, R56, UR6 ;  /* 0x0000000638387c20 */ /* 0x000fe20008410000 */
[----:B------:R-:W-:Y:S01]  /*3180*/  FMUL.FTZ R50, R50, UR6 ;  /* 0x0000000632327c20 */ /* 0x000fe20008410000 */
[C---:B------:R-:W-:Y:S01]  /*3190*/  FMUL.FTZ R58, R139.reuse, R58 ;  /* 0x0000003a8b3a7220 */ /* 0x040fe20000410000 */
[----:B------:R-:W-:-:S02]  /*31a0*/  FMUL.FTZ R152, R139, R152 ;  /* 0x000000988b987220 */ /* 0x000fc40000410000 */
        /* <DEDUP_REMOVED lines=17> */
.L_x_4840:
        /* <DEDUP_REMOVED lines=19> */
[----:B------:R-:W-:-:S02]  /*33f0*/  SEL R32, R32, RZ, P6 ;  /* 0x000000ff20207207 */ /* 0x000fc40003000000 */
[----:B------:R-:W-:Y:S01]  /*3400*/  SEL R33, R33, RZ, P5 ;  /* 0x000000ff21217207 */ /* 0x000fe20002800000 */
[----:B------:R-:W-:Y:S01]  /*3410*/  FMUL.FTZ R35, R27, UR6 ;  /* 0x000000061b237c20 */ /* 0x000fe20008410000 */
[C---:B------:R-:W-:Y:S02]  /*3420*/  LOP3.LUT P6, RZ, R146.reuse, 0xff0000, RZ, 0xc0, !PT ;  /* 0x00ff000092ff7812 */ /* 0x040fe400078cc0ff */
[----:B------:R-:W-:Y:S02]  /*3430*/  ISETP.GE.U32.AND P5, PT, R146, 0x1000000, PT ;  /* 0x010000009200780c */ /* 0x000fe40003fa6070 */
[----:B------:R-:W-:Y:S02]  /*3440*/  SEL R34, R34, RZ, P6 ;  /* 0x000000ff22227207 */ /* 0x000fe40003000000 */
[----:B------:R-:W-:Y:S01]  /*3450*/  SEL R35, R35, RZ, P5 ;  /* 0x000000ff23237207 */ /* 0x000fe20002800000 */
[----:B------:R-:W-:Y:S08]  /*3460*/  BRA `(.L_x_4843) ;  /* 0x00000004002c7947 */ /* 0x000ff00003800000 */
.L_x_4846:
        /* <DEDUP_REMOVED lines=17> */
[----:B0-----:R-:W-:-:S02]  /*3580*/  SEL R32, R49, RZ, P6 ;  /* 0x000000ff31207207 */ /* 0x001fc40003000000 */
[----:B------:R-:W-:Y:S01]  /*3590*/  SEL R33, R50, RZ, P5 ;  /* 0x000000ff32217207 */ /* 0x000fe20002800000 */
[----:B------:R-:W-:Y:S01]  /*35a0*/  FMUL.FTZ R152, R152, UR6 ;  /* 0x0000000698987c20 */ /* 0x000fe20008410000 */
[C---:B------:R-:W-:Y:S02]  /*35b0*/  LOP3.LUT P6, RZ, R146.reuse, 0xff0000, RZ, 0xc0, !PT ;  /* 0x00ff000092ff7812 */ /* 0x040fe400078cc0ff */
[----:B------:R-:W-:Y:S02]  /*35c0*/  ISETP.GE.U32.AND P5, PT, R146, 0x1000000, PT ;  /* 0x010000009200780c */ /* 0x000fe40003fa6070 */
[----:B------:R-:W-:Y:S02]  /*35d0*/  SEL R34, R51, RZ, P6 ;  /* 0x000000ff33227207 */ /* 0x000fe40003000000 */
[----:B------:R-:W-:Y:S01]  /*35e0*/  SEL R35, R152, RZ, P5 ;  /* 0x000000ff98237207 */ /* 0x000fe20002800000 */
[----:B------:R-:W-:Y:S08]  /*35f0*/  BRA `(.L_x_4843) ;  /* 0x0000000000c87947 */ /* 0x000ff00003800000 */
.L_x_4845:
        /* <DEDUP_REMOVED lines=14> */
[----:B------:R-:W-:Y:S01]  /*36e0*/  FMUL.FTZ R33, R25, UR6 ;  /* 0x0000000619217c20 */ /* 0x000fe20008410000 */
[----:B------:R-:W-:Y:S01]  /*36f0*/  LOP3.LUT P5, RZ, R146, 0xff00, RZ, 0xc0, !PT ;  /* 0x0000ff0092ff7812 */ /* 0x000fe200078ac0ff */
[----:B------:R-:W-:Y:S01]  /*3700*/  FMUL.FTZ R27, R139, R152 ;  /* 0x000000988b1b7220 */ /* 0x000fe20000410000 */
        /* <DEDUP_REMOVED lines=9> */
.L_x_4847:
        /* <DEDUP_REMOVED lines=17> */
[----:B0-----:R-:W-:-:S02]  /*38b0*/  SEL R32, R56, RZ, P6 ;  /* 0x000000ff38207207 */ /* 0x001fc40003000000 */
[----:B------:R-:W-:Y:S01]  /*38c0*/  SEL R33, R50, RZ, P5 ;  /* 0x000000ff32217207 */ /* 0x000fe20002800000 */
[----:B------:R-:W-:Y:S01]  /*38d0*/  FMUL.FTZ R152, R152, UR6 ;  /* 0x0000000698987c20 */ /* 0x000fe20008410000 */
[C---:B------:R-:W-:Y:S02]  /*38e0*/  LOP3.LUT P6, RZ, R146.reuse, 0xff0000, RZ, 0xc0, !PT ;  /* 0x00ff000092ff7812 */ /* 0x040fe400078cc0ff */
[----:B------:R-:W-:Y:S02]  /*38f0*/  ISETP.GE.U32.AND P5, PT, R146, 0x1000000, PT ;  /* 0x010000009200780c */ /* 0x000fe40003fa6070 */
[----:B------:R-:W-:Y:S02]  /*3900*/  SEL R34, R58, RZ, P6 ;  /* 0x000000ff3a227207 */ /* 0x000fe40003000000 */
[----:B------:R-:W-:-:S09]  /*3910*/  SEL R35, R152, RZ, P5 ;  /* 0x000000ff98237207 */ /* 0x000fd20002800000 */
.L_x_4843:
        /* <DEDUP_REMOVED lines=36> */
[C---:B------:R-:W-:Y:S02]  /*3b60*/  LOP3.LUT P5, RZ, R121.reuse, 0xff0000, RZ, 0xc0, !PT ;  /* 0x00ff000079ff7812 */ /* 0x040fe400078ac0ff */
[----:B------:R-:W-:Y:S02]  /*3b70*/  SEL R34, R30, RZ, P6 ;  /* 0x000000ff1e227207 */ /* 0x000fe40003000000 */
[----:B------:R-:W-:Y:S02]  /*3b80*/  ISETP.GE.U32.AND P6, PT, R144, 0x1000000, PT ;  /* 0x010000009000780c */ /* 0x000fe40003fc6070 */
[----:B------:R-:W-:Y:S02]  /*3b90*/  SEL R30, R30, RZ, P5 ;  /* 0x000000ff1e1e7207 */ /* 0x000fe40002800000 */
[----:B------:R-:W-:-:S02]  /*3ba0*/  ISETP.GE.U32.AND P5, PT, R121, 0x1000000, PT ;  /* 0x010000007900780c */ /* 0x000fc40003fa6070 */
[C---:B------:R-:W-:Y:S02]  /*3bb0*/  SEL R35, R31.reuse, RZ, P6 ;  /* 0x000000ff1f237207 */ /* 0x040fe40003000000 */
[----:B------:R-:W-:Y:S01]  /*3bc0*/  SEL R31, R31, RZ, P5 ;  /* 0x000000ff1f1f7207 */ /* 0x000fe20002800000 */
[----:B------:R-:W-:Y:S08]  /*3bd0*/  BRA `(.L_x_4851) ;  /* 0x0000000c00287947 */ /* 0x000ff00003800000 */
.L_x_4850:
        /* <DEDUP_REMOVED lines=16> */
[C---:B0-----:R-:W-:Y:S01]  /*3ce0*/  SEL R32, R52.reuse, RZ, P6 ;  /* 0x000000ff34207207 */ /* 0x041fe20003000000 */
        /* <DEDUP_REMOVED lines=16> */
.L_x_4849:
[----:B------:R-:W-:Y:S05]  /*3df0*/  @!P2 BRA `(.L_x_4852) ;  /* 0x000000000084a947 */ /* 0x000fea0003800000 */
[-CC-:B------:R-:W-:Y:S01]  /*3e00*/  FFMA.FTZ R52, R52, R42.reuse, R43.reuse ;  /* 0x0000002a34347223 */ /* 0x180fe2000001002b */
[-CC-:B------:R-:W-:Y:S01]  /*3e10*/  FFMA.FTZ R59, R59, R42.reuse, R43.reuse ;  /* 0x0000002a3b3b7223 */ /* 0x180fe2000001002b */
[----:B------:R-:W-:Y:S01]  /*3e20*/  FFMA.FTZ R161, R161, R42, R43 ;  /* 0x0000002aa1a17223 */ /* 0x000fe2000001002b */
[----:B------:R-:W-:Y:S01]  /*3e30*/  LOP3.LUT P6, RZ, R144, 0xff, RZ, 0xc0, !PT ;  /* 0x000000ff90ff7812 */ /* 0x000fe200078cc0ff */
[----:B------:R-:W-:Y:S01]  /*3e40*/  FADD.FTZ R52, R55, -R52 ;  /* 0x8000003437347221 */ /* 0x000fe20000010000 */
[----:B------:R-:W-:Y:S01]  /*3e50*/  FADD.FTZ R62, R62, -R59 ;  /* 0x8000003b3e3e7221 */ /* 0x000fe20000010000 */
[----:B0-----:R-:W-:Y:S01]  /*3e60*/  FADD.FTZ R26, R68, -R161 ;  /* 0x800000a1441a7221 */ /* 0x001fe20000010000 */
        /* <DEDUP_REMOVED lines=26> */
.L_x_4852:
        /* <DEDUP_REMOVED lines=33> */
.L_x_4848:
        /* <DEDUP_REMOVED lines=27> */
.L_x_4854:
        /* <DEDUP_REMOVED lines=25> */
.L_x_4853:
[----:B------:R-:W-:Y:S05]  /*4560*/  @!P2 BRA `(.L_x_4855) ;  /* 0x000000000064a947 */ /* 0x000fea0003800000 */
[-CC-:B------:R-:W-:Y:S01]  /*4570*/  FFMA.FTZ R52, R52, R42.reuse, R43.reuse ;  /* 0x0000002a34347223 */ /* 0x180fe2000001002b */
[-CC-:B------:R-:W-:Y:S01]  /*4580*/  FFMA.FTZ R59, R59, R42.reuse, R43.reuse ;  /* 0x0000002a3b3b7223 */ /* 0x180fe2000001002b */
[-CC-:B------:R-:W-:Y:S01]  /*4590*/  FFMA.FTZ R161, R161, R42.reuse, R43.reuse ;  /* 0x0000002aa1a17223 */ /* 0x180fe2000001002b */
[----:B------:R-:W-:Y:S01]  /*45a0*/  FFMA.FTZ R163, R163, R42, R43 ;  /* 0x0000002aa3a37223 */ /* 0x000fe2000001002b */
[----:B------:R-:W-:Y:S01]  /*45b0*/  FADD.FTZ R52, R55, -R52 ;  /* 0x8000003437347221 */ /* 0x000fe20000010000 */
[----:B------:R-:W-:Y:S01]  /*45c0*/  FADD.FTZ R62, R62, -R59 ;  /* 0x8000003b3e3e7221 */ /* 0x000fe20000010000 */
[----:B0-----:R-:W-:Y:S01]  /*45d0*/  FADD.FTZ R26, R68, -R161 ;  /* 0x800000a1441a7221 */ /* 0x001fe20000010000 */
        /* <DEDUP_REMOVED lines=18> */
.L_x_4855:
        /* <DEDUP_REMOVED lines=24> */
.L_x_4851:
        /* <DEDUP_REMOVED lines=44> */
.L_x_4858:
        /* <DEDUP_REMOVED lines=33> */
.L_x_4857:
        /* <DEDUP_REMOVED lines=9> */
[C---:B0-----:R-:W-:Y:S01]  /*4de0*/  FMUL.FTZ R24, R139.reuse, R158 ;  /* 0x0000009e8b187220 */ /* 0x041fe20000410000 */
[C---:B------:R-:W-:Y:S01]  /*4df0*/  FMUL.FTZ R25, R139.reuse, R64 ;  /* 0x000000408b197220 */ /* 0x040fe20000410000 */
        /* <DEDUP_REMOVED lines=23> */
.L_x_4860:
        /* <DEDUP_REMOVED lines=33> */
.L_x_4856:
        /* <DEDUP_REMOVED lines=27> */
.L_x_4862:
        /* <DEDUP_REMOVED lines=25> */
.L_x_4861:
        /* <DEDUP_REMOVED lines=26> */
.L_x_4863:
        /* <DEDUP_REMOVED lines=24> */
.L_x_4859:
        /* <DEDUP_REMOVED lines=44> */
.L_x_4866:
        /* <DEDUP_REMOVED lines=33> */
.L_x_4865:
        /* <DEDUP_REMOVED lines=34> */
.L_x_4868:
        /* <DEDUP_REMOVED lines=33> */
.L_x_4864:
        /* <DEDUP_REMOVED lines=27> */
.L_x_4870:
        /* <DEDUP_REMOVED lines=25> */
.L_x_4869:
        /* <DEDUP_REMOVED lines=26> */
.L_x_4871:
        /* <DEDUP_REMOVED lines=24> */
.L_x_4867:
        /* <DEDUP_REMOVED lines=50> */
.L_x_4829:
        /* <DEDUP_REMOVED lines=19> */
.L_x_4873:
        /* <DEDUP_REMOVED lines=15> */
.L_x_5479:


//--------------------- .text._ZN10layer_norm31ln_parallel_residual_bwd_kernelINS_13Kernel_traitsIfffffjLj5120ELj1ELj1ELj8ELj16ENS_18Kernel_traits_baseILj5120EfffffjLj256EEEEELb0ELb0ELb0EEEvNS_9BwdParamsE --------------------------
	.section	.text._ZN10layer_norm31ln_parallel_residual_bwd_kernelINS_13Kernel_traitsIfffffjLj5120ELj1ELj1ELj8ELj16ENS_18Kernel_traits_baseILj5120EfffffjLj256EEEEELb0ELb0ELb0EEEvNS_9BwdParamsE,"ax",@progbits
	.align	128
        .global         _ZN10layer_norm31ln_parallel_residual_bwd_kernelINS_13Kernel_traitsIfffffjLj5120ELj1ELj1ELj8ELj16ENS_18Kernel_traits_baseILj5120EfffffjLj256EEEEELb0ELb0ELb0EEEvNS_9BwdParamsE
        .type           _ZN10layer_norm31ln_parallel_residual_bwd_kernelINS_13Kernel_traitsIfffffjLj5120ELj1ELj1ELj8ELj16ENS_18Kernel_traits_baseILj5120EfffffjLj256EEEEELb0ELb0ELb0EEEvNS_9BwdParamsE,@function
        .size           _ZN10layer_norm31ln_parallel_residual_bwd_kernelINS_13Kernel_traitsIfffffjLj5120ELj1ELj1ELj8ELj16ENS_18Kernel_traits_baseILj5120EfffffjLj256EEEEELb0ELb0ELb0EEEvNS_9BwdParamsE,(.L_x_5480 - _ZN10layer_norm31ln_parallel_residual_bwd_kernelINS_13Kernel_traitsIfffffjLj5120ELj1ELj1ELj8ELj16ENS_18Kernel_traits_baseILj5120EfffffjLj256EEEEELb0ELb0ELb0EEEvNS_9BwdParamsE)
        .other          _ZN10layer_norm31ln_parallel_residual_bwd_kernelINS_13Kernel_traitsIfffffjLj5120ELj1ELj1ELj8ELj16ENS_18Kernel_traits_baseILj5120EfffffjLj256EEEEELb0ELb0ELb0EEEvNS_9BwdParamsE,@"STO_CUDA_ENTRY STV_DEFAULT"
_ZN10layer_norm31ln_parallel_residual_bwd_kernelINS_13Kernel_traitsIfffffjLj5120ELj1ELj1ELj8ELj16ENS_18Kernel_traits_baseILj5120EfffffjLj256EEEEELb0ELb0ELb0EEEvNS_9BwdParamsE:
.text._ZN10layer_norm31ln_parallel_residual_bwd_kernelINS_13Kernel_traitsIfffffjLj5120ELj1ELj1ELj8ELj16ENS_18Kernel_traits_baseILj5120EfffffjLj256EEEEELb0ELb0ELb0EEEvNS_9BwdParamsE:
        /* <DEDUP_REMOVED lines=22> */
[----:B------:R-:W0:Y:S03]  /*0160*/  LDC.64 R22, c[0x0][0x3d0] ;  /* 0x0000f400ff167b82 */ /* 0x000e260000000a00 */
[----:B------:R-:W-:Y:S01]  /*0170*/  P2R R13, PR, RZ, 0x10 ;  /* 0x00000010ff0d7803 */ /* 0x000fe20000000000 */
[----:B--2---:R-:W-:-:S04]  /*0180*/  @P0 IMAD.WIDE.U32 R2, R15, 0x10, R2 ;  /* 0x000000100f020825 */ /* 0x004fc800078e0002 */
[----:B------:R-:W2:Y:S01]  /*0190*/  LDC.64 R24, c[0x0][0x3d8] ;  /* 0x0000f600ff187b82 */ /* 0x000ea20000000a00 */
[C---:B---3--:R-:W-:Y:S01]  /*01a0*/  @P0 IMAD.WIDE.U32 R4, R15.reuse, 0x10, R4 ;  /* 0x000000100f040825 */ /* 0x048fe200078e0004 */
[----:B------:R-:W-:Y:S01]  /*01b0*/  @P0 LOP3.LUT R15, R15, 0x100, RZ, 0xfc, !PT ;  /* 0x000001000f0f0812 */ /* 0x000fe200078efcff */
[----:B------:R-:W5:Y:S04]  /*01c0*/  @P0 LDG.E.128 R148, desc[UR12][R2.64] ;  /* 0x0000000c02940981 */ /* 0x000f68000c1e1d00 */
[C---:B----4-:R-:W-:Y:S01]  /*01d0*/  @P1 IMAD.WIDE.U32 R16, R15.reuse, 0x10, R8 ;  /* 0x000000100f101825 */ /* 0x050fe200078e0008 */
[----:B------:R-:W5:Y:S01]  /*01e0*/  @P0 LDG.E.128 R144, desc[UR12][R4.64] ;  /* 0x0000000c04900981 */ /* 0x000f62000c1e1d00 */
[----:B------:R-:W3:Y:S02]  /*01f0*/  LDC.64 R26, c[0x0][0x3d0] ;  /* 0x0000f400ff1a7b82 */ /* 0x000ee40000000a00 */
[C---:B-1----:R-:W-:Y:S01]  /*0200*/  @P1 IMAD.WIDE.U32 R10, R15.reuse, 0x10, R6 ;  /* 0x000000100f0a1825 */ /* 0x042fe200078e0006 */
[----:B------:R-:W-:Y:S01]  /*0210*/  @P1 IADD3 R15, PT, PT, R15, 0x100, RZ ;  /* 0x000001000f0f1810 */ /* 0x000fe20007ffe0ff */
[----:B------:R-:W5:Y:S04]  /*0220*/  @P1 LDG.E.128 R136, desc[UR12][R16.64] ;  /* 0x0000000c10881981 */ /* 0x000f68000c1e1d00 */
[C---:B------:R-:W-:Y:S01]  /*0230*/  @P2 IMAD.WIDE.U32 R18, R15.reuse, 0x10, R18 ;  /* 0x000000100f122825 */ /* 0x040fe200078e0012 */
[----:B------:R-:W1:Y:S01]  /*0240*/  LDC.64 R28, c[0x0][0x3d8] ;  /* 0x0000f600ff1c7b82 */ /* 0x000e620000000a00 */
[----:B------:R4:W5:Y:S02]  /*0250*/  @P1 LDG.E.128 R140, desc[UR12][R10.64] ;  /* 0x0000000c0a8c1981 */ /* 0x000964000c1e1d00 */
[C---:B0-----:R-:W-:Y:S01]  /*0260*/  @P2 IMAD.WIDE.U32 R20, R15.reuse, 0x10, R20 ;  /* 0x000000100f142825 */ /* 0x041fe200078e0014 */
[----:B------:R-:W-:Y:S01]  /*0270*/  @P2 IADD3 R15, PT, PT, R15, 0x100, RZ ;  /* 0x000001000f0f2810 */ /* 0x000fe20007ffe0ff */
[----:B------:R0:W5:Y:S04]  /*0280*/  @P2 LDG.E.128 R132, desc[UR12][R18.64] ;  /* 0x0000000c12842981 */ /* 0x000168000c1e1d00 */
[C---:B------:R-:W-:Y:S01]  /*0290*/  @P3 IMAD.WIDE.U32 R22, R15.reuse, 0x10, R22 ;  /* 0x000000100f163825 */ /* 0x040fe200078e0016 */
[----:B------:R0:W5:Y:S03]  /*02a0*/  @P2 LDG.E.128 R128, desc[UR12][R20.64] ;  /* 0x0000000c14802981 */ /* 0x000166000c1e1d00 */
[C---:B--2---:R-:W-:Y:S01]  /*02b0*/  @P3 IMAD.WIDE.U32 R24, R15.reuse, 0x10, R24 ;  /* 0x000000100f183825 */ /* 0x044fe200078e0018 */
[----:B------:R0:W5:Y:S01]  /*02c0*/  @P3 LDG.E.128 R124, desc[UR12][R22.64] ;  /* 0x0000000c167c3981 */ /* 0x000162000c1e1d00 */
[----:B------:R-:W4:Y:S01]  /*02d0*/  S2UR UR4, SR_CTAID.X ;  /* 0x00000000000479c3 */ /* 0x000f220000002500 */
[----:B------:R-:W-:-:S02]  /*02e0*/  @P3 IADD3 R15, PT, PT, R15, 0x100, RZ ;  /* 0x000001000f0f3810 */ /* 0x000fc40007ffe0ff */
[----:B------:R0:W5:Y:S03]  /*02f0*/  @P3 LDG.E.128 R120, desc[UR12][R24.64] ;  /* 0x0000000c18783981 */ /* 0x000166000c1e1d00 */
[----:B---3--:R-:W-:-:S04]  /*0300*/  @P4 IMAD.WIDE.U32 R6, R15, 0x10, R26 ;  /* 0x000000100f064825 */ /* 0x008fc800078e001a */
[----:B-1----:R-:W-:Y:S01]  /*0310*/  @P4 IMAD.WIDE.U32 R8, R15, 0x10, R28 ;  /* 0x000000100f084825 */ /* 0x002fe200078e001c */
[----:B------:R0:W5:Y:S04]  /*0320*/  @P4 LDG.E.128 R116, desc[UR12][R6.64] ;  /* 0x0000000c06744981 */ /* 0x000168000c1e1d00 */
[----:B------:R0:W5:Y:S01]  /*0330*/  @P4 LDG.E.128 R112, desc[UR12][R8.64] ;  /* 0x0000000c08704981 */ /* 0x000162000c1e1d00 */
[----:B----4-:R-:W-:-:S04]  /*0340*/  MOV R11, UR4 ;  /* 0x00000004000b7c02 */ /* 0x010fc80008000f00 */
        /* <DEDUP_REMOVED lines=41> */
[----:B0-----:R-:W-:Y:S06]  /*05e0*/  @P4 BRA `(.L_x_4874) ;  /* 0x0000005000884947 */ /* 0x001fec0003800000 */
        /* <DEDUP_REMOVED lines=49> */
.L_x_4937:
[----:B----4-:R-:W4:Y:S01]  /*0900*/  LDC R14, c[0x0][0x388] ;  /* 0x0000e200ff0e7b82 */ /* 0x010f220000000800 */
[----:B------:R-:W-:-:S07]  /*0910*/  ISETP.NE.AND P4, PT, R180, RZ, PT ;  /* 0x000000ffb400720c */ /* 0x000fce0003f85270 */
[----:B0--3--:R-:W0:Y:S08]  /*0920*/  LDC.64 R172, c[0x0][0x3c0] ;  /* 0x0000f000ffac7b82 */ /* 0x009e300000000a00 */
[----:B------:R-:W1:Y:S01]  /*0930*/  LDC.64 R174, c[0x0][0x3c8] ;  /* 0x0000f200ffae7b82 */ /* 0x000e620000000a00 */
[----:B----45:R-:W-:-:S05]  /*0940*/  IMAD R9, R11, R14, RZ ;  /* 0x0000000e0b097224 */ /* 0x030fca00078e02ff */
[----:B------:R-:W-:Y:S01]  /*0950*/  SHF.R.S32.HI R10, RZ, 0x1f, R9 ;  /* 0x0000001fff0a7819 */ /* 0x000fe20000011409 */
[----:B0-----:R-:W-:-:S03]  /*0960*/  IMAD.WIDE R172, R11, 0x4, R172 ;  /* 0x000000040bac7825 */ /* 0x001fc600078e02ac */
[----:B------:R-:W-:-:S03]  /*0970*/  LEA.HI R9, R10, R9, RZ, 0x2 ;  /* 0x000000090a097211 */ /* 0x000fc600078f10ff */
[----:B------:R-:W4:Y:S01]  /*0980*/  LDG.E R172, desc[UR12][R172.64] ;  /* 0x0000000cacac7981 */ /* 0x000f22000c1e1900 */
[----:B------:R-:W-:Y:S01]  /*0990*/  LEA.HI.SX32 R10, R9, R212, 0x1e ;  /* 0x000000d4090a7211 */ /* 0x000fe200078ff2ff */
[----:B-1----:R-:W-:Y:S01]  /*09a0*/  IMAD.WIDE R174, R11, 0x4, R174 ;  /* 0x000000040bae7825 */ /* 0x002fe200078e02ae */
[C---:B------:R-:W-:Y:S02]  /*09b0*/  ISETP.GE.U32.AND P6, PT, R12.reuse, 0x500, PT ;  /* 0x000005000c00780c */ /* 0x040fe40003fc6070 */
[C---:B------:R-:W-:Y:S02]  /*09c0*/  ISETP.GE.U32.AND P1, PT, R12.reuse, 0x200, PT ;  /* 0x000002000c00780c */ /* 0x040fe40003f26070 */
[----:B-----5:R0:W5:Y:S01]  /*09d0*/  LDG.E R9, desc[UR12][R174.64] ;  /* 0x0000000cae097981 */ /* 0x020162000c1e1900 */
[----:B------:R-:W-:Y:S01]  /*09e0*/  BSSY.RECONVERGENT B0, `(.L_x_4875) ;  /* 0x0000040000007945 */ /* 0x000fe20003800200 */
[----:B------:R-:W-:Y:S01]  /*09f0*/  HFMA2 R185, -RZ, RZ, 0, 0 ;  /* 0x00000000ffb97431 */ /* 0x000fe200000001ff */
[----:B------:R-:W-:-:S02]  /*0a00*/  ISETP.GE.U32.AND P2, PT, R12, 0x300, PT ;  /* 0x000003000c00780c */ /* 0x000fc40003f46070 */
[----:B------:R-:W-:Y:S02]  /*0a10*/  ISETP.GE.U32.AND P3, PT, R12, 0x400, PT ;  /* 0x000004000c00780c */ /* 0x000fe40003f66070 */
[----:B------:R-:W-:Y:S02]  /*0a20*/  P2R R13, PR, RZ, 0x40 ;  /* 0x00000040ff0d7803 */ /* 0x000fe40000000000 */
        /* <DEDUP_REMOVED lines=8> */
[----:B------:R-:W3:Y:S01]  /*0ab0*/  LDG.E.128 R180, desc[UR12][R180.64] ;  /* 0x0000000cb4b47981 */ /* 0x000ee2000c1e1d00 */
[----:B-1----:R-:W-:-:S06]  /*0ac0*/  IMAD.WIDE.U32 R172, R10, 0x10, R172 ;  /* 0x000000100aac7825 */ /* 0x002fcc00078e00ac */
[----:B------:R-:W3:Y:S01]  /*0ad0*/  LDG.E.128 R172, desc[UR12][R172.64] ;  /* 0x0000000cacac7981 */ /* 0x000ee2000c1e1d00 */
[----:B----4-:R-:W-:-:S06]  /*0ae0*/  IMAD.WIDE.U32 R176, R10, 0x10, R176 ;  /* 0x000000100ab07825 */ /* 0x010fcc00078e00b0 */
[----:B------:R-:W4:Y:S01]  /*0af0*/  LDG.E.128 R176, desc[UR12][R176.64] ;  /* 0x0000000cb0b07981 */ /* 0x000f22000c1e1d00 */
[----:B--2---:R-:W-:-:S04]  /*0b00*/  ISETP.NE.U32.AND P0, PT, RZ, UR14, PT ;  /* 0x0000000eff007c0c */ /* 0x004fc8000bf05070 */
[----:B------:R-:W-:-:S13]  /*0b10*/  ISETP.NE.AND.EX P0, PT, RZ, UR15, PT, P0 ;  /* 0x0000000fff007c0c */ /* 0x000fda000bf05300 */
[----:B------:R-:W0:Y:S02]  /*0b20*/  @P0 LDC.64 R186, c[0x0][0x438] ;  /* 0x00010e00ffba0b82 */ /* 0x000e240000000a00 */
[----:B0-----:R-:W-:-:S05]  /*0b30*/  @P0 IMAD.WIDE.U32 R186, R10, 0x10, R186 ;  /* 0x000000100aba0825 */ /* 0x001fca00078e00ba */
[----:B------:R0:W5:Y:S02]  /*0b40*/  @P0 LDG.E.128 R28, desc[UR12][R186.64] ;  /* 0x0000000cba1c0981 */ /* 0x000164000c1e1d00 */
[----:B0-----:R-:W-:Y:S01]  /*0b50*/  IADD3 R186, PT, PT, R10, 0x100, RZ ;  /* 0x000001000aba7810 */ /* 0x001fe20007ffe0ff */
[C---:B---3--:R-:W-:Y:S01]  /*0b60*/  FADD.FTZ R6, -R184.reuse, R180 ;  /* 0x000000b4b8067221 */ /* 0x048fe20000010100 */
[----:B------:R-:W-:-:S03]  /*0b70*/  FADD.FTZ R8, -R184, R181 ;  /* 0x000000b5b8087221 */ /* 0x000fc60000010100 */
[C---:B-----5:R-:W-:Y:S01]  /*0b80*/  FMUL.FTZ R3, R9.reuse, R6 ;  /* 0x0000000609037220 */ /* 0x060fe20000410000 */
[----:B------:R-:W-:Y:S01]  /*0b90*/  FMUL.FTZ R8, R9, R8 ;  /* 0x0000000809087220 */ /* 0x000fe20000410000 */
[----:B------:R-:W-:Y:S01]  /*0ba0*/  FMUL.FTZ R17, R144, R172 ;  /* 0x000000ac90117220 */ /* 0x000fe20000410000 */
[----:B------:R-:W-:Y:S01]  /*0bb0*/  FMUL.FTZ R180, R145, R173 ;  /* 0x000000ad91b47220 */ /* 0x000fe20000410000 */
[----:B------:R-:W-:Y:S01]  /*0bc0*/  FADD.FTZ R48, R48, R172 ;  /* 0x000000ac30307221 */ /* 0x000fe20000010000 */
[-C--:B------:R-:W-:Y:S01]  /*0bd0*/  FFMA.FTZ R68, R172, R3.reuse, R68 ;  /* 0x00000003ac447223 */ /* 0x080fe20000010044 */
[----:B------:R-:W-:Y:S01]  /*0be0*/  FADD.FTZ R182, -R184, R182 ;  /* 0x000000b6b8b67221 */ /* 0x000fe20000010100 */
[----:B----4-:R-:W-:Y:S01]  /*0bf0*/  FFMA.FTZ R6, R148, R176, R17 ;  /* 0x000000b094067223 */ /* 0x010fe20000010011 */
[----:B------:R-:W-:Y:S01]  /*0c00*/  FADD.FTZ R88, R88, R176 ;  /* 0x000000b058587221 */ /* 0x000fe20000010000 */
[----:B------:R-:W-:Y:S01]  /*0c10*/  FFMA.FTZ R108, R176, R3, R108 ;  /* 0x00000003b06c7223 */ /* 0x000fe2000001006c */
[----:B------:R-:W-:Y:S01]  /*0c20*/  FADD.FTZ R89, R89, R177 ;  /* 0x000000b159597221 */ /* 0x000fe20000010000 */
[----:B------:R-:W-:Y:S01]  /*0c30*/  FFMA.FTZ R17, R149, R177, R180 ;  /* 0x000000b195117223 */ /* 0x000fe200000100b4 */
[----:B------:R-:W-:Y:S01]  /*0c40*/  FFMA.FTZ R109, R177, R8, R109 ;  /* 0x00000008b16d7223 */ /* 0x000fe2000001006d */
[----:B------:R-:W-:Y:S01]  /*0c50*/  FMUL.FTZ R176, R147, R175 ;  /* 0x000000af93b07220 */ /* 0x000fe20000410000 */
[----:B------:R-:W-:Y:S01]  /*0c60*/  FMUL.FTZ R195, R146, R174 ;  /* 0x000000ae92c37220 */ /* 0x000fe20000410000 */
[----:B------:R-:W-:Y:S01]  /*0c70*/  FADD.FTZ R172, RZ, R6 ;  /* 0x00000006ffac7221 */ /* 0x000fe20000010000 */
[----:B------:R-:W-:Y:S01]  /*0c80*/  FFMA.FTZ R177, R3, R6, RZ ;  /* 0x0000000603b17223 */ /* 0x000fe200000100ff */
[----:B------:R-:W-:Y:S01]  /*0c90*/  FFMA.FTZ R207, R151, R179, R176 ;  /* 0x000000b397cf7223 */ /* 0x000fe200000100b0 */
[----:B------:R-:W-:Y:S01]  /*0ca0*/  FADD.FTZ R194, -R184, R183 ;  /* 0x000000b7b8c27221 */ /* 0x000fe20000010100 */
[----:B------:R-:W-:Y:S01]  /*0cb0*/  FMUL.FTZ R197, R9, R182 ;  /* 0x000000b609c57220 */ /* 0x000fe20000410000 */
[----:B------:R-:W-:Y:S01]  /*0cc0*/  FFMA.FTZ R195, R150, R178, R195 ;  /* 0x000000b296c37223 */ /* 0x000fe200000100c3 */
        /* <DEDUP_REMOVED lines=8> */
[-C--:B------:R-:W-:Y:S01]  /*0d50*/  FFMA.FTZ R110, R178, R197.reuse, R110 ;  /* 0x000000c5b26e7223 */ /* 0x080fe2000001006e */
[----:B------:R-:W-:Y:S01]  /*0d60*/  FADD.FTZ R91, R91, R179 ;  /* 0x000000b35b5b7221 */ /* 0x000fe20000010000 */
[-C--:B------:R-:W-:Y:S01]  /*0d70*/  FFMA.FTZ R111, R179, R194.reuse, R111 ;  /* 0x000000c2b36f7223 */ /* 0x080fe2000001006f */
[----:B------:R-:W-:Y:S01]  /*0d80*/  FADD.FTZ R50, R50, R174 ;  /* 0x000000ae32327221 */ /* 0x000fe20000010000 */
[----:B------:R-:W-:Y:S01]  /*0d90*/  FFMA.FTZ R70, R174, R197, R70 ;  /* 0x000000c5ae467223 */ /* 0x000fe20000010046 */
[----:B------:R-:W-:Y:S01]  /*0da0*/  FADD.FTZ R51, R51, R175 ;  /* 0x000000af33337221 */ /* 0x000fe20000010000 */
[----:B------:R-:W-:Y:S01]  /*0db0*/  FFMA.FTZ R71, R175, R194, R71 ;  /* 0x000000c2af477223 */ /* 0x000fe20000010047 */
[----:B------:R-:W-:Y:S01]  /*0dc0*/  FADD.FTZ R185, R172, R207 ;  /* 0x000000cfacb97221 */ /* 0x000fe20000010000 */
[----:B------:R-:W-:-:S07]  /*0dd0*/  FFMA.FTZ R208, R194, R207, R173 ;  /* 0x000000cfc2d07223 */ /* 0x000fce00000100ad */
.L_x_4876:
[----:B--23--:R-:W-:Y:S05]  /*0de0*/  BSYNC.RECONVERGENT B0 ;  /* 0x0000000000007941 */ /* 0x00cfea0003800200 */
.L_x_4875:
[----:B------:R-:W-:Y:S04]  /*0df0*/  BSSY.RECONVERGENT B0, `(.L_x_4877) ;  /* 0x0000039000007945 */ /* 0x000fe80003800200 */
[----:B------:R-:W-:Y:S05]  /*0e00*/  @!P1 BRA `(.L_x_4878) ;  /* 0x0000000000dc9947 */ /* 0x000fea0003800000 */
[----:B------:R-:W0:Y:S01]  /*0e10*/  LDC.64 R180, c[0x0][0x3a8] ;  /* 0x0000ea00ffb47b82 */ /* 0x000e220000000a00 */
[----:B------:R-:W-:-:S07]  /*0e20*/  ISETP.NE.U32.AND P0, PT, RZ, UR14, PT ;  /* 0x0000000eff007c0c */ /* 0x000fce000bf05070 */
        /* <DEDUP_REMOVED lines=8> */
[----:B------:R-:W-:-:S13]  /*0eb0*/  ISETP.NE.AND.EX P0, PT, RZ, UR15, PT, P0 ;  /* 0x0000000fff007c0c */ /* 0x000fda000bf05300 */
[----:B------:R-:W0:Y:S02]  /*0ec0*/  @P0 LDC.64 R192, c[0x0][0x438] ;  /* 0x00010e00ffc00b82 */ /* 0x000e240000000a00 */
[----:B0-----:R-:W-:-:S05]  /*0ed0*/  @P0 IMAD.WIDE.U32 R192, R186, 0x10, R192 ;  /* 0x00000010bac00825 */ /* 0x001fca00078e00c0 */
[----:B------:R0:W5:Y:S01]  /*0ee0*/  @P0 LDG.E.128 R24, desc[UR12][R192.64] ;  /* 0x0000000cc0180981 */ /* 0x000162000c1e1d00 */
[----:B------:R-:W-:Y:S01]  /*0ef0*/  IADD3 R186, PT, PT, R186, 0x100, RZ ;  /* 0x00000100baba7810 */ /* 0x000fe20007ffe0ff */
[C---:B---3--:R-:W-:Y:S01]  /*0f00*/  FADD.FTZ R22, -R184.reuse, R180 ;  /* 0x000000b4b8167221 */ /* 0x048fe20000010100 */
[----:B------:R-:W-:-:S03]  /*0f10*/  FADD.FTZ R200, -R184, R181 ;  /* 0x000000b5b8c87221 */ /* 0x000fc60000010100 */
[C---:B-----5:R-:W-:Y:S01]  /*0f20*/  FMUL.FTZ R21, R9.reuse, R22 ;  /* 0x0000001609157220 */ /* 0x060fe20000410000 */
[----:B----4-:R-:W-:Y:S01]  /*0f30*/  FMUL.FTZ R181, R136, R172 ;  /* 0x000000ac88b57220 */ /* 0x010fe20000410000 */
[----:B0-----:R-:W-:Y:S01]  /*0f40*/  FMUL.FTZ R192, R9, R200 ;  /* 0x000000c809c07220 */ /* 0x001fe20000410000 */
[----:B------:R-:W-:Y:S01]  /*0f50*/  FADD.FTZ R44, R44, R172 ;  /* 0x000000ac2c2c7221 */ /* 0x000fe20000010000 */
[----:B--2---:R-:W-:Y:S01]  /*0f60*/  FADD.FTZ R84, R84, R176 ;  /* 0x000000b054547221 */ /* 0x004fe20000010000 */
[----:B------:R-:W-:Y:S01]  /*0f70*/  FFMA.FTZ R22, R140, R176, R181 ;  /* 0x000000b08c167223 */ /* 0x000fe200000100b5 */
[----:B------:R-:W-:Y:S01]  /*0f80*/  FFMA.FTZ R104, R176, R21, R104 ;  /* 0x00000015b0687223 */ /* 0x000fe20000010068 */
[----:B------:R-:W-:Y:S01]  /*0f90*/  FMUL.FTZ R176, R137, R173 ;  /* 0x000000ad89b07220 */ /* 0x000fe20000410000 */
[----:B------:R-:W-:Y:S01]  /*0fa0*/  FADD.FTZ R85, R85, R177 ;  /* 0x000000b155557221 */ /* 0x000fe20000010000 */
[----:B------:R-:W-:Y:S01]  /*0fb0*/  FFMA.FTZ R105, R177, R192, R105 ;  /* 0x000000c0b1697223 */ /* 0x000fe20000010069 */
[----:B------:R-:W-:Y:S01]  /*0fc0*/  FFMA.FTZ R64, R172, R21, R64 ;  /* 0x00000015ac407223 */ /* 0x000fe20000010040 */
[----:B------:R-:W-:Y:S01]  /*0fd0*/  FFMA.FTZ R193, R141, R177, R176 ;  /* 0x000000b18dc17223 */ /* 0x000fe200000100b0 */
[----:B------:R-:W-:Y:S01]  /*0fe0*/  FMUL.FTZ R177, R138, R174 ;  /* 0x000000ae8ab17220 */ /* 0x000fe20000410000 */
[----:B------:R-:W-:Y:S01]  /*0ff0*/  FADD.FTZ R45, R45, R173 ;  /* 0x000000ad2d2d7221 */ /* 0x000fe20000010000 */
[----:B------:R-:W-:Y:S01]  /*1000*/  FFMA.FTZ R65, R173, R192, R65 ;  /* 0x000000c0ad417223 */ /* 0x000fe20000010041 */
[----:B------:R-:W-:Y:S01]  /*1010*/  FADD.FTZ R172, R185, R22 ;  /* 0x00000016b9ac7221 */ /* 0x000fe20000010000 */
[----:B------:R-:W-:Y:S01]  /*1020*/  FADD.FTZ R182, -R184, R182 ;  /* 0x000000b6b8b67221 */ /* 0x000fe20000010100 */
[----:B------:R-:W-:Y:S01]  /*1030*/  FFMA.FTZ R173, R21, R22, R208 ;  /* 0x0000001615ad7223 */ /* 0x000fe200000100d0 */
[----:B------:R-:W-:Y:S01]  /*1040*/  FFMA.FTZ R200, R142, R178, R177 ;  /* 0x000000b28ec87223 */ /* 0x000fe200000100b1 */
[----:B------:R-:W-:Y:S01]  /*1050*/  FADD.FTZ R177, R172, R193 ;  /* 0x000000c1acb17221 */ /* 0x000fe20000010000 */
[----:B------:R-:W-:Y:S01]  /*1060*/  FADD.FTZ R210, -R184, R183 ;  /* 0x000000b7b8d27221 */ /* 0x000fe20000010100 */
[----:B------:R-:W-:Y:S01]  /*1070*/  FMUL.FTZ R203, R9, R182 ;  /* 0x000000b609cb7220 */ /* 0x000fe20000410000 */
[----:B------:R-:W-:Y:S01]  /*1080*/  FMUL.FTZ R206, R139, R175 ;  /* 0x000000af8bce7220 */ /* 0x000fe20000410000 */
[----:B------:R-:W-:Y:S01]  /*1090*/  FFMA.FTZ R172, R192, R193, R173 ;  /* 0x000000c1c0ac7223 */ /* 0x000fe200000100ad */
[----:B------:R-:W-:Y:S01]  /*10a0*/  FMUL.FTZ R210, R9, R210 ;  /* 0x000000d209d27220 */ /* 0x000fe20000410000 */
[----:B------:R-:W-:Y:S01]  /*10b0*/  FADD.FTZ R177, R177, R200 ;  /* 0x000000c8b1b17221 */ /* 0x000fe20000010000 */
[----:B------:R-:W-:Y:S01]  /*10c0*/  FFMA.FTZ R206, R143, R179, R206 ;  /* 0x000000b38fce7223 */ /* 0x000fe200000100ce */
[----:B------:R-:W-:Y:S01]  /*10d0*/  FFMA.FTZ R173, R203, R200, R172 ;  /* 0x000000c8cbad7223 */ /* 0x000fe200000100ac */
[----:B------:R-:W-:Y:S01]  /*10e0*/  FADD.FTZ R86, R86, R178 ;  /* 0x000000b256567221 */ /* 0x000fe20000010000 */
[-C--:B------:R-:W-:Y:S01]  /*10f0*/  FFMA.FTZ R106, R178, R203.reuse, R106 ;  /* 0x000000cbb26a7223 */ /* 0x080fe2000001006a */
        /* <DEDUP_REMOVED lines=8> */
.L_x_4878:
[----:B------:R-:W-:Y:S05]  /*1180*/  BSYNC.RECONVERGENT B0 ;  /* 0x0000000000007941 */ /* 0x000fea0003800200 */
.L_x_4877:
[----:B------:R-:W-:Y:S04]  /*1190*/  BSSY.RECONVERGENT B0, `(.L_x_4879) ;  /* 0x0000039000007945 */ /* 0x000fe80003800200 */
[----:B------:R-:W-:Y:S05]  /*11a0*/  @!P2 BRA `(.L_x_4880) ;  /* 0x0000000000dca947 */ /* 0x000fea0003800000 */
[----:B------:R-:W0:Y:S01]  /*11b0*/  LDC.64 R174, c[0x0][0x3a8] ;  /* 0x0000ea00ffae7b82 */ /* 0x000e220000000a00 */
[----:B------:R-:W-:-:S07]  /*11c0*/  ISETP.NE.U32.AND P0, PT, RZ, UR14, PT ;  /* 0x0000000eff007c0c */ /* 0x000fce000bf05070 */
[----:B------:R-:W1:Y:S08]  /*11d0*/  LDC.64 R172, c[0x0][0x430] ;  /* 0x00010c00ffac7b82 */ /* 0x000e700000000a00 */
[----:B------:R-:W2:Y:S01]  /*11e0*/  LDC.64 R176, c[0x0][0x428] ;  /* 0x00010a00ffb07b82 */ /* 0x000ea20000000a00 */
[----:B0-----:R-:W-:-:S04]  /*11f0*/  IMAD.WIDE.U32 R174, R186, 0x10, R174 ;  /* 0x00000010baae7825 */ /* 0x001fc800078e00ae */
[C---:B-1----:R-:W-:Y:S02]  /*1200*/  IMAD.WIDE.U32 R178, R186.reuse, 0x10, R172 ;  /* 0x00000010bab27825 */ /* 0x042fe400078e00ac */
[----:B------:R-:W3:Y:S02]  /*1210*/  LDG.E.128 R172, desc[UR12][R174.64] ;  /* 0x0000000caeac7981 */ /* 0x000ee4000c1e1d00 */
[----:B--2---:R-:W-:Y:S02]  /*1220*/  IMAD.WIDE.U32 R180, R186, 0x10, R176 ;  /* 0x00000010bab47825 */ /* 0x004fe400078e00b0 */
[----:B------:R-:W2:Y:S01]  /*1230*/  LDG.E.128 R176, desc[UR12][R178.64] ;  /* 0x0000000cb2b07981 */ /* 0x000ea2000c1e1d00 */
[----:B------:R-:W-:-:S03]  /*1240*/  ISETP.NE.AND.EX P0, PT, RZ, UR15, PT, P0 ;  /* 0x0000000fff007c0c */ /* 0x000fc6000bf05300 */
[----:B------:R-:W4:Y:S10]  /*1250*/  LDG.E.128 R180, desc[UR12][R180.64] ;  /* 0x0000000cb4b47981 */ /* 0x000f34000c1e1d00 */
[----:B------:R-:W0:Y:S02]  /*1260*/  @P0 LDC.64 R190, c[0x0][0x438] ;  /* 0x00010e00ffbe0b82 */ /* 0x000e240000000a00 */
[----:B0-----:R-:W-:-:S05]  /*1270*/  @P0 IMAD.WIDE.U32 R190, R186, 0x10, R190 ;  /* 0x00000010babe0825 */ /* 0x001fca00078e00be */
[----:B------:R0:W5:Y:S01]  /*1280*/  @P0 LDG.E.128 R152, desc[UR12][R190.64] ;  /* 0x0000000cbe980981 */ /* 0x000162000c1e1d00 */
[----:B------:R-:W-:Y:S01]  /*1290*/  IADD3 R186, PT, PT, R186, 0x100, RZ ;  /* 0x00000100baba7810 */ /* 0x000fe20007ffe0ff */
[C---:B---3--:R-:W-:Y:S01]  /*12a0*/  FADD.FTZ R172, -R184.reuse, R172 ;  /* 0x000000acb8ac7221 */ /* 0x048fe20000010100 */
[C---:B------:R-:W-:Y:S01]  /*12b0*/  FADD.FTZ R198, -R184.reuse, R173 ;  /* 0x000000adb8c67221 */ /* 0x040fe20000010100 */
[C---:B------:R-:W-:Y:S01]  /*12c0*/  FADD.FTZ R204, -R184.reuse, R174 ;  /* 0x000000aeb8cc7221 */ /* 0x040fe20000010100 */
[----:B------:R-:W-:Y:S01]  /*12d0*/  FADD.FTZ R212, -R184, R175 ;  /* 0x000000afb8d47221 */ /* 0x000fe20000010100 */
[C---:B-----5:R-:W-:Y:S01]  /*12e0*/  FMUL.FTZ R23, R9.reuse, R172 ;  /* 0x000000ac09177220 */ /* 0x060fe20000410000 */
[C---:B0-----:R-:W-:Y:S01]  /*12f0*/  FMUL.FTZ R190, R9.reuse, R198 ;  /* 0x000000c609be7220 */ /* 0x041fe20000410000 */
[C---:B------:R-:W-:Y:S01]  /*1300*/  FMUL.FTZ R201, R9.reuse, R204 ;  /* 0x000000cc09c97220 */ /* 0x040fe20000410000 */
[----:B------:R-:W-:Y:S01]  /*1310*/  FMUL.FTZ R204, R9, R212 ;  /* 0x000000d409cc7220 */ /* 0x000fe20000410000 */
[----:B--2---:R-:W-:Y:S01]  /*1320*/  FMUL.FTZ R173, R128, R176 ;  /* 0x000000b080ad7220 */ /* 0x004fe20000410000 */
[----:B------:R-:W-:Y:S01]  /*1330*/  FMUL.FTZ R172, R129, R177 ;  /* 0x000000b181ac7220 */ /* 0x000fe20000410000 */
[----:B------:R-:W-:Y:S01]  /*1340*/  FMUL.FTZ R174, R131, R179 ;  /* 0x000000b383ae7220 */ /* 0x000fe20000410000 */
[----:B------:R-:W-:Y:S01]  /*1350*/  FADD.FTZ R40, R40, R176 ;  /* 0x000000b028287221 */ /* 0x000fe20000010000 */
[----:B----4-:R-:W-:Y:S01]  /*1360*/  FFMA.FTZ R188, R132, R180, R173 ;  /* 0x000000b484bc7223 */ /* 0x010fe200000100ad */
[----:B------:R-:W-:Y:S01]  /*1370*/  FMUL.FTZ R173, R130, R178 ;  /* 0x000000b282ad7220 */ /* 0x000fe20000410000 */
[----:B------:R-:W-:Y:S01]  /*1380*/  FFMA.FTZ R191, R133, R181, R172 ;  /* 0x000000b585bf7223 */ /* 0x000fe200000100ac */
[----:B------:R-:W-:Y:S01]  /*1390*/  FFMA.FTZ R213, R135, R183, R174 ;  /* 0x000000b787d57223 */ /* 0x000fe200000100ae */
[----:B------:R-:W-:Y:S01]  /*13a0*/  FADD.FTZ R172, R185, R188 ;  /* 0x000000bcb9ac7221 */ /* 0x000fe20000010000 */
[----:B------:R-:W-:Y:S01]  /*13b0*/  FFMA.FTZ R198, R134, R182, R173 ;  /* 0x000000b686c67223 */ /* 0x000fe200000100ad */
[----:B------:R-:W-:Y:S01]  /*13c0*/  FFMA.FTZ R173, R23, R188, R208 ;  /* 0x000000bc17ad7223 */ /* 0x000fe200000100d0 */
[----:B------:R-:W-:Y:S01]  /*13d0*/  FADD.FTZ R80, R80, R180 ;  /* 0x000000b450507221 */ /* 0x000fe20000010000 */
[----:B------:R-:W-:Y:S01]  /*13e0*/  FADD.FTZ R175, R172, R191 ;  /* 0x000000bfacaf7221 */ /* 0x000fe20000010000 */
[----:B------:R-:W-:Y:S01]  /*13f0*/  FFMA.FTZ R100, R180, R23, R100 ;  /* 0x00000017b4647223 */ /* 0x000fe20000010064 */
[----:B------:R-:W-:Y:S01]  /*1400*/  FFMA.FTZ R172, R190, R191, R173 ;  /* 0x000000bfbeac7223 */ /* 0x000fe200000100ad */
[----:B------:R-:W-:Y:S01]  /*1410*/  FFMA.FTZ R60, R176, R23, R60 ;  /* 0x00000017b03c7223 */ /* 0x000fe2000001003c */
[----:B------:R-:W-:Y:S01]  /*1420*/  FADD.FTZ R174, R175, R198 ;  /* 0x000000c6afae7221 */ /* 0x000fe20000010000 */
[----:B------:R-:W-:Y:S01]  /*1430*/  FADD.FTZ R81, R81, R181 ;  /* 0x000000b551517221 */ /* 0x000fe20000010000 */
[----:B------:R-:W-:Y:S01]  /*1440*/  FFMA.FTZ R173, R201, R198, R172 ;  /* 0x000000c6c9ad7223 */ /* 0x000fe200000100ac */
        /* <DEDUP_REMOVED lines=13> */
.L_x_4880:
[----:B------:R-:W-:Y:S05]  /*1520*/  BSYNC.RECONVERGENT B0 ;  /* 0x0000000000007941 */ /* 0x000fea0003800200 */
.L_x_4879:
[----:B------:R-:W-:Y:S04]  /*1530*/  BSSY.RECONVERGENT B0, `(.L_x_4881) ;  /* 0x0000039000007945 */ /* 0x000fe80003800200 */
[----:B------:R-:W-:Y:S05]  /*1540*/  @!P3 BRA `(.L_x_4882) ;  /* 0x0000000000dcb947 */ /* 0x000fea0003800000 */
[----:B------:R-:W0:Y:S01]  /*1550*/  LDC.64 R176, c[0x0][0x3a8] ;  /* 0x0000ea00ffb07b82 */ /* 0x000e220000000a00 */
[----:B------:R-:W-:-:S07]  /*1560*/  ISETP.NE.U32.AND P0, PT, RZ, UR14, PT ;  /* 0x0000000eff007c0c */ /* 0x000fce000bf05070 */
[----:B------:R-:W1:Y:S08]  /*1570*/  LDC.64 R174, c[0x0][0x430] ;  /* 0x00010c00ffae7b82 */ /* 0x000e700000000a00 */
[----:B------:R-:W2:Y:S01]  /*1580*/  LDC.64 R172, c[0x0][0x428] ;  /* 0x00010a00ffac7b82 */ /* 0x000ea20000000a00 */
[----:B------:R-:W-:Y:S01]  /*1590*/  ISETP.NE.AND.EX P0, PT, RZ, UR15, PT, P0 ;  /* 0x0000000fff007c0c */ /* 0x000fe2000bf05300 */
[----:B0-----:R-:W-:-:S06]  /*15a0*/  IMAD.WIDE.U32 R180, R186, 0x10, R176 ;  /* 0x00000010bab47825 */ /* 0x001fcc00078e00b0 */
[----:B------:R-:W3:Y:S06]  /*15b0*/  LDG.E.128 R180, desc[UR12][R180.64] ;  /* 0x0000000cb4b47981 */ /* 0x000eec000c1e1d00 */
[----:B------:R-:W0:Y:S01]  /*15c0*/  @P0 LDC.64 R214, c[0x0][0x438] ;  /* 0x00010e00ffd60b82 */ /* 0x000e220000000a00 */
[----:B-1----:R-:W-:-:S04]  /*15d0*/  IMAD.WIDE.U32 R174, R186, 0x10, R174 ;  /* 0x00000010baae7825 */ /* 0x002fc800078e00ae */
[C---:B--2---:R-:W-:Y:S02]  /*15e0*/  IMAD.WIDE.U32 R176, R186.reuse, 0x10, R172 ;  /* 0x00000010bab07825 */ /* 0x044fe400078e00ac */
[----:B------:R-:W2:Y:S04]  /*15f0*/  LDG.E.128 R172, desc[UR12][R174.64] ;  /* 0x0000000caeac7981 */ /* 0x000ea8000c1e1d00 */
[----:B------:R-:W4:Y:S01]  /*1600*/  LDG.E.128 R176, desc[UR12][R176.64] ;  /* 0x0000000cb0b07981 */ /* 0x000f22000c1e1d00 */
[----:B0-----:R-:W-:-:S05]  /*1610*/  @P0 IMAD.WIDE.U32 R214, R186, 0x10, R214 ;  /* 0x00000010bad60825 */ /* 0x001fca00078e00d6 */
[----:B------:R0:W5:Y:S01]  /*1620*/  @P0 LDG.E.128 R156, desc[UR12][R214.64] ;  /* 0x0000000cd69c0981 */ /* 0x000162000c1e1d00 */
[----:B------:R-:W-:Y:S01]  /*1630*/  IADD3 R186, PT, PT, R186, 0x100, RZ ;  /* 0x00000100baba7810 */ /* 0x000fe20007ffe0ff */
[C---:B---3--:R-:W-:Y:S01]  /*1640*/  FADD.FTZ R4, -R184.reuse, R180 ;  /* 0x000000b4b8047221 */ /* 0x048fe20000010100 */
[----:B------:R-:W-:-:S03]  /*1650*/  FADD.FTZ R16, -R184, R181 ;  /* 0x000000b5b8107221 */ /* 0x000fc60000010100 */
[C---:B-----5:R-:W-:Y:S01]  /*1660*/  FMUL.FTZ R7, R9.reuse, R4 ;  /* 0x0000000409077220 */ /* 0x060fe20000410000 */
[----:B------:R-:W-:Y:S01]  /*1670*/  FMUL.FTZ R16, R9, R16 ;  /* 0x0000001009107220 */ /* 0x000fe20000410000 */
[----:B------:R-:W-:Y:S01]  /*1680*/  FADD.FTZ R182, -R184, R182 ;  /* 0x000000b6b8b67221 */ /* 0x000fe20000010100 */
[----:B--2---:R-:W-:Y:S01]  /*1690*/  FMUL.FTZ R181, R120, R172 ;  /* 0x000000ac78b57220 */ /* 0x004fe20000410000 */
[----:B----4-:R-:W-:-:S03]  /*16a0*/  FADD.FTZ R76, R76, R176 ;  /* 0x000000b04c4c7221 */ /* 0x010fc60000010000 */
[----:B------:R-:W-:Y:S01]  /*16b0*/  FFMA.FTZ R4, R124, R176, R181 ;  /* 0x000000b07c047223 */ /* 0x000fe200000100b5 */
[----:B------:R-:W-:Y:S01]  /*16c0*/  FFMA.FTZ R96, R176, R7, R96 ;  /* 0x00000007b0607223 */ /* 0x000fe20000010060 */
[----:B------:R-:W-:Y:S01]  /*16d0*/  FMUL.FTZ R176, R121, R173 ;  /* 0x000000ad79b07220 */ /* 0x000fe20000410000 */
[----:B------:R-:W-:Y:S01]  /*16e0*/  FADD.FTZ R77, R77, R177 ;  /* 0x000000b14d4d7221 */ /* 0x000fe20000010000 */
[----:B------:R-:W-:Y:S01]  /*16f0*/  FFMA.FTZ R97, R177, R16, R97 ;  /* 0x00000010b1617223 */ /* 0x000fe20000010061 */
[----:B------:R-:W-:Y:S01]  /*1700*/  FADD.FTZ R36, R36, R172 ;  /* 0x000000ac24247221 */ /* 0x000fe20000010000 */
[----:B------:R-:W-:Y:S01]  /*1710*/  FFMA.FTZ R189, R125, R177, R176 ;  /* 0x000000b17dbd7223 */ /* 0x000fe200000100b0 */
[----:B------:R-:W-:Y:S01]  /*1720*/  FFMA.FTZ R56, R172, R7, R56 ;  /* 0x00000007ac387223 */ /* 0x000fe20000010038 */
[----:B------:R-:W-:Y:S01]  /*1730*/  FMUL.FTZ R177, R122, R174 ;  /* 0x000000ae7ab17220 */ /* 0x000fe20000410000 */
[----:B------:R-:W-:Y:S01]  /*1740*/  FMUL.FTZ R199, R9, R182 ;  /* 0x000000b609c77220 */ /* 0x000fe20000410000 */
[----:B------:R-:W-:Y:S01]  /*1750*/  FADD.FTZ R37, R37, R173 ;  /* 0x000000ad25257221 */ /* 0x000fe20000010000 */
[----:B------:R-:W-:Y:S01]  /*1760*/  FFMA.FTZ R57, R173, R16, R57 ;  /* 0x00000010ad397223 */ /* 0x000fe20000010039 */
[----:B------:R-:W-:Y:S01]  /*1770*/  FADD.FTZ R172, R185, R4 ;  /* 0x00000004b9ac7221 */ /* 0x000fe20000010000 */
[----:B------:R-:W-:Y:S01]  /*1780*/  FFMA.FTZ R173, R7, R4, R208 ;  /* 0x0000000407ad7223 */ /* 0x000fe200000100d0 */
[----:B------:R-:W-:Y:S01]  /*1790*/  FFMA.FTZ R196, R126, R178, R177 ;  /* 0x000000b27ec47223 */ /* 0x000fe200000100b1 */
[----:B------:R-:W-:Y:S01]  /*17a0*/  FADD.FTZ R38, R38, R174 ;  /* 0x000000ae26267221 */ /* 0x000fe20000010000 */
[----:B------:R-:W-:Y:S01]  /*17b0*/  FFMA.FTZ R58, R174, R199, R58 ;  /* 0x000000c7ae3a7223 */ /* 0x000fe2000001003a */
[----:B------:R-:W-:Y:S01]  /*17c0*/  FMUL.FTZ R174, R123, R175 ;  /* 0x000000af7bae7220 */ /* 0x000fe20000410000 */
[----:B------:R-:W-:Y:S01]  /*17d0*/  FADD.FTZ R177, R172, R189 ;  /* 0x000000bdacb17221 */ /* 0x000fe20000010000 */
[----:B------:R-:W-:Y:S01]  /*17e0*/  FADD.FTZ R202, -R184, R183 ;  /* 0x000000b7b8ca7221 */ /* 0x000fe20000010100 */
[----:B------:R-:W-:Y:S01]  /*17f0*/  FFMA.FTZ R172, R16, R189, R173 ;  /* 0x000000bd10ac7223 */ /* 0x000fe200000100ad */
[----:B------:R-:W-:Y:S01]  /*1800*/  FFMA.FTZ R211, R127, R179, R174 ;  /* 0x000000b37fd37223 */ /* 0x000fe200000100ae */
[----:B------:R-:W-:Y:S01]  /*1810*/  FADD.FTZ R174, R177, R196 ;  /* 0x000000c4b1ae7221 */ /* 0x000fe20000010000 */
[----:B------:R-:W-:Y:S01]  /*1820*/  FMUL.FTZ R202, R9, R202 ;  /* 0x000000ca09ca7220 */ /* 0x000fe20000410000 */
        /* <DEDUP_REMOVED lines=8> */
[----:B0-----:R-:W-:-:S07]  /*18b0*/  FFMA.FTZ R208, R202, R211, R173 ;  /* 0x000000d3cad07223 */ /* 0x001fce00000100ad */
.L_x_4882:
[----:B------:R-:W-:Y:S05]  /*18c0*/  BSYNC.RECONVERGENT B0 ;  /* 0x0000000000007941 */ /* 0x000fea0003800200 */
.L_x_4881:
        /* <DEDUP_REMOVED lines=16> */
[C---:B---3--:R-:W-:Y:S01]  /*19d0*/  FADD.FTZ R2, -R184.reuse, R181 ;  /* 0x000000b5b8027221 */ /* 0x048fe20000010100 */
[----:B------:R-:W-:-:S03]  /*19e0*/  FADD.FTZ R0, -R184, R180 ;  /* 0x000000b4b8007221 */ /* 0x000fc60000010100 */
[C---:B-----5:R-:W-:Y:S01]  /*19f0*/  FMUL.FTZ R2, R9.reuse, R2 ;  /* 0x0000000209027220 */ /* 0x060fe20000410000 */
[----:B------:R-:W-:Y:S01]  /*1a00*/  FMUL.FTZ R5, R9, R0 ;  /* 0x0000000009057220 */ /* 0x000fe20000410000 */
[----:B----4-:R-:W-:Y:S01]  /*1a10*/  FMUL.FTZ R15, R112, R172 ;  /* 0x000000ac700f7220 */ /* 0x010fe20000410000 */
[----:B------:R-:W-:Y:S01]  /*1a20*/  FMUL.FTZ R20, R113, R173 ;  /* 0x000000ad71147220 */ /* 0x000fe20000410000 */
[----:B------:R-:W-:Y:S01]  /*1a30*/  FADD.FTZ R182, -R184, R182 ;  /* 0x000000b6b8b67221 */ /* 0x000fe20000010100 */
[----:B------:R-:W-:Y:S01]  /*1a40*/  FADD.FTZ R32, R32, R172 ;  /* 0x000000ac20207221 */ /* 0x000fe20000010000 */
[----:B--2---:R-:W-:Y:S01]  /*1a50*/  FFMA.FTZ R0, R116, R176, R15 ;  /* 0x000000b074007223 */ /* 0x004fe2000001000f */
[----:B------:R-:W-:Y:S01]  /*1a60*/  FADD.FTZ R73, R73, R177 ;  /* 0x000000b149497221 */ /* 0x000fe20000010000 */
[----:B------:R-:W-:Y:S01]  /*1a70*/  FFMA.FTZ R15, R117, R177, R20 ;  /* 0x000000b1750f7223 */ /* 0x000fe20000010014 */
[----:B------:R-:W-:Y:S01]  /*1a80*/  FFMA.FTZ R93, R177, R2, R93 ;  /* 0x00000002b15d7223 */ /* 0x000fe2000001005d */
[----:B------:R-:W-:Y:S01]  /*1a90*/  FMUL.FTZ R177, R114, R174 ;  /* 0x000000ae72b17220 */ /* 0x000fe20000410000 */
[----:B------:R-:W-:Y:S01]  /*1aa0*/  FFMA.FTZ R52, R172, R5, R52 ;  /* 0x00000005ac347223 */ /* 0x000fe20000010034 */
[----:B------:R-:W-:-:S02]  /*1ab0*/  FADD.FTZ R172, R185, R0 ;  /* 0x00000000b9ac7221 */ /* 0x000fc40000010000 */
[----:B0-----:R-:W-:Y:S01]  /*1ac0*/  FFMA.FTZ R18, R118, R178, R177 ;  /* 0x000000b276127223 */ /* 0x001fe200000100b1 */
[----:B------:R-:W-:Y:S01]  /*1ad0*/  FFMA.FTZ R177, R5, R0, R208 ;  /* 0x0000000005b17223 */ /* 0x000fe200000100d0 */
[----:B------:R-:W-:Y:S01]  /*1ae0*/  FMUL.FTZ R19, R9, R182 ;  /* 0x000000b609137220 */ /* 0x000fe20000410000 */
[----:B------:R-:W-:Y:S01]  /*1af0*/  FADD.FTZ R33, R33, R173 ;  /* 0x000000ad21217221 */ /* 0x000fe20000010000 */
[----:B------:R-:W-:Y:S01]  /*1b00*/  FFMA.FTZ R53, R173, R2, R53 ;  /* 0x00000002ad357223 */ /* 0x000fe20000010035 */
[----:B------:R-:W-:Y:S01]  /*1b10*/  FADD.FTZ R72, R72, R176 ;  /* 0x000000b048487221 */ /* 0x000fe20000010000 */
[----:B------:R-:W-:Y:S01]  /*1b20*/  FFMA.FTZ R92, R176, R5, R92 ;  /* 0x00000005b05c7223 */ /* 0x000fe2000001005c */
[----:B------:R-:W-:Y:S01]  /*1b30*/  FADD.FTZ R173, R172, R15 ;  /* 0x0000000facad7221 */ /* 0x000fe20000010000 */
[----:B------:R-:W-:Y:S01]  /*1b40*/  FADD.FTZ R184, -R184, R183 ;  /* 0x000000b7b8b87221 */ /* 0x000fe20000010100 */
[----:B------:R-:W-:Y:S01]  /*1b50*/  FMUL.FTZ R176, R115, R175 ;  /* 0x000000af73b07220 */ /* 0x000fe20000410000 */
[----:B------:R-:W-:Y:S01]  /*1b60*/  FFMA.FTZ R172, R2, R15, R177 ;  /* 0x0000000f02ac7223 */ /* 0x000fe200000100b1 */
[----:B------:R-:W-:Y:S01]  /*1b70*/  FADD.FTZ R34, R34, R174 ;  /* 0x000000ae22227221 */ /* 0x000fe20000010000 */
[----:B------:R-:W-:Y:S01]  /*1b80*/  FFMA.FTZ R54, R174, R19, R54 ;  /* 0x00000013ae367223 */ /* 0x000fe20000010036 */
[----:B------:R-:W-:Y:S01]  /*1b90*/  FADD.FTZ R174, R173, R18 ;  /* 0x00000012adae7221 */ /* 0x000fe20000010000 */
[----:B------:R-:W-:Y:S01]  /*1ba0*/  FMUL.FTZ R20, R9, R184 ;  /* 0x000000b809147220 */ /* 0x000fe20000410000 */
[----:B------:R-:W-:Y:S01]  /*1bb0*/  FFMA.FTZ R205, R119, R179, R176 ;  /* 0x000000b377cd7223 */ /* 0x000fe200000100b0 */
        /* <DEDUP_REMOVED lines=9> */
.L_x_4884:
[----:B------:R-:W-:Y:S05]  /*1c50*/  BSYNC.RECONVERGENT B0 ;  /* 0x0000000000007941 */ /* 0x000fea0003800200 */
.L_x_4883:
        /* <DEDUP_REMOVED lines=32> */
.L_x_4886:
[----:B------:R-:W-:Y:S05]  /*1e60*/  BSYNC.RECONVERGENT B0 ;  /* 0x0000000000007941 */ /* 0x000fea0003800200 */
.L_x_4885:
        /* <DEDUP_REMOVED lines=30> */
[----:B------:R-:W-:Y:S01]  /*2050*/  FADD.FTZ R172, R172, R181 ;  /* 0x000000b5acac7221 */ /* 0x000fe20000010000 */
[----:B------:R-:W-:Y:S02]  /*2060*/  P2R R181, PR, RZ, 0x1 ;  /* 0x00000001ffb57803 */ /* 0x000fe40000000000 */
[----:B------:R-:W-:Y:S01]  /*2070*/  FADD.FTZ R215, R182, R215 ;  /* 0x000000d7b6d77221 */ /* 0x000fe20000010000 */
[----:B------:R-:W-:Y:S01]  /*2080*/  ISETP.GE.U32.AND P0, PT, R12, 0x100, PT ;  /* 0x000001000c00780c */ /* 0x000fe20003f06070 */
[----:B------:R-:W-:Y:S02]  /*2090*/  FADD.FTZ R172, R183, R172 ;  /* 0x000000acb7ac7221 */ /* 0x000fe40000010000 */
[----:B---3--:R-:W-:Y:S02]  /*20a0*/  FADD.FTZ R215, R215, R184 ;  /* 0x000000b8d7d77221 */ /* 0x008fe40000010000 */
[----:B------:R-:W-:Y:S01]  /*20b0*/  FADD.FTZ R172, R172, R185 ;  /* 0x000000b9acac7221 */ /* 0x000fe20000010000 */
[----:B0-----:R-:W-:Y:S01]  /*20c0*/  ISETP.NE.AND P4, PT, R173, RZ, PT ;  /* 0x000000ffad00720c */ /* 0x001fe20003f85270 */
[----:B------:R-:W-:-:S02]  /*20d0*/  FADD.FTZ R186, R186, R215 ;  /* 0x000000d7baba7221 */ /* 0x000fc40000010000 */
        /* <DEDUP_REMOVED lines=30> */
.L_x_4891:
        /* <DEDUP_REMOVED lines=17> */
.L_x_4890:
        /* <DEDUP_REMOVED lines=20> */
.L_x_4893:
        /* <DEDUP_REMOVED lines=21> */
.L_x_4889:
        /* <DEDUP_REMOVED lines=21> */
.L_x_4895:
        /* <DEDUP_REMOVED lines=17> */
.L_x_4894:
        /* <DEDUP_REMOVED lines=20> */
.L_x_4896:
        /* <DEDUP_REMOVED lines=20> */
.L_x_4892:
        /* <DEDUP_REMOVED lines=14> */
.L_x_4888:
[----:B------:R-:W-:Y:S05]  /*2c20*/  BSYNC.RECONVERGENT B0 ;  /* 0x0000000000007941 */ /* 0x000fea0003800200 */
.L_x_4887:
        /* <DEDUP_REMOVED lines=34> */
.L_x_4901:
        /* <DEDUP_REMOVED lines=17> */
.L_x_4900:
        /* <DEDUP_REMOVED lines=21> */
.L_x_4903:
        /* <DEDUP_REMOVED lines=13> */
.L_x_4899:
        /* <DEDUP_REMOVED lines=29> */
.L_x_4905:
        /* <DEDUP_REMOVED lines=17> */
.L_x_4904:
        /* <DEDUP_REMOVED lines=21> */
.L_x_4906:
        /* <DEDUP_REMOVED lines=12> */
.L_x_4902:
        /* <DEDUP_REMOVED lines=10> */
.L_x_4898:
[----:B------:R-:W-:Y:S05]  /*3710*/  BSYNC.RECONVERGENT B0 ;  /* 0x0000000000007941 */ /* 0x000fea0003800200 */
.L_x_4897:
        /* <DEDUP_REMOVED lines=34> */
.L_x_4911:
        /* <DEDUP_REMOVED lines=17> */
.L_x_4910:
        /* <DEDUP_REMOVED lines=21> */
.L_x_4913:
        /* <DEDUP_REMOVED lines=13> */
.L_x_4909:
        /* <DEDUP_REMOVED lines=29> */
.L_x_4915:
        /* <DEDUP_REMOVED lines=17> */
.L_x_4914:
        /* <DEDUP_REMOVED lines=21> */
.L_x_4916:
        /* <DEDUP_REMOVED lines=12> */
.L_x_4912:
        /* <DEDUP_REMOVED lines=10> */
.L_x_4908:
[----:B------:R-:W-:Y:S05]  /*4200*/  BSYNC.RECONVERGENT B0 ;  /* 0x0000000000007941 */ /* 0x000fea0003800200 */
.L_x_4907:
        /* <DEDUP_REMOVED lines=34> */
.L_x_4921:
        /* <DEDUP_REMOVED lines=17> */
.L_x_4920:
        /* <DEDUP_REMOVED lines=21> */
.L_x_4923:
        /* <DEDUP_REMOVED lines=13> */
.L_x_4919:
        /* <DEDUP_REMOVED lines=29> */
.L_x_4925:
        /* <DEDUP_REMOVED lines=17> */
.L_x_4924:
        /* <DEDUP_REMOVED lines=21> */
.L_x_4926:
        /* <DEDUP_REMOVED lines=12> */
.L_x_4922:
        /* <DEDUP_REMOVED lines=10> */
.L_x_4918:
[----:B------:R-:W-:Y:S05]  /*4cf0*/  BSYNC.RECONVERGENT B0 ;  /* 0x0000000000007941 */ /* 0x000fea0003800200 */
.L_x_4917:
        /* <DEDUP_REMOVED lines=34> */
.L_x_4931:
        /* <DEDUP_REMOVED lines=17> */
.L_x_4930:
        /* <DEDUP_REMOVED lines=21> */
.L_x_4933:
        /* <DEDUP_REMOVED lines=13> */
.L_x_4929:
        /* <DEDUP_REMOVED lines=29> */
.L_x_4935:
        /* <DEDUP_REMOVED lines=17> */
.L_x_4934:
        /* <DEDUP_REMOVED lines=21> */
.L_x_4936:
        /* <DEDUP_REMOVED lines=12> */
.L_x_4932:
        /* <DEDUP_REMOVED lines=9> */
.L_x_4928:
[----:B------:R-:W-:Y:S05]  /*57d0*/  BSYNC.RECONVERGENT B0 ;  /* 0x0000000000007941 */ /* 0x000fea0003800200 */
.L_x_4927:
[----:B------:R-:W-:Y:S01]  /*57e0*/  ISETP.NE.AND P4, PT, R181, RZ, PT ;  /* 0x000000ffb500720c */ /* 0x000fe20003f85270 */
[----:B------:R-:W-:-:S12]  /*57f0*/  UPLOP3.LUT UP1, UPT, UPT, UPT, UP1, 0x40, 0x4 ;  /* 0x000000000004789c */ /* 0x000fd80003f2e810 */
[----:B------:R-:W-:Y:S05]  /*5800*/  @!P4 BRA `(.L_x_4937) ;  /* 0xffffffb0003cc947 */ /* 0x000fea000383ffff */
.L_x_4874:
[----:B------:R-:W1:Y:S01]  /*5810*/  S2UR UR4, SR_CTAID.X ;  /* 0x00000000000479c3 */ /* 0x000e620000002500 */
[----:B------:R-:W-:Y:S01]  /*5820*/  BSSY.RECONVERGENT B0, `(.L_x_4938) ;  /* 0x0000011000007945 */ /* 0x000fe20003800200 */
[----:B-1----:R-:W-:-:S05]  /*5830*/  IMAD R3, R14, UR4, RZ ;  /* 0x000000040e037c24 */ /* 0x002fca000f8e02ff */
[----:B------:R-:W-:Y:S01]  /*5840*/  LEA.HI R11, R3, R212, RZ, 0x1e ;  /* 0x000000d4030b7211 */ /* 0x000fe200078ff0ff */
[----:B------:R-:W-:Y:S06]  /*5850*/  @!P0 BRA `(.L_x_4939) ;  /* 0x0000000000348947 */ /* 0x000fec0003800000 */
[----:B------:R-:W1:Y:S08]  /*5860*/  LDC.64 R2, c[0x0][0x440] ;  /* 0x00011000ff027b82 */ /* 0x000e700000000a00 */
[----:B------:R-:W2:Y:S08]  /*5870*/  LDC.64 R4, c[0x0][0x448] ;  /* 0x00011200ff047b82 */ /* 0x000eb00000000a00 */
[----:B------:R-:W0:Y:S08]  /*5880*/  LDC.64 R6, c[0x0][0x450] ;  /* 0x00011400ff067b82 */ /* 0x000e300000000a00 */
[----:B-----5:R-:W3:Y:S01]  /*5890*/  LDC.64 R8, c[0x0][0x458] ;  /* 0x00011600ff087b82 */ /* 0x020ee20000000a00 */
[----:B-1----:R-:W-:-:S05]  /*58a0*/  IMAD.WIDE.U32 R2, R11, 0x10, R2 ;  /* 0x000000100b027825 */ /* 0x002fca00078e0002 */
[----:B------:R1:W-:Y:S01]  /*58b0*/  STG.E.128 desc[UR12][R2.64], R88 ;  /* 0x0000005802007986 */ /* 0x0003e2000c101d0c */
[----:B--2---:R-:W-:-:S05]  /*58c0*/  IMAD.WIDE.U32 R4, R11, 0x10, R4 ;  /* 0x000000100b047825 */ /* 0x004fca00078e0004 */
[----:B------:R1:W-:Y:S01]  /*58d0*/  STG.E.128 desc[UR12][R4.64], R108 ;  /* 0x0000006c04007986 */ /* 0x0003e2000c101d0c */
[----:B0-----:R-:W-:-:S05]  /*58e0*/  IMAD.WIDE.U32 R6, R11, 0x10, R6 ;  /* 0x000000100b067825 */ /* 0x001fca00078e0006 */
[----:B------:R1:W-:Y:S01]  /*58f0*/  STG.E.128 desc[UR12][R6.64], R48 ;  /* 0x0000003006007986 */ /* 0x0003e2000c101d0c */
[C---:B---3--:R-:W-:Y:S01]  /*5900*/  IMAD.WIDE.U32 R8, R11.reuse, 0x10, R8 ;  /* 0x000000100b087825 */ /* 0x048fe200078e0008 */
[----:B------:R-:W-:-:S04]  /*5910*/  IADD3 R11, PT, PT, R11, 0x100, RZ ;  /* 0x000001000b0b7810 */ /* 0x000fc80007ffe0ff */
[----:B------:R1:W-:Y:S03]  /*5920*/  STG.E.128 desc[UR12][R8.64], R68 ;  /* 0x0000004408007986 */ /* 0x0003e6000c101d0c */
.L_x_4939:
[----:B------:R-:W-:Y:S05]  /*5930*/  BSYNC.RECONVERGENT B0 ;  /* 0x0000000000007941 */ /* 0x000fea0003800200 */
.L_x_4938:
[----:B------:R-:W-:Y:S04]  /*5940*/  BSSY.RECONVERGENT B0, `(.L_x_4940) ;  /* 0x000000f000007945 */ /* 0x000fe80003800200 */
[----:B------:R-:W-:Y:S05]  /*5950*/  @!P1 BRA `(.L_x_4941) ;  /* 0x0000000000349947 */ /* 0x000fea0003800000 */
[----:B-1----:R-:W1:Y:S08]  /*5960*/  LDC.64 R2, c[0x0][0x440] ;  /* 0x00011000ff027b82 */ /* 0x002e700000000a00 */
        /* <DEDUP_REMOVED lines=12> */
.L_x_4941:
[----:B------:R-:W-:Y:S05]  /*5a30*/  BSYNC.RECONVERGENT B0 ;  /* 0x0000000000007941 */ /* 0x000fea0003800200 */
.L_x_4940:
        /* <DEDUP_REMOVED lines=15> */
.L_x_4943:
[----:B------:R-:W-:Y:S05]  /*5b30*/  BSYNC.RECONVERGENT B0 ;  /* 0x0000000000007941 */ /* 0x000fea0003800200 */
.L_x_4942:
        /* <DEDUP_REMOVED lines=15> */
.L_x_4945:
[----:B------:R-:W-:Y:S05]  /*5c30*/  BSYNC.RECONVERGENT B0 ;  /* 0x0000000000007941 */ /* 0x000fea0003800200 */
.L_x_4944:
[----:B------:R-:W-:-:S13]  /*5c40*/  ISETP.NE.AND P0, PT, R13, RZ, PT ;  /* 0x000000ff0d00720c */ /* 0x000fda0003f05270 */
[----:B------:R-:W-:Y:S05]  /*5c50*/  @!P0 EXIT ;  /* 0x000000000000894d */ /* 0x000fea0003800000 */
[----:B-1----:R-:W1:Y:S08]  /*5c60*/  LDC.64 R2, c[0x0][0x440] ;  /* 0x00011000ff027b82 */ /* 0x002e700000000a00 */
[----:B------:R-:W2:Y:S08]  /*5c70*/  LDC.64 R4, c[0x0][0x448] ;  /* 0x00011200ff047b82 */ /* 0x000eb00000000a00 */
[----:B------:R-:W0:Y:S08]  /*5c80*/  LDC.64 R6, c[0x0][0x450] ;  /* 0x00011400ff067b82 */ /* 0x000e300000000a00 */
[----:B-----5:R-:W3:Y:S01]  /*5c90*/  LDC.64 R8, c[0x0][0x458] ;  /* 0x00011600ff087b82 */ /* 0x020ee20000000a00 */
[----:B-1----:R-:W-:-:S05]  /*5ca0*/  IMAD.WIDE.U32 R2, R11, 0x10, R2 ;  /* 0x000000100b027825 */ /* 0x002fca00078e0002 */
[----:B------:R-:W-:Y:S01]  /*5cb0*/  STG.E.128 desc[UR12][R2.64], R72 ;  /* 0x0000004802007986 */ /* 0x000fe2000c101d0c */
[----:B--2---:R-:W-:-:S05]  /*5cc0*/  IMAD.WIDE.U32 R4, R11, 0x10, R4 ;  /* 0x000000100b047825 */ /* 0x004fca00078e0004 */
[----:B------:R-:W-:Y:S01]  /*5cd0*/  STG.E.128 desc[UR12][R4.64], R92 ;  /* 0x0000005c04007986 */ /* 0x000fe2000c101d0c */
[----:B0-----:R-:W-:-:S05]  /*5ce0*/  IMAD.WIDE.U32 R6, R11, 0x10, R6 ;  /* 0x000000100b067825 */ /* 0x001fca00078e0006 */
[----:B------:R-:W-:Y:S01]  /*5cf0*/  STG.E.128 desc[UR12][R6.64], R32 ;  /* 0x0000002006007986 */ /* 0x000fe2000c101d0c */
[----:B---3--:R-:W-:-:S05]  /*5d00*/  IMAD.WIDE.U32 R8, R11, 0x10, R8 ;  /* 0x000000100b087825 */ /* 0x008fca00078e0008 */
[----:B------:R-:W-:Y:S01]  /*5d10*/  STG.E.128 desc[UR12][R8.64], R52 ;  /* 0x0000003408007986 */ /* 0x000fe2000c101d0c */
[----:B------:R-:W-:Y:S05]  /*5d20*/  EXIT ;  /* 0x000000000000794d */ /* 0x000fea0003800000 */
.L_x_4946:
        /* <DEDUP_REMOVED lines=13> */
.L_x_5480:


//--------------------- .text._ZN10layer_norm31ln_parallel_residual_bwd_kernelINS_13Kernel_traitsIfffffjLj5120ELj1ELj1ELj8ELj16ENS_18Kernel_traits_baseILj5120EfffffjLj256EEEEELb0ELb0ELb1EEEvNS_9BwdParamsE --------------------------
	.section	.text._ZN10layer_norm31ln_parallel_residual_bwd_kernelINS_13Kernel_traitsIfffffjLj5120ELj1ELj1ELj8ELj16ENS_18Kernel_traits_baseILj5120EfffffjLj256EEEEELb0ELb0ELb1EEEvNS_9BwdParamsE,"ax",@progbits
	.align	128
        .global         _ZN10layer_norm31ln_parallel_residual_bwd_kernelINS_13Kernel_traitsIfffffjLj5120ELj1ELj1ELj8ELj16ENS_18Kernel_traits_baseILj5120EfffffjLj256EEEEELb0ELb0ELb1EEEvNS_9BwdParamsE
        .type           _ZN10layer_norm31ln_parallel_residual_bwd_kernelINS_13Kernel_traitsIfffffjLj5120ELj1ELj1ELj8ELj16ENS_18Kernel_traits_baseILj5120EfffffjLj256EEEEELb0ELb0ELb1EEEvNS_9BwdParamsE,@function
        .size           _ZN10layer_norm31ln_parallel_residual_bwd_kernelINS_13Kernel_traitsIfffffjLj5120ELj1ELj1ELj8ELj16ENS_18Kernel_traits_baseILj5120EfffffjLj256EEEEELb0ELb0ELb1EEEvNS_9BwdParamsE,(.L_x_5481 - _ZN10layer_norm31ln_parallel_residual_bwd_kernelINS_13Kernel_traitsIfffffjLj5120ELj1ELj1ELj8ELj16ENS_18Kernel_traits_baseILj5120EfffffjLj256EEEEELb0ELb0ELb1EEEvNS_9BwdParamsE)
        .other          _ZN10layer_norm31ln_parallel_residual_bwd_kernelINS_13Kernel_traitsIfffffjLj5120ELj1ELj1ELj8ELj16ENS_18Kernel_traits_baseILj5120EfffffjLj256EEEEELb0ELb0ELb1EEEvNS_9BwdParamsE,@"STO_CUDA_ENTRY STV_DEFAULT"
_ZN10layer_norm31ln_parallel_residual_bwd_kernelINS_13Kernel_traitsIfffffjLj5120ELj1ELj1ELj8ELj16ENS_18Kernel_traits_baseILj5120EfffffjLj256EEEEELb0ELb0ELb1EEEvNS_9BwdParamsE:
.text._ZN10layer_norm31ln_parallel_residual_bwd_kernelINS_13Kernel_traitsIfffffjLj5120ELj1ELj1ELj8ELj16ENS_18Kernel_traits_baseILj5120EfffffjLj256EEEEELb0ELb0ELb1EEEvNS_9BwdParamsE:
        /* <DEDUP_REMOVED lines=110> */
.L_x_4990:
[----:B------:R-:W2:Y:S01]  /*06e0*/  LDC.64 R226, c[0x0][0x3c0] ;  /* 0x0000f000ffe27b82 */ /* 0x000ea20000000a00 */
[----:B0-----:R-:W-:-:S05]  /*06f0*/  IMAD R72, R208, UR16, RZ ;  /* 0x00000010d0487c24 */ /* 0x001fca000f8e02ff */
[----:B------:R-:W-:Y:S02]  /*0700*/  SHF.R.S32.HI R73, RZ, 0x1f, R72 ;  /* 0x0000001fff497819 */ /* 0x000fe40000011448 */
[----:B------:R-:W0:Y:S02]  /*0710*/  LDC.64 R104, c[0x0][0x430] ;  /* 0x00010c00ff687b82 */ /* 0x000e240000000a00 */
[----:B------:R-:W-:-:S04]  /*0720*/  LEA.HI R73, R73, R72, RZ, 0x2 ;  /* 0x0000004849497211 */ /* 0x000fc800078f10ff */
[----:B------:R-:W-:Y:S02]  /*0730*/  LEA.HI.SX32 R215, R73, R140, 0x1e ;  /* 0x0000008c49d77211 */ /* 0x000fe400078ff2ff */
[----:B------:R-:W3:Y:S08]  /*0740*/  LDC.64 R156, c[0x0][0x3a8] ;  /* 0x0000ea00ff9c7b82 */ /* 0x000ef00000000a00 */
[----:B------:R-:W4:Y:S01]  /*0750*/  LDC.64 R108, c[0x0][0x428] ;  /* 0x00010a00ff6c7b82 */ /* 0x000f220000000a00 */
[----:B--2---:R-:W-:-:S07]  /*0760*/  IMAD.WIDE R226, R208, 0x4, R226 ;  /* 0x00000004d0e27825 */ /* 0x004fce00078e02e2 */
[----:B------:R-:W2:Y:S01]  /*0770*/  LDC.64 R98, c[0x0][0x3c8] ;  /* 0x0000f200ff627b82 */ /* 0x000ea20000000a00 */
[C---:B------:R-:W-:Y:S01]  /*0780*/  IADD3 R214, PT, PT, R215.reuse, 0x100, RZ ;  /* 0x00000100d7d67810 */ /* 0x040fe20007ffe0ff */
[C---:B0-----:R-:W-:Y:S01]  /*0790*/  IMAD.WIDE.U32 R72, R215.reuse, 0x10, R104 ;  /* 0x00000010d7487825 */ /* 0x041fe200078e0068 */
[C---:B------:R-:W-:Y:S01]  /*07a0*/  IADD3 R213, PT, PT, R215.reuse, 0x200, RZ ;  /* 0x00000200d7d57810 */ /* 0x040fe20007ffe0ff */
[----:B------:R-:W2:Y:S01]  /*07b0*/  LDG.E R226, desc[UR12][R226.64] ;  /* 0x0000000ce2e27981 */ /* 0x000ea2000c1e1900 */
[C---:B------:R-:W-:Y:S02]  /*07c0*/  IADD3 R212, PT, PT, R215.reuse, 0x300, RZ ;  /* 0x00000300d7d47810 */ /* 0x040fe40007ffe0ff */
[C---:B------:R-:W-:Y:S01]  /*07d0*/  IADD3 R210, PT, PT, R215.reuse, 0x400, RZ ;  /* 0x00000400d7d27810 */ /* 0x040fe20007ffe0ff */
[--C-:B---3--:R-:W-:Y:S01]  /*07e0*/  IMAD.WIDE.U32 R140, R215, 0x10, R156.reuse ;  /* 0x00000010d78c7825 */ /* 0x108fe200078e009c */
[----:B------:R-:W3:Y:S03]  /*07f0*/  LDG.E.128 R72, desc[UR12][R72.64] ;  /* 0x0000000c48487981 */ /* 0x000ee6000c1e1d00 */
[----:B------:R-:W-:-:S02]  /*0800*/  IMAD.WIDE.U32 R144, R214, 0x10, R156 ;  /* 0x00000010d6907825 */ /* 0x000fc400078e009c */
[----:B------:R-:W3:Y:S02]  /*0810*/  LDG.E.128 R140, desc[UR12][R140.64] ;  /* 0x0000000c8c8c7981 */ /* 0x000ee4000c1e1d00 */
[--C-:B------:R-:W-:Y:S02]  /*0820*/  IMAD.WIDE.U32 R148, R213, 0x10, R156.reuse ;  /* 0x00000010d5947825 */ /* 0x100fe400078e009c */
[----:B------:R-:W3:Y:S02]  /*0830*/  LDG.E.128 R144, desc[UR12][R144.64] ;  /* 0x0000000c90907981 */ /* 0x000ee4000c1e1d00 */
[--C-:B------:R-:W-:Y:S02]  /*0840*/  IMAD.WIDE.U32 R152, R212, 0x10, R156.reuse ;  /* 0x00000010d4987825 */ /* 0x100fe400078e009c */
[----:B------:R-:W3:Y:S02]  /*0850*/  LDG.E.128 R148, desc[UR12][R148.64] ;  /* 0x0000000c94947981 */ /* 0x000ee4000c1e1d00 */
[----:B------:R-:W-:-:S02]  /*0860*/  IMAD.WIDE.U32 R156, R210, 0x10, R156 ;  /* 0x00000010d29c7825 */ /* 0x000fc400078e009c */
[----:B------:R-:W3:Y:S02]  /*0870*/  LDG.E.128 R152, desc[UR12][R152.64] ;  /* 0x0000000c98987981 */ /* 0x000ee4000c1e1d00 */
[----:B----4-:R-:W-:Y:S02]  /*0880*/  IMAD.WIDE.U32 R76, R215, 0x10, R108 ;  /* 0x00000010d74c7825 */ /* 0x010fe400078e006c */
[----:B------:R-:W4:Y:S02]  /*0890*/  LDG.E.128 R156, desc[UR12][R156.64] ;  /* 0x0000000c9c9c7981 */ /* 0x000f24000c1e1d00 */
[----:B--2---:R-:W-:Y:S02]  /*08a0*/  IMAD.WIDE R98, R208, 0x4, R98 ;  /* 0x00000004d0627825 */ /* 0x004fe400078e0262 */
[----:B------:R-:W2:Y:S04]  /*08b0*/  LDG.E.128 R76, desc[UR12][R76.64] ;  /* 0x0000000c4c4c7981 */ /* 0x000ea8000c1e1d00 */
[----:B------:R-:W2:Y:S01]  /*08c0*/  LDG.E R211, desc[UR12][R98.64] ;  /* 0x0000000c62d37981 */ /* 0x000ea2000c1e1900 */
[----:B------:R-:W-:-:S04]  /*08d0*/  IMAD.WIDE.U32 R80, R214, 0x10, R104 ;  /* 0x00000010d6507825 */ /* 0x000fc800078e0068 */
[----:B------:R-:W-:Y:S02]  /*08e0*/  IMAD.WIDE.U32 R92, R214, 0x10, R108 ;  /* 0x00000010d65c7825 */ /* 0x000fe400078e006c */
[----:B------:R-:W2:Y:S04]  /*08f0*/  LDG.E.128 R80, desc[UR12][R80.64] ;  /* 0x0000000c50507981 */ /* 0x000ea8000c1e1d00 */
[----:B------:R-:W2:Y:S01]  /*0900*/  LDG.E.128 R92, desc[UR12][R92.64] ;  /* 0x0000000c5c5c7981 */ /* 0x000ea2000c1e1d00 */
        /* <DEDUP_REMOVED lines=12> */
[----:B------:R-:W-:-:S04]  /*09d0*/  ISETP.NE.U32.AND P1, PT, RZ, UR14, PT ;  /* 0x0000000eff007c0c */ /* 0x000fc8000bf25070 */
[----:B------:R-:W-:-:S13]  /*09e0*/  ISETP.NE.AND.EX P1, PT, RZ, UR15, PT, P1 ;  /* 0x0000000fff007c0c */ /* 0x000fda000bf25310 */
[----:B------:R-:W0:Y:S08]  /*09f0*/  @P1 LDC.64 R222, c[0x0][0x438] ;  /* 0x00010e00ffde1b82 */ /* 0x000e300000000a00 */
[----:B------:R-:W1:Y:S01]  /*0a00*/  @P1 LDC.64 R216, c[0x0][0x438] ;  /* 0x00010e00ffd81b82 */ /* 0x000e620000000a00 */
[----:B------:R-:W-:-:S07]  /*0a10*/  ISETP.NE.AND P2, PT, RZ, UR11, PT ;  /* 0x0000000bff007c0c */ /* 0x000fce000bf45270 */
[----:B------:R-:W1:Y:S08]  /*0a20*/  @P1 LDC.64 R218, c[0x0][0x438] ;  /* 0x00010e00ffda1b82 */ /* 0x000e700000000a00 */
[----:B------:R-:W1:Y:S08]  /*0a30*/  @P1 LDC.64 R224, c[0x0][0x438] ;  /* 0x00010e00ffe01b82 */ /* 0x000e700000000a00 */
[----:B------:R-:W1:Y:S01]  /*0a40*/  @P1 LDC.64 R220, c[0x0][0x438] ;  /* 0x00010e00ffdc1b82 */ /* 0x000e620000000a00 */
[----:B0-----:R-:W-:-:S05]  /*0a50*/  @P1 IMAD.WIDE.U32 R222, R214, 0x10, R222 ;  /* 0x00000010d6de1825 */ /* 0x001fca00078e00de */
[----:B-----5:R0:W5:Y:S01]  /*0a60*/  @P1 LDG.E.128 R116, desc[UR12][R222.64] ;  /* 0x0000000cde741981 */ /* 0x020162000c1e1d00 */
[----:B-1----:R-:W-:-:S04]  /*0a70*/  @P1 IMAD.WIDE.U32 R216, R210, 0x10, R216 ;  /* 0x00000010d2d81825 */ /* 0x002fc800078e00d8 */
[----:B------:R-:W-:Y:S01]  /*0a80*/  @P1 IMAD.WIDE.U32 R218, R212, 0x10, R218 ;  /* 0x00000010d4da1825 */ /* 0x000fe200078e00da */
[----:B------:R1:W5:Y:S03]  /*0a90*/  @P1 LDG.E.128 R128, desc[UR12][R216.64] ;  /* 0x0000000cd8801981 */ /* 0x000366000c1e1d00 */
[----:B------:R-:W-:Y:S01]  /*0aa0*/  @P1 IMAD.WIDE.U32 R224, R215, 0x10, R224 ;  /* 0x00000010d7e01825 */ /* 0x000fe200078e00e0 */
[----:B------:R1:W5:Y:S04]  /*0ab0*/  @P1 LDG.E.128 R124, desc[UR12][R218.64] ;  /* 0x0000000cda7c1981 */ /* 0x000368000c1e1d00 */
[----:B------:R1:W5:Y:S01]  /*0ac0*/  @P1 LDG.E.128 R112, desc[UR12][R224.64] ;  /* 0x0000000ce0701981 */ /* 0x000362000c1e1d00 */
[----:B------:R-:W-:-:S05]  /*0ad0*/  @P1 IMAD.WIDE.U32 R220, R213, 0x10, R220 ;  /* 0x00000010d5dc1825 */ /* 0x000fca00078e00dc */
[----:B------:R1:W5:Y:S01]  /*0ae0*/  @P1 LDG.E.128 R120, desc[UR12][R220.64] ;  /* 0x0000000cdc781981 */ /* 0x000362000c1e1d00 */
[----:B------:R-:W-:Y:S01]  /*0af0*/  FSEL R227, R226, RZ, !P2 ;  /* 0x000000ffe2e37208 */ /* 0x000fe20005000000 */
[----:B---3--:R-:W-:-:S04]  /*0b00*/  FMUL.FTZ R237, R48, R72 ;  /* 0x0000004830ed7220 */ /* 0x008fc80000410000 */
[C---:B------:R-:W-:Y:S01]  /*0b10*/  FADD.FTZ R238, -R227.reuse, R140 ;  /* 0x0000008ce3ee7221 */ /* 0x040fe20000010100 */
[C---:B------:R-:W-:Y:S01]  /*0b20*/  FADD.FTZ R236, -R227.reuse, R141 ;  /* 0x0000008de3ec7221 */ /* 0x040fe20000010100 */
[C---:B------:R-:W-:Y:S01]  /*0b30*/  FADD.FTZ R230, -R227.reuse, R146 ;  /* 0x00000092e3e67221 */ /* 0x040fe20000010100 */
[----:B------:R-:W-:Y:S01]  /*0b40*/  FMUL.FTZ R233, R50, R74 ;  /* 0x0000004a32e97220 */ /* 0x000fe20000410000 */
[C---:B------:R-:W-:Y:S01]  /*0b50*/  FADD.FTZ R232, -R227.reuse, R142 ;  /* 0x0000008ee3e87221 */ /* 0x040fe20000010100 */
[C---:B0-----:R-:W-:Y:S01]  /*0b60*/  FADD.FTZ R222, -R227.reuse, R150 ;  /* 0x00000096e3de7221 */ /* 0x041fe20000010100 */
[----:B----4-:R-:W-:Y:S01]  /*0b70*/  FADD.FTZ R146, -R227, R156 ;  /* 0x0000009ce3927221 */ /* 0x010fe20000010100 */
[----:B------:R-:W-:Y:S01]  /*0b80*/  FMUL.FTZ R156, R49, R73 ;  /* 0x00000049319c7220 */ /* 0x000fe20000410000 */
[----:B--2---:R-:W-:Y:S01]  /*0b90*/  FFMA.FTZ R237, R68, R76, R237 ;  /* 0x0000004c44ed7223 */ /* 0x004fe200000100ed */
[----:B------:R-:W-:Y:S01]  /*0ba0*/  FADD.FTZ R150, -R227, R153 ;  /* 0x00000099e3967221 */ /* 0x000fe20000010100 */
[----:B------:R-:W-:Y:S01]  /*0bb0*/  FMUL.FTZ R238, R211, R238 ;  /* 0x000000eed3ee7220 */ /* 0x000fe20000410000 */
[----:B------:R-:W-:Y:S01]  /*0bc0*/  FFMA.FTZ R235, R69, R77, R156 ;  /* 0x0000004d45eb7223 */ /* 0x000fe2000001009c */
[----:B------:R-:W-:Y:S01]  /*0bd0*/  FADD.FTZ R248, RZ, R237 ;  /* 0x000000edfff87221 */ /* 0x000fe20000010000 */
[----:B------:R-:W-:Y:S01]  /*0be0*/  FMUL.FTZ R236, R211, R236 ;  /* 0x000000ecd3ec7220 */ /* 0x000fe20000410000 */
[----:B------:R-:W-:Y:S01]  /*0bf0*/  FFMA.FTZ R153, R238, R237, RZ ;  /* 0x000000edee997223 */ /* 0x000fe200000100ff */
[C---:B------:R-:W-:Y:S01]  /*0c00*/  FADD.FTZ R234, -R227.reuse, R143 ;  /* 0x0000008fe3ea7221 */ /* 0x040fe20000010100 */
[----:B------:R-:W-:Y:S01]  /*0c10*/  FADD.FTZ R142, -R227, R158 ;  /* 0x0000009ee38e7221 */ /* 0x000fe20000010100 */
[----:B------:R-:W-:Y:S01]  /*0c20*/  FMUL.FTZ R158, R51, R75 ;  /* 0x0000004b339e7220 */ /* 0x000fe20000410000 */
[----:B------:R-:W-:Y:S01]  /*0c30*/  FFMA.FTZ R233, R70, R78, R233 ;  /* 0x0000004e46e97223 */ /* 0x000fe200000100e9 */
[----:B------:R-:W-:Y:S01]  /*0c40*/  FADD.FTZ R248, R235, R248 ;  /* 0x000000f8ebf87221 */ /* 0x000fe20000010000 */
[----:B------:R-:W-:Y:S01]  /*0c50*/  FMUL.FTZ R232, R211, R232 ;  /* 0x000000e8d3e87220 */ /* 0x000fe20000410000 */
[----:B------:R-:W-:Y:S01]  /*0c60*/  FFMA.FTZ R153, R236, R235, R153 ;  /* 0x000000ebec997223 */ /* 0x000fe20000010099 */
[C---:B-1----:R-:W-:Y:S01]  /*0c70*/  FADD.FTZ R216, -R227.reuse, R148 ;  /* 0x00000094e3d87221 */ /* 0x042fe20000010100 */
[C---:B------:R-:W-:Y:S01]  /*0c80*/  FADD.FTZ R226, -R227.reuse, R144 ;  /* 0x00000090e3e27221 */ /* 0x040fe20000010100 */
[C---:B------:R-:W-:Y:S01]  /*0c90*/  FADD.FTZ R218, -R227.reuse, R149 ;  /* 0x00000095e3da7221 */ /* 0x040fe20000010100 */
[----:B------:R-:W-:Y:S01]  /*0ca0*/  FADD.FTZ R148, -R227, R155 ;  /* 0x0000009be3947221 */ /* 0x000fe20000010100 */
[----:B------:R-:W-:Y:S01]  /*0cb0*/  FMUL.FTZ R231, R211, R234 ;  /* 0x000000ead3e77220 */ /* 0x000fe20000410000 */
[----:B------:R-:W-:Y:S01]  /*0cc0*/  FFMA.FTZ R234, R71, R79, R158 ;  /* 0x0000004f47ea7223 */ /* 0x000fe2000001009e */
[----:B------:R-:W-:Y:S01]  /*0cd0*/  FMUL.FTZ R149, R44, R80 ;  /* 0x000000502c957220 */ /* 0x000fe20000410000 */
[----:B------:R-:W-:Y:S01]  /*0ce0*/  FMUL.FTZ R244, R45, R81 ;  /* 0x000000512df47220 */ /* 0x000fe20000410000 */
[----:B------:R-:W-:Y:S01]  /*0cf0*/  FADD.FTZ R155, R233, R248 ;  /* 0x000000f8e99b7221 */ /* 0x000fe20000010000 */
[C---:B------:R-:W-:Y:S01]  /*0d00*/  FMUL.FTZ R225, R211.reuse, R230 ;  /* 0x000000e6d3e17220 */ /* 0x040fe20000410000 */
[----:B------:R-:W-:Y:S01]  /*0d10*/  FFMA.FTZ R230, R232, R233, R153 ;  /* 0x000000e9e8e67223 */ /* 0x000fe20000010099 */
[----:B------:R-:W-:Y:S01]  /*0d20*/  FMUL.FTZ R223, R211, R226 ;  /* 0x000000e2d3df7220 */ /* 0x000fe20000410000 */
[----:B------:R-:W-:Y:S01]  /*0d30*/  FFMA.FTZ R226, R64, R92, R149 ;  /* 0x0000005c40e27223 */ /* 0x000fe20000010095 */
[----:B------:R-:W-:Y:S01]  /*0d40*/  FADD.FTZ R155, R234, R155 ;  /* 0x0000009bea9b7221 */ /* 0x000fe20000010000 */
[----:B------:R-:W-:Y:S01]  /*0d50*/  FFMA.FTZ R229, R65, R93, R244 ;  /* 0x0000005d41e57223 */ /* 0x000fe200000100f4 */
[----:B------:R-:W-:Y:S01]  /*0d60*/  FADD.FTZ R224, -R227, R145 ;  /* 0x00000091e3e07221 */ /* 0x000fe20000010100 */
[----:B------:R-:W-:Y:S01]  /*0d70*/  FFMA.FTZ R244, R231, R234, R230 ;  /* 0x000000eae7f47223 */ /* 0x000fe200000100e6 */
[C---:B------:R-:W-:Y:S01]  /*0d80*/  FADD.FTZ R228, -R227.reuse, R147 ;  /* 0x00000093e3e47221 */ /* 0x040fe20000010100 */
[C---:B------:R-:W-:Y:S01]  /*0d90*/  FADD.FTZ R220, -R227.reuse, R151 ;  /* 0x00000097e3dc7221 */ /* 0x040fe20000010100 */
[----:B------:R-:W-:Y:S01]  /*0da0*/  FMUL.FTZ R151, R46, R82 ;  /* 0x000000522e977220 */ /* 0x000fe20000410000 */
[----:B------:R-:W-:Y:S01]  /*0db0*/  FADD.FTZ R248, R226, R155 ;  /* 0x0000009be2f87221 */ /* 0x000fe20000010000 */
[C---:B------:R-:W-:Y:S01]  /*0dc0*/  FADD.FTZ R152, -R227.reuse, R152 ;  /* 0x00000098e3987221 */ /* 0x040fe20000010100 */
[C---:B------:R-:W-:Y:S01]  /*0dd0*/  FADD.FTZ R154, -R227.reuse, R154 ;  /* 0x0000009ae39a7221 */ /* 0x040fe20000010100 */
[C---:B------:R-:W-:Y:S01]  /*0de0*/  FADD.FTZ R144, -R227.reuse, R157 ;  /* 0x0000009de3907221 */ /* 0x040fe20000010100 */
[----:B------:R-:W-:Y:S01]  /*0df0*/  FADD.FTZ R140, -R227, R159 ;  /* 0x0000009fe38c7221 */ /* 0x000fe20000010100 */
        /* <DEDUP_REMOVED lines=22> */
[----:B------:R-:W-:Y:S01]  /*0f60*/  FFMA.FTZ R145, R159, R218, R244 ;  /* 0x000000da9f917223 */ /* 0x000fe200000100f4 */
[----:B------:R-:W-:Y:S01]  /*0f70*/  FMUL.FTZ R151, R211, R152 ;  /* 0x00000098d3977220 */ /* 0x000fe20000410000 */
[----:B------:R-:W-:Y:S01]  /*0f80*/  FMUL.FTZ R240, R43, R87 ;  /* 0x000000572bf07220 */ /* 0x000fe20000410000 */
[----:B------:R-:W-:Y:S01]  /*0f90*/  FADD.FTZ R147, R221, R242 ;  /* 0x000000f2dd937221 */ /* 0x000fe20000010000 */
[C---:B------:R-:W-:Y:S01]  /*0fa0*/  FMUL.FTZ R152, R211.reuse, R150 ;  /* 0x00000096d3987220 */ /* 0x040fe20000410000 */
[----:B------:R-:W-:Y:S01]  /*0fb0*/  FMUL.FTZ R217, R211, R222 ;  /* 0x000000ded3d97220 */ /* 0x000fe20000410000 */
        /* <DEDUP_REMOVED lines=23> */
[----:B------:R-:W-:Y:S01]  /*1130*/  FFMA.FTZ R148, R153, R156, R146 ;  /* 0x0000009c99947223 */ /* 0x000fe20000010092 */
[----:B------:R-:W-:Y:S01]  /*1140*/  FMUL.FTZ R150, R33, R105 ;  /* 0x0000006921967220 */ /* 0x000fe20000410000 */
[----:B------:R-:W-:Y:S01]  /*1150*/  FFMA.FTZ R146, R52, R108, R143 ;  /* 0x0000006c34927223 */ /* 0x000fe2000001008f */
[----:B------:R-:W-:Y:S01]  /*1160*/  FADD.FTZ R147, R158, R147 ;  /* 0x000000939e937221 */ /* 0x000fe20000010000 */
[----:B------:R-:W-:Y:S01]  /*1170*/  FMUL.FTZ R143, R34, R106 ;  /* 0x0000006a228f7220 */ /* 0x000fe20000410000 */
[----:B------:R-:W-:Y:S01]  /*1180*/  FFMA.FTZ R240, R155, R158, R148 ;  /* 0x0000009e9bf07223 */ /* 0x000fe20000010094 */
[----:B------:R-:W-:Y:S01]  /*1190*/  FFMA.FTZ R145, R53, R109, R150 ;  /* 0x0000006d35917223 */ /* 0x000fe20000010096 */
[----:B------:R-:W-:Y:S01]  /*11a0*/  FADD.FTZ R150, R146, R147 ;  /* 0x0000009392967221 */ /* 0x000fe20000010000 */
[----:B------:R-:W-:Y:S01]  /*11b0*/  FFMA.FTZ R148, R54, R110, R143 ;  /* 0x0000006e36947223 */ /* 0x000fe2000001008f */
        /* <DEDUP_REMOVED lines=44> */
.L_x_4949:
[----:B------:R-:W-:Y:S05]  /*1480*/  BSYNC.RECONVERGENT B0 ;  /* 0x0000000000007941 */ /* 0x000fea0003800200 */
.L_x_4948:
        /* <DEDUP_REMOVED lines=77> */
[----:B------:R-:W-:Y:S01]  /*1960*/  FADD.FTZ R31, R102, R31 ;  /* 0x0000001f661f7221 */ /* 0x000fe20000010000 */
        /* <DEDUP_REMOVED lines=64> */
.L_x_4952:
        /* <DEDUP_REMOVED lines=17> */
.L_x_4951:
        /* <DEDUP_REMOVED lines=20> */
.L_x_4954:
        /* <DEDUP_REMOVED lines=21> */
.L_x_4950:
        /* <DEDUP_REMOVED lines=21> */
.L_x_4956:
        /* <DEDUP_REMOVED lines=17> */
.L_x_4955:
        /* <DEDUP_REMOVED lines=20> */
.L_x_4957:
        /* <DEDUP_REMOVED lines=20> */
.L_x_4953:
        /* <DEDUP_REMOVED lines=37> */
.L_x_4960:
        /* <DEDUP_REMOVED lines=17> */
.L_x_4959:
        /* <DEDUP_REMOVED lines=18> */
.L_x_4962:
        /* <DEDUP_REMOVED lines=13> */
.L_x_4958:
        /* <DEDUP_REMOVED lines=23> */
.L_x_4964:
        /* <DEDUP_REMOVED lines=17> */
.L_x_4963:
        /* <DEDUP_REMOVED lines=18> */
.L_x_4965:
        /* <DEDUP_REMOVED lines=12> */
.L_x_4961:
        /* <DEDUP_REMOVED lines=32> */
.L_x_4968:
        /* <DEDUP_REMOVED lines=17> */
.L_x_4967:
        /* <DEDUP_REMOVED lines=18> */
.L_x_4970:
        /* <DEDUP_REMOVED lines=13> */
.L_x_4966:
        /* <DEDUP_REMOVED lines=23> */
.L_x_4972:
        /* <DEDUP_REMOVED lines=17> */
.L_x_4971:
        /* <DEDUP_REMOVED lines=18> */
.L_x_4973:
        /* <DEDUP_REMOVED lines=12> */
.L_x_4969:
        /* <DEDUP_REMOVED lines=32> */
.L_x_4976:
        /* <DEDUP_REMOVED lines=17> */
.L_x_4975:
        /* <DEDUP_REMOVED lines=18> */
.L_x_4978:
        /* <DEDUP_REMOVED lines=13> */
.L_x_4974:
        /* <DEDUP_REMOVED lines=23> */
.L_x_4980:
        /* <DEDUP_REMOVED lines=17> */
.L_x_4979:
        /* <DEDUP_REMOVED lines=18> */
.L_x_4981:
        /* <DEDUP_REMOVED lines=12> */
.L_x_4977:
        /* <DEDUP_REMOVED lines=32> */
.L_x_4984:
        /* <DEDUP_REMOVED lines=17> */
.L_x_4983:
        /* <DEDUP_REMOVED lines=18> */
.L_x_4986:
        /* <DEDUP_REMOVED lines=13> */
.L_x_4982:
        /* <DEDUP_REMOVED lines=23> */
.L_x_4988:
        /* <DEDUP_REMOVED lines=17> */
.L_x_4987:
        /* <DEDUP_REMOVED lines=18> */
.L_x_4989:
        /* <DEDUP_REMOVED lines=12> */
.L_x_4985:
        /* <DEDUP_REMOVED lines=90> */
.L_x_4947:
        /* <DEDUP_REMOVED lines=33> */
.L_x_4991:
        /* <DEDUP_REMOVED lines=9> */
.L_x_5481:


//--------------------- .text._ZN10layer_norm31ln_parallel_residual_bwd_kernelINS_13Kernel_traitsIfffffjLj5120ELj1ELj1ELj8ELj16ENS_18Kernel_traits_baseILj5120EfffffjLj256EEEEELb0ELb1ELb0EEEvNS_9BwdParamsE --------------------------
	.section	.text._ZN10layer_norm31ln_parallel_residual_bwd_kernelINS_13Kernel_traitsIfffffjLj5120ELj1ELj1ELj8ELj16ENS_18Kernel_traits_baseILj5120EfffffjLj256EEEEELb0ELb1ELb0EEEvNS_9BwdParamsE,"ax",@progbits
	.align	128
        .global         _ZN10layer_norm31ln_parallel_residual_bwd_kernelINS_13Kernel_traitsIfffffjLj5120ELj1ELj1ELj8ELj16ENS_18Kernel_traits_baseILj5120EfffffjLj256EEEEELb0ELb1ELb0EEEvNS_9BwdParamsE
        .type           _ZN10layer_norm31ln_parallel_residual_bwd_kernelINS_13Kernel_traitsIfffffjLj5120ELj1ELj1ELj8ELj16ENS_18Kernel_traits_baseILj5120EfffffjLj256EEEEELb0ELb1ELb0EEEvNS_9BwdParamsE,@function
        .size           _ZN10layer_norm31ln_parallel_residual_bwd_kernelINS_13Kernel_traitsIfffffjLj5120ELj1ELj1ELj8ELj16ENS_18Kernel_traits_baseILj5120EfffffjLj256EEEEELb0ELb1ELb0EEEvNS_9BwdParamsE,(.L_x_5482 - _ZN10layer_norm31ln_parallel_residual_bwd_kernelINS_13Kernel_traitsIfffffjLj5120ELj1ELj1ELj8ELj16ENS_18Kernel_traits_baseILj5120EfffffjLj256EEEEELb0ELb1ELb0EEEvNS_9BwdParamsE)
        .other          _ZN10layer_norm31ln_parallel_residual_bwd_kernelINS_13Kernel_traitsIfffffjLj5120ELj1ELj1ELj8ELj16ENS_18Kernel_traits_baseILj5120EfffffjLj256EEEEELb0ELb1ELb0EEEvNS_9BwdParamsE,@"STO_CUDA_ENTRY STV_DEFAULT"
_ZN10layer_norm31ln_parallel_residual_bwd_kernelINS_13Kernel_traitsIfffffjLj5120ELj1ELj1ELj8ELj16ENS_18Kernel_traits_baseILj5120EfffffjLj256EEEEELb0ELb1ELb0EEEvNS_9BwdParamsE:
.text._ZN10layer_norm31ln_parallel_residual_bwd_kernelINS_13Kernel_traitsIfffffjLj5120ELj1ELj1ELj8ELj16ENS_18Kernel_traits_baseILj5120EfffffjLj256EEEEELb0ELb1ELb0EEEvNS_9BwdParamsE:
        /* <DEDUP_REMOVED lines=21> */
[----:B------:R-:W0:Y:S01]  /*0150*/  @P3 LDC.64 R12, c[0x0][0x3d0] ;  /* 0x0000f400ff0c3b82 */ /* 0x000e220000000a00 */
[C---:B-1----:R-:W-:Y:S01]  /*0160*/  @P0 IMAD.WIDE.U32 R4, R3.reuse, 0x10, R4 ;  /* 0x0000001003040825 */ /* 0x042fe200078e0004 */
[----:B------:R-:W-:-:S04]  /*0170*/  @P0 LOP3.LUT R3, R3, 0x100, RZ, 0xfc, !PT ;  /* 0x0000010003030812 */ /* 0x000fc800078efcff */
[----:B--2---:R1:W5:Y:S01]  /*0180*/  @P0 LDG.E.128 R80, desc[UR12][R4.64] ;  /* 0x0000000c04500981 */ /* 0x004362000c1e1d00 */
[C---:B----4-:R-:W-:Y:S01]  /*0190*/  @P1 IMAD.WIDE.U32 R8, R3.reuse, 0x10, R6 ;  /* 0x0000001003081825 */ /* 0x050fe200078e0006 */
[----:B------:R-:W-:Y:S01]  /*01a0*/  @P1 IADD3 R3, PT, PT, R3, 0x100, RZ ;  /* 0x0000010003031810 */ /* 0x000fe20007ffe0ff */
[----:B------:R-:W2:Y:S03]  /*01b0*/  @P4 LDC.64 R14, c[0x0][0x3d0] ;  /* 0x0000f400ff0e4b82 */ /* 0x000ea60000000a00 */
[----:B------:R1:W5:Y:S01]  /*01c0*/  @P1 LDG.E.128 R76, desc[UR12][R8.64] ;  /* 0x0000000c084c1981 */ /* 0x000362000c1e1d00 */
[C---:B---3--:R-:W-:Y:S01]  /*01d0*/  @P2 IMAD.WIDE.U32 R10, R3.reuse, 0x10, R10 ;  /* 0x00000010030a2825 */ /* 0x048fe200078e000a */
[----:B------:R-:W-:-:S04]  /*01e0*/  @P2 IADD3 R3, PT, PT, R3, 0x100, RZ ;  /* 0x0000010003032810 */ /* 0x000fc80007ffe0ff */
[----:B------:R1:W5:Y:S01]  /*01f0*/  @P2 LDG.E.128 R72, desc[UR12][R10.64] ;  /* 0x0000000c0a482981 */ /* 0x000362000c1e1d00 */
[C---:B0-----:R-:W-:Y:S01]  /*0200*/  @P3 IMAD.WIDE.U32 R12, R3.reuse, 0x10, R12 ;  /* 0x00000010030c3825 */ /* 0x041fe200078e000c */
[----:B------:R-:W-:-:S04]  /*0210*/  @P3 IADD3 R3, PT, PT, R3, 0x100, RZ ;  /* 0x0000010003033810 */ /* 0x000fc80007ffe0ff */
[----:B------:R1:W5:Y:S01]  /*0220*/  @P3 LDG.E.128 R68, desc[UR12][R12.64] ;  /* 0x0000000c0c443981 */ /* 0x000362000c1e1d00 */
[----:B------:R-:W-:Y:S01]  /*0230*/  MOV R109, UR4 ;  /* 0x00000004006d7c02 */ /* 0x000fe20008000f00 */
[----:B--2---:R-:W-:-:S05]  /*0240*/  @P4 IMAD.WIDE.U32 R6, R3, 0x10, R14 ;  /* 0x0000001003064825 */ /* 0x004fca00078e000e */
[----:B------:R1:W5:Y:S01]  /*0250*/  @P4 LDG.E.128 R64, desc[UR12][R6.64] ;  /* 0x0000000c06404981 */ /* 0x000362000c1e1d00 */
        /* <DEDUP_REMOVED lines=51> */
.L_x_5055:
        /* <DEDUP_REMOVED lines=32> */
[----:B--2---:R-:W-:-:S05]  /*0790*/  @P0 IMAD.WIDE.U32 R102, R126, 0x10, R102 ;  /* 0x000000107e660825 */ /* 0x004fca00078e0066 */
[----:B------:R0:W5:Y:S01]  /*07a0*/  @P0 LDG.E.128 R20, desc[UR12][R102.64] ;  /* 0x0000000c66140981 */ /* 0x000162000c1e1d00 */
[----:B------:R-:W-:Y:S01]  /*07b0*/  IADD3 R105, PT, PT, R126, 0x100, RZ ;  /* 0x000001007e697810 */ /* 0x000fe20007ffe0ff */
[C---:B----4-:R-:W-:Y:S01]  /*07c0*/  FADD.FTZ R104, -R100.reuse, R96 ;  /* 0x0000006064687221 */ /* 0x050fe20000010100 */
[C---:B------:R-:W-:Y:S01]  /*07d0*/  FADD.FTZ R140, -R100.reuse, R97 ;  /* 0x00000061648c7221 */ /* 0x040fe20000010100 */
[C---:B------:R-:W-:Y:S01]  /*07e0*/  FADD.FTZ R98, -R100.reuse, R98 ;  /* 0x0000006264627221 */ /* 0x040fe20000010100 */
[----:B------:R-:W-:Y:S01]  /*07f0*/  FADD.FTZ R146, -R100, R99 ;  /* 0x0000006364927221 */ /* 0x000fe20000010100 */
[C---:B-----5:R-:W-:Y:S01]  /*0800*/  FMUL.FTZ R3, R135.reuse, R104 ;  /* 0x0000006887037220 */ /* 0x060fe20000410000 */
[C---:B------:R-:W-:Y:S01]  /*0810*/  FMUL.FTZ R140, R135.reuse, R140 ;  /* 0x0000008c878c7220 */ /* 0x040fe20000410000 */
[C---:B------:R-:W-:Y:S01]  /*0820*/  FMUL.FTZ R139, R135.reuse, R98 ;  /* 0x00000062878b7220 */ /* 0x040fe20000410000 */
[----:B------:R-:W-:Y:S01]  /*0830*/  FMUL.FTZ R146, R135, R146 ;  /* 0x0000009287927220 */ /* 0x000fe20000410000 */
[----:B---3--:R-:W-:Y:S01]  /*0840*/  FMUL.FTZ R142, R80, R92 ;  /* 0x0000005c508e7220 */ /* 0x008fe20000410000 */
[----:B------:R-:W-:Y:S01]  /*0850*/  FADD.FTZ R40, R40, R92 ;  /* 0x0000005c28287221 */ /* 0x000fe20000010000 */
[----:B------:R-:W-:Y:S01]  /*0860*/  FFMA.FTZ R60, R92, R3, R60 ;  /* 0x000000035c3c7223 */ /* 0x000fe2000001003c */
[----:B------:R-:W-:Y:S01]  /*0870*/  FADD.FTZ R41, R41, R93 ;  /* 0x0000005d29297221 */ /* 0x000fe20000010000 */
[----:B------:R-:W-:Y:S01]  /*0880*/  FFMA.FTZ R61, R93, R140, R61 ;  /* 0x0000008c5d3d7223 */ /* 0x000fe2000001003d */
[----:B------:R-:W-:Y:S01]  /*0890*/  FMUL.FTZ R137, R81, R93 ;  /* 0x0000005d51897220 */ /* 0x000fe20000410000 */
[----:B------:R-:W-:Y:S01]  /*08a0*/  FADD.FTZ R92, RZ, R142 ;  /* 0x0000008eff5c7221 */ /* 0x000fe20000010000 */
[----:B------:R-:W-:Y:S01]  /*08b0*/  FFMA.FTZ R93, R3, R142, RZ ;  /* 0x0000008e035d7223 */ /* 0x000fe200000100ff */
[----:B------:R-:W-:Y:S01]  /*08c0*/  FMUL.FTZ R144, R82, R94 ;  /* 0x0000005e52907220 */ /* 0x000fe20000410000 */
[----:B------:R-:W-:Y:S01]  /*08d0*/  FADD.FTZ R42, R42, R94 ;  /* 0x0000005e2a2a7221 */ /* 0x000fe20000010000 */
        /* <DEDUP_REMOVED lines=9> */
[----:B0-----:R-:W-:-:S07]  /*0970*/  FFMA.FTZ R104, R146, R141, R93 ;  /* 0x0000008d92687223 */ /* 0x001fce000001005d */
.L_x_4994:
[----:B--23--:R-:W-:Y:S05]  /*0980*/  BSYNC.RECONVERGENT B0 ;  /* 0x0000000000007941 */ /* 0x00cfea0003800200 */
.L_x_4993:
        /* <DEDUP_REMOVED lines=13> */
[----:B------:R-:W-:Y:S01]  /*0a60*/  IADD3 R105, PT, PT, R105, 0x100, RZ ;  /* 0x0000010069697810 */ /* 0x000fe20007ffe0ff */
[C---:B---3--:R-:W-:Y:S01]  /*0a70*/  FADD.FTZ R106, -R100.reuse, R96 ;  /* 0x00000060646a7221 */ /* 0x048fe20000010100 */
[C---:B------:R-:W-:Y:S01]  /*0a80*/  FADD.FTZ R128, -R100.reuse, R97 ;  /* 0x0000006164807221 */ /* 0x040fe20000010100 */
[C---:B------:R-:W-:Y:S01]  /*0a90*/  FADD.FTZ R98, -R100.reuse, R98 ;  /* 0x0000006264627221 */ /* 0x040fe20000010100 */
[----:B------:R-:W-:Y:S01]  /*0aa0*/  FADD.FTZ R150, -R100, R99 ;  /* 0x0000006364967221 */ /* 0x000fe20000010100 */
[C---:B-----5:R-:W-:Y:S01]  /*0ab0*/  FMUL.FTZ R125, R135.reuse, R106 ;  /* 0x0000006a877d7220 */ /* 0x060fe20000410000 */
[C---:B------:R-:W-:Y:S01]  /*0ac0*/  FMUL.FTZ R128, R135.reuse, R128 ;  /* 0x0000008087807220 */ /* 0x040fe20000410000 */
[C---:B------:R-:W-:Y:S01]  /*0ad0*/  FMUL.FTZ R145, R135.reuse, R98 ;  /* 0x0000006287917220 */ /* 0x040fe20000410000 */
[----:B------:R-:W-:Y:S01]  /*0ae0*/  FMUL.FTZ R150, R135, R150 ;  /* 0x0000009687967220 */ /* 0x000fe20000410000 */
[----:B----4-:R-:W-:Y:S01]  /*0af0*/  FMUL.FTZ R130, R76, R92 ;  /* 0x0000005c4c827220 */ /* 0x010fe20000410000 */
[----:B------:R-:W-:Y:S01]  /*0b00*/  FADD.FTZ R36, R36, R92 ;  /* 0x0000005c24247221 */ /* 0x000fe20000010000 */
[----:B------:R-:W-:Y:S01]  /*0b10*/  FFMA.FTZ R56, R92, R125, R56 ;  /* 0x0000007d5c387223 */ /* 0x000fe20000010038 */
[----:B------:R-:W-:Y:S01]  /*0b20*/  FADD.FTZ R37, R37, R93 ;  /* 0x0000005d25257221 */ /* 0x000fe20000010000 */
[----:B------:R-:W-:Y:S01]  /*0b30*/  FFMA.FTZ R57, R93, R128, R57 ;  /* 0x000000805d397223 */ /* 0x000fe20000010039 */
[----:B------:R-:W-:Y:S01]  /*0b40*/  FMUL.FTZ R143, R77, R93 ;  /* 0x0000005d4d8f7220 */ /* 0x000fe20000410000 */
[----:B------:R-:W-:Y:S01]  /*0b50*/  FADD.FTZ R92, R101, R130 ;  /* 0x00000082655c7221 */ /* 0x000fe20000010000 */
[----:B------:R-:W-:Y:S01]  /*0b60*/  FFMA.FTZ R93, R125, R130, R104 ;  /* 0x000000827d5d7223 */ /* 0x000fe20000010068 */
        /* <DEDUP_REMOVED lines=12> */
.L_x_4996:
[----:B------:R-:W-:Y:S05]  /*0c30*/  BSYNC.RECONVERGENT B0 ;  /* 0x0000000000007941 */ /* 0x000fea0003800200 */
.L_x_4995:
        /* <DEDUP_REMOVED lines=42> */
.L_x_4998:
[----:B------:R-:W-:Y:S05]  /*0ee0*/  BSYNC.RECONVERGENT B0 ;  /* 0x0000000000007941 */ /* 0x000fea0003800200 */
.L_x_4997:
        /* <DEDUP_REMOVED lines=42> */
.L_x_5000:
[----:B------:R-:W-:Y:S05]  /*1190*/  BSYNC.RECONVERGENT B0 ;  /* 0x0000000000007941 */ /* 0x000fea0003800200 */
.L_x_4999:
        /* <DEDUP_REMOVED lines=41> */
.L_x_5002:
[----:B------:R-:W-:Y:S05]  /*1430*/  BSYNC.RECONVERGENT B0 ;  /* 0x0000000000007941 */ /* 0x000fea0003800200 */
.L_x_5001:
        /* <DEDUP_REMOVED lines=32> */
.L_x_5004:
[----:B------:R-:W-:Y:S05]  /*1640*/  BSYNC.RECONVERGENT B0 ;  /* 0x0000000000007941 */ /* 0x000fea0003800200 */
.L_x_5003:
        /* <DEDUP_REMOVED lines=69> */
.L_x_5009:
        /* <DEDUP_REMOVED lines=17> */
.L_x_5008:
        /* <DEDUP_REMOVED lines=20> */
.L_x_5011:
        /* <DEDUP_REMOVED lines=21> */
.L_x_5007:
        /* <DEDUP_REMOVED lines=21> */
.L_x_5013:
        /* <DEDUP_REMOVED lines=17> */
.L_x_5012:
        /* <DEDUP_REMOVED lines=20> */
.L_x_5014:
        /* <DEDUP_REMOVED lines=20> */
.L_x_5010:
        /* <DEDUP_REMOVED lines=14> */
.L_x_5006:
[----:B------:R-:W-:Y:S05]  /*2400*/  BSYNC.RECONVERGENT B0 ;  /* 0x0000000000007941 */ /* 0x000fea0003800200 */
.L_x_5005:
        /* <DEDUP_REMOVED lines=34> */
.L_x_5019:
        /* <DEDUP_REMOVED lines=17> */
.L_x_5018:
        /* <DEDUP_REMOVED lines=21> */
.L_x_5021:
        /* <DEDUP_REMOVED lines=13> */
.L_x_5017:
        /* <DEDUP_REMOVED lines=29> */
.L_x_5023:
        /* <DEDUP_REMOVED lines=17> */
.L_x_5022:
        /* <DEDUP_REMOVED lines=21> */
.L_x_5024:
        /* <DEDUP_REMOVED lines=12> */
.L_x_5020:
        /* <DEDUP_REMOVED lines=10> */
.L_x_5016:
[----:B------:R-:W-:Y:S05]  /*2ef0*/  BSYNC.RECONVERGENT B0 ;  /* 0x0000000000007941 */ /* 0x000fea0003800200 */
.L_x_5015:
        /* <DEDUP_REMOVED lines=34> */
.L_x_5029:
        /* <DEDUP_REMOVED lines=17> */
.L_x_5028:
        /* <DEDUP_REMOVED lines=21> */
.L_x_5031:
        /* <DEDUP_REMOVED lines=13> */
.L_x_5027:
        /* <DEDUP_REMOVED lines=29> */
.L_x_5033:
        /* <DEDUP_REMOVED lines=17> */
.L_x_5032:
        /* <DEDUP_REMOVED lines=21> */
.L_x_5034:
        /* <DEDUP_REMOVED lines=12> */
.L_x_5030:
        /* <DEDUP_REMOVED lines=10> */
.L_x_5026:
[----:B------:R-:W-:Y:S05]  /*39e0*/  BSYNC.RECONVERGENT B0 ;  /* 0x0000000000007941 */ /* 0x000fea0003800200 */
.L_x_5025:
        /* <DEDUP_REMOVED lines=34> */
.L_x_5039:
        /* <DEDUP_REMOVED lines=17> */
.L_x_5038:
        /* <DEDUP_REMOVED lines=21> */
.L_x_5041:
        /* <DEDUP_REMOVED lines=13> */
.L_x_5037:
        /* <DEDUP_REMOVED lines=29> */
.L_x_5043:
        /* <DEDUP_REMOVED lines=17> */
.L_x_5042:
        /* <DEDUP_REMOVED lines=21> */
.L_x_5044:
        /* <DEDUP_REMOVED lines=12> */
.L_x_5040:
        /* <DEDUP_REMOVED lines=10> */
.L_x_5036:
[----:B------:R-:W-:Y:S05]  /*44d0*/  BSYNC.RECONVERGENT B0 ;  /* 0x0000000000007941 */ /* 0x000fea0003800200 */
.L_x_5035:
        /* <DEDUP_REMOVED lines=34> */
.L_x_5049:
        /* <DEDUP_REMOVED lines=17> */
.L_x_5048:
        /* <DEDUP_REMOVED lines=21> */
.L_x_5051:
        /* <DEDUP_REMOVED lines=13> */
.L_x_5047:
        /* <DEDUP_REMOVED lines=29> */
.L_x_5053:
        /* <DEDUP_REMOVED lines=17> */
.L_x_5052:
        /* <DEDUP_REMOVED lines=21> */
.L_x_5054:
        /* <DEDUP_REMOVED lines=12> */
.L_x_5050:
        /* <DEDUP_REMOVED lines=9> */
.L_x_5046:
[----:B------:R-:W-:Y:S05]  /*4fb0*/  BSYNC.RECONVERGENT B0 ;  /* 0x0000000000007941 */ /* 0x000fea0003800200 */
.L_x_5045:
[----:B------:R-:W-:Y:S01]  /*4fc0*/  ISETP.NE.AND P4, PT, R104, RZ, PT ;  /* 0x000000ff6800720c */ /* 0x000fe20003f85270 */
[----:B------:R-:W-:-:S12]  /*4fd0*/  UPLOP3.LUT UP1, UPT, UPT, UPT, UP1, 0x40, 0x4 ;  /* 0x000000000004789c */ /* 0x000fd80003f2e810 */
[----:B------:R-:W-:Y:S05]  /*4fe0*/  @!P4 BRA `(.L_x_5055) ;  /* 0xffffffb40068c947 */ /* 0x000fea000383ffff */
.L_x_4992:
[----:B------:R-:W1:Y:S01]  /*4ff0*/  S2UR UR4, SR_CTAID.X ;  /* 0x00000000000479c3 */ /* 0x000e620000002500 */
[----:B------:R-:W-:-:S07]  /*5000*/  ISETP.NE.AND P4, PT, R151, RZ, PT ;  /* 0x000000ff9700720c */ /* 0x000fce0003f85270 */
[----:B------:R-:W2:Y:S08]  /*5010*/  LDC.64 R4, c[0x0][0x440] ;  /* 0x00011000ff047b82 */ /* 0x000eb00000000a00 */
        /* <DEDUP_REMOVED lines=37> */
.L_x_5056:
        /* <DEDUP_REMOVED lines=9> */
.L_x_5482:


//--------------------- .text._ZN10layer_norm31ln_parallel_residual_bwd_kernelINS_13Kernel_traitsIfffffjLj5120ELj1ELj1ELj8ELj16ENS_18Kernel_traits_baseILj5120EfffffjLj256EEEEELb0ELb1ELb1EEEvNS_9BwdParamsE --------------------------
	.section	.text._ZN10layer_norm31ln_parallel_residual_bwd_kernelINS_13Kernel_traitsIfffffjLj5120ELj1ELj1ELj8ELj16ENS_18Kernel_traits_baseILj5120EfffffjLj256EEEEELb0ELb1ELb1EEEvNS_9BwdParamsE,"ax",@progbits
	.align	128
        .global         _ZN10layer_norm31ln_parallel_residual_bwd_kernelINS_13Kernel_traitsIfffffjLj5120ELj1ELj1ELj8ELj16ENS_18Kernel_traits_baseILj5120EfffffjLj256EEEEELb0ELb1ELb1EEEvNS_9BwdParamsE
        .type           _ZN10layer_norm31ln_parallel_residual_bwd_kernelINS_13Kernel_traitsIfffffjLj5120ELj1ELj1ELj8ELj16ENS_18Kernel_traits_baseILj5120EfffffjLj256EEEEELb0ELb1ELb1EEEvNS_9BwdParamsE,@function
        .size           _ZN10layer_norm31ln_parallel_residual_bwd_kernelINS_13Kernel_traitsIfffffjLj5120ELj1ELj1ELj8ELj16ENS_18Kernel_traits_baseILj5120EfffffjLj256EEEEELb0ELb1ELb1EEEvNS_9BwdParamsE,(.L_x_5483 - _ZN10layer_norm31ln_parallel_residual_bwd_kernelINS_13Kernel_traitsIfffffjLj5120ELj1ELj1ELj8ELj16ENS_18Kernel_traits_baseILj5120EfffffjLj256EEEEELb0ELb1ELb1EEEvNS_9BwdParamsE)
        .other          _ZN10layer_norm31ln_parallel_residual_bwd_kernelINS_13Kernel_traitsIfffffjLj5120ELj1ELj1ELj8ELj16ENS_18Kernel_traits_baseILj5120EfffffjLj256EEEEELb0ELb1ELb1EEEvNS_9BwdParamsE,@"STO_CUDA_ENTRY STV_DEFAULT"
_ZN10layer_norm31ln_parallel_residual_bwd_kernelINS_13Kernel_traitsIfffffjLj5120ELj1ELj1ELj8ELj16ENS_18Kernel_traits_baseILj5120EfffffjLj256EEEEELb0ELb1ELb1EEEvNS_9BwdParamsE:
.text._ZN10layer_norm31ln_parallel_residual_bwd_kernelINS_13Kernel_traitsIfffffjLj5120ELj1ELj1ELj8ELj16ENS_18Kernel_traits_baseILj5120EfffffjLj256EEEEELb0ELb1ELb1EEEvNS_9BwdParamsE:
        /* <DEDUP_REMOVED lines=32> */
[----:B------:R-:W-:Y:S02]  /*0200*/  MOV R130, UR4 ;  /* 0x0000000400827c02 */ /* 0x000fe40008000f00 */
        /* <DEDUP_REMOVED lines=9> */
[----:B-1----:R-:W-:Y:S01]  /*02a0*/  UISETP.NE.U32.AND UP0, UPT, UR6, URZ, UPT ;  /* 0x000000ff0600728c */ /* 0x002fe2000bf05070 */
[----:B------:R-:W-:Y:S02]  /*02b0*/  CS2R R112, SRZ ;  /* 0x0000000000707805 */ /* 0x000fe4000001ff00 */
[----:B------:R-:W-:Y:S02]  /*02c0*/  CS2R R116, SRZ ;  /* 0x0000000000747805 */ /* 0x000fe4000001ff00 */
[----:B------:R-:W-:Y:S01]  /*02d0*/  CS2R R118, SRZ ;  /* 0x0000000000767805 */ /* 0x000fe2000001ff00 */
[----:B------:R-:W-:Y:S01]  /*02e0*/  UISETP.NE.AND.EX UP0, UPT, UR7, URZ, UPT, UP0 ;  /* 0x000000ff0700728c */ /* 0x000fe2000bf05300 */
[----:B0-----:R-:W-:Y:S01]  /*02f0*/  IMAD.WIDE.U32 R2, R76, 0x10, R2 ;  /* 0x000000104c027825 */ /* 0x001fe200078e0002 */
[----:B---3--:R-:W-:Y:S01]  /*0300*/  UISETP.NE.AND UP2, UPT, UR5, URZ, UPT ;  /* 0x000000ff0500728c */ /* 0x008fe2000bf45270 */
[----:B------:R-:W-:-:S02]  /*0310*/  CS2R R114, SRZ ;  /* 0x0000000000727805 */ /* 0x000fc4000001ff00 */
[----:B------:R-:W-:Y:S02]  /*0320*/  CS2R R120, SRZ ;  /* 0x0000000000787805 */ /* 0x000fe4000001ff00 */
[----:B------:R-:W-:Y:S01]  /*0330*/  CS2R R122, SRZ ;  /* 0x00000000007a7805 */ /* 0x000fe2000001ff00 */
[----:B--2---:R-:W5:Y:S01]  /*0340*/  LDG.E.128 R20, desc[UR12][R2.64] ;  /* 0x0000000c02147981 */ /* 0x004f62000c1e1d00 */
[----:B------:R-:W-:Y:S02]  /*0350*/  CS2R R124, SRZ ;  /* 0x00000000007c7805 */ /* 0x000fe4000001ff00 */
[----:B------:R-:W-:Y:S02]  /*0360*/  CS2R R126, SRZ ;  /* 0x00000000007e7805 */ /* 0x000fe4000001ff00 */
[----:B------:R-:W-:Y:S01]  /*0370*/  CS2R R128, SRZ ;  /* 0x0000000000807805 */ /* 0x000fe2000001ff00 */
[----:B------:R-:W5:Y:S01]  /*0380*/  LDG.E.128 R16, desc[UR12][R2.64+0x1000] ;  /* 0x0010000c02107981 */ /* 0x000f62000c1e1d00 */
[----:B------:R-:W-:Y:S01]  /*0390*/  PLOP3.LUT P3, PT, PT, PT, UP2, 0x80, 0x8 ;  /* 0x000000000008781c */ /* 0x000fe20003f6f028 */
[----:B------:R-:W-:Y:S01]  /*03a0*/  UPLOP3.LUT UP1, UPT, UPT, UPT, UPT, 0x40, 0x4 ;  /* 0x000000000004789c */ /* 0x000fe20003f2e870 */
[----:B------:R-:W-:Y:S01]  /*03b0*/  PLOP3.LUT P0, PT, PT, PT, UP0, 0x80, 0x8 ;  /* 0x000000000008781c */ /* 0x000fe20003f0f008 */
[----:B------:R-:W5:Y:S01]  /*03c0*/  LDG.E.128 R12, desc[UR12][R2.64+0x2000] ;  /* 0x0020000c020c7981 */ /* 0x000f62000c1e1d00 */
[----:B------:R-:W-:Y:S01]  /*03d0*/  MOV R133, RZ ;  /* 0x000000ff00857202 */ /* 0x000fe20000000f00 */
[----:B------:R-:W0:Y:S02]  /*03e0*/  LDCU UR11, c[0x0][0x388] ;  /* 0x00007100ff0b77ac */ /* 0x000e240008000800 */
[----:B------:R-:W5:Y:S01]  /*03f0*/  LDG.E.128 R8, desc[UR12][R2.64+0x3000] ;  /* 0x0030000c02087981 */ /* 0x000f62000c1e1d00 */
[----:B------:R-:W1:Y:S03]  /*0400*/  LDCU UR14, c[0x0][0x400] ;  /* 0x00008000ff0e77ac */ /* 0x000e660008000800 */
[----:B------:R2:W5:Y:S01]  /*0410*/  LDG.E.128 R4, desc[UR12][R2.64+0x4000] ;  /* 0x0040000c02047981 */ /* 0x000562000c1e1d00 */
[----:B------:R-:W3:Y:S01]  /*0420*/  LDCU.64 UR6, c[0x0][0x470] ;  /* 0x00008e00ff0677ac */ /* 0x000ee20008000a00 */
[----:B------:R-:W4:Y:S01]  /*0430*/  LDCU.64 UR8, c[0x0][0x478] ;  /* 0x00008f00ff0877ac */ /* 0x000f220008000a00 */
[----:B--2---:R-:W-:-:S07]  /*0440*/  MOV R2, RZ ;  /* 0x000000ff00027202 */ /* 0x004fce0000000f00 */
.L_x_5100:
[----:B--2---:R-:W2:Y:S01]  /*0450*/  LDC.64 R52, c[0x0][0x3c0] ;  /* 0x0000f000ff347b82 */ /* 0x004ea20000000a00 */
[----:B0-----:R-:W-:-:S05]  /*0460*/  IMAD R3, R130, UR11, RZ ;  /* 0x0000000b82037c24 */ /* 0x001fca000f8e02ff */
[----:B------:R-:W-:Y:S02]  /*0470*/  SHF.R.S32.HI R54, RZ, 0x1f, R3 ;  /* 0x0000001fff367819 */ /* 0x000fe40000011403 */
[----:B------:R-:W0:Y:S02]  /*0480*/  LDC.64 R88, c[0x0][0x3a8] ;  /* 0x0000ea00ff587b82 */ /* 0x000e240000000a00 */
[----:B------:R-:W-:-:S04]  /*0490*/  LEA.HI R141, R54, R3, RZ, 0x2 ;  /* 0x00000003368d7211 */ /* 0x000fc800078f10ff */
[----:B------:R-:W-:Y:S02]  /*04a0*/  LEA.HI.SX32 R141, R141, R76, 0x1e ;  /* 0x0000004c8d8d7211 */ /* 0x000fe400078ff2ff */
[----:B------:R-:W1:Y:S02]  /*04b0*/  LDC.64 R56, c[0x0][0x428] ;  /* 0x00010a00ff387b82 */ /* 0x000e640000000a00 */
[----:B------:R-:W-:Y:S01]  /*04c0*/  IADD3 R135, PT, PT, R141, 0x200, RZ ;  /* 0x000002008d877810 */ /* 0x000fe20007ffe0ff */
[----:B--2---:R-:W-:-:S05]  /*04d0*/  IMAD.WIDE R52, R130, 0x4, R52 ;  /* 0x0000000482347825 */ /* 0x004fca00078e0234 */
[----:B------:R-:W2:Y:S01]  /*04e0*/  LDC.64 R136, c[0x0][0x3c8] ;  /* 0x0000f200ff887b82 */ /* 0x000ea20000000a00 */
[C---:B------:R-:W-:Y:S01]  /*04f0*/  IADD3 R134, PT, PT, R141.reuse, 0x300, RZ ;  /* 0x000003008d867810 */ /* 0x040fe20007ffe0ff */
[----:B------:R3:W4:Y:S01]  /*0500*/  LDG.E R3, desc[UR12][R52.64] ;  /* 0x0000000c34037981 */ /* 0x000722000c1e1900 */
[C---:B------:R-:W-:Y:S01]  /*0510*/  IADD3 R139, PT, PT, R141.reuse, 0x100, RZ ;  /* 0x000001008d8b7810 */ /* 0x040fe20007ffe0ff */
[----:B0-----:R-:W-:-:S04]  /*0520*/  IMAD.WIDE.U32 R72, R141, 0x10, R88 ;  /* 0x000000108d487825 */ /* 0x001fc800078e0058 */
[----:B------:R-:W0:Y:S01]  /*0530*/  @P0 LDC.64 R142, c[0x0][0x438] ;  /* 0x00010e00ff8e0b82 */ /* 0x000e220000000a00 */
[----:B------:R-:W-:Y:S01]  /*0540*/  IMAD.WIDE.U32 R80, R135, 0x10, R88 ;  /* 0x0000001087507825 */ /* 0x000fe200078e0058 */
[----:B------:R-:W4:Y:S03]  /*0550*/  LDG.E.128 R72, desc[UR12][R72.64] ;  /* 0x0000000c48487981 */ /* 0x000f26000c1e1d00 */
[----:B-1----:R-:W-:-:S03]  /*0560*/  IMAD.WIDE.U32 R68, R141, 0x10, R56 ;  /* 0x000000108d447825 */ /* 0x002fc600078e0038 */
[----:B------:R-:W1:Y:S01]  /*0570*/  @P0 LDC.64 R144, c[0x0][0x438] ;  /* 0x00010e00ff900b82 */ /* 0x000e620000000a00 */
[----:B------:R-:W4:Y:S01]  /*0580*/  LDG.E.128 R80, desc[UR12][R80.64] ;  /* 0x0000000c50507981 */ /* 0x000f22000c1e1d00 */
[----:B------:R-:W-:-:S03]  /*0590*/  IMAD.WIDE.U32 R84, R134, 0x10, R88 ;  /* 0x0000001086547825 */ /* 0x000fc600078e0058 */
[----:B------:R-:W4:Y:S01]  /*05a0*/  LDG.E.128 R68, desc[UR12][R68.64] ;  /* 0x0000000c44447981 */ /* 0x000f22000c1e1d00 */
[----:B------:R-:W-:Y:S02]  /*05b0*/  IMAD.WIDE.U32 R76, R139, 0x10, R88 ;  /* 0x000000108b4c7825 */ /* 0x000fe400078e0058 */
[----:B------:R-:W1:Y:S01]  /*05c0*/  LDC.64 R92, c[0x0][0x438] ;  /* 0x00010e00ff5c7b82 */ /* 0x000e620000000a00 */
[----:B------:R-:W4:Y:S01]  /*05d0*/  LDG.E.128 R84, desc[UR12][R84.64] ;  /* 0x0000000c54547981 */ /* 0x000f22000c1e1d00 */
[----:B------:R-:W-:-:S03]  /*05e0*/  IADD3 R132, PT, PT, R141, 0x400, RZ ;  /* 0x000004008d847810 */ /* 0x000fc60007ffe0ff */
[----:B------:R-:W4:Y:S01]  /*05f0*/  LDG.E.128 R76, desc[UR12][R76.64] ;  /* 0x0000000c4c4c7981 */ /* 0x000f22000c1e1d00 */
[----:B------:R-:W-:Y:S02]  /*0600*/  IMAD.WIDE.U32 R64, R139, 0x10, R56 ;  /* 0x000000108b407825 */ /* 0x000fe400078e0038 */
[----:B------:R-:W1:Y:S02]  /*0610*/  LDC.64 R146, c[0x0][0x380] ;  /* 0x0000e000ff927b82 */ /* 0x000e640000000a00 */
[----:B------:R-:W-:Y:S02]  /*0620*/  IMAD.WIDE.U32 R88, R132, 0x10, R88 ;  /* 0x0000001084587825 */ /* 0x000fe400078e0058 */
[----:B------:R-:W4:Y:S02]  /*0630*/  LDG.E.128 R64, desc[UR12][R64.64] ;  /* 0x0000000c40407981 */ /* 0x000f24000c1e1d00 */
[----:B--2---:R-:W-:Y:S02]  /*0640*/  IMAD.WIDE R136, R130, 0x4, R136 ;  /* 0x0000000482887825 */ /* 0x004fe400078e0288 */
[----:B------:R-:W2:Y:S04]  /*0650*/  LDG.E.128 R88, desc[UR12][R88.64] ;  /* 0x0000000c58587981 */ /* 0x000ea8000c1e1d00 */
[----:B------:R4:W2:Y:S01]  /*0660*/  LDG.E R137, desc[UR12][R136.64] ;  /* 0x0000000c88897981 */ /* 0x0008a2000c1e1900 */
[----:B------:R-:W-:-:S06]  /*0670*/  IMAD.WIDE.U32 R60, R135, 0x10, R56 ;  /* 0x00000010873c7825 */ /* 0x000fcc00078e0038 */
[----:B------:R-:W2:Y:S01]  /*0680*/  LDG.E.128 R60, desc[UR12][R60.64] ;  /* 0x0000000c3c3c7981 */ /* 0x000ea2000c1e1d00 */
[----:B---3--:R-:W-:-:S06]  /*0690*/  IMAD.WIDE.U32 R52, R134, 0x10, R56 ;  /* 0x0000001086347825 */ /* 0x008fcc00078e0038 */
[----:B------:R-:W3:Y:S01]  /*06a0*/  LDG.E.128 R52, desc[UR12][R52.64] ;  /* 0x0000000c34347981 */ /* 0x000ee2000c1e1d00 */
[----:B------:R-:W-:-:S06]  /*06b0*/  IMAD.WIDE.U32 R56, R132, 0x10, R56 ;  /* 0x0000001084387825 */ /* 0x000fcc00078e0038 */
[----:B------:R-:W3:Y:S01]  /*06c0*/  LDG.E.128 R56, desc[UR12][R56.64] ;  /* 0x0000000c38387981 */ /* 0x000ee2000c1e1d00 */
[----:B0-----:R-:W-:Y:S01]  /*06d0*/  @P0 IMAD.WIDE.U32 R142, R141, 0x10, R142 ;  /* 0x000000108d8e0825 */ /* 0x001fe200078e008e */
[----:B-1----:R-:W-:-:S03]  /*06e0*/  ISETP.NE.U32.AND P1, PT, R92, RZ, PT ;  /* 0x000000ff5c00720c */ /* 0x002fc60003f25070 */
[----:B------:R-:W-:Y:S01]  /*06f0*/  @P0 IMAD.WIDE.U32 R144, R139, 0x10, R144 ;  /* 0x000000108b900825 */ /* 0x000fe200078e0090 */
[----:B-----5:R-:W5:Y:S04]  /*0700*/  @P0 LDG.E.128 R24, desc[UR12][R142.64] ;  /* 0x0000000c8e180981 */ /* 0x020f68000c1e1d00 */
[----:B------:R0:W5:Y:S01]  /*0710*/  @P0 LDG.E.128 R28, desc[UR12][R144.64] ;  /* 0x0000000c901c0981 */ /* 0x000162000c1e1d00 */
        /* <DEDUP_REMOVED lines=8> */
[C---:B------:R-:W-:Y:S01]  /*07a0*/  FADD.FTZ R160, -R178.reuse, R74 ;  /* 0x0000004ab2a07221 */ /* 0x040fe20000010100 */
[----:B------:R-:W-:Y:S01]  /*07b0*/  FADD.FTZ R148, -R178, R75 ;  /* 0x0000004bb2947221 */ /* 0x000fe20000010100 */
[----:B------:R-:W-:-:S04]  /*07c0*/  FMUL.FTZ R82, R20, R68 ;  /* 0x0000004414527220 */ /* 0x000fc80000410000 */
[----:B------:R-:W4:Y:S01]  /*07d0*/  @P0 LDC.64 R74, c[0x0][0x438] ;  /* 0x00010e00ff4a0b82 */ /* 0x000f220000000a00 */
[C---:B------:R-:W-:Y:S01]  /*07e0*/  FADD.FTZ R168, -R178.reuse, R86 ;  /* 0x00000056b2a87221 */ /* 0x040fe20000010100 */
[----:B------:R-:W-:Y:S01]  /*07f0*/  FMUL.FTZ R86, R21, R69 ;  /* 0x0000004515567220 */ /* 0x000fe20000410000 */
[----:B------:R-:W-:Y:S01]  /*0800*/  FADD.FTZ R3, RZ, R82 ;  /* 0x00000052ff037221 */ /* 0x000fe20000010000 */
[C---:B------:R-:W-:Y:S01]  /*0810*/  FADD.FTZ R170, -R178.reuse, R87 ;  /* 0x00000057b2aa7221 */ /* 0x040fe20000010100 */
[----:B0-----:R-:W-:Y:S01]  /*0820*/  FADD.FTZ R144, -R178, R78 ;  /* 0x0000004eb2907221 */ /* 0x001fe20000010100 */
[----:B------:R-:W-:Y:S01]  /*0830*/  FMUL.FTZ R87, R22, R70 ;  /* 0x0000004616577220 */ /* 0x000fe20000410000 */
[----:B------:R-:W-:Y:S01]  /*0840*/  FADD.FTZ R78, R86, R3 ;  /* 0x00000003564e7221 */ /* 0x000fe20000010000 */
[----:B------:R-:W-:-:S03]  /*0850*/  FMUL.FTZ R138, R23, R71 ;  /* 0x00000047178a7220 */ /* 0x000fc60000410000 */
[----:B------:R-:W-:Y:S01]  /*0860*/  FADD.FTZ R3, R87, R78 ;  /* 0x0000004e57037221 */ /* 0x000fe20000010000 */
[----:B------:R-:W-:-:S03]  /*0870*/  FMUL.FTZ R78, R16, R64 ;  /* 0x00000040104e7220 */ /* 0x000fc60000410000 */
[----:B------:R-:W-:Y:S01]  /*0880*/  FADD.FTZ R3, R138, R3 ;  /* 0x000000038a037221 */ /* 0x000fe20000010000 */
[C---:B------:R-:W-:Y:S01]  /*0890*/  FADD.FTZ R158, -R178.reuse, R79 ;  /* 0x0000004fb29e7221 */ /* 0x040fe20000010100 */
[----:B--2---:R-:W-:Y:S01]  /*08a0*/  FADD.FTZ R172, -R178, R88 ;  /* 0x00000058b2ac7221 */ /* 0x004fe20000010100 */
[----:B------:R-:W-:Y:S01]  /*08b0*/  FMUL.FTZ R88, R17, R65 ;  /* 0x0000004111587220 */ /* 0x000fe20000410000 */
[----:B------:R-:W-:Y:S01]  /*08c0*/  FADD.FTZ R79, R78, R3 ;  /* 0x000000034e4f7221 */ /* 0x000fe20000010000 */
[----:B------:R-:W-:Y:S01]  /*08d0*/  FMUL.FTZ R3, R137, R136 ;  /* 0x0000008889037220 */ /* 0x000fe20000410000 */
[----:B-1----:R-:W-:-:S04]  /*08e0*/  @P0 IMAD.WIDE.U32 R72, R135, 0x10, R72 ;  /* 0x0000001087480825 */ /* 0x002fc800078e0048 */
[----:B------:R-:W-:Y:S01]  /*08f0*/  FADD.FTZ R164, -R178, R84 ;  /* 0x00000054b2a47221 */ /* 0x000fe20000010100 */
[----:B------:R-:W-:Y:S01]  /*0900*/  FMUL.FTZ R140, R18, R66 ;  /* 0x00000042128c7220 */ /* 0x000fe20000410000 */
[----:B------:R-:W-:Y:S01]  /*0910*/  FADD.FTZ R79, R88, R79 ;  /* 0x0000004f584f7221 */ /* 0x000fe20000010000 */
[----:B------:R-:W-:Y:S01]  /*0920*/  FMUL.FTZ R161, R137, R146 ;  /* 0x0000009289a17220 */ /* 0x000fe20000410000 */
[----:B------:R-:W-:Y:S01]  /*0930*/  FFMA.FTZ R84, R3, R82, RZ ;  /* 0x0000005203547223 */ /* 0x000fe200000100ff */
[----:B----4-:R-:W-:Y:S01]  /*0940*/  @P0 IMAD.WIDE.U32 R74, R134, 0x10, R74 ;  /* 0x00000010864a0825 */ /* 0x010fe200078e004a */
[----:B------:R0:W5:Y:S03]  /*0950*/  @P0 LDG.E.128 R32, desc[UR12][R72.64] ;  /* 0x0000000c48200981 */ /* 0x000166000c1e1d00 */
[----:B------:R-:W-:Y:S01]  /*0960*/  FMUL.FTZ R143, R19, R67 ;  /* 0x00000043138f7220 */ /* 0x000fe20000410000 */
[----:B------:R-:W-:Y:S01]  /*0970*/  FMUL.FTZ R160, R137, R160 ;  /* 0x000000a089a07220 */ /* 0x000fe20000410000 */
[----:B------:R-:W-:Y:S01]  /*0980*/  FADD.FTZ R152, -R178, R80 ;  /* 0x00000050b2987221 */ /* 0x000fe20000010100 */
[----:B------:R1:W5:Y:S01]  /*0990*/  @P0 LDG.E.128 R36, desc[UR12][R74.64] ;  /* 0x0000000c4a240981 */ /* 0x000362000c1e1d00 */
[----:B------:R-:W-:Y:S01]  /*09a0*/  FMUL.FTZ R80, R12, R60 ;  /* 0x0000003c0c507220 */ /* 0x000fe20000410000 */
[----:B0-----:R-:W-:Y:S01]  /*09b0*/  FADD.FTZ R72, R140, R79 ;  /* 0x0000004f8c487221 */ /* 0x001fe20000010000 */
[----:B------:R-:W-:Y:S01]  /*09c0*/  FFMA.FTZ R73, R161, R86, R84 ;  /* 0x00000056a1497223 */ /* 0x000fe20000010054 */
[----:B------:R-:W-:Y:S01]  /*09d0*/  FADD.FTZ R150, -R178, R76 ;  /* 0x0000004cb2967221 */ /* 0x000fe20000010100 */
[----:B------:R-:W-:Y:S01]  /*09e0*/  FMUL.FTZ R163, R137, R148 ;  /* 0x0000009489a37220 */ /* 0x000fe20000410000 */
[----:B-1----:R-:W-:Y:S01]  /*09f0*/  FADD.FTZ R75, R143, R72 ;  /* 0x000000488f4b7221 */ /* 0x002fe20000010000 */
[----:B------:R-:W-:Y:S01]  /*0a00*/  FFMA.FTZ R72, R160, R87, R73 ;  /* 0x00000057a0487223 */ /* 0x000fe20000010049 */
[----:B------:R-:W-:Y:S01]  /*0a10*/  FMUL.FTZ R84, R13, R61 ;  /* 0x0000003d0d547220 */ /* 0x000fe20000410000 */
[----:B------:R-:W-:Y:S01]  /*0a20*/  FADD.FTZ R142, -R178, R77 ;  /* 0x0000004db28e7221 */ /* 0x000fe20000010100 */
[----:B------:R-:W-:Y:S01]  /*0a30*/  FADD.FTZ R75, R80, R75 ;  /* 0x0000004b504b7221 */ /* 0x000fe20000010000 */
[----:B------:R-:W-:Y:S01]  /*0a40*/  FMUL.FTZ R149, R137, R150 ;  /* 0x0000009689957220 */ /* 0x000fe20000410000 */
[----:B------:R-:W-:Y:S01]  /*0a50*/  FFMA.FTZ R72, R163, R138, R72 ;  /* 0x0000008aa3487223 */ /* 0x000fe20000010048 */
[C---:B------:R-:W-:Y:S01]  /*0a60*/  FADD.FTZ R154, -R178.reuse, R81 ;  /* 0x00000051b29a7221 */ /* 0x040fe20000010100 */
[C---:B------:R-:W-:Y:S01]  /*0a70*/  FADD.FTZ R162, -R178.reuse, R83 ;  /* 0x00000053b2a27221 */ /* 0x040fe20000010100 */
[C---:B------:R-:W-:Y:S01]  /*0a80*/  FADD.FTZ R166, -R178.reuse, R85 ;  /* 0x00000055b2a67221 */ /* 0x040fe20000010100 */
[C---:B------:R-:W-:Y:S01]  /*0a90*/  FADD.FTZ R174, -R178.reuse, R89 ;  /* 0x00000059b2ae7221 */ /* 0x040fe20000010100 */
[C---:B------:R-:W-:Y:S01]  /*0aa0*/  FADD.FTZ R176, -R178.reuse, R90 ;  /* 0x0000005ab2b07221 */ /* 0x040fe20000010100 */
[----:B------:R-:W-:Y:S01]  /*0ab0*/  FADD.FTZ R178, -R178, R91 ;  /* 0x0000005bb2b27221 */ /* 0x000fe20000010100 */
        /* <DEDUP_REMOVED lines=9> */
[----:B------:R-:W-:Y:S01]  /*0b50*/  FADD.FTZ R74, R142, R73 ;  /* 0x000000498e4a7221 */ /* 0x000fe20000010000 */
[----:B------:R-:W-:Y:S01]  /*0b60*/  FMUL.FTZ R145, R137, R152 ;  /* 0x0000009889917220 */ /* 0x000fe20000410000 */
[----:B------:R-:W-:Y:S01]  /*0b70*/  FFMA.FTZ R73, R157, R140, R72 ;  /* 0x0000008c9d497223 */ /* 0x000fe20000010048 */
[----:B------:R-:W0:Y:S03]  /*0b80*/  @P0 LDC.64 R76, c[0x0][0x438] ;  /* 0x00010e00ff4c0b82 */ /* 0x000e260000000a00 */
[----:B------:R-:W-:Y:S01]  /*0b90*/  FFMA.FTZ R72, R158, R143, R73 ;  /* 0x0000008f9e487223 */ /* 0x000fe20000010049 */
[----:B------:R-:W-:-:S03]  /*0ba0*/  FMUL.FTZ R151, R137, R154 ;  /* 0x0000009a89977220 */ /* 0x000fc60000410000 */
[----:B------:R-:W-:Y:S01]  /*0bb0*/  FFMA.FTZ R72, R145, R80, R72 ;  /* 0x0000005091487223 */ /* 0x000fe20000010048 */
[----:B------:R-:W-:-:S03]  /*0bc0*/  FMUL.FTZ R156, R137, R156 ;  /* 0x0000009c899c7220 */ /* 0x000fc60000410000 */
[----:B------:R-:W-:Y:S01]  /*0bd0*/  FFMA.FTZ R73, R151, R84, R72 ;  /* 0x0000005497497223 */ /* 0x000fe20000010048 */
[----:B------:R-:W-:-:S03]  /*0be0*/  FMUL.FTZ R159, R137, R162 ;  /* 0x000000a2899f7220 */ /* 0x000fc60000410000 */
[----:B------:R-:W-:Y:S01]  /*0bf0*/  FFMA.FTZ R72, R156, R91, R73 ;  /* 0x0000005b9c487223 */ /* 0x000fe20000010049 */
[----:B---3--:R-:W-:Y:S01]  /*0c00*/  FMUL.FTZ R79, R8, R52 ;  /* 0x00000034084f7220 */ /* 0x008fe20000410000 */
        /* <DEDUP_REMOVED lines=10> */
[----:B0-----:R-:W-:-:S04]  /*0cb0*/  @P0 IMAD.WIDE.U32 R76, R132, 0x10, R76 ;  /* 0x00000010844c0825 */ /* 0x001fc800078e004c */
[----:B------:R-:W-:Y:S01]  /*0cc0*/  FADD.FTZ R75, R89, R74 ;  /* 0x0000004a594b7221 */ /* 0x000fe20000010000 */
[----:B------:R-:W-:Y:S01]  /*0cd0*/  FMUL.FTZ R136, R11, R55 ;  /* 0x000000370b887220 */ /* 0x000fe20000410000 */
[C---:B------:R-:W-:Y:S01]  /*0ce0*/  FMUL.FTZ R155, R137.reuse, R170 ;  /* 0x000000aa899b7220 */ /* 0x040fe20000410000 */
[----:B------:R-:W-:Y:S01]  /*0cf0*/  FFMA.FTZ R72, R154, R89, R73 ;  /* 0x000000599a487223 */ /* 0x000fe20000010049 */
[----:B------:R0:W5:Y:S01]  /*0d00*/  @P0 LDG.E.128 R40, desc[UR12][R76.64] ;  /* 0x0000000c4c280981 */ /* 0x000162000c1e1d00 */
[----:B------:R-:W-:Y:S01]  /*0d10*/  FADD.FTZ R74, R136, R75 ;  /* 0x0000004b884a7221 */ /* 0x000fe20000010000 */
[----:B------:R-:W-:Y:S01]  /*0d20*/  FMUL.FTZ R144, R137, R172 ;  /* 0x000000ac89907220 */ /* 0x000fe20000410000 */
[----:B------:R-:W-:Y:S01]  /*0d30*/  FFMA.FTZ R73, R155, R136, R72 ;  /* 0x000000889b497223 */ /* 0x000fe20000010048 */
[----:B------:R-:W-:Y:S01]  /*0d40*/  FMUL.FTZ R81, R5, R57 ;  /* 0x0000003905517220 */ /* 0x000fe20000410000 */
[----:B------:R-:W-:Y:S01]  /*0d50*/  FMUL.FTZ R146, R137, R174 ;  /* 0x000000ae89927220 */ /* 0x000fe20000410000 */
[----:B0-----:R-:W-:-:S04]  /*0d60*/  FMUL.FTZ R77, R4, R56 ;  /* 0x00000038044d7220 */ /* 0x001fc80000410000 */
        /* <DEDUP_REMOVED lines=46> */
.L_x_5059:
[----:B------:R-:W-:Y:S05]  /*1050*/  BSYNC.RECONVERGENT B0 ;  /* 0x0000000000007941 */ /* 0x000fea0003800200 */
.L_x_5058:
        /* <DEDUP_REMOVED lines=99> */
.L_x_5062:
        /* <DEDUP_REMOVED lines=17> */
.L_x_5061:
        /* <DEDUP_REMOVED lines=20> */
.L_x_5064:
        /* <DEDUP_REMOVED lines=21> */
.L_x_5060:
        /* <DEDUP_REMOVED lines=21> */
.L_x_5066:
        /* <DEDUP_REMOVED lines=17> */
.L_x_5065:
        /* <DEDUP_REMOVED lines=20> */
.L_x_5067:
        /* <DEDUP_REMOVED lines=20> */
.L_x_5063:
        /* <DEDUP_REMOVED lines=37> */
.L_x_5070:
        /* <DEDUP_REMOVED lines=17> */
.L_x_5069:
        /* <DEDUP_REMOVED lines=18> */
.L_x_5072:
        /* <DEDUP_REMOVED lines=13> */
.L_x_5068:
        /* <DEDUP_REMOVED lines=23> */
.L_x_5074:
        /* <DEDUP_REMOVED lines=17> */
.L_x_5073:
        /* <DEDUP_REMOVED lines=18> */
.L_x_5075:
        /* <DEDUP_REMOVED lines=12> */
.L_x_5071:
        /* <DEDUP_REMOVED lines=32> */
.L_x_5078:
        /* <DEDUP_REMOVED lines=17> */
.L_x_5077:
        /* <DEDUP_REMOVED lines=18> */
.L_x_5080:
        /* <DEDUP_REMOVED lines=13> */
.L_x_5076:
        /* <DEDUP_REMOVED lines=23> */
.L_x_5082:
        /* <DEDUP_REMOVED lines=17> */
.L_x_5081:
        /* <DEDUP_REMOVED lines=18> */
.L_x_5083:
        /* <DEDUP_REMOVED lines=12> */
.L_x_5079:
        /* <DEDUP_REMOVED lines=32> */
.L_x_5086:
        /* <DEDUP_REMOVED lines=17> */
.L_x_5085:
        /* <DEDUP_REMOVED lines=18> */
.L_x_5088:
        /* <DEDUP_REMOVED lines=13> */
.L_x_5084:
        /* <DEDUP_REMOVED lines=23> */
.L_x_5090:
        /* <DEDUP_REMOVED lines=17> */
.L_x_5089:
        /* <DEDUP_REMOVED lines=18> */
.L_x_5091:
        /* <DEDUP_REMOVED lines=12> */
.L_x_5087:
        /* <DEDUP_REMOVED lines=32> */
.L_x_5094:
        /* <DEDUP_REMOVED lines=17> */
.L_x_5093:
        /* <DEDUP_REMOVED lines=18> */
.L_x_5096:
        /* <DEDUP_REMOVED lines=13> */
.L_x_5092:
        /* <DEDUP_REMOVED lines=23> */
.L_x_5098:
        /* <DEDUP_REMOVED lines=17> */
.L_x_5097:
        /* <DEDUP_REMOVED lines=18> */
.L_x_5099:
        /* <DEDUP_REMOVED lines=12> */
.L_x_5095:
        /* <DEDUP_REMOVED lines=10> */
[----:B--2---:R-:W-:Y:S02]  /*4580*/  MOV R44, R115 ;  /* 0x00000073002c7202 */ /* 0x004fe40000000f00 */
[----:B-----5:R-:W-:Y:S02]  /*4590*/  MOV R24, R95 ;  /* 0x0000005f00187202 */ /* 0x020fe40000000f00 */
        /* <DEDUP_REMOVED lines=38> */
.L_x_5057:
        /* <DEDUP_REMOVED lines=19> */
.L_x_5101:
        /* <DEDUP_REMOVED lines=13> */
.L_x_5483:


//--------------------- .text._ZN10layer_norm31ln_parallel_residual_bwd_kernelINS_13Kernel_traitsIfffffjLj5120ELj1ELj1ELj8ELj16ENS_18Kernel_traits_baseILj5120EfffffjLj256EEEEELb1ELb0ELb0EEEvNS_9BwdParamsE --------------------------
	.section	.text._ZN10layer_norm31ln_parallel_residual_bwd_kernelINS_13Kernel_traitsIfffffjLj5120ELj1ELj1ELj8ELj16ENS_18Kernel_traits_baseILj5120EfffffjLj256EEEEELb1ELb0ELb0EEEvNS_9BwdParamsE,"ax",@progbits
	.align	128
        .global         _ZN10layer_norm31ln_parallel_residual_bwd_kernelINS_13Kernel_traitsIfffffjLj5120ELj1ELj1ELj8ELj16ENS_18Kernel_traits_baseILj5120EfffffjLj256EEEEELb1ELb0ELb0EEEvNS_9BwdParamsE
        .type           _ZN10layer_norm31ln_parallel_residual_bwd_kernelINS_13Kernel_traitsIfffffjLj5120ELj1ELj1ELj8ELj16ENS_18Kernel_traits_baseILj5120EfffffjLj256EEEEELb1ELb0ELb0EEEvNS_9BwdParamsE,@function
        .size           _ZN10layer_norm31ln_parallel_residual_bwd_kernelINS_13Kernel_traitsIfffffjLj5120ELj1ELj1ELj8ELj16ENS_18Kernel_traits_baseILj5120EfffffjLj256EEEEELb1ELb0ELb0EEEvNS_9BwdParamsE,(.L_x_5484 - _ZN10layer_norm31ln_parallel_residual_bwd_kernelINS_13Kernel_traitsIfffffjLj5120ELj1ELj1ELj8ELj16ENS_18Kernel_traits_baseILj5120EfffffjLj256EEEEELb1ELb0ELb0EEEvNS_9BwdParamsE)
        .other          _ZN10layer_norm31ln_parallel_residual_bwd_kernelINS_13Kernel_traitsIfffffjLj5120ELj1ELj1ELj8ELj16ENS_18Kernel_traits_baseILj5120EfffffjLj256EEEEELb1ELb0ELb0EEEvNS_9BwdParamsE,@"STO_CUDA_ENTRY STV_DEFAULT"
_ZN10layer_norm31ln_parallel_residual_bwd_kernelINS_13Kernel_traitsIfffffjLj5120ELj1ELj1ELj8ELj16ENS_18Kernel_traits_baseILj5120EfffffjLj256EEEEELb1ELb0ELb0EEEvNS_9BwdParamsE:
.text._ZN10layer_norm31ln_parallel_residual_bwd_kernelINS_13Kernel_traitsIfffffjLj5120ELj1ELj1ELj8ELj16ENS_18Kernel_traits_baseILj5120EfffffjLj256EEEEELb1ELb0ELb0EEEvNS_9BwdParamsE:
        /* <DEDUP_REMOVED lines=28> */
[----:B------:R3:W5:Y:S04]  /*01c0*/  @P0 LDG.E.128 R156, desc[UR10][R2.64] ;  /* 0x0000000a029c0981 */ /* 0x000768000c1e1d00 */
[C---:B----4-:R-:W-:Y:S01]  /*01d0*/  @P1 IMAD.WIDE.U32 R10, R31.reuse, 0x10, R6 ;  /* 0x000000101f0a1825 */ /* 0x050fe200078e0006 */
[----:B------:R3:W5:Y:S01]  /*01e0*/  @P0 LDG.E.128 R152, desc[UR10][R4.64] ;  /* 0x0000000a04980981 */ /* 0x000762000c1e1d00 */
[----:B------:R-:W4:Y:S02]  /*01f0*/  LDC.64 R26, c[0x0][0x3d0] ;  /* 0x0000f400ff1a7b82 */ /* 0x000f240000000a00 */
[C---:B-1----:R-:W-:Y:S01]  /*0200*/  @P1 IMAD.WIDE.U32 R12, R31.reuse, 0x10, R8 ;  /* 0x000000101f0c1825 */ /* 0x042fe200078e0008 */
[----:B------:R-:W-:Y:S01]  /*0210*/  @P1 IADD3 R31, PT, PT, R31, 0x100, RZ ;  /* 0x000001001f1f1810 */ /* 0x000fe20007ffe0ff */
[----:B------:R3:W5:Y:S04]  /*0220*/  @P1 LDG.E.128 R148, desc[UR10][R10.64] ;  /* 0x0000000a0a941981 */ /* 0x000768000c1e1d00 */
[C---:B0-----:R-:W-:Y:S01]  /*0230*/  @P2 IMAD.WIDE.U32 R14, R31.reuse, 0x10, R14 ;  /* 0x000000101f0e2825 */ /* 0x041fe200078e000e */
[----:B------:R3:W5:Y:S01]  /*0240*/  @P1 LDG.E.128 R144, desc[UR10][R12.64] ;  /* 0x0000000a0c901981 */ /* 0x000762000c1e1d00 */
[----:B------:R-:W0:Y:S02]  /*0250*/  LDC.64 R28, c[0x0][0x3d8] ;  /* 0x0000f600ff1c7b82 */ /* 0x000e240000000a00 */
[C---:B------:R-:W-:Y:S01]  /*0260*/  @P2 IMAD.WIDE.U32 R20, R31.reuse, 0x10, R20 ;  /* 0x000000101f142825 */ /* 0x040fe200078e0014 */
[----:B------:R-:W-:Y:S01]  /*0270*/  @P2 IADD3 R31, PT, PT, R31, 0x100, RZ ;  /* 0x000001001f1f2810 */ /* 0x000fe20007ffe0ff */
[----:B------:R3:W5:Y:S04]  /*0280*/  @P2 LDG.E.128 R140, desc[UR10][R14.64] ;  /* 0x0000000a0e8c2981 */ /* 0x000768000c1e1d00 */
[C---:B------:R-:W-:Y:S01]  /*0290*/  @P3 IMAD.WIDE.U32 R22, R31.reuse, 0x10, R22 ;  /* 0x000000101f163825 */ /* 0x040fe200078e0016 */
[----:B------:R3:W5:Y:S03]  /*02a0*/  @P2 LDG.E.128 R136, desc[UR10][R20.64] ;  /* 0x0000000a14882981 */ /* 0x000766000c1e1d00 */
[C---:B--2---:R-:W-:Y:S01]  /*02b0*/  @P3 IMAD.WIDE.U32 R24, R31.reuse, 0x10, R24 ;  /* 0x000000101f183825 */ /* 0x044fe200078e0018 */
[----:B------:R3:W5:Y:S01]  /*02c0*/  @P3 LDG.E.128 R132, desc[UR10][R22.64] ;  /* 0x0000000a16843981 */ /* 0x000762000c1e1d00 */
[----:B------:R-:W1:Y:S01]  /*02d0*/  S2UR UR4, SR_CTAID.X ;  /* 0x00000000000479c3 */ /* 0x000e620000002500 */
[----:B------:R-:W-:-:S02]  /*02e0*/  @P3 IADD3 R31, PT, PT, R31, 0x100, RZ ;  /* 0x000001001f1f3810 */ /* 0x000fc40007ffe0ff */
[----:B------:R3:W5:Y:S03]  /*02f0*/  @P3 LDG.E.128 R128, desc[UR10][R24.64] ;  /* 0x0000000a18803981 */ /* 0x000766000c1e1d00 */
[----:B----4-:R-:W-:-:S04]  /*0300*/  @P4 IMAD.WIDE.U32 R6, R31, 0x10, R26 ;  /* 0x000000101f064825 */ /* 0x010fc800078e001a */
[----:B0-----:R-:W-:Y:S01]  /*0310*/  @P4 IMAD.WIDE.U32 R8, R31, 0x10, R28 ;  /* 0x000000101f084825 */ /* 0x001fe200078e001c */
[----:B------:R3:W5:Y:S04]  /*0320*/  @P4 LDG.E.128 R124, desc[UR10][R6.64] ;  /* 0x0000000a067c4981 */ /* 0x000768000c1e1d00 */
[----:B------:R3:W5:Y:S01]  /*0330*/  @P4 LDG.E.128 R120, desc[UR10][R8.64] ;  /* 0x0000000a08784981 */ /* 0x000762000c1e1d00 */
        /* <DEDUP_REMOVED lines=93> */
.L_x_5165:
[----:B0----5:R-:W0:Y:S01]  /*0910*/  LDC.64 R14, c[0x0][0x3c0] ;  /* 0x0000f000ff0e7b82 */ /* 0x021e220000000a00 */
[----:B------:R-:W-:-:S07]  /*0920*/  ISETP.NE.AND P4, PT, R179, RZ, PT ;  /* 0x000000ffb300720c */ /* 0x000fce0003f85270 */
[----:B--234-:R-:W1:Y:S08]  /*0930*/  LDC.64 R172, c[0x0][0x3c8] ;  /* 0x0000f200ffac7b82 */ /* 0x01ce700000000a00 */
        /* <DEDUP_REMOVED lines=14> */
[----:B------:R-:W-:Y:S02]  /*0a20*/  CS2R R186, SRZ ;  /* 0x0000000000ba7805 */ /* 0x000fe4000001ff00 */
[----:B------:R-:W-:Y:S02]  /*0a30*/  P2R R18, PR, RZ, 0x20 ;  /* 0x00000020ff127803 */ /* 0x000fe40000000000 */
[----:B------:R-:W-:-:S02]  /*0a40*/  MOV R185, R15 ;  /* 0x0000000f00b97202 */ /* 0x000fc40000000f00 */
[----:B---3--:R-:W-:Y:S01]  /*0a50*/  FSEL R184, R184, RZ, !P4 ;  /* 0x000000ffb8b87208 */ /* 0x008fe20006000000 */
[----:B-1----:R-:W-:Y:S06]  /*0a60*/  @!P0 BRA `(.L_x_5104) ;  /* 0x0000000000fc8947 */ /* 0x002fec0003800000 */
[----:B------:R-:W0:Y:S01]  /*0a70*/  LDC.64 R172, c[0x0][0x3a8] ;  /* 0x0000ea00ffac7b82 */ /* 0x000e220000000a00 */
[----:B----4-:R-:W-:-:S07]  /*0a80*/  ISETP.NE.U32.AND P4, PT, RZ, UR12, PT ;  /* 0x0000000cff007c0c */ /* 0x010fce000bf85070 */
        /* <DEDUP_REMOVED lines=11> */
[----:B------:R-:W-:Y:S02]  /*0b40*/  ISETP.NE.AND.EX P4, PT, RZ, UR13, PT, P4 ;  /* 0x0000000dff007c0c */ /* 0x000fe4000bf85340 */
[----:B------:R-:W-:-:S04]  /*0b50*/  ISETP.NE.U32.AND P0, PT, RZ, UR16, PT ;  /* 0x00000010ff007c0c */ /* 0x000fc8000bf05070 */
[----:B------:R-:W-:-:S07]  /*0b60*/  ISETP.NE.AND.EX P0, PT, RZ, UR17, PT, P0 ;  /* 0x00000011ff007c0c */ /* 0x000fce000bf05300 */
[----:B------:R-:W0:Y:S08]  /*0b70*/  @P4 LDC.64 R190, c[0x0][0x3b8] ;  /* 0x0000ee00ffbe4b82 */ /* 0x000e300000000a00 */
[----:B------:R-:W1:Y:S01]  /*0b80*/  @P0 LDC.64 R186, c[0x0][0x438] ;  /* 0x00010e00ffba0b82 */ /* 0x000e620000000a00 */
[----:B0-----:R-:W-:-:S05]  /*0b90*/  @P4 IMAD.WIDE.U32 R190, R15, 0x4, R190 ;  /* 0x000000040fbe4825 */ /* 0x001fca00078e00be */
[----:B------:R0:W5:Y:S01]  /*0ba0*/  @P4 LDG.E R13, desc[UR10][R190.64] ;  /* 0x0000000abe0d4981 */ /* 0x000162000c1e1900 */
[----:B-1----:R-:W-:-:S05]  /*0bb0*/  @P0 IMAD.WIDE.U32 R186, R15, 0x10, R186 ;  /* 0x000000100fba0825 */ /* 0x002fca00078e00ba */
[----:B------:R1:W5:Y:S01]  /*0bc0*/  @P0 LDG.E.128 R36, desc[UR10][R186.64] ;  /* 0x0000000aba240981 */ /* 0x000362000c1e1d00 */
[C---:B---3--:R-:W-:Y:S01]  /*0bd0*/  FADD.FTZ R193, -R184.reuse, R172 ;  /* 0x000000acb8c17221 */ /* 0x048fe20000010100 */
[----:B------:R-:W-:Y:S01]  /*0be0*/  FADD.FTZ R185, -R184, R173 ;  /* 0x000000adb8b97221 */ /* 0x000fe20000010100 */
[----:B----4-:R-:W-:Y:S01]  /*0bf0*/  FMUL.FTZ R172, R153, R177 ;  /* 0x000000b199ac7220 */ /* 0x010fe20000410000 */
[----:B------:R-:W-:Y:S01]  /*0c00*/  FMUL.FTZ R173, R152, R176 ;  /* 0x000000b098ad7220 */ /* 0x000fe20000410000 */
[----:B-----5:R-:W-:Y:S01]  /*0c10*/  FMUL.FTZ R193, R14, R193 ;  /* 0x000000c10ec17220 */ /* 0x020fe20000410000 */
[----:B------:R-:W-:Y:S01]  /*0c20*/  FADD.FTZ R175, -R184, R175 ;  /* 0x000000afb8af7221 */ /* 0x000fe20000010100 */
[----:B--2---:R-:W-:Y:S01]  /*0c30*/  FFMA.FTZ R197, R157, R181, R172 ;  /* 0x000000b59dc57223 */ /* 0x004fe200000100ac */
[----:B0-----:R-:W-:Y:S01]  /*0c40*/  FFMA.FTZ R191, R156, R180, R173 ;  /* 0x000000b49cbf7223 */ /* 0x001fe200000100ad */
[----:B------:R-:W-:Y:S01]  /*0c50*/  FMUL.FTZ R172, R155, R179 ;  /* 0x000000b39bac7220 */ /* 0x000fe20000410000 */
[----:B------:R-:W-:Y:S01]  /*0c60*/  FMUL.FTZ R173, R154, R178 ;  /* 0x000000b29aad7220 */ /* 0x000fe20000410000 */
[----:B------:R-:W-:-:S02]  /*0c70*/  FADD.FTZ R209, -R184, R174 ;  /* 0x000000aeb8d17221 */ /* 0x000fc40000010100 */
[----:B------:R-:W-:Y:S01]  /*0c80*/  FFMA.FTZ R221, R159, R183, R172 ;  /* 0x000000b79fdd7223 */ /* 0x000fe200000100ac */
[----:B------:R-:W-:Y:S01]  /*0c90*/  FFMA.FTZ R202, R158, R182, R173 ;  /* 0x000000b69eca7223 */ /* 0x000fe200000100ad */
[----:B------:R-:W-:Y:S01]  /*0ca0*/  FADD.FTZ R172, RZ, R191 ;  /* 0x000000bfffac7221 */ /* 0x000fe20000010000 */
[C---:B------:R-:W-:Y:S01]  /*0cb0*/  FMUL.FTZ R190, R14.reuse, R185 ;  /* 0x000000b90ebe7220 */ /* 0x040fe20000410000 */
[----:B------:R-:W-:Y:S01]  /*0cc0*/  FFMA.FTZ R173, R193, R191, RZ ;  /* 0x000000bfc1ad7223 */ /* 0x000fe200000100ff */
[----:B------:R-:W-:Y:S01]  /*0cd0*/  FMUL.FTZ R200, R14, R175 ;  /* 0x000000af0ec87220 */ /* 0x000fe20000410000 */
[----:B------:R-:W-:Y:S01]  /*0ce0*/  FADD.FTZ R175, R172, R197 ;  /* 0x000000c5acaf7221 */ /* 0x000fe20000010000 */
[----:B------:R-:W-:Y:S01]  /*0cf0*/  FMUL.FTZ R209, R14, R209 ;  /* 0x000000d10ed17220 */ /* 0x000fe20000410000 */
[----:B------:R-:W-:Y:S02]  /*0d00*/  FFMA.FTZ R172, R190, R197, R173 ;  /* 0x000000c5beac7223 */ /* 0x000fe400000100ad */
[----:B------:R-:W-:-:S02]  /*0d10*/  FADD.FTZ R174, R175, R202 ;  /* 0x000000caafae7221 */ /* 0x000fc40000010000 */
        /* <DEDUP_REMOVED lines=18> */
[----:B-1----:R-:W-:Y:S01]  /*0e40*/  FADD.FTZ R187, R174, R221 ;  /* 0x000000ddaebb7221 */ /* 0x002fe20000010000 */
[----:B------:R-:W-:-:S07]  /*0e50*/  FFMA.FTZ R186, R200, R221, R173 ;  /* 0x000000ddc8ba7223 */ /* 0x000fce00000100ad */
.L_x_5104:
[----:B----4-:R-:W-:Y:S05]  /*0e60*/  BSYNC.RECONVERGENT B0 ;  /* 0x0000000000007941 */ /* 0x010fea0003800200 */
.L_x_5103:
[----:B------:R-:W-:Y:S04]  /*0e70*/  BSSY.RECONVERGENT B0, `(.L_x_5105) ;  /* 0x0000041000007945 */ /* 0x000fe80003800200 */
[----:B------:R-:W-:Y:S05]  /*0e80*/  @!P1 BRA `(.L_x_5106) ;  /* 0x0000000000fc9947 */ /* 0x000fea0003800000 */
[----:B------:R-:W0:Y:S01]  /*0e90*/  LDC.64 R172, c[0x0][0x3a8] ;  /* 0x0000ea00ffac7b82 */ /* 0x000e220000000a00 */
[----:B------:R-:W-:Y:S02]  /*0ea0*/  ISETP.NE.U32.AND P0, PT, RZ, UR16, PT ;  /* 0x00000010ff007c0c */ /* 0x000fe4000bf05070 */
[----:B------:R-:W-:-:S05]  /*0eb0*/  ISETP.NE.U32.AND P4, PT, RZ, UR12, PT ;  /* 0x0000000cff007c0c */ /* 0x000fca000bf85070 */
[----:B------:R-:W1:Y:S08]  /*0ec0*/  LDC.64 R176, c[0x0][0x430] ;  /* 0x00010c00ffb07b82 */ /* 0x000e700000000a00 */
        /* <DEDUP_REMOVED lines=14> */
[----:B------:R-:W-:-:S13]  /*0fb0*/  ISETP.NE.AND.EX P4, PT, RZ, UR13, PT, P4 ;  /* 0x0000000dff007c0c */ /* 0x000fda000bf85340 */
[----:B------:R-:W0:Y:S02]  /*0fc0*/  @P4 LDC.64 R222, c[0x0][0x3b8] ;  /* 0x0000ee00ffde4b82 */ /* 0x000e240000000a00 */
[----:B0-----:R-:W-:-:S05]  /*0fd0*/  @P4 IMAD.WIDE.U32 R222, R185, 0x4, R222 ;  /* 0x00000004b9de4825 */ /* 0x001fca00078e00de */
[----:B------:R0:W5:Y:S01]  /*0fe0*/  @P4 LDG.E R11, desc[UR10][R222.64] ;  /* 0x0000000ade0b4981 */ /* 0x000162000c1e1900 */
[----:B------:R-:W-:Y:S01]  /*0ff0*/  IADD3 R185, PT, PT, R185, 0x100, RZ ;  /* 0x00000100b9b97810 */ /* 0x000fe20007ffe0ff */
[C---:B---3--:R-:W-:Y:S01]  /*1000*/  FADD.FTZ R207, -R184.reuse, R173 ;  /* 0x000000adb8cf7221 */ /* 0x048fe20000010100 */
[----:B------:R-:W-:Y:S01]  /*1010*/  FADD.FTZ R189, -R184, R172 ;  /* 0x000000acb8bd7221 */ /* 0x000fe20000010100 */
[----:B----4-:R-:W-:Y:S01]  /*1020*/  FMUL.FTZ R173, R144, R176 ;  /* 0x000000b090ad7220 */ /* 0x010fe20000410000 */
[----:B------:R-:W-:Y:S02]  /*1030*/  FMUL.FTZ R172, R145, R177 ;  /* 0x000000b191ac7220 */ /* 0x000fe40000410000 */
[C---:B-----5:R-:W-:Y:S01]  /*1040*/  FMUL.FTZ R189, R14.reuse, R189 ;  /* 0x000000bd0ebd7220 */ /* 0x060fe20000410000 */
[----:B------:R-:W-:Y:S01]  /*1050*/  FMUL.FTZ R196, R14, R207 ;  /* 0x000000cf0ec47220 */ /* 0x000fe20000410000 */
[----:B------:R-:W-:Y:S01]  /*1060*/  FADD.FTZ R175, -R184, R175 ;  /* 0x000000afb8af7221 */ /* 0x000fe20000010100 */
[----:B--2---:R-:W-:Y:S01]  /*1070*/  FFMA.FTZ R188, R148, R180, R173 ;  /* 0x000000b494bc7223 */ /* 0x004fe200000100ad */
[----:B------:R-:W-:Y:S01]  /*1080*/  FMUL.FTZ R173, R146, R178 ;  /* 0x000000b292ad7220 */ /* 0x000fe20000410000 */
[----:B------:R-:W-:Y:S01]  /*1090*/  FFMA.FTZ R207, R149, R181, R172 ;  /* 0x000000b595cf7223 */ /* 0x000fe200000100ac */
[----:B------:R-:W-:Y:S01]  /*10a0*/  FADD.FTZ R217, -R184, R174 ;  /* 0x000000aeb8d97221 */ /* 0x000fe20000010100 */
[----:B------:R-:W-:Y:S01]  /*10b0*/  FADD.FTZ R172, R187, R188 ;  /* 0x000000bcbbac7221 */ /* 0x000fe20000010000 */
[----:B------:R-:W-:Y:S01]  /*10c0*/  FFMA.FTZ R208, R150, R182, R173 ;  /* 0x000000b696d07223 */ /* 0x000fe200000100ad */
[----:B------:R-:W-:Y:S01]  /*10d0*/  FFMA.FTZ R173, R189, R188, R186 ;  /* 0x000000bcbdad7223 */ /* 0x000fe200000100ba */
[----:B0-----:R-:W-:Y:S01]  /*10e0*/  FMUL.FTZ R222, R14, R175 ;  /* 0x000000af0ede7220 */ /* 0x001fe20000410000 */
[----:B------:R-:W-:Y:S01]  /*10f0*/  FADD.FTZ R175, R172, R207 ;  /* 0x000000cfacaf7221 */ /* 0x000fe20000010000 */
[----:B------:R-:W-:Y:S01]  /*1100*/  FMUL.FTZ R217, R14, R217 ;  /* 0x000000d90ed97220 */ /* 0x000fe20000410000 */
[----:B------:R-:W-:Y:S01]  /*1110*/  FMUL.FTZ R220, R147, R179 ;  /* 0x000000b393dc7220 */ /* 0x000fe20000410000 */
[----:B------:R-:W-:Y:S01]  /*1120*/  FFMA.FTZ R172, R196, R207, R173 ;  /* 0x000000cfc4ac7223 */ /* 0x000fe200000100ad */
[----:B------:R-:W-:-:S02]  /*1130*/  FADD.FTZ R175, R175, R208 ;  /* 0x000000d0afaf7221 */ /* 0x000fc40000010000 */
        /* <DEDUP_REMOVED lines=20> */
.L_x_5106:
[----:B------:R-:W-:Y:S05]  /*1280*/  BSYNC.RECONVERGENT B0 ;  /* 0x0000000000007941 */ /* 0x000fea0003800200 */
.L_x_5105:
[----:B------:R-:W-:Y:S04]  /*1290*/  BSSY.RECONVERGENT B0, `(.L_x_5107) ;  /* 0x0000041000007945 */ /* 0x000fe80003800200 */
[----:B------:R-:W-:Y:S05]  /*12a0*/  @!P2 BRA `(.L_x_5108) ;  /* 0x0000000000fca947 */ /* 0x000fea0003800000 */
[----:B------:R-:W0:Y:S01]  /*12b0*/  LDC.64 R172, c[0x0][0x3a8] ;  /* 0x0000ea00ffac7b82 */ /* 0x000e220000000a00 */
[----:B------:R-:W-:Y:S02]  /*12c0*/  ISETP.NE.U32.AND P4, PT, RZ, UR12, PT ;  /* 0x0000000cff007c0c */ /* 0x000fe4000bf85070 */
[----:B------:R-:W-:-:S05]  /*12d0*/  ISETP.NE.U32.AND P0, PT, RZ, UR16, PT ;  /* 0x00000010ff007c0c */ /* 0x000fca000bf05070 */
[----:B------:R-:W1:Y:S08]  /*12e0*/  LDC.64 R176, c[0x0][0x430] ;  /* 0x00010c00ffb07b82 */ /* 0x000e700000000a00 */
[----:B------:R-:W2:Y:S01]  /*12f0*/  LDC.64 R180, c[0x0][0x428] ;  /* 0x00010a00ffb47b82 */ /* 0x000ea20000000a00 */
[----:B------:R-:W-:Y:S02]  /*1300*/  ISETP.NE.AND.EX P4, PT, RZ, UR13, PT, P4 ;  /* 0x0000000dff007c0c */ /* 0x000fe4000bf85340 */
[----:B------:R-:W-:Y:S01]  /*1310*/  ISETP.NE.AND.EX P0, PT, RZ, UR17, PT, P0 ;  /* 0x00000011ff007c0c */ /* 0x000fe2000bf05300 */
[----:B0-----:R-:W-:-:S04]  /*1320*/  IMAD.WIDE.U32 R172, R185, 0x10, R172 ;  /* 0x00000010b9ac7825 */ /* 0x001fc800078e00ac */
[----:B------:R-:W0:Y:S02]  /*1330*/  LDC.64 R226, c[0x0][0x3b0] ;  /* 0x0000ec00ffe27b82 */ /* 0x000e240000000a00 */
[----:B------:R-:W3:Y:S01]  /*1340*/  LDG.E.128 R172, desc[UR10][R172.64] ;  /* 0x0000000aacac7981 */ /* 0x000ee2000c1e1d00 */
[----:B-1----:R-:W-:-:S05]  /*1350*/  IMAD.WIDE.U32 R176, R185, 0x10, R176 ;  /* 0x00000010b9b07825 */ /* 0x002fca00078e00b0 */
[----:B------:R-:W1:Y:S01]  /*1360*/  @P4 LDC.64 R224, c[0x0][0x3b8] ;  /* 0x0000ee00ffe04b82 */ /* 0x000e620000000a00 */
[----:B------:R-:W4:Y:S01]  /*1370*/  LDG.E.128 R176, desc[UR10][R176.64] ;  /* 0x0000000ab0b07981 */ /* 0x000f22000c1e1d00 */
[----:B--2---:R-:W-:-:S06]  /*1380*/  IMAD.WIDE.U32 R180, R185, 0x10, R180 ;  /* 0x00000010b9b47825 */ /* 0x004fcc00078e00b4 */
[----:B------:R-:W2:Y:S01]  /*1390*/  @P0 LDC.64 R210, c[0x0][0x438] ;  /* 0x00010e00ffd20b82 */ /* 0x000ea20000000a00 */
[----:B------:R-:W4:Y:S01]  /*13a0*/  LDG.E.128 R180, desc[UR10][R180.64] ;  /* 0x0000000ab4b47981 */ /* 0x000f22000c1e1d00 */
[----:B0-----:R-:W-:-:S05]  /*13b0*/  IMAD.WIDE.U32 R226, R185, 0x4, R226 ;  /* 0x00000004b9e27825 */ /* 0x001fca00078e00e2 */
[----:B------:R0:W5:Y:S01]  /*13c0*/  LDG.E R8, desc[UR10][R226.64] ;  /* 0x0000000ae2087981 */ /* 0x000162000c1e1900 */
[----:B-1----:R-:W-:-:S05]  /*13d0*/  @P4 IMAD.WIDE.U32 R224, R185, 0x4, R224 ;  /* 0x00000004b9e04825 */ /* 0x002fca00078e00e0 */
[----:B------:R0:W5:Y:S01]  /*13e0*/  @P4 LDG.E R9, desc[UR10][R224.64] ;  /* 0x0000000ae0094981 */ /* 0x000162000c1e1900 */
[----:B--2---:R-:W-:-:S05]  /*13f0*/  @P0 IMAD.WIDE.U32 R210, R185, 0x10, R210 ;  /* 0x00000010b9d20825 */ /* 0x004fca00078e00d2 */
[----:B------:R0:W5:Y:S01]  /*1400*/  @P0 LDG.E.128 R28, desc[UR10][R210.64] ;  /* 0x0000000ad21c0981 */ /* 0x000162000c1e1d00 */
        /* <DEDUP_REMOVED lines=41> */
.L_x_5108:
[----:B------:R-:W-:Y:S05]  /*16a0*/  BSYNC.RECONVERGENT B0 ;  /* 0x0000000000007941 */ /* 0x000fea0003800200 */
.L_x_5107:
        /* <DEDUP_REMOVED lines=26> */
[----:B------:R-:W-:-:S03]  /*1850*/  FADD.FTZ R203, -R184, R181 ;  /* 0x000000b5b8cb7221 */ /* 0x000fc60000010100 */
[----:B-----5:R-:W-:Y:S01]  /*1860*/  FMUL.FTZ R21, R14, R21 ;  /* 0x000000150e157220 */ /* 0x020fe20000410000 */
[----:B----4-:R-:W-:Y:S01]  /*1870*/  FMUL.FTZ R181, R128, R172 ;  /* 0x000000ac80b57220 */ /* 0x010fe20000410000 */
[----:B------:R-:W-:Y:S01]  /*1880*/  FMUL.FTZ R192, R14, R203 ;  /* 0x000000cb0ec07220 */ /* 0x000fe20000410000 */
        /* <DEDUP_REMOVED lines=18> */
[----:B0-----:R-:W-:Y:S01]  /*19b0*/  FMUL.FTZ R213, R14, R223 ;  /* 0x000000df0ed57220 */ /* 0x001fe20000410000 */
        /* <DEDUP_REMOVED lines=16> */
.L_x_5110:
[----:B------:R-:W-:Y:S05]  /*1ac0*/  BSYNC.RECONVERGENT B0 ;  /* 0x0000000000007941 */ /* 0x000fea0003800200 */
.L_x_5109:
        /* <DEDUP_REMOVED lines=24> */
[C---:B---3--:R-:W-:Y:S01]  /*1c50*/  FADD.FTZ R3, -R184.reuse, R180 ;  /* 0x000000b4b8037221 */ /* 0x048fe20000010100 */
[----:B------:R-:W-:-:S03]  /*1c60*/  FADD.FTZ R185, -R184, R181 ;  /* 0x000000b5b8b97221 */ /* 0x000fc60000010100 */
[C---:B-----5:R-:W-:Y:S01]  /*1c70*/  FMUL.FTZ R3, R14.reuse, R3 ;  /* 0x000000030e037220 */ /* 0x060fe20000410000 */
[----:B------:R-:W-:Y:S01]  /*1c80*/  FMUL.FTZ R2, R14, R185 ;  /* 0x000000b90e027220 */ /* 0x000fe20000410000 */
[----:B----4-:R-:W-:Y:S01]  /*1c90*/  FMUL.FTZ R181, R120, R172 ;  /* 0x000000ac78b57220 */ /* 0x010fe20000410000 */
[----:B------:R-:W-:Y:S01]  /*1ca0*/  FMUL.FTZ R180, R121, R173 ;  /* 0x000000ad79b47220 */ /* 0x000fe20000410000 */
[----:B------:R-:W-:Y:S01]  /*1cb0*/  FADD.FTZ R40, R40, R172 ;  /* 0x000000ac28287221 */ /* 0x000fe20000010000 */
[-C--:B------:R-:W-:Y:S01]  /*1cc0*/  FFMA.FTZ R60, R172, R3.reuse, R60 ;  /* 0x00000003ac3c7223 */ /* 0x080fe2000001003c */
[----:B------:R-:W-:Y:S01]  /*1cd0*/  FADD.FTZ R201, -R184, R182 ;  /* 0x000000b6b8c97221 */ /* 0x000fe20000010100 */
[----:B--2---:R-:W-:Y:S01]  /*1ce0*/  FFMA.FTZ R0, R124, R176, R181 ;  /* 0x000000b07c007223 */ /* 0x004fe200000100b5 */
[----:B------:R-:W-:Y:S01]  /*1cf0*/  FADD.FTZ R80, R80, R176 ;  /* 0x000000b050507221 */ /* 0x000fe20000010000 */
[----:B------:R-:W-:Y:S01]  /*1d00*/  FFMA.FTZ R100, R176, R3, R100 ;  /* 0x00000003b0647223 */ /* 0x000fe20000010064 */
[----:B------:R-:W-:Y:S01]  /*1d10*/  FADD.FTZ R81, R81, R177 ;  /* 0x000000b151517221 */ /* 0x000fe20000010000 */
[----:B------:R-:W-:Y:S01]  /*1d20*/  FFMA.FTZ R195, R125, R177, R180 ;  /* 0x000000b17dc37223 */ /* 0x000fe200000100b4 */
[----:B------:R-:W-:Y:S01]  /*1d30*/  FFMA.FTZ R101, R177, R2, R101 ;  /* 0x00000002b1657223 */ /* 0x000fe20000010065 */
[----:B------:R-:W-:Y:S01]  /*1d40*/  FMUL.FTZ R176, R123, R175 ;  /* 0x000000af7bb07220 */ /* 0x000fe20000410000 */
[----:B0-----:R-:W-:Y:S01]  /*1d50*/  FMUL.FTZ R199, R122, R174 ;  /* 0x000000ae7ac77220 */ /* 0x001fe20000410000 */
[----:B------:R-:W-:Y:S01]  /*1d60*/  FADD.FTZ R172, R187, R0 ;  /* 0x00000000bbac7221 */ /* 0x000fe20000010000 */
[----:B------:R-:W-:Y:S01]  /*1d70*/  FFMA.FTZ R177, R3, R0, R186 ;  /* 0x0000000003b17223 */ /* 0x000fe200000100ba */
        /* <DEDUP_REMOVED lines=21> */
.L_x_5112:
[----:B------:R-:W-:Y:S05]  /*1ed0*/  BSYNC.RECONVERGENT B0 ;  /* 0x0000000000007941 */ /* 0x000fea0003800200 */
.L_x_5111:
        /* <DEDUP_REMOVED lines=32> */
.L_x_5114:
[----:B------:R-:W-:Y:S05]  /*20e0*/  BSYNC.RECONVERGENT B0 ;  /* 0x0000000000007941 */ /* 0x000fea0003800200 */
.L_x_5113:
        /* <DEDUP_REMOVED lines=79> */
[----:B------:R-:W-:Y:S01]  /*25e0*/  SEL R175, R175, RZ, P4 ;  /* 0x000000ffafaf7207 */ /* 0x000fe20002000000 */
[----:B------:R-:W-:Y:S06]  /*25f0*/  BRA `(.L_x_5120) ;  /* 0x0000000c00807947 */ /* 0x000fec0003800000 */
.L_x_5119:
[-CC-:B------:R-:W-:Y:S01]  /*2600*/  FFMA.FTZ R164, R193, R176.reuse, R177.reuse ;  /* 0x000000b0c1a47223 */ /* 0x180fe200000100b1 */
[-CC-:B------:R-:W-:Y:S01]  /*2610*/  FFMA.FTZ R166, R190, R176.reuse, R177.reuse ;  /* 0x000000b0bea67223 */ /* 0x180fe200000100b1 */
[-CC-:B------:R-:W-:Y:S01]  /*2620*/  FFMA.FTZ R167, R209, R176.reuse, R177.reuse ;  /* 0x000000b0d1a77223 */ /* 0x180fe200000100b1 */
        /* <DEDUP_REMOVED lines=22> */
.L_x_5118:
        /* <DEDUP_REMOVED lines=30> */
.L_x_5121:
        /* <DEDUP_REMOVED lines=25> */
.L_x_5117:
        /* <DEDUP_REMOVED lines=41> */
.L_x_5123:
[-CC-:B------:R-:W-:Y:S01]  /*2d90*/  FFMA.FTZ R164, R193, R176.reuse, R177.reuse ;  /* 0x000000b0c1a47223 */ /* 0x180fe200000100b1 */
[-CC-:B------:R-:W-:Y:S01]  /*2da0*/  FFMA.FTZ R166, R190, R176.reuse, R177.reuse ;  /* 0x000000b0bea67223 */ /* 0x180fe200000100b1 */
[----:B------:R-:W-:Y:S01]  /*2db0*/  LOP3.LUT P4, RZ, R12, 0xff, RZ, 0xc0, !PT ;  /* 0x000000ff0cff7812 */ /* 0x000fe2000788c0ff */
[-CC-:B------:R-:W-:Y:S01]  /*2dc0*/  FFMA.FTZ R167, R209, R176.reuse, R177.reuse ;  /* 0x000000b0d1a77223 */ /* 0x180fe200000100b1 */
        /* <DEDUP_REMOVED lines=29> */
.L_x_5122:
        /* <DEDUP_REMOVED lines=38> */
.L_x_5124:
        /* <DEDUP_REMOVED lines=32> */
.L_x_5120:
        /* <DEDUP_REMOVED lines=14> */
.L_x_5116:
[----:B------:R-:W-:Y:S05]  /*34e0*/  BSYNC.RECONVERGENT B0 ;  /* 0x0000000000007941 */ /* 0x000fea0003800200 */
.L_x_5115:
        /* <DEDUP_REMOVED lines=23> */
[----:B------:R-:W-:Y:S01]  /*3660*/  FMUL.FTZ R169, R165, UR14 ;  /* 0x0000000ea5a97c20 */ /* 0x000fe20008410000 */
[----:B------:R-:W-:Y:S01]  /*3670*/  FFMA.FTZ R167, R222, R176, R177 ;  /* 0x000000b0dea77223 */ /* 0x000fe200000100b1 */
[----:B------:R-:W-:-:S02]  /*3680*/  FMUL.FTZ R170, R166, UR14 ;  /* 0x0000000ea6aa7c20 */ /* 0x000fc40008410000 */
        /* <DEDUP_REMOVED lines=19> */
.L_x_5129:
        /* <DEDUP_REMOVED lines=33> */
.L_x_5128:
[----:B0-----:R-:W0:Y:S02]  /*39d0*/  LDC.64 R168, c[0x0][0x478] ;  /* 0x00011e00ffa87b82 */ /* 0x001e240000000a00 */
[----:B0-----:R-:W-:-:S04]  /*39e0*/  ISETP.NE.U32.AND P5, PT, R168, RZ, PT ;  /* 0x000000ffa800720c */ /* 0x001fc80003fa5070 */
[----:B------:R-:W-:-:S13]  /*39f0*/  ISETP.NE.AND.EX P5, PT, R169, RZ, PT, P5 ;  /* 0x000000ffa900720c */ /* 0x000fda0003fa5350 */
[----:B------:R-:W-:Y:S05]  /*3a00*/  @!P5 BRA `(.L_x_5131) ;  /* 0x000000000084d947 */ /* 0x000fea0003800000 */
[-CC-:B------:R-:W-:Y:S01]  /*3a10*/  FFMA.FTZ R165, R189, R176.reuse, R177.reuse ;  /* 0x000000b0bda57223 */ /* 0x180fe200000100b1 */
[-CC-:B------:R-:W-:Y:S01]  /*3a20*/  FFMA.FTZ R166, R196, R176.reuse, R177.reuse ;  /* 0x000000b0c4a67223 */ /* 0x180fe200000100b1 */
[----:B------:R-:W-:Y:S01]  /*3a30*/  LOP3.LUT P6, RZ, R10, 0xff, RZ, 0xc0, !PT ;  /* 0x000000ff0aff7812 */ /* 0x000fe200078cc0ff */
[----:B------:R-:W-:Y:S01]  /*3a40*/  FFMA.FTZ R167, R217, R176, R177 ;  /* 0x000000b0d9a77223 */ /* 0x000fe200000100b1 */
[----:B------:R-:W-:-:S03]  /*3a50*/  FADD.FTZ R165, R188, -R165 ;  /* 0x800000a5bca57221 */ /* 0x000fc60000010000 */
[----:B------:R-:W-:Y:S01]  /*3a60*/  FADD.FTZ R167, R208, -R167 ;  /* 0x800000a7d0a77221 */ /* 0x000fe20000010000 */
[C---:B-----5:R-:W-:Y:S01]  /*3a70*/  FMUL.FTZ R164, R14.reuse, R165 ;  /* 0x000000a50ea47220 */ /* 0x060fe20000410000 */
[----:B------:R-:W-:Y:S02]  /*3a80*/  FADD.FTZ R165, R207, -R166 ;  /* 0x800000a6cfa57221 */ /* 0x000fe40000010000 */
[----:B------:R-:W-:Y:S01]  /*3a90*/  FMUL.FTZ R166, R14, R167 ;  /* 0x000000a70ea67220 */ /* 0x000fe20000410000 */
[----:B------:R-:W-:Y:S01]  /*3aa0*/  FMUL.FTZ R168, R164, UR14 ;  /* 0x0000000ea4a87c20 */ /* 0x000fe20008410000 */
[----:B------:R-:W-:Y:S01]  /*3ab0*/  FMUL.FTZ R165, R14, R165 ;  /* 0x000000a50ea57220 */ /* 0x000fe20000410000 */
[----:B------:R-:W-:Y:S01]  /*3ac0*/  FFMA.FTZ R167, R222, R176, R177 ;  /* 0x000000b0dea77223 */ /* 0x000fe200000100b1 */
[----:B------:R-:W-:Y:S02]  /*3ad0*/  FMUL.FTZ R170, R166, UR14 ;  /* 0x0000000ea6aa7c20 */ /* 0x000fe40008410000 */
        /* <DEDUP_REMOVED lines=20> */
.L_x_5131:
        /* <DEDUP_REMOVED lines=33> */
.L_x_5127:
        /* <DEDUP_REMOVED lines=9> */
[----:B------:R-:W-:Y:S01]  /*3ec0*/  FFMA.FTZ R167, R217, R176, R177 ;  /* 0x000000b0d9a77223 */ /* 0x000fe200000100b1 */
[----:B------:R-:W-:Y:S01]  /*3ed0*/  LOP3.LUT P6, RZ, R10, 0xff, RZ, 0xc0, !PT ;  /* 0x000000ff0aff7812 */ /* 0x000fe200078cc0ff */
[----:B------:R-:W-:Y:S01]  /*3ee0*/  FADD.FTZ R165, R188, -R165 ;  /* 0x800000a5bca57221 */ /* 0x000fe20000010000 */
[----:B------:R-:W-:Y:S01]  /*3ef0*/  FADD.FTZ R166, R207, -R166 ;  /* 0x800000a6cfa67221 */ /* 0x000fe20000010000 */
[----:B------:R-:W-:Y:S02]  /*3f00*/  FADD.FTZ R167, R208, -R167 ;  /* 0x800000a7d0a77221 */ /* 0x000fe40000010000 */
[C---:B-----5:R-:W-:Y:S01]  /*3f10*/  FFMA.FTZ R164, R14.reuse, R165, R32 ;  /* 0x000000a50ea47223 */ /* 0x060fe20000010020 */
[C---:B------:R-:W-:Y:S01]  /*3f20*/  FFMA.FTZ R165, R14.reuse, R166, R33 ;  /* 0x000000a60ea57223 */ /* 0x040fe20000010021 */
[----:B------:R-:W-:Y:S01]  /*3f30*/  FFMA.FTZ R166, R14, R167, R34 ;  /* 0x000000a70ea67223 */ /* 0x000fe20000010022 */
[----:B------:R-:W-:Y:S01]  /*3f40*/  FFMA.FTZ R167, R222, R176, R177 ;  /* 0x000000b0dea77223 */ /* 0x000fe200000100b1 */
[----:B------:R-:W-:Y:S01]  /*3f50*/  FMUL.FTZ R172, R164, UR14 ;  /* 0x0000000ea4ac7c20 */ /* 0x000fe20008410000 */
[----:B------:R-:W-:Y:S01]  /*3f60*/  FMUL.FTZ R173, R165, UR14 ;  /* 0x0000000ea5ad7c20 */ /* 0x000fe20008410000 */
[----:B------:R-:W-:Y:S01]  /*3f70*/  FMUL.FTZ R174, R166, UR14 ;  /* 0x0000000ea6ae7c20 */ /* 0x000fe20008410000 */
[----:B------:R-:W-:-:S02]  /*3f80*/  FADD.FTZ R167, R220, -R167 ;  /* 0x800000a7dca77221 */ /* 0x000fc40000010000 */
[----:B------:R-:W-:Y:S02]  /*3f90*/  SEL R172, R172, RZ, P6 ;  /* 0x000000ffacac7207 */ /* 0x000fe40003000000 */
[----:B------:R-:W-:Y:S01]  /*3fa0*/  LOP3.LUT P6, RZ, R10, 0xff00, RZ, 0xc0, !PT ;  /* 0x0000ff000aff7812 */ /* 0x000fe200078cc0ff */
[----:B------:R-:W-:-:S03]  /*3fb0*/  FFMA.FTZ R167, R14, R167, R35 ;  /* 0x000000a70ea77223 */ /* 0x000fc60000010023 */
[----:B------:R-:W-:Y:S01]  /*3fc0*/  SEL R173, R173, RZ, P6 ;  /* 0x000000ffadad7207 */ /* 0x000fe20003000000 */
[----:B------:R-:W-:Y:S01]  /*3fd0*/  FMUL.FTZ R175, R167, UR14 ;  /* 0x0000000ea7af7c20 */ /* 0x000fe20008410000 */
[----:B------:R-:W-:-:S04]  /*3fe0*/  LOP3.LUT P6, RZ, R10, 0xff0000, RZ, 0xc0, !PT ;  /* 0x00ff00000aff7812 */ /* 0x000fc800078cc0ff */
[----:B------:R-:W-:Y:S02]  /*3ff0*/  SEL R174, R174, RZ, P6 ;  /* 0x000000ffaeae7207 */ /* 0x000fe40003000000 */
[----:B------:R-:W-:-:S04]  /*4000*/  ISETP.GE.U32.AND P6, PT, R10, 0x1000000, PT ;  /* 0x010000000a00780c */ /* 0x000fc80003fc6070 */
[----:B------:R-:W-:Y:S01]  /*4010*/  SEL R175, R175, RZ, P6 ;  /* 0x000000ffafaf7207 */ /* 0x000fe20003000000 */
[----:B------:R-:W-:Y:S08]  /*4020*/  BRA `(.L_x_5130) ;  /* 0x0000000400387947 */ /* 0x000ff00003800000 */
.L_x_5133:
        /* <DEDUP_REMOVED lines=9> */
[----:B------:R-:W-:-:S02]  /*40c0*/  FFMA.FTZ R175, R14, R175, R34 ;  /* 0x000000af0eaf7223 */ /* 0x000fc40000010022 */
[----:B------:R-:W-:Y:S01]  /*40d0*/  FMUL.FTZ R173, R173, UR14 ;  /* 0x0000000eadad7c20 */ /* 0x000fe20008410000 */
[----:B------:R-:W-:Y:S01]  /*40e0*/  FMUL.FTZ R174, R174, UR14 ;  /* 0x0000000eaeae7c20 */ /* 0x000fe20008410000 */
[----:B------:R-:W-:-:S03]  /*40f0*/  FMUL.FTZ R175, R175, UR14 ;  /* 0x0000000eafaf7c20 */ /* 0x000fc60008410000 */
        /* <DEDUP_REMOVED lines=12> */
.L_x_5132:
        /* <DEDUP_REMOVED lines=8> */
[----:B------:R-:W-:Y:S02]  /*4240*/  FADD.FTZ R165, R188, -R165 ;  /* 0x800000a5bca57221 */ /* 0x000fe40000010000 */
[----:B------:R-:W-:Y:S02]  /*4250*/  FADD.FTZ R167, R208, -R167 ;  /* 0x800000a7d0a77221 */ /* 0x000fe40000010000 */
[C---:B-----5:R-:W-:Y:S01]  /*4260*/  FMUL.FTZ R164, R14.reuse, R165 ;  /* 0x000000a50ea47220 */ /* 0x060fe20000410000 */
[----:B------:R-:W-:Y:S01]  /*4270*/  FADD.FTZ R165, R207, -R166 ;  /* 0x800000a6cfa57221 */ /* 0x000fe20000010000 */
[----:B------:R-:W-:Y:S01]  /*4280*/  FMUL.FTZ R166, R14, R167 ;  /* 0x000000a70ea67220 */ /* 0x000fe20000410000 */
[----:B------:R-:W-:Y:S01]  /*4290*/  FFMA.FTZ R167, R222, R176, R177 ;  /* 0x000000b0dea77223 */ /* 0x000fe200000100b1 */
[----:B------:R-:W-:Y:S01]  /*42a0*/  FMUL.FTZ R172, R164, UR14 ;  /* 0x0000000ea4ac7c20 */ /* 0x000fe20008410000 */
[----:B------:R-:W-:Y:S01]  /*42b0*/  FMUL.FTZ R165, R14, R165 ;  /* 0x000000a50ea57220 */ /* 0x000fe20000410000 */
[----:B------:R-:W-:Y:S01]  /*42c0*/  FMUL.FTZ R174, R166, UR14 ;  /* 0x0000000ea6ae7c20 */ /* 0x000fe20008410000 */
[----:B------:R-:W-:-:S02]  /*42d0*/  FADD.FTZ R167, R220, -R167 ;  /* 0x800000a7dca77221 */ /* 0x000fc40000010000 */
        /* <DEDUP_REMOVED lines=8> */
[----:B------:R-:W-:-:S04]  /*4360*/  ISETP.GE.U32.AND P6, PT, R10, 0x1000000, PT ;  /* 0x010000000a00780c */ /* 0x000fc80003fc6070 */
[----:B------:R-:W-:Y:S01]  /*4370*/  SEL R175, R175, RZ, P6 ;  /* 0x000000ffafaf7207 */ /* 0x000fe20003000000 */
[----:B------:R-:W-:Y:S08]  /*4380*/  BRA `(.L_x_5130) ;  /* 0x0000000000607947 */ /* 0x000ff00003800000 */
.L_x_5134:
        /* <DEDUP_REMOVED lines=24> */
.L_x_5130:
        /* <DEDUP_REMOVED lines=10> */
.L_x_5126:
[----:B------:R-:W-:Y:S05]  /*45b0*/  BSYNC.RECONVERGENT B0 ;  /* 0x0000000000007941 */ /* 0x000fea0003800200 */
.L_x_5125:
        /* <DEDUP_REMOVED lines=45> */
.L_x_5139:
        /* <DEDUP_REMOVED lines=33> */
.L_x_5138:
        /* <DEDUP_REMOVED lines=37> */
.L_x_5141:
        /* <DEDUP_REMOVED lines=33> */
.L_x_5137:
        /* <DEDUP_REMOVED lines=32> */
.L_x_5143:
        /* <DEDUP_REMOVED lines=25> */
.L_x_5142:
[----:B0--3--:R-:W0:Y:S02]  /*5290*/  LDC.64 R172, c[0x0][0x478] ;  /* 0x00011e00ffac7b82 */ /* 0x009e240000000a00 */
        /* <DEDUP_REMOVED lines=28> */
.L_x_5144:
        /* <DEDUP_REMOVED lines=24> */
.L_x_5140:
        /* <DEDUP_REMOVED lines=10> */
.L_x_5136:
[----:B------:R-:W-:Y:S05]  /*5680*/  BSYNC.RECONVERGENT B0 ;  /* 0x0000000000007941 */ /* 0x000fea0003800200 */
.L_x_5135:
        /* <DEDUP_REMOVED lines=45> */
.L_x_5149:
        /* <DEDUP_REMOVED lines=33> */
.L_x_5148:
[----:B0--34-:R-:W0:Y:S02]  /*5b70*/  LDC.64 R168, c[0x0][0x478] ;  /* 0x00011e00ffa87b82 */ /* 0x019e240000000a00 */
        /* <DEDUP_REMOVED lines=36> */
.L_x_5151:
        /* <DEDUP_REMOVED lines=33> */
.L_x_5147:
        /* <DEDUP_REMOVED lines=32> */
.L_x_5153:
        /* <DEDUP_REMOVED lines=25> */
.L_x_5152:
        /* <DEDUP_REMOVED lines=29> */
.L_x_5154:
        /* <DEDUP_REMOVED lines=24> */
.L_x_5150:
        /* <DEDUP_REMOVED lines=10> */
.L_x_5146:
[----:B------:R-:W-:Y:S05]  /*6750*/  BSYNC.RECONVERGENT B0 ;  /* 0x0000000000007941 */ /* 0x000fea0003800200 */
.L_x_5145:
        /* <DEDUP_REMOVED lines=14> */
[----:B------:R-:W-:Y:S01]  /*6840*/  FFMA.FTZ R166, R2, R176, R177 ;  /* 0x000000b002a67223 */ /* 0x000fe200000100b1 */
[----:B------:R-:W-:Y:S02]  /*6850*/  LOP3.LUT P6, RZ, R5, 0xff, RZ, 0xc0, !PT ;  /* 0x000000ff05ff7812 */ /* 0x000fe400078cc0ff */
[----:B------:R-:W-:Y:S01]  /*6860*/  FADD.FTZ R165, R0, -R165 ;  /* 0x800000a500a57221 */ /* 0x000fe20000010000 */
[----:B------:R-:W-:-:S03]  /*6870*/  FADD.FTZ R166, R195, -R166 ;  /* 0x800000a6c3a67221 */ /* 0x000fc60000010000 */
[C---:B-----5:R-:W-:Y:S01]  /*6880*/  FFMA.FTZ R164, R14.reuse, R165, R160 ;  /* 0x000000a50ea47223 */ /* 0x060fe200000100a0 */
[----:B------:R-:W-:Y:S01]  /*6890*/  FFMA.FTZ R165, R14, R166, R161 ;  /* 0x000000a60ea57223 */ /* 0x000fe200000100a1 */
[-CC-:B------:R-:W-:Y:S01]  /*68a0*/  FFMA.FTZ R166, R201, R176.reuse, R177.reuse ;  /* 0x000000b0c9a67223 */ /* 0x180fe200000100b1 */
[----:B------:R-:W-:Y:S01]  /*68b0*/  FFMA.FTZ R176, R198, R176, R177 ;  /* 0x000000b0c6b07223 */ /* 0x000fe200000100b1 */
[----:B------:R-:W-:Y:S01]  /*68c0*/  FMUL.FTZ R168, R164, UR14 ;  /* 0x0000000ea4a87c20 */ /* 0x000fe20008410000 */
[----:B------:R-:W-:Y:S01]  /*68d0*/  FMUL.FTZ R169, R165, UR14 ;  /* 0x0000000ea5a97c20 */ /* 0x000fe20008410000 */
[----:B------:R-:W-:Y:S01]  /*68e0*/  FADD.FTZ R167, R199, -R166 ;  /* 0x800000a6c7a77221 */ /* 0x000fe20000010000 */
[----:B------:R-:W-:Y:S02]  /*68f0*/  FADD.FTZ R176, R219, -R176 ;  /* 0x800000b0dbb07221 */ /* 0x000fe40000010000 */
[----:B------:R-:W-:Y:S01]  /*6900*/  SEL R172, R168, RZ, P6 ;  /* 0x000000ffa8ac7207 */ /* 0x000fe20003000000 */
[----:B------:R-:W-:Y:S01]  /*6910*/  FFMA.FTZ R166, R14, R167, R162 ;  /* 0x000000a70ea67223 */ /* 0x000fe200000100a2 */
[----:B------:R-:W-:Y:S01]  /*6920*/  LOP3.LUT P6, RZ, R4, 0xff, RZ, 0xc0, !PT ;  /* 0x000000ff04ff7812 */ /* 0x000fe200078cc0ff */
[----:B------:R-:W-:-:S02]  /*6930*/  FFMA.FTZ R167, R14, R176, R163 ;  /* 0x000000b00ea77223 */ /* 0x000fc400000100a3 */
        /* <DEDUP_REMOVED lines=16> */
.L_x_5159:
[-CC-:B0--34-:R-:W-:Y:S01]  /*6a40*/  FFMA.FTZ R169, R3, R176.reuse, R177.reuse ;  /* 0x000000b003a97223 */ /* 0x199fe200000100b1 */
        /* <DEDUP_REMOVED lines=32> */
.L_x_5158:
[----:B0--34-:R-:W0:Y:S02]  /*6c50*/  LDC.64 R168, c[0x0][0x478] ;  /* 0x00011e00ffa87b82 */ /* 0x019e240000000a00 */
[----:B0-----:R-:W-:-:S04]  /*6c60*/  ISETP.NE.U32.AND P5, PT, R168, RZ, PT ;  /* 0x000000ffa800720c */ /* 0x001fc80003fa5070 */
[----:B------:R-:W-:-:S13]  /*6c70*/  ISETP.NE.AND.EX P5, PT, R169, RZ, PT, P5 ;  /* 0x000000ffa900720c */ /* 0x000fda0003fa5350 */
[----:B------:R-:W-:Y:S05]  /*6c80*/  @!P5 BRA `(.L_x_5161) ;  /* 0x000000000084d947 */ /* 0x000fea0003800000 */
[-CC-:B------:R-:W-:Y:S01]  /*6c90*/  FFMA.FTZ R165, R3, R176.reuse, R177.reuse ;  /* 0x000000b003a57223 */ /* 0x180fe200000100b1 */
[----:B------:R-:W-:Y:S01]  /*6ca0*/  FFMA.FTZ R166, R2, R176, R177 ;  /* 0x000000b002a67223 */ /* 0x000fe200000100b1 */
[----:B------:R-:W-:Y:S02]  /*6cb0*/  LOP3.LUT P6, RZ, R5, 0xff, RZ, 0xc0, !PT ;  /* 0x000000ff05ff7812 */ /* 0x000fe400078cc0ff */
[----:B------:R-:W-:-:S04]  /*6cc0*/  FADD.FTZ R165, R0, -R165 ;  /* 0x800000a500a57221 */ /* 0x000fc80000010000 */
[----:B-----5:R-:W-:Y:S01]  /*6cd0*/  FMUL.FTZ R164, R14, R165 ;  /* 0x000000a50ea47220 */ /* 0x020fe20000410000 */
[----:B------:R-:W-:Y:S01]  /*6ce0*/  FADD.FTZ R165, R195, -R166 ;  /* 0x800000a6c3a57221 */ /* 0x000fe20000010000 */
[-CC-:B------:R-:W-:Y:S01]  /*6cf0*/  FFMA.FTZ R166, R201, R176.reuse, R177.reuse ;  /* 0x000000b0c9a67223 */ /* 0x180fe200000100b1 */
[----:B------:R-:W-:Y:S01]  /*6d00*/  FFMA.FTZ R176, R198, R176, R177 ;  /* 0x000000b0c6b07223 */ /* 0x000fe200000100b1 */
        /* <DEDUP_REMOVED lines=25> */
.L_x_5161:
        /* <DEDUP_REMOVED lines=10> */
[-CC-:B------:R-:W-:Y:S01]  /*6f40*/  FFMA.FTZ R170, R201, R176.reuse, R177.reuse ;  /* 0x000000b0c9aa7223 */ /* 0x180fe200000100b1 */
[----:B------:R-:W-:Y:S01]  /*6f50*/  LOP3.LUT P6, RZ, R5, 0xff00, RZ, 0xc0, !PT ;  /* 0x0000ff0005ff7812 */ /* 0x000fe200078cc0ff */
[----:B------:R-:W-:Y:S01]  /*6f60*/  FFMA.FTZ R176, R198, R176, R177 ;  /* 0x000000b0c6b07223 */ /* 0x000fe200000100b1 */
        /* <DEDUP_REMOVED lines=20> */
.L_x_5157:
        /* <DEDUP_REMOVED lines=21> */
[C---:B------:R-:W-:Y:S01]  /*7200*/  FFMA.FTZ R166, R14.reuse, R167, R162 ;  /* 0x000000a70ea67223 */ /* 0x040fe200000100a2 */
[----:B------:R-:W-:Y:S01]  /*7210*/  LOP3.LUT P6, RZ, R5, 0xff00, RZ, 0xc0, !PT ;  /* 0x0000ff0005ff7812 */ /* 0x000fe200078cc0ff */
[----:B------:R-:W-:-:S02]  /*7220*/  FFMA.FTZ R167, R14, R176, R163 ;  /* 0x000000b00ea77223 */ /* 0x000fc400000100a3 */
        /* <DEDUP_REMOVED lines=8> */
.L_x_5163:
        /* <DEDUP_REMOVED lines=25> */
.L_x_5162:
        /* <DEDUP_REMOVED lines=29> */
.L_x_5164:
        /* <DEDUP_REMOVED lines=24> */
.L_x_5160:
        /* <DEDUP_REMOVED lines=9> */
.L_x_5156:
[----:B------:R-:W-:Y:S05]  /*7820*/  BSYNC.RECONVERGENT B0 ;  /* 0x0000000000007941 */ /* 0x000fea0003800200 */
.L_x_5155:
[----:B------:R-:W-:Y:S01]  /*7830*/  ISETP.NE.AND P4, PT, R178, RZ, PT ;  /* 0x000000ffb200720c */ /* 0x000fe20003f85270 */
[----:B------:R-:W-:-:S12]  /*7840*/  UPLOP3.LUT UP1, UPT, UPT, UPT, UP1, 0x40, 0x4 ;  /* 0x000000000004789c */ /* 0x000fd80003f2e810 */
[----:B------:R-:W-:Y:S05]  /*7850*/  @!P4 BRA `(.L_x_5165) ;  /* 0xffffff90002cc947 */ /* 0x000fea000383ffff */
.L_x_5102:
[----:B------:R-:W1:Y:S01]  /*7860*/  S2UR UR4, SR_CTAID.X ;  /* 0x00000000000479c3 */ /* 0x000e620000002500 */
[----:B------:R-:W-:Y:S01]  /*7870*/  BSSY.RECONVERGENT B0, `(.L_x_5166) ;  /* 0x0000011000007945 */ /* 0x000fe20003800200 */
[----:B-1----:R-:W-:-:S05]  /*7880*/  IMAD R0, R19, UR4, RZ ;  /* 0x0000000413007c24 */ /* 0x002fca000f8e02ff */
[----:B------:R-:W-:Y:S01]  /*7890*/  LEA.HI R223, R0, R223, RZ, 0x1e ;  /* 0x000000df00df7211 */ /* 0x000fe200078ff0ff */
[----:B------:R-:W-:Y:S06]  /*78a0*/  @!P0 BRA `(.L_x_5167) ;  /* 0x0000000000348947 */ /* 0x000fec0003800000 */
[----:B------:R-:W1:Y:S08]  /*78b0*/  LDC.64 R2, c[0x0][0x440] ;  /* 0x00011000ff027b82 */ /* 0x000e700000000a00 */
        /* <DEDUP_REMOVED lines=12> */
.L_x_5167:
[----:B------:R-:W-:Y:S05]  /*7980*/  BSYNC.RECONVERGENT B0 ;  /* 0x0000000000007941 */ /* 0x000fea0003800200 */
.L_x_5166:
        /* <DEDUP_REMOVED lines=15> */
.L_x_5169:
[----:B------:R-:W-:Y:S05]  /*7a80*/  BSYNC.RECONVERGENT B0 ;  /* 0x0000000000007941 */ /* 0x000fea0003800200 */
.L_x_5168:
        /* <DEDUP_REMOVED lines=15> */
.L_x_5171:
[----:B------:R-:W-:Y:S05]  /*7b80*/  BSYNC.RECONVERGENT B0 ;  /* 0x0000000000007941 */ /* 0x000fea0003800200 */
.L_x_5170:
        /* <DEDUP_REMOVED lines=15> */
.L_x_5173:
[----:B------:R-:W-:Y:S05]  /*7c80*/  BSYNC.RECONVERGENT B0 ;  /* 0x0000000000007941 */ /* 0x000fea0003800200 */
.L_x_5172:
        /* <DEDUP_REMOVED lines=15> */
.L_x_5174:
        /* <DEDUP_REMOVED lines=16> */
.L_x_5484:


//--------------------- .text._ZN10layer_norm31ln_parallel_residual_bwd_kernelINS_13Kernel_traitsIfffffjLj5120ELj1ELj1ELj8ELj16ENS_18Kernel_traits_baseILj5120EfffffjLj256EEEEELb1ELb0ELb1EEEvNS_9BwdParamsE --------------------------
	.section	.text._ZN10layer_norm31ln_parallel_residual_bwd_kernelINS_13Kernel_traitsIfffffjLj5120ELj1ELj1ELj8ELj16ENS_18Kernel_traits_baseILj5120EfffffjLj256EEEEELb1ELb0ELb1EEEvNS_9BwdParamsE,"ax",@progbits
	.align	128
        .global         _ZN10layer_norm31ln_parallel_residual_bwd_kernelINS_13Kernel_traitsIfffffjLj5120ELj1ELj1ELj8ELj16ENS_18Kernel_traits_baseILj5120EfffffjLj256EEEEELb1ELb0ELb1EEEvNS_9BwdParamsE
        .type           _ZN10layer_norm31ln_parallel_residual_bwd_kernelINS_13Kernel_traitsIfffffjLj5120ELj1ELj1ELj8ELj16ENS_18Kernel_traits_baseILj5120EfffffjLj256EEEEELb1ELb0ELb1EEEvNS_9BwdParamsE,@function
        .size           _ZN10layer_norm31ln_parallel_residual_bwd_kernelINS_13Kernel_traitsIfffffjLj5120ELj1ELj1ELj8ELj16ENS_18Kernel_traits_baseILj5120EfffffjLj256EEEEELb1ELb0ELb1EEEvNS_9BwdParamsE,(.L_x_5485 - _ZN10layer_norm31ln_parallel_residual_bwd_kernelINS_13Kernel_traitsIfffffjLj5120ELj1ELj1ELj8ELj16ENS_18Kernel_traits_baseILj5120EfffffjLj256EEEEELb1ELb0ELb1EEEvNS_9BwdParamsE)
        .other          _ZN10layer_norm31ln_parallel_residual_bwd_kernelINS_13Kernel_traitsIfffffjLj5120ELj1ELj1ELj8ELj16ENS_18Kernel_traits_baseILj5120EfffffjLj256EEEEELb1ELb0ELb1EEEvNS_9BwdParamsE,@"STO_CUDA_ENTRY STV_DEFAULT"
_ZN10layer_norm31ln_parallel_residual_bwd_kernelINS_13Kernel_traitsIfffffjLj5120ELj1ELj1ELj8ELj16ENS_18Kernel_traits_baseILj5120EfffffjLj256EEEEELb1ELb0ELb1EEEvNS_9BwdParamsE:
.text._ZN10layer_norm31ln_parallel_residual_bwd_kernelINS_13Kernel_traitsIfffffjLj5120ELj1ELj1ELj8ELj16ENS_18Kernel_traits_baseILj5120EfffffjLj256EEEEELb1ELb0ELb1EEEvNS_9BwdParamsE:
        /* <DEDUP_REMOVED lines=111> */
.L_x_5218:
[----:B0-----:R-:W3:Y:S01]  /*06f0*/  LDC.64 R72, c[0x0][0x3c0] ;  /* 0x0000f000ff487b82 */ /* 0x001ee20000000a00 */
[----:B--2---:R-:W-:-:S05]  /*0700*/  IMAD R74, R214, UR13, RZ ;  /* 0x0000000dd64a7c24 */ /* 0x004fca000f8e02ff */
[----:B------:R-:W-:Y:S02]  /*0710*/  SHF.R.S32.HI R75, RZ, 0x1f, R74 ;  /* 0x0000001fff4b7819 */ /* 0x000fe4000001144a */
[----:B------:R-:W2:Y:S02]  /*0720*/  LDC.64 R104, c[0x0][0x430] ;  /* 0x00010c00ff687b82 */ /* 0x000ea40000000a00 */
[----:B------:R-:W-:-:S04]  /*0730*/  LEA.HI R75, R75, R74, RZ, 0x2 ;  /* 0x0000004a4b4b7211 */ /* 0x000fc800078f10ff */
[----:B------:R-:W-:Y:S02]  /*0740*/  LEA.HI.SX32 R224, R75, R140, 0x1e ;  /* 0x0000008c4be07211 */ /* 0x000fe400078ff2ff */
[----:B------:R-:W4:Y:S08]  /*0750*/  LDC.64 R156, c[0x0][0x3a8] ;  /* 0x0000ea00ff9c7b82 */ /* 0x000f300000000a00 */
[----:B------:R-:W1:Y:S01]  /*0760*/  LDC.64 R108, c[0x0][0x428] ;  /* 0x00010a00ff6c7b82 */ /* 0x000e620000000a00 */
[----:B---3--:R-:W-:-:S07]  /*0770*/  IMAD.WIDE R72, R214, 0x4, R72 ;  /* 0x00000004d6487825 */ /* 0x008fce00078e0248 */
[----:B------:R-:W3:Y:S01]  /*0780*/  LDC.64 R98, c[0x0][0x3c8] ;  /* 0x0000f200ff627b82 */ /* 0x000ee20000000a00 */
[C---:B------:R-:W-:Y:S01]  /*0790*/  IADD3 R222, PT, PT, R224.reuse, 0x100, RZ ;  /* 0x00000100e0de7810 */ /* 0x040fe20007ffe0ff */
[----:B------:R2:W3:Y:S01]  /*07a0*/  LDG.E R216, desc[UR10][R72.64] ;  /* 0x0000000a48d87981 */ /* 0x0004e2000c1e1900 */
[C---:B------:R-:W-:Y:S02]  /*07b0*/  IADD3 R218, PT, PT, R224.reuse, 0x300, RZ ;  /* 0x00000300e0da7810 */ /* 0x040fe40007ffe0ff */
[C---:B------:R-:W-:Y:S02]  /*07c0*/  IADD3 R220, PT, PT, R224.reuse, 0x200, RZ ;  /* 0x00000200e0dc7810 */ /* 0x040fe40007ffe0ff */
[----:B------:R-:W-:Y:S01]  /*07d0*/  IADD3 R208, PT, PT, R224, 0x400, RZ ;  /* 0x00000400e0d07810 */ /* 0x000fe20007ffe0ff */
[----:B----4-:R-:W-:Y:S01]  /*07e0*/  IMAD.WIDE.U32 R144, R222, 0x10, R156 ;  /* 0x00000010de907825 */ /* 0x010fe200078e009c */
[----:B0-----:R-:W-:Y:S01]  /*07f0*/  ISETP.NE.U32.AND P0, PT, RZ, UR16, PT ;  /* 0x00000010ff007c0c */ /* 0x001fe2000bf05070 */
[----:B------:R-:W0:Y:S02]  /*0800*/  LDC.64 R232, c[0x0][0x3b0] ;  /* 0x0000ec00ffe87b82 */ /* 0x000e240000000a00 */
[----:B--2---:R-:W-:-:S02]  /*0810*/  IMAD.WIDE.U32 R72, R224, 0x10, R104 ;  /* 0x00000010e0487825 */ /* 0x004fc400078e0068 */
[----:B------:R-:W2:Y:S02]  /*0820*/  LDG.E.128 R144, desc[UR10][R144.64] ;  /* 0x0000000a90907981 */ /* 0x000ea4000c1e1d00 */
[--C-:B------:R-:W-:Y:S02]  /*0830*/  IMAD.WIDE.U32 R152, R218, 0x10, R156.reuse ;  /* 0x00000010da987825 */ /* 0x100fe400078e009c */
[----:B------:R-:W4:Y:S02]  /*0840*/  LDG.E.128 R72, desc[UR10][R72.64] ;  /* 0x0000000a48487981 */ /* 0x000f24000c1e1d00 */
[--C-:B------:R-:W-:Y:S02]  /*0850*/  IMAD.WIDE.U32 R140, R224, 0x10, R156.reuse ;  /* 0x00000010e08c7825 */ /* 0x100fe400078e009c */
[----:B------:R-:W4:Y:S02]  /*0860*/  LDG.E.128 R152, desc[UR10][R152.64] ;  /* 0x0000000a98987981 */ /* 0x000f24000c1e1d00 */
[----:B------:R-:W-:-:S02]  /*0870*/  IMAD.WIDE.U32 R148, R220, 0x10, R156 ;  /* 0x00000010dc947825 */ /* 0x000fc400078e009c */
[----:B------:R-:W4:Y:S02]  /*0880*/  LDG.E.128 R140, desc[UR10][R140.64] ;  /* 0x0000000a8c8c7981 */ /* 0x000f24000c1e1d00 */
[----:B-1----:R-:W-:Y:S02]  /*0890*/  IMAD.WIDE.U32 R76, R224, 0x10, R108 ;  /* 0x00000010e04c7825 */ /* 0x002fe400078e006c */
[----:B------:R-:W4:Y:S02]  /*08a0*/  LDG.E.128 R148, desc[UR10][R148.64] ;  /* 0x0000000a94947981 */ /* 0x000f24000c1e1d00 */
[----:B------:R-:W-:Y:S02]  /*08b0*/  IMAD.WIDE.U32 R156, R208, 0x10, R156 ;  /* 0x00000010d09c7825 */ /* 0x000fe400078e009c */
[----:B------:R-:W4:Y:S02]  /*08c0*/  LDG.E.128 R76, desc[UR10][R76.64] ;  /* 0x0000000a4c4c7981 */ /* 0x000f24000c1e1d00 */
[----:B------:R-:W-:-:S02]  /*08d0*/  IMAD.WIDE.U32 R80, R222, 0x10, R104 ;  /* 0x00000010de507825 */ /* 0x000fc400078e0068 */
[----:B------:R-:W4:Y:S02]  /*08e0*/  LDG.E.128 R156, desc[UR10][R156.64] ;  /* 0x0000000a9c9c7981 */ /* 0x000f24000c1e1d00 */
[----:B---3--:R-:W-:Y:S02]  /*08f0*/  IMAD.WIDE R98, R214, 0x4, R98 ;  /* 0x00000004d6627825 */ /* 0x008fe400078e0262 */
[----:B------:R-:W3:Y:S02]  /*0900*/  LDG.E.128 R80, desc[UR10][R80.64] ;  /* 0x0000000a50507981 */ /* 0x000ee4000c1e1d00 */
[----:B------:R-:W-:Y:S02]  /*0910*/  IMAD.WIDE.U32 R84, R222, 0x10, R108 ;  /* 0x00000010de547825 */ /* 0x000fe400078e006c */
[----:B------:R-:W3:Y:S04]  /*0920*/  LDG.E R217, desc[UR10][R98.64] ;  /* 0x0000000a62d97981 */ /* 0x000ee8000c1e1900 */
        /* <DEDUP_REMOVED lines=14> */
[----:B------:R-:W-:-:S04]  /*0a10*/  ISETP.NE.U32.AND P1, PT, RZ, UR14, PT ;  /* 0x0000000eff007c0c */ /* 0x000fc8000bf25070 */
[----:B------:R-:W-:-:S07]  /*0a20*/  ISETP.NE.AND.EX P1, PT, RZ, UR15, PT, P1 ;  /* 0x0000000fff007c0c */ /* 0x000fce000bf25310 */
[----:B------:R-:W1:Y:S08]  /*0a30*/  @P0 LDC.64 R240, c[0x0][0x3b8] ;  /* 0x0000ee00fff00b82 */ /* 0x000e700000000a00 */
[----:B------:R-:W0:Y:S08]  /*0a40*/  @P0 LDC.64 R236, c[0x0][0x3b8] ;  /* 0x0000ee00ffec0b82 */ /* 0x000e300000000a00 */
[----:B------:R-:W0:Y:S08]  /*0a50*/  @P0 LDC.64 R234, c[0x0][0x3b8] ;  /* 0x0000ee00ffea0b82 */ /* 0x000e300000000a00 */
[----:B------:R-:W0:Y:S08]  /*0a60*/  @P0 LDC.64 R228, c[0x0][0x3b8] ;  /* 0x0000ee00ffe40b82 */ /* 0x000e300000000a00 */
[----:B------:R-:W0:Y:S08]  /*0a70*/  @P0 LDC.64 R230, c[0x0][0x3b8] ;  /* 0x0000ee00ffe60b82 */ /* 0x000e300000000a00 */
[----:B------:R-:W0:Y:S01]  /*0a80*/  @P1 LDC.64 R226, c[0x0][0x438] ;  /* 0x00010e00ffe21b82 */ /* 0x000e220000000a00 */
[----:B-1----:R-:W-:Y:S01]  /*0a90*/  @P0 IMAD.WIDE.U32 R240, R224, 0x4, R240 ;  /* 0x00000004e0f00825 */ /* 0x002fe200078e00f0 */
[----:B------:R-:W-:-:S04]  /*0aa0*/  ISETP.NE.AND P4, PT, RZ, UR12, PT ;  /* 0x0000000cff007c0c */ /* 0x000fc8000bf85270 */
[----:B-----5:R1:W5:Y:S02]  /*0ab0*/  @P0 LDG.E R213, desc[UR10][R240.64] ;  /* 0x0000000af0d50981 */ /* 0x020364000c1e1900 */
[----:B------:R-:W1:Y:S01]  /*0ac0*/  @P1 LDC.64 R238, c[0x0][0x438] ;  /* 0x00010e00ffee1b82 */ /* 0x000e620000000a00 */
[----:B0-----:R-:W-:-:S04]  /*0ad0*/  @P0 IMAD.WIDE.U32 R236, R222, 0x4, R236 ;  /* 0x00000004deec0825 */ /* 0x001fc800078e00ec */
[----:B------:R-:W-:Y:S01]  /*0ae0*/  @P0 IMAD.WIDE.U32 R234, R220, 0x4, R234 ;  /* 0x00000004dcea0825 */ /* 0x000fe200078e00ea */
[----:B------:R0:W5:Y:S03]  /*0af0*/  @P0 LDG.E R212, desc[UR10][R236.64] ;  /* 0x0000000aecd40981 */ /* 0x000166000c1e1900 */
[----:B-1----:R-:W-:Y:S01]  /*0b00*/  IMAD.WIDE.U32 R240, R222, 0x4, R232 ;  /* 0x00000004def07825 */ /* 0x002fe200078e00e8 */
[----:B------:R1:W5:Y:S03]  /*0b10*/  @P0 LDG.E R209, desc[UR10][R234.64] ;  /* 0x0000000aead10981 */ /* 0x000366000c1e1900 */
[----:B------:R-:W-:Y:S01]  /*0b20*/  @P0 IMAD.WIDE.U32 R246, R208, 0x4, R228 ;  /* 0x00000004d0f60825 */ /* 0x000fe200078e00e4 */
[----:B------:R1:W5:Y:S01]  /*0b30*/  LDG.E R223, desc[UR10][R240.64] ;  /* 0x0000000af0df7981 */ /* 0x000362000c1e1900 */
[----:B------:R-:W1:Y:S02]  /*0b40*/  @P1 LDC.64 R228, c[0x0][0x438] ;  /* 0x00010e00ffe41b82 */ /* 0x000e640000000a00 */
[----:B------:R-:W-:Y:S01]  /*0b50*/  @P0 IMAD.WIDE.U32 R244, R218, 0x4, R230 ;  /* 0x00000004daf40825 */ /* 0x000fe200078e00e6 */
[----:B------:R4:W5:Y:S03]  /*0b60*/  @P0 LDG.E R211, desc[UR10][R246.64] ;  /* 0x0000000af6d30981 */ /* 0x000966000c1e1900 */
[----:B------:R-:W-:Y:S01]  /*0b70*/  @P1 IMAD.WIDE.U32 R248, R224, 0x10, R226 ;  /* 0x00000010e0f81825 */ /* 0x000fe200078e00e2 */
[----:B------:R-:W5:Y:S01]  /*0b80*/  @P0 LDG.E R210, desc[UR10][R244.64] ;  /* 0x0000000af4d20981 */ /* 0x000f62000c1e1900 */
[----:B------:R-:W1:Y:S02]  /*0b90*/  @P1 LDC.64 R230, c[0x0][0x438] ;  /* 0x00010e00ffe61b82 */ /* 0x000e640000000a00 */
[--C-:B0-----:R-:W-:Y:S01]  /*0ba0*/  IMAD.WIDE.U32 R236, R220, 0x4, R232.reuse ;  /* 0x00000004dcec7825 */ /* 0x101fe200078e00e8 */
[----:B------:R-:W5:Y:S03]  /*0bb0*/  @P1 LDG.E.128 R112, desc[UR10][R248.64] ;  /* 0x0000000af8701981 */ /* 0x000f66000c1e1d00 */
[--C-:B------:R-:W-:Y:S01]  /*0bc0*/  IMAD.WIDE.U32 R242, R224, 0x4, R232.reuse ;  /* 0x00000004e0f27825 */ /* 0x100fe200078e00e8 */
[----:B------:R0:W5:Y:S01]  /*0bd0*/  LDG.E R221, desc[UR10][R236.64] ;  /* 0x0000000aecdd7981 */ /* 0x000162000c1e1900 */
[----:B------:R-:W0:Y:S02]  /*0be0*/  @P1 LDC.64 R226, c[0x0][0x438] ;  /* 0x00010e00ffe21b82 */ /* 0x000e240000000a00 */
[--C-:B-1----:R-:W-:Y:S01]  /*0bf0*/  IMAD.WIDE.U32 R234, R218, 0x4, R232.reuse ;  /* 0x00000004daea7825 */ /* 0x102fe200078e00e8 */
[----:B------:R1:W5:Y:S03]  /*0c00*/  LDG.E R225, desc[UR10][R242.64] ;  /* 0x0000000af2e17981 */ /* 0x000366000c1e1900 */
[----:B------:R-:W-:Y:S01]  /*0c10*/  IMAD.WIDE.U32 R232, R208, 0x4, R232 ;  /* 0x00000004d0e87825 */ /* 0x000fe200078e00e8 */
[----:B------:R-:W5:Y:S03]  /*0c20*/  LDG.E R219, desc[UR10][R234.64] ;  /* 0x0000000aeadb7981 */ /* 0x000f66000c1e1900 */
[----:B------:R-:W-:-:S05]  /*0c30*/  @P1 IMAD.WIDE.U32 R238, R222, 0x10, R238 ;  /* 0x00000010deee1825 */ /* 0x000fca00078e00ee */
[----:B------:R-:W5:Y:S01]  /*0c40*/  @P1 LDG.E.128 R116, desc[UR10][R238.64] ;  /* 0x0000000aee741981 */ /* 0x000f62000c1e1d00 */
[----:B------:R-:W-:-:S04]  /*0c50*/  @P1 IMAD.WIDE.U32 R228, R218, 0x10, R228 ;  /* 0x00000010dae41825 */ /* 0x000fc800078e00e4 */
[----:B------:R-:W-:Y:S01]  /*0c60*/  @P1 IMAD.WIDE.U32 R230, R220, 0x10, R230 ;  /* 0x00000010dce61825 */ /* 0x000fe200078e00e6 */
[----:B------:R-:W5:Y:S03]  /*0c70*/  @P1 LDG.E.128 R124, desc[UR10][R228.64] ;  /* 0x0000000ae47c1981 */ /* 0x000f66000c1e1d00 */
[----:B0-----:R-:W-:Y:S01]  /*0c80*/  @P1 IMAD.WIDE.U32 R226, R208, 0x10, R226 ;  /* 0x00000010d0e21825 */ /* 0x001fe200078e00e2 */
[----:B------:R-:W5:Y:S04]  /*0c90*/  @P1 LDG.E.128 R120, desc[UR10][R230.64] ;  /* 0x0000000ae6781981 */ /* 0x000f68000c1e1d00 */
[----:B------:R-:W5:Y:S01]  /*0ca0*/  @P1 LDG.E.128 R128, desc[UR10][R226.64] ;  /* 0x0000000ae2801981 */ /* 0x000f62000c1e1d00 */
[----:B------:R-:W-:-:S03]  /*0cb0*/  FSEL R240, R216, RZ, !P4 ;  /* 0x000000ffd8f07208 */ /* 0x000fc60006000000 */
[----:B------:R0:W5:Y:S02]  /*0cc0*/  LDG.E R216, desc[UR10][R232.64] ;  /* 0x0000000ae8d87981 */ /* 0x000164000c1e1900 */
[----:B--2---:R-:W-:Y:S01]  /*0cd0*/  FADD.FTZ R252, -R240, R144 ;  /* 0x00000090f0fc7221 */ /* 0x004fe20000010100 */
[----:B----4-:R-:W-:Y:S01]  /*0ce0*/  FMUL.FTZ R247, R48, R72 ;  /* 0x0000004830f77220 */ /* 0x010fe20000410000 */
[C---:B------:R-:W-:Y:S01]  /*0cf0*/  FADD.FTZ R236, -R240.reuse, R146 ;  /* 0x00000092f0ec7221 */ /* 0x040fe20000010100 */
[C---:B------:R-:W-:Y:S01]  /*0d00*/  FADD.FTZ R144, -R240.reuse, R152 ;  /* 0x00000098f0907221 */ /* 0x040fe20000010100 */
[C---:B------:R-:W-:Y:S01]  /*0d10*/  FADD.FTZ R152, -R240.reuse, R154 ;  /* 0x0000009af0987221 */ /* 0x040fe20000010100 */
[----:B------:R-:W-:Y:S01]  /*0d20*/  FMUL.FTZ R154, R49, R73 ;  /* 0x00000049319a7220 */ /* 0x000fe20000410000 */
[C---:B------:R-:W-:Y:S01]  /*0d30*/  FADD.FTZ R246, -R240.reuse, R141 ;  /* 0x0000008df0f67221 */ /* 0x040fe20000010100 */
[----:B-1----:R-:W-:Y:S01]  /*0d40*/  FADD.FTZ R242, -R240, R142 ;  /* 0x0000008ef0f27221 */ /* 0x002fe20000010100 */
[----:B------:R-:W-:Y:S01]  /*0d50*/  FMUL.FTZ R141, R50, R74 ;  /* 0x0000004a328d7220 */ /* 0x000fe20000410000 */
[----:B0-----:R-:W-:Y:S01]  /*0d60*/  FADD.FTZ R232, -R240, R148 ;  /* 0x00000094f0e87221 */ /* 0x001fe20000010100 */
[----:B------:R-:W-:Y:S01]  /*0d70*/  FFMA.FTZ R247, R68, R76, R247 ;  /* 0x0000004c44f77223 */ /* 0x000fe200000100f7 */
[----:B------:R-:W-:Y:S01]  /*0d80*/  FFMA.FTZ R245, R69, R77, R154 ;  /* 0x0000004d45f57223 */ /* 0x000fe2000001009a */
[C---:B------:R-:W-:Y:S01]  /*0d90*/  FADD.FTZ R146, -R240.reuse, R156 ;  /* 0x0000009cf0927221 */ /* 0x040fe20000010100 */
[----:B------:R-:W-:Y:S01]  /*0da0*/  FMUL.FTZ R156, R51, R75 ;  /* 0x0000004b339c7220 */ /* 0x000fe20000410000 */
[C---:B------:R-:W-:Y:S01]  /*0db0*/  FADD.FTZ R148, -R240.reuse, R158 ;  /* 0x0000009ef0947221 */ /* 0x040fe20000010100 */
[----:B------:R-:W-:Y:S01]  /*0dc0*/  FADD.FTZ R158, RZ, R247 ;  /* 0x000000f7ff9e7221 */ /* 0x000fe20000010000 */
[C---:B------:R-:W-:Y:S01]  /*0dd0*/  FADD.FTZ R248, -R240.reuse, R140 ;  /* 0x0000008cf0f87221 */ /* 0x040fe20000010100 */
[----:B------:R-:W-:Y:S01]  /*0de0*/  FFMA.FTZ R241, R71, R79, R156 ;  /* 0x0000004f47f17223 */ /* 0x000fe2000001009c */
[----:B------:R-:W-:Y:S01]  /*0df0*/  FADD.FTZ R244, -R240, R143 ;  /* 0x0000008ff0f47221 */ /* 0x000fe20000010100 */
[----:B---3--:R-:W-:Y:S01]  /*0e00*/  FMUL.FTZ R156, R47, R83 ;  /* 0x000000532f9c7220 */ /* 0x008fe20000410000 */
[----:B------:R-:W-:Y:S01]  /*0e10*/  FMUL.FTZ R243, R217, R242 ;  /* 0x000000f2d9f37220 */ /* 0x000fe20000410000 */
[----:B------:R-:W-:Y:S01]  /*0e20*/  FFMA.FTZ R242, R70, R78, R141 ;  /* 0x0000004e46f27223 */ /* 0x000fe2000001008d */
[----:B------:R-:W-:Y:S01]  /*0e30*/  FADD.FTZ R143, R245, R158 ;  /* 0x0000009ef58f7221 */ /* 0x000fe20000010000 */
[----:B------:R-:W-:Y:S01]  /*0e40*/  FMUL.FTZ R248, R217, R248 ;  /* 0x000000f8d9f87220 */ /* 0x000fe20000410000 */
[----:B------:R-:W-:Y:S01]  /*0e50*/  FFMA.FTZ R233, R67, R87, R156 ;  /* 0x0000005743e97223 */ /* 0x000fe2000001009c */
[----:B------:R-:W-:Y:S01]  /*0e60*/  FMUL.FTZ R239, R44, R80 ;  /* 0x000000502cef7220 */ /* 0x000fe20000410000 */
[----:B------:R-:W-:Y:S01]  /*0e70*/  FADD.FTZ R156, R242, R143 ;  /* 0x0000008ff29c7221 */ /* 0x000fe20000010000 */
[----:B------:R-:W-:Y:S01]  /*0e80*/  FMUL.FTZ R154, R45, R81 ;  /* 0x000000512d9a7220 */ /* 0x000fe20000410000 */
[----:B------:R-:W-:Y:S01]  /*0e90*/  FMUL.FTZ R246, R217, R246 ;  /* 0x000000f6d9f67220 */ /* 0x000fe20000410000 */
[----:B------:R-:W-:Y:S01]  /*0ea0*/  FFMA.FTZ R141, R248, R247, RZ ;  /* 0x000000f7f88d7223 */ /* 0x000fe200000100ff */
        /* <DEDUP_REMOVED lines=8> */
[----:B------:R-:W-:Y:S01]  /*0f30*/  FADD.FTZ R228, -R240, R150 ;  /* 0x00000096f0e47221 */ /* 0x000fe20000010100 */
[----:B------:R-:W-:Y:S01]  /*0f40*/  FFMA.FTZ R235, R66, R86, R235 ;  /* 0x0000005642eb7223 */ /* 0x000fe200000100eb */
        /* <DEDUP_REMOVED lines=23> */
[C---:B------:R-:W-:Y:S01]  /*10c0*/  FMUL.FTZ R234, R217.reuse, R234 ;  /* 0x000000ead9ea7220 */ /* 0x040fe20000410000 */
[----:B------:R-:W-:Y:S01]  /*10d0*/  FFMA.FTZ R141, R236, R235, R141 ;  /* 0x000000ebec8d7223 */ /* 0x000fe2000001008d */
        /* <DEDUP_REMOVED lines=25> */
[----:B------:R-:W-:Y:S01]  /*1270*/  FFMA.FTZ R143, R159, R226, R144 ;  /* 0x000000e29f8f7223 */ /* 0x000fe20000010090 */
[----:B------:R-:W-:-:S02]  /*1280*/  FMUL.FTZ R141, R32, R104 ;  /* 0x00000068208d7220 */ /* 0x000fc40000410000 */
[----:B------:R-:W-:Y:S01]  /*1290*/  FADD.FTZ R144, R153, R156 ;  /* 0x0000009c99907221 */ /* 0x000fe20000010000 */
[C---:B------:R-:W-:Y:S01]  /*12a0*/  FMUL.FTZ R156, R217.reuse, R142 ;  /* 0x0000008ed99c7220 */ /* 0x040fe20000410000 */
        /* <DEDUP_REMOVED lines=58> */
.L_x_5177:
[----:B------:R-:W-:Y:S05]  /*1650*/  BSYNC.RECONVERGENT B0 ;  /* 0x0000000000007941 */ /* 0x000fea0003800200 */
.L_x_5176:
        /* <DEDUP_REMOVED lines=154> */
.L_x_5180:
        /* <DEDUP_REMOVED lines=25> */
.L_x_5179:
        /* <DEDUP_REMOVED lines=30> */
.L_x_5182:
        /* <DEDUP_REMOVED lines=25> */
.L_x_5178:
        /* <DEDUP_REMOVED lines=41> */
.L_x_5184:
        /* <DEDUP_REMOVED lines=33> */
.L_x_5183:
        /* <DEDUP_REMOVED lines=38> */
.L_x_5185:
        /* <DEDUP_REMOVED lines=32> */
.L_x_5181:
        /* <DEDUP_REMOVED lines=47> */
.L_x_5188:
        /* <DEDUP_REMOVED lines=33> */
.L_x_5187:
        /* <DEDUP_REMOVED lines=34> */
.L_x_5190:
        /* <DEDUP_REMOVED lines=33> */
.L_x_5186:
        /* <DEDUP_REMOVED lines=27> */
.L_x_5192:
        /* <DEDUP_REMOVED lines=25> */
.L_x_5191:
        /* <DEDUP_REMOVED lines=26> */
.L_x_5193:
        /* <DEDUP_REMOVED lines=24> */
.L_x_5189:
        /* <DEDUP_REMOVED lines=44> */
.L_x_5196:
        /* <DEDUP_REMOVED lines=33> */
.L_x_5195:
        /* <DEDUP_REMOVED lines=34> */
.L_x_5198:
        /* <DEDUP_REMOVED lines=33> */
.L_x_5194:
        /* <DEDUP_REMOVED lines=27> */
.L_x_5200:
        /* <DEDUP_REMOVED lines=25> */
.L_x_5199:
        /* <DEDUP_REMOVED lines=26> */
.L_x_5201:
        /* <DEDUP_REMOVED lines=24> */
.L_x_5197:
        /* <DEDUP_REMOVED lines=44> */
.L_x_5204:
        /* <DEDUP_REMOVED lines=33> */
.L_x_5203:
        /* <DEDUP_REMOVED lines=34> */
.L_x_5206:
        /* <DEDUP_REMOVED lines=33> */
.L_x_5202:
        /* <DEDUP_REMOVED lines=27> */
.L_x_5208:
        /* <DEDUP_REMOVED lines=25> */
.L_x_5207:
        /* <DEDUP_REMOVED lines=26> */
.L_x_5209:
        /* <DEDUP_REMOVED lines=24> */
.L_x_5205:
        /* <DEDUP_REMOVED lines=44> */
.L_x_5212:
        /* <DEDUP_REMOVED lines=33> */
.L_x_5211:
        /* <DEDUP_REMOVED lines=34> */
.L_x_5214:
        /* <DEDUP_REMOVED lines=33> */
.L_x_5210:
        /* <DEDUP_REMOVED lines=27> */
.L_x_5216:
        /* <DEDUP_REMOVED lines=25> */
.L_x_5215:
        /* <DEDUP_REMOVED lines=26> */
.L_x_5217:
        /* <DEDUP_REMOVED lines=24> */
.L_x_5213:
        /* <DEDUP_REMOVED lines=90> */
.L_x_5175:
        /* <DEDUP_REMOVED lines=33> */
.L_x_5219:
        /* <DEDUP_REMOVED lines=10> */
.L_x_5485:


//--------------------- .text._ZN10layer_norm22ln_bwd_finalize_kernelINS_22Kernel_traits_finalizeILj5120EfffffjLb0ELj1024ELj4ENS_18Kernel_traits_baseILj5120EfffffjLj1024EEEEELb0ELb0EEEvNS_9BwdParamsE --------------------------
	.section	.text._ZN10layer_norm22ln_bwd_finalize_kernelINS_22Kernel_traits_finalizeILj5120EfffffjLb0ELj1024ELj4ENS_18Kernel_traits_baseILj5120EfffffjLj1024EEEEELb0ELb0EEEvNS_9BwdParamsE,"ax",@progbits
	.align	128
        .global         _ZN10layer_norm22ln_bwd_finalize_kernelINS_22Kernel_traits_finalizeILj5120EfffffjLb0ELj1024ELj4ENS_18Kernel_traits_baseILj5120EfffffjLj1024EEEEELb0ELb0EEEvNS_9BwdParamsE
        .type           _ZN10layer_norm22ln_bwd_finalize_kernelINS_22Kernel_traits_finalizeILj5120EfffffjLb0ELj1024ELj4ENS_18Kernel_traits_baseILj5120EfffffjLj1024EEEEELb0ELb0EEEvNS_9BwdParamsE,@function
        .size           _ZN10layer_norm22ln_bwd_finalize_kernelINS_22Kernel_traits_finalizeILj5120EfffffjLb0ELj1024ELj4ENS_18Kernel_traits_baseILj5120EfffffjLj1024EEEEELb0ELb0EEEvNS_9BwdParamsE,(.L_x_5486 - _ZN10layer_norm22ln_bwd_finalize_kernelINS_22Kernel_traits_finalizeILj5120EfffffjLb0ELj1024ELj4ENS_18Kernel_traits_baseILj5120EfffffjLj1024EEEEELb0ELb0EEEvNS_9BwdParamsE)
        .other          _ZN10layer_norm22ln_bwd_finalize_kernelINS_22Kernel_traits_finalizeILj5120EfffffjLb0ELj1024ELj4ENS_18Kernel_traits_baseILj5120EfffffjLj1024EEEEELb0ELb0EEEvNS_9BwdParamsE,@"STO_CUDA_ENTRY STV_DEFAULT"
_ZN10layer_norm22ln_bwd_finalize_kernelINS_22Kernel_traits_finalizeILj5120EfffffjLb0ELj1024ELj4ENS_18Kernel_traits_baseILj5120EfffffjLj1024EEEEELb0ELb0EEEvNS_9BwdParamsE:
.text._ZN10layer_norm22ln_bwd_finalize_kernelINS_22Kernel_traits_finalizeILj5120EfffffjLb0ELj1024ELj4ENS_18Kernel_traits_baseILj5120EfffffjLj1024EEEEELb0ELb0EEEvNS_9BwdParamsE:
        /* <DEDUP_REMOVED lines=82> */
.L_x_5224:
        /* <DEDUP_REMOVED lines=118> */
.L_x_5223:
[----:B------:R-:W-:Y:S05]  /*0c80*/  BSYNC.RECONVERGENT B1 ;  /* 0x0000000000017941 */ /* 0x000fea0003800200 */
.L_x_5222:
        /* <DEDUP_REMOVED lines=75> */
.L_x_5226:
[----:B------:R-:W-:Y:S05]  /*1140*/  BSYNC.RECONVERGENT B1 ;  /* 0x0000000000017941 */ /* 0x000fea0003800200 */
.L_x_5225:
        /* <DEDUP_REMOVED lines=37> */
.L_x_5228:
[----:B------:R-:W-:Y:S05]  /*13a0*/  BSYNC.RECONVERGENT B1 ;  /* 0x0000000000017941 */ /* 0x000fea0003800200 */
.L_x_5227:
[----:B------:R-:W-:Y:S05]  /*13b0*/  @!P1 BRA `(.L_x_5221) ;  /* 0x0000000000409947 */ /* 0x000fea0003800000 */
[----:B------:R-:W0:Y:S01]  /*13c0*/  LDC.64 R6, c[0x0][0x440] ;  /* 0x00011000ff067b82 */ /* 0x000e220000000a00 */
[----:B------:R-:W-:Y:S01]  /*13d0*/  IMAD R59, R2, R56, R59 ;  /* 0x00000038023b7224 */ /* 0x000fe200078e023b */
[----:B------:R-:W-:Y:S02]  /*13e0*/  LOP3.LUT R8, R8, 0x1f, RZ, 0xc0, !PT ;  /* 0x0000001f08087812 */ /* 0x000fe400078ec0ff */
[----:B------:R-:W-:Y:S02]  /*13f0*/  IADD3 R9, PT, PT, -R9, RZ, RZ ;  /* 0x000000ff09097210 */ /* 0x000fe40007ffe1ff */
[----:B------:R-:W-:Y:S02]  /*1400*/  IADD3 R59, PT, PT, R8, R59, RZ ;  /* 0x0000003b083b7210 */ /* 0x000fe40007ffe0ff */
[----:B------:R-:W1:Y:S05]  /*1410*/  LDC.64 R10, c[0x0][0x448] ;  /* 0x00011200ff0a7b82 */ /* 0x000e6a0000000a00 */
.L_x_5229:
        /* <DEDUP_REMOVED lines=10> */
.L_x_5221:
[----:B------:R-:W-:Y:S05]  /*14c0*/  BSYNC.RECONVERGENT B0 ;  /* 0x0000000000007941 */ /* 0x000fea0003800200 */
.L_x_5220:
        /* <DEDUP_REMOVED lines=57> */
.L_x_5230:
        /* <DEDUP_REMOVED lines=10> */
.L_x_5486:


//--------------------- .text._ZN10layer_norm40ln_parallel_residual_bwd_finalize_kernelINS_22Kernel_traits_finalizeILj5120EfffffjLb0ELj1024ELj4ENS_18Kernel_traits_baseILj5120EfffffjLj1024EEEEELb0EEEvNS_9BwdParamsE --------------------------
	.section	.text._ZN10layer_norm40ln_parallel_residual_bwd_finalize_kernelINS_22Kernel_traits_finalizeILj5120EfffffjLb0ELj1024ELj4ENS_18Kernel_traits_baseILj5120EfffffjLj1024EEEEELb0EEEvNS_9BwdParamsE,"ax",@progbits
	.align	128
        .global         _ZN10layer_norm40ln_parallel_residual_bwd_finalize_kernelINS_22Kernel_traits_finalizeILj5120EfffffjLb0ELj1024ELj4ENS_18Kernel_traits_baseILj5120EfffffjLj1024EEEEELb0EEEvNS_9BwdParamsE
        .type           _ZN10layer_norm40ln_parallel_residual_bwd_finalize_kernelINS_22Kernel_traits_finalizeILj5120EfffffjLb0ELj1024ELj4ENS_18Kernel_traits_baseILj5120EfffffjLj1024EEEEELb0EEEvNS_9BwdParamsE,@function
        .size           _ZN10layer_norm40ln_parallel_residual_bwd_finalize_kernelINS_22Kernel_traits_finalizeILj5120EfffffjLb0ELj1024ELj4ENS_18Kernel_traits_baseILj5120EfffffjLj1024EEEEELb0EEEvNS_9BwdParamsE,(.L_x_5487 - _ZN10layer_norm40ln_parallel_residual_bwd_finalize_kernelINS_22Kernel_traits_finalizeILj5120EfffffjLb0ELj1024ELj4ENS_18Kernel_traits_baseILj5120EfffffjLj1024EEEEELb0EEEvNS_9BwdParamsE)
        .other          _ZN10layer_norm40ln_parallel_residual_bwd_finalize_kernelINS_22Kernel_traits_finalizeILj5120EfffffjLb0ELj1024ELj4ENS_18Kernel_traits_baseILj5120EfffffjLj1024EEEEELb0EEEvNS_9BwdParamsE,@"STO_CUDA_ENTRY STV_DEFAULT"
_ZN10layer_norm40ln_parallel_residual_bwd_finalize_kernelINS_22Kernel_traits_finalizeILj5120EfffffjLb0ELj1024ELj4ENS_18Kernel_traits_baseILj5120EfffffjLj1024EEEEELb0EEEvNS_9BwdParamsE:
.text._ZN10layer_norm40ln_parallel_residual_bwd_finalize_kernelINS_22Kernel_traits_finalizeILj5120EfffffjLb0ELj1024ELj4ENS_18Kernel_traits_baseILj5120EfffffjLj1024EEEEELb0EEEvNS_9BwdParamsE:
        /* <DEDUP_REMOVED lines=60> */
.L_x_5235:
        /* <DEDUP_REMOVED lines=112> */
.L_x_5234:
[----:B------:R-:W-:Y:S05]  /*0ac0*/  BSYNC.RECONVERGENT B1 ;  /* 0x0000000000017941 */ /* 0x000fea0003800200 */
.L_x_5233:
        /* <DEDUP_REMOVED lines=65> */
.L_x_5237:
[----:B------:R-:W-:Y:S05]  /*0ee0*/  BSYNC.RECONVERGENT B1 ;  /* 0x0000000000017941 */ /* 0x000fea0003800200 */
.L_x_5236:
        /* <DEDUP_REMOVED lines=36> */
.L_x_5239:
[----:B------:R-:W-:Y:S05]  /*1130*/  BSYNC.RECONVERGENT B1 ;  /* 0x0000000000017941 */ /* 0x000fea0003800200 */
.L_x_5238:
        /* <DEDUP_REMOVED lines=18> */
.L_x_5232:
[----:B------:R-:W-:Y:S05]  /*1260*/  BSYNC.RECONVERGENT B0 ;  /* 0x0000000000007941 */ /* 0x000fea0003800200 */
.L_x_5231:
        /* <DEDUP_REMOVED lines=90> */
.L_x_5240:
        /* <DEDUP_REMOVED lines=15> */
.L_x_5487:


//--------------------- .text._ZN10layer_norm31ln_parallel_residual_bwd_kernelINS_13Kernel_traitsIfffffjLj5120ELj1ELj1ELj8ELj16ENS_18Kernel_traits_baseILj5120EfffffjLj256EEEEELb1ELb1ELb0EEEvNS_9BwdParamsE --------------------------
	.section	.text._ZN10layer_norm31ln_parallel_residual_bwd_kernelINS_13Kernel_traitsIfffffjLj5120ELj1ELj1ELj8ELj16ENS_18Kernel_traits_baseILj5120EfffffjLj256EEEEELb1ELb1ELb0EEEvNS_9BwdParamsE,"ax",@progbits
	.align	128
        .global         _ZN10layer_norm31ln_parallel_residual_bwd_kernelINS_13Kernel_traitsIfffffjLj5120ELj1ELj1ELj8ELj16ENS_18Kernel_traits_baseILj5120EfffffjLj256EEEEELb1ELb1ELb0EEEvNS_9BwdParamsE
        .type           _ZN10layer_norm31ln_parallel_residual_bwd_kernelINS_13Kernel_traitsIfffffjLj5120ELj1ELj1ELj8ELj16ENS_18Kernel_traits_baseILj5120EfffffjLj256EEEEELb1ELb1ELb0EEEvNS_9BwdParamsE,@function
        .size           _ZN10layer_norm31ln_parallel_residual_bwd_kernelINS_13Kernel_traitsIfffffjLj5120ELj1ELj1ELj8ELj16ENS_18Kernel_traits_baseILj5120EfffffjLj256EEEEELb1ELb1ELb0EEEvNS_9BwdParamsE,(.L_x_5488 - _ZN10layer_norm31ln_parallel_residual_bwd_kernelINS_13Kernel_traitsIfffffjLj5120ELj1ELj1ELj8ELj16ENS_18Kernel_traits_baseILj5120EfffffjLj256EEEEELb1ELb1ELb0EEEvNS_9BwdParamsE)
        .other          _ZN10layer_norm31ln_parallel_residual_bwd_kernelINS_13Kernel_traitsIfffffjLj5120ELj1ELj1ELj8ELj16ENS_18Kernel_traits_baseILj5120EfffffjLj256EEEEELb1ELb1ELb0EEEvNS_9BwdParamsE,@"STO_CUDA_ENTRY STV_DEFAULT"
_ZN10layer_norm31ln_parallel_residual_bwd_kernelINS_13Kernel_traitsIfffffjLj5120ELj1ELj1ELj8ELj16ENS_18Kernel_traits_baseILj5120EfffffjLj256EEEEELb1ELb1ELb0EEEvNS_9BwdParamsE:
.text._ZN10layer_norm31ln_parallel_residual_bwd_kernelINS_13Kernel_traitsIfffffjLj5120ELj1ELj1ELj8ELj16ENS_18Kernel_traits_baseILj5120EfffffjLj256EEEEELb1ELb1ELb0EEEvNS_9BwdParamsE:
        /* <DEDUP_REMOVED lines=90> */
.L_x_5304:
        /* <DEDUP_REMOVED lines=40> */
[----:B-1----:R-:W-:-:S05]  /*0820*/  @P0 IMAD.WIDE.U32 R102, R113, 0x10, R102 ;  /* 0x0000001071660825 */ /* 0x002fca00078e0066 */
[----:B------:R0:W5:Y:S02]  /*0830*/  @P0 LDG.E.128 R16, desc[UR10][R102.64] ;  /* 0x0000000a66100981 */ /* 0x000164000c1e1d00 */
[----:B0-----:R-:W-:Y:S01]  /*0840*/  IADD3 R103, PT, PT, R113, 0x100, RZ ;  /* 0x0000010071677810 */ /* 0x001fe20007ffe0ff */
[C---:B---3--:R-:W-:Y:S01]  /*0850*/  FADD.FTZ R3, -R100.reuse, R96 ;  /* 0x0000006064037221 */ /* 0x048fe20000010100 */
[----:B------:R-:W-:-:S03]  /*0860*/  FADD.FTZ R97, -R100, R97 ;  /* 0x0000006164617221 */ /* 0x000fc60000010100 */
[C---:B-----5:R-:W-:Y:S01]  /*0870*/  FMUL.FTZ R3, R114.reuse, R3 ;  /* 0x0000000372037220 */ /* 0x060fe20000410000 */
[----:B------:R-:W-:Y:S01]  /*0880*/  FMUL.FTZ R136, R114, R97 ;  /* 0x0000006172887220 */ /* 0x000fe20000410000 */
[----:B----4-:R-:W-:Y:S01]  /*0890*/  FMUL.FTZ R142, R76, R92 ;  /* 0x0000005c4c8e7220 */ /* 0x010fe20000410000 */
[----:B------:R-:W-:Y:S01]  /*08a0*/  FADD.FTZ R36, R36, R92 ;  /* 0x0000005c24247221 */ /* 0x000fe20000010000 */
[----:B------:R-:W-:Y:S01]  /*08b0*/  FFMA.FTZ R56, R92, R3, R56 ;  /* 0x000000035c387223 */ /* 0x000fe20000010038 */
[----:B------:R-:W-:Y:S01]  /*08c0*/  FADD.FTZ R137, -R100, R98 ;  /* 0x0000006264897221 */ /* 0x000fe20000010100 */
[----:B------:R-:W-:Y:S01]  /*08d0*/  FADD.FTZ R37, R37, R93 ;  /* 0x0000005d25257221 */ /* 0x000fe20000010000 */
[----:B------:R-:W-:Y:S01]  /*08e0*/  FFMA.FTZ R57, R93, R136, R57 ;  /* 0x000000885d397223 */ /* 0x000fe20000010039 */
[----:B------:R-:W-:Y:S01]  /*08f0*/  FMUL.FTZ R135, R77, R93 ;  /* 0x0000005d4d877220 */ /* 0x000fe20000410000 */
[----:B------:R-:W-:Y:S01]  /*0900*/  FADD.FTZ R92, RZ, R142 ;  /* 0x0000008eff5c7221 */ /* 0x000fe20000010000 */
[----:B------:R-:W-:Y:S01]  /*0910*/  FFMA.FTZ R93, R3, R142, RZ ;  /* 0x0000008e035d7223 */ /* 0x000fe200000100ff */
[----:B------:R-:W-:Y:S01]  /*0920*/  FMUL.FTZ R137, R114, R137 ;  /* 0x0000008972897220 */ /* 0x000fe20000410000 */
[----:B------:R-:W-:Y:S01]  /*0930*/  FADD.FTZ R99, -R100, R99 ;  /* 0x0000006364637221 */ /* 0x000fe20000010100 */
        /* <DEDUP_REMOVED lines=13> */
.L_x_5243:
[----:B----4-:R-:W-:Y:S05]  /*0a10*/  BSYNC.RECONVERGENT B0 ;  /* 0x0000000000007941 */ /* 0x010fea0003800200 */
.L_x_5242:
[----:B------:R-:W-:Y:S04]  /*0a20*/  BSSY.RECONVERGENT B0, `(.L_x_5244) ;  /* 0x0000032000007945 */ /* 0x000fe80003800200 */
[----:B------:R-:W-:Y:S05]  /*0a30*/  @!P1 BRA `(.L_x_5245) ;  /* 0x0000000000c09947 */ /* 0x000fea0003800000 */
[----:B------:R-:W0:Y:S01]  /*0a40*/  LDC.64 R96, c[0x0][0x3a8] ;  /* 0x0000ea00ff607b82 */ /* 0x000e220000000a00 */
[----:B------:R-:W-:-:S04]  /*0a50*/  ISETP.NE.U32.AND P0, PT, RZ, UR12, PT ;  /* 0x0000000cff007c0c */ /* 0x000fc8000bf05070 */
[----:B------:R-:W-:Y:S02]  /*0a60*/  ISETP.NE.AND.EX P4, PT, RZ, UR13, PT, P0 ;  /* 0x0000000dff007c0c */ /* 0x000fe4000bf85300 */
[----:B------:R-:W-:Y:S01]  /*0a70*/  ISETP.NE.U32.AND P0, PT, RZ, UR16, PT ;  /* 0x00000010ff007c0c */ /* 0x000fe2000bf05070 */
[----:B------:R-:W1:Y:S03]  /*0a80*/  LDC.64 R92, c[0x0][0x428] ;  /* 0x00010a00ff5c7b82 */ /* 0x000e660000000a00 */
[----:B------:R-:W-:-:S05]  /*0a90*/  ISETP.NE.AND.EX P0, PT, RZ, UR17, PT, P0 ;  /* 0x00000011ff007c0c */ /* 0x000fca000bf05300 */
[----:B------:R-:W2:Y:S01]  /*0aa0*/  LDC.64 R154, c[0x0][0x3b0] ;  /* 0x0000ec00ff9a7b82 */ /* 0x000ea20000000a00 */
[----:B0-----:R-:W-:-:S07]  /*0ab0*/  IMAD.WIDE.U32 R96, R103, 0x10, R96 ;  /* 0x0000001067607825 */ /* 0x001fce00078e0060 */
[----:B------:R-:W0:Y:S01]  /*0ac0*/  @P4 LDC.64 R138, c[0x0][0x3b8] ;  /* 0x0000ee00ff8a4b82 */ /* 0x000e220000000a00 */
[----:B------:R-:W3:Y:S01]  /*0ad0*/  LDG.E.128 R96, desc[UR10][R96.64] ;  /* 0x0000000a60607981 */ /* 0x000ee2000c1e1d00 */
[----:B-1----:R-:W-:-:S06]  /*0ae0*/  IMAD.WIDE.U32 R92, R103, 0x10, R92 ;  /* 0x00000010675c7825 */ /* 0x002fcc00078e005c */
[----:B------:R-:W1:Y:S01]  /*0af0*/  @P0 LDC.64 R152, c[0x0][0x438] ;  /* 0x00010e00ff980b82 */ /* 0x000e620000000a00 */
[----:B------:R-:W4:Y:S01]  /*0b00*/  LDG.E.128 R92, desc[UR10][R92.64] ;  /* 0x0000000a5c5c7981 */ /* 0x000f22000c1e1d00 */
[----:B0-----:R-:W-:-:S05]  /*0b10*/  @P4 IMAD.WIDE.U32 R138, R103, 0x4, R138 ;  /* 0x00000004678a4825 */ /* 0x001fca00078e008a */
[----:B------:R0:W5:Y:S01]  /*0b20*/  @P4 LDG.E R106, desc[UR10][R138.64] ;  /* 0x0000000a8a6a4981 */ /* 0x000162000c1e1900 */
[----:B--2---:R-:W-:-:S04]  /*0b30*/  IMAD.WIDE.U32 R154, R103, 0x4, R154 ;  /* 0x00000004679a7825 */ /* 0x004fc800078e009a */
[C---:B-1----:R-:W-:Y:S01]  /*0b40*/  @P0 IMAD.WIDE.U32 R152, R103.reuse, 0x10, R152 ;  /* 0x0000001067980825 */ /* 0x042fe200078e0098 */
[----:B------:R1:W5:Y:S04]  /*0b50*/  LDG.E R126, desc[UR10][R154.64] ;  /* 0x0000000a9a7e7981 */ /* 0x000368000c1e1900 */
        /* <DEDUP_REMOVED lines=9> */
[----:B-1----:R-:W-:Y:S01]  /*0bf0*/  FMUL.FTZ R154, R114, R99 ;  /* 0x00000063729a7220 */ /* 0x002fe20000410000 */
        /* <DEDUP_REMOVED lines=8> */
[----:B--2---:R-:W-:Y:S01]  /*0c80*/  FMUL.FTZ R152, R74, R94 ;  /* 0x0000005e4a987220 */ /* 0x004fe20000410000 */
        /* <DEDUP_REMOVED lines=11> */
.L_x_5245:
[----:B------:R-:W-:Y:S05]  /*0d40*/  BSYNC.RECONVERGENT B0 ;  /* 0x0000000000007941 */ /* 0x000fea0003800200 */
.L_x_5244:
        /* <DEDUP_REMOVED lines=15> */
[----:B0-----:R-:W-:-:S04]  /*0e40*/  @P4 IMAD.WIDE.U32 R164, R103, 0x4, R162 ;  /* 0x0000000467a44825 */ /* 0x001fc800078e00a2 */
[C---:B--2---:R-:W-:Y:S01]  /*0e50*/  IMAD.WIDE.U32 R162, R103.reuse, 0x4, R160 ;  /* 0x0000000467a27825 */ /* 0x044fe200078e00a0 */
[----:B------:R0:W5:Y:S03]  /*0e60*/  @P4 LDG.E R107, desc[UR10][R164.64] ;  /* 0x0000000aa46b4981 */ /* 0x000166000c1e1900 */
        /* <DEDUP_REMOVED lines=32> */
.L_x_5247:
[----:B------:R-:W-:Y:S05]  /*1070*/  BSYNC.RECONVERGENT B0 ;  /* 0x0000000000007941 */ /* 0x000fea0003800200 */
.L_x_5246:
        /* <DEDUP_REMOVED lines=50> */
.L_x_5249:
[----:B------:R-:W-:Y:S05]  /*13a0*/  BSYNC.RECONVERGENT B0 ;  /* 0x0000000000007941 */ /* 0x000fea0003800200 */
.L_x_5248:
        /* <DEDUP_REMOVED lines=20> */
[----:B------:R0:W5:Y:S01]  /*14f0*/  @P0 LDG.E.128 R80, desc[UR10][R158.64] ;  /* 0x0000000a9e500981 */ /* 0x000162000c1e1d00 */
        /* <DEDUP_REMOVED lines=11> */
[----:B------:R-:W-:Y:S01]  /*15b0*/  FADD.FTZ R92, R101, R146 ;  /* 0x00000092655c7221 */ /* 0x000fe20000010000 */
[----:B------:R-:W-:Y:S01]  /*15c0*/  FFMA.FTZ R93, R133, R146, R102 ;  /* 0x00000092855d7223 */ /* 0x000fe20000010066 */
        /* <DEDUP_REMOVED lines=8> */
[----:B0-----:R-:W-:Y:S01]  /*1650*/  FMUL.FTZ R158, R114, R99 ;  /* 0x00000063729e7220 */ /* 0x001fe20000410000 */
[----:B------:R-:W-:Y:S01]  /*1660*/  FADD.FTZ R94, R97, R156 ;  /* 0x0000009c615e7221 */ /* 0x000fe20000010000 */
[----:B------:R-:W-:Y:S01]  /*1670*/  FFMA.FTZ R93, R145, R156, R92 ;  /* 0x0000009c915d7223 */ /* 0x000fe2000001005c */
[----:B------:R-:W-:Y:S01]  /*1680*/  FADD.FTZ R23, R23, R95 ;  /* 0x0000005f17177221 */ /* 0x000fe20000010000 */
[----:B------:R-:W-:Y:S01]  /*1690*/  FFMA.FTZ R43, R95, R158, R43 ;  /* 0x0000009e5f2b7223 */ /* 0x000fe2000001002b */
[----:B------:R-:W-:Y:S01]  /*16a0*/  FADD.FTZ R101, R94, R151 ;  /* 0x000000975e657221 */ /* 0x000fe20000010000 */
[----:B------:R-:W-:-:S07]  /*16b0*/  FFMA.FTZ R102, R158, R151, R93 ;  /* 0x000000979e667223 */ /* 0x000fce000001005d */
.L_x_5251:
[----:B------:R-:W-:Y:S05]  /*16c0*/  BSYNC.RECONVERGENT B0 ;  /* 0x0000000000007941 */ /* 0x000fea0003800200 */
.L_x_5250:
        /* <DEDUP_REMOVED lines=32> */
.L_x_5253:
[----:B------:R-:W-:Y:S05]  /*18d0*/  BSYNC.RECONVERGENT B0 ;  /* 0x0000000000007941 */ /* 0x000fea0003800200 */
.L_x_5252:
        /* <DEDUP_REMOVED lines=10> */
[----:B------:R-:W-:-:S03]  /*1980*/  @!UP1 UIADD3 UR8, UPT, UPT, UR4, 0x5030, URZ ;  /* 0x0000503004089890 */ /* 0x000fc6000fffe0ff */
[----:B------:R-:W-:Y:S02]  /*1990*/  P2R R159, PR, RZ, 0x10 ;  /* 0x00000010ff9f7803 */ /* 0x000fe40000000000 */
        /* <DEDUP_REMOVED lines=17> */
[----:B0-----:R-:W-:-:S04]  /*1ab0*/  IADD3 R105, PT, PT, R105, R92, RZ ;  /* 0x0000005c69697210 */ /* 0x001fc80007ffe0ff */
        /* <DEDUP_REMOVED lines=12> */
[----:B------:R-:W-:-:S03]  /*1b80*/  FMUL.FTZ R96, R96, UR9 ;  /* 0x0000000960607c20 */ /* 0x000fc60008410000 */
[----:B------:R-:W-:-:S07]  /*1b90*/  FSEL R97, R97, RZ, !P4 ;  /* 0x000000ff61617208 */ /* 0x000fce0006000000 */
        /* <DEDUP_REMOVED lines=37> */
.L_x_5258:
        /* <DEDUP_REMOVED lines=25> */
.L_x_5257:
        /* <DEDUP_REMOVED lines=30> */
.L_x_5260:
        /* <DEDUP_REMOVED lines=25> */
.L_x_5256:
        /* <DEDUP_REMOVED lines=41> */
.L_x_5262:
        /* <DEDUP_REMOVED lines=33> */
.L_x_5261:
        /* <DEDUP_REMOVED lines=38> */
.L_x_5263:
        /* <DEDUP_REMOVED lines=32> */
.L_x_5259:
        /* <DEDUP_REMOVED lines=14> */
.L_x_5255:
[----:B------:R-:W-:Y:S05]  /*2cd0*/  BSYNC.RECONVERGENT B0 ;  /* 0x0000000000007941 */ /* 0x000fea0003800200 */
.L_x_5254:
        /* <DEDUP_REMOVED lines=45> */
.L_x_5268:
        /* <DEDUP_REMOVED lines=33> */
.L_x_5267:
        /* <DEDUP_REMOVED lines=37> */
.L_x_5270:
        /* <DEDUP_REMOVED lines=33> */
.L_x_5266:
        /* <DEDUP_REMOVED lines=32> */
.L_x_5272:
        /* <DEDUP_REMOVED lines=25> */
.L_x_5271:
        /* <DEDUP_REMOVED lines=29> */
.L_x_5273:
        /* <DEDUP_REMOVED lines=24> */
.L_x_5269:
        /* <DEDUP_REMOVED lines=10> */
.L_x_5265:
[----:B------:R-:W-:Y:S05]  /*3da0*/  BSYNC.RECONVERGENT B0 ;  /* 0x0000000000007941 */ /* 0x000fea0003800200 */
.L_x_5264:
        /* <DEDUP_REMOVED lines=45> */
.L_x_5278:
        /* <DEDUP_REMOVED lines=33> */
.L_x_5277:
[----:B0--3--:R-:W0:Y:S02]  /*4290*/  LDC.64 R88, c[0x0][0x478] ;  /* 0x00011e00ff587b82 */ /* 0x009e240000000a00 */
        /* <DEDUP_REMOVED lines=36> */
.L_x_5280:
        /* <DEDUP_REMOVED lines=33> */
.L_x_5276:
        /* <DEDUP_REMOVED lines=32> */
.L_x_5282:
        /* <DEDUP_REMOVED lines=25> */
.L_x_5281:
        /* <DEDUP_REMOVED lines=29> */
.L_x_5283:
        /* <DEDUP_REMOVED lines=24> */
.L_x_5279:
        /* <DEDUP_REMOVED lines=10> */
.L_x_5275:
[----:B------:R-:W-:Y:S05]  /*4e70*/  BSYNC.RECONVERGENT B0 ;  /* 0x0000000000007941 */ /* 0x000fea0003800200 */
.L_x_5274:
        /* <DEDUP_REMOVED lines=45> */
.L_x_5288:
        /* <DEDUP_REMOVED lines=33> */
.L_x_5287:
        /* <DEDUP_REMOVED lines=37> */
.L_x_5290:
        /* <DEDUP_REMOVED lines=33> */
.L_x_5286:
        /* <DEDUP_REMOVED lines=32> */
.L_x_5292:
        /* <DEDUP_REMOVED lines=25> */
.L_x_5291:
        /* <DEDUP_REMOVED lines=29> */
.L_x_5293:
        /* <DEDUP_REMOVED lines=24> */
.L_x_5289:
        /* <DEDUP_REMOVED lines=10> */
.L_x_5285:
[----:B------:R-:W-:Y:S05]  /*5f40*/  BSYNC.RECONVERGENT B0 ;  /* 0x0000000000007941 */ /* 0x000fea0003800200 */
.L_x_5284:
        /* <DEDUP_REMOVED lines=46> */
.L_x_5298:
        /* <DEDUP_REMOVED lines=33> */
.L_x_5297:
        /* <DEDUP_REMOVED lines=37> */
.L_x_5300:
        /* <DEDUP_REMOVED lines=33> */
.L_x_5296:
        /* <DEDUP_REMOVED lines=32> */
.L_x_5302:
        /* <DEDUP_REMOVED lines=25> */
.L_x_5301:
        /* <DEDUP_REMOVED lines=29> */
.L_x_5303:
        /* <DEDUP_REMOVED lines=24> */
.L_x_5299:
        /* <DEDUP_REMOVED lines=9> */
.L_x_5295:
[----:B------:R-:W-:Y:S05]  /*7010*/  BSYNC.RECONVERGENT B0 ;  /* 0x0000000000007941 */ /* 0x000fea0003800200 */
.L_x_5294:
[----:B------:R-:W-:Y:S01]  /*7020*/  ISETP.NE.AND P4, PT, R155, RZ, PT ;  /* 0x000000ff9b00720c */ /* 0x000fe20003f85270 */
[----:B------:R-:W-:-:S12]  /*7030*/  UPLOP3.LUT UP1, UPT, UPT, UPT, UP1, 0x40, 0x4 ;  /* 0x000000000004789c */ /* 0x000fd80003f2e810 */
[----:B------:R-:W-:Y:S05]  /*7040*/  @!P4 BRA `(.L_x_5304) ;  /* 0xffffff940054c947 */ /* 0x000fea000383ffff */
.L_x_5241:
        /* <DEDUP_REMOVED lines=40> */
.L_x_5305:
        /* <DEDUP_REMOVED lines=11> */
.L_x_5488:


//--------------------- .text._ZN10layer_norm22ln_bwd_finalize_kernelINS_22Kernel_traits_finalizeILj5120EfffffjLb0ELj1024ELj4ENS_18Kernel_traits_baseILj5120EfffffjLj1024EEEEELb0ELb1EEEvNS_9BwdParamsE --------------------------
	.section	.text._ZN10layer_norm22ln_bwd_finalize_kernelINS_22Kernel_traits_finalizeILj5120EfffffjLb0ELj1024ELj4ENS_18Kernel_traits_baseILj5120EfffffjLj1024EEEEELb0ELb1EEEvNS_9BwdParamsE,"ax",@progbits
	.align	128
        .global         _ZN10layer_norm22ln_bwd_finalize_kernelINS_22Kernel_traits_finalizeILj5120EfffffjLb0ELj1024ELj4ENS_18Kernel_traits_baseILj5120EfffffjLj1024EEEEELb0ELb1EEEvNS_9BwdParamsE
        .type           _ZN10layer_norm22ln_bwd_finalize_kernelINS_22Kernel_traits_finalizeILj5120EfffffjLb0ELj1024ELj4ENS_18Kernel_traits_baseILj5120EfffffjLj1024EEEEELb0ELb1EEEvNS_9BwdParamsE,@function
        .size           _ZN10layer_norm22ln_bwd_finalize_kernelINS_22Kernel_traits_finalizeILj5120EfffffjLb0ELj1024ELj4ENS_18Kernel_traits_baseILj5120EfffffjLj1024EEEEELb0ELb1EEEvNS_9BwdParamsE,(.L_x_5489 - _ZN10layer_norm22ln_bwd_finalize_kernelINS_22Kernel_traits_finalizeILj5120EfffffjLb0ELj1024ELj4ENS_18Kernel_traits_baseILj5120EfffffjLj1024EEEEELb0ELb1EEEvNS_9BwdParamsE)
        .other          _ZN10layer_norm22ln_bwd_finalize_kernelINS_22Kernel_traits_finalizeILj5120EfffffjLb0ELj1024ELj4ENS_18Kernel_traits_baseILj5120EfffffjLj1024EEEEELb0ELb1EEEvNS_9BwdParamsE,@"STO_CUDA_ENTRY STV_DEFAULT"
_ZN10layer_norm22ln_bwd_finalize_kernelINS_22Kernel_traits_finalizeILj5120EfffffjLb0ELj1024ELj4ENS_18Kernel_traits_baseILj5120EfffffjLj1024EEEEELb0ELb1EEEvNS_9BwdParamsE:
.text._ZN10layer_norm22ln_bwd_finalize_kernelINS_22Kernel_traits_finalizeILj5120EfffffjLb0ELj1024ELj4ENS_18Kernel_traits_baseILj5120EfffffjLj1024EEEEELb0ELb1EEEvNS_9BwdParamsE:
        /* <DEDUP_REMOVED lines=81> */
.L_x_5310:
        /* <DEDUP_REMOVED lines=118> */
.L_x_5309:
[----:B------:R-:W-:Y:S05]  /*0c70*/  BSYNC.RECONVERGENT B1 ;  /* 0x0000000000017941 */ /* 0x000fea0003800200 */
.L_x_5308:
        /* <DEDUP_REMOVED lines=77> */
.L_x_5312:
[----:B------:R-:W-:Y:S05]  /*1150*/  BSYNC.RECONVERGENT B1 ;  /* 0x0000000000017941 */ /* 0x000fea0003800200 */
.L_x_5311:
        /* <DEDUP_REMOVED lines=38> */
.L_x_5314:
[----:B------:R-:W-:Y:S05]  /*13c0*/  BSYNC.RECONVERGENT B1 ;  /* 0x0000000000017941 */ /* 0x000fea0003800200 */
.L_x_5313:
        /* <DEDUP_REMOVED lines=8> */
.L_x_5315:
        /* <DEDUP_REMOVED lines=10> */
.L_x_5307:
[----:B------:R-:W-:Y:S05]  /*14f0*/  BSYNC.RECONVERGENT B0 ;  /* 0x0000000000007941 */ /* 0x000fea0003800200 */
.L_x_5306:
        /* <DEDUP_REMOVED lines=55> */
.L_x_5316:
        /* <DEDUP_REMOVED lines=9> */
.L_x_5489:


//--------------------- .text._ZN10layer_norm40ln_parallel_residual_bwd_finalize_kernelINS_22Kernel_traits_finalizeILj5120EfffffjLb0ELj1024ELj4ENS_18Kernel_traits_baseILj5120EfffffjLj1024EEEEELb1EEEvNS_9BwdParamsE --------------------------
	.section	.text._ZN10layer_norm40ln_parallel_residual_bwd_finalize_kernelINS_22Kernel_traits_finalizeILj5120EfffffjLb0ELj1024ELj4ENS_18Kernel_traits_baseILj5120EfffffjLj1024EEEEELb1EEEvNS_9BwdParamsE,"ax",@progbits
	.align	128
        .global         _ZN10layer_norm40ln_parallel_residual_bwd_finalize_kernelINS_22Kernel_traits_finalizeILj5120EfffffjLb0ELj1024ELj4ENS_18Kernel_traits_baseILj5120EfffffjLj1024EEEEELb1EEEvNS_9BwdParamsE
        .type           _ZN10layer_norm40ln_parallel_residual_bwd_finalize_kernelINS_22Kernel_traits_finalizeILj5120EfffffjLb0ELj1024ELj4ENS_18Kernel_traits_baseILj5120EfffffjLj1024EEEEELb1EEEvNS_9BwdParamsE,@function
        .size           _ZN10layer_norm40ln_parallel_residual_bwd_finalize_kernelINS_22Kernel_traits_finalizeILj5120EfffffjLb0ELj1024ELj4ENS_18Kernel_traits_baseILj5120EfffffjLj1024EEEEELb1EEEvNS_9BwdParamsE,(.L_x_5490 - _ZN10layer_norm40ln_parallel_residual_bwd_finalize_kernelINS_22Kernel_traits_finalizeILj5120EfffffjLb0ELj1024ELj4ENS_18Kernel_traits_baseILj5120EfffffjLj1024EEEEELb1EEEvNS_9BwdParamsE)
        .other          _ZN10layer_norm40ln_parallel_residual_bwd_finalize_kernelINS_22Kernel_traits_finalizeILj5120EfffffjLb0ELj1024ELj4ENS_18Kernel_traits_baseILj5120EfffffjLj1024EEEEELb1EEEvNS_9BwdParamsE,@"STO_CUDA_ENTRY STV_DEFAULT"
_ZN10layer_norm40ln_parallel_residual_bwd_finalize_kernelINS_22Kernel_traits_finalizeILj5120EfffffjLb0ELj1024ELj4ENS_18Kernel_traits_baseILj5120EfffffjLj1024EEEEELb1EEEvNS_9BwdParamsE:
.text._ZN10layer_norm40ln_parallel_residual_bwd_finalize_kernelINS_22Kernel_traits_finalizeILj5120EfffffjLb0ELj1024ELj4ENS_18Kernel_traits_baseILj5120EfffffjLj1024EEEEELb1EEEvNS_9BwdParamsE:
        /* <DEDUP_REMOVED lines=60> */
.L_x_5321:
        /* <DEDUP_REMOVED lines=112> */
.L_x_5320:
[----:B------:R-:W-:Y:S05]  /*0ac0*/  BSYNC.RECONVERGENT B1 ;  /* 0x0000000000017941 */ /* 0x000fea0003800200 */
.L_x_5319:
        /* <DEDUP_REMOVED lines=66> */
.L_x_5323:
[----:B------:R-:W-:Y:S05]  /*0ef0*/  BSYNC.RECONVERGENT B1 ;  /* 0x0000000000017941 */ /* 0x000fea0003800200 */
.L_x_5322:
        /* <DEDUP_REMOVED lines=37> */
.L_x_5325:
[----:B------:R-:W-:Y:S05]  /*1150*/  BSYNC.RECONVERGENT B1 ;  /* 0x0000000000017941 */ /* 0x000fea0003800200 */
.L_x_5324:
        /* <DEDUP_REMOVED lines=19> */
.L_x_5318:
[----:B------:R-:W-:Y:S05]  /*1290*/  BSYNC.RECONVERGENT B0 ;  /* 0x0000000000007941 */ /* 0x000fea0003800200 */
.L_x_5317:
        /* <DEDUP_REMOVED lines=88> */
.L_x_5326:
        /* <DEDUP_REMOVED lines=14> */
.L_x_5490:


//--------------------- .text._ZN10layer_norm31ln_parallel_residual_bwd_kernelINS_13Kernel_traitsIfffffjLj5120ELj1ELj1ELj8ELj16ENS_18Kernel_traits_baseILj5120EfffffjLj256EEEEELb1ELb1ELb1EEEvNS_9BwdParamsE --------------------------
	.section	.text._ZN10layer_norm31ln_parallel_residual_bwd_kernelINS_13Kernel_traitsIfffffjLj5120ELj1ELj1ELj8ELj16ENS_18Kernel_traits_baseILj5120EfffffjLj256EEEEELb1ELb1ELb1EEEvNS_9BwdParamsE,"ax",@progbits
	.align	128
        .global         _ZN10layer_norm31ln_parallel_residual_bwd_kernelINS_13Kernel_traitsIfffffjLj5120ELj1ELj1ELj8ELj16ENS_18Kernel_traits_baseILj5120EfffffjLj256EEEEELb1ELb1ELb1EEEvNS_9BwdParamsE
        .type           _ZN10layer_norm31ln_parallel_residual_bwd_kernelINS_13Kernel_traitsIfffffjLj5120ELj1ELj1ELj8ELj16ENS_18Kernel_traits_baseILj5120EfffffjLj256EEEEELb1ELb1ELb1EEEvNS_9BwdParamsE,@function
        .size           _ZN10layer_norm31ln_parallel_residual_bwd_kernelINS_13Kernel_traitsIfffffjLj5120ELj1ELj1ELj8ELj16ENS_18Kernel_traits_baseILj5120EfffffjLj256EEEEELb1ELb1ELb1EEEvNS_9BwdParamsE,(.L_x_5491 - _ZN10layer_norm31ln_parallel_residual_bwd_kernelINS_13Kernel_traitsIfffffjLj5120ELj1ELj1ELj8ELj16ENS_18Kernel_traits_baseILj5120EfffffjLj256EEEEELb1ELb1ELb1EEEvNS_9BwdParamsE)
        .other          _ZN10layer_norm31ln_parallel_residual_bwd_kernelINS_13Kernel_traitsIfffffjLj5120ELj1ELj1ELj8ELj16ENS_18Kernel_traits_baseILj5120EfffffjLj256EEEEELb1ELb1ELb1EEEvNS_9BwdParamsE,@"STO_CUDA_ENTRY STV_DEFAULT"
_ZN10layer_norm31ln_parallel_residual_bwd_kernelINS_13Kernel_traitsIfffffjLj5120ELj1ELj1ELj8ELj16ENS_18Kernel_traits_baseILj5120EfffffjLj256EEEEELb1ELb1ELb1EEEvNS_9BwdParamsE:
.text._ZN10layer_norm31ln_parallel_residual_bwd_kernelINS_13Kernel_traitsIfffffjLj5120ELj1ELj1ELj8ELj16ENS_18Kernel_traits_baseILj5120EfffffjLj256EEEEELb1ELb1ELb1EEEvNS_9BwdParamsE:
        /* <DEDUP_REMOVED lines=46> */
[----:B------:R-:W-:-:S02]  /*02e0*/  MOV R119, RZ ;  /* 0x000000ff00777202 */ /* 0x000fc40000000f00 */
[----:B------:R-:W-:Y:S01]  /*02f0*/  CS2R R104, SRZ ;  /* 0x0000000000687805 */ /* 0x000fe2000001ff00 */
[----:B0-----:R-:W-:Y:S01]  /*0300*/  IMAD.WIDE.U32 R2, R68, 0x10, R2 ;  /* 0x0000001044027825 */ /* 0x001fe200078e0002 */
[----:B------:R-:W-:Y:S01]  /*0310*/  CS2R R124, SRZ ;  /* 0x00000000007c7805 */ /* 0x000fe2000001ff00 */
[----:B------:R-:W-:Y:S01]  /*0320*/  UPLOP3.LUT UP1, UPT, UPT, UPT, UPT, 0x40, 0x4 ;  /* 0x000000000004789c */ /* 0x000fe20003f2e870 */
[----:B------:R-:W0:Y:S02]  /*0330*/  LDCU UR14, c[0x0][0x400] ;  /* 0x00008000ff0e77ac */ /* 0x000e240008000800 */
[----:B--2---:R2:W5:Y:S01]  /*0340*/  LDG.E.128 R24, desc[UR10][R2.64] ;  /* 0x0000000a02187981 */ /* 0x004562000c1e1d00 */
[----:B------:R-:W4:Y:S03]  /*0350*/  LDCU.64 UR8, c[0x0][0x478] ;  /* 0x00008f00ff0877ac */ /* 0x000f260008000a00 */
        /* <DEDUP_REMOVED lines=10> */
[----:B------:R-:W-:Y:S01]  /*0400*/  CS2R R128, SRZ ;  /* 0x0000000000807805 */ /* 0x000fe2000001ff00 */
[----:B------:R-:W1:Y:S02]  /*0410*/  LDCU UR6, c[0x0][0x408] ;  /* 0x00008100ff0677ac */ /* 0x000e640008000800 */
[----:B------:R-:W-:-:S02]  /*0420*/  PLOP3.LUT P3, PT, PT, PT, UP2, 0x80, 0x8 ;  /* 0x000000000008781c */ /* 0x000fc40003f6f028 */
[----:B------:R-:W-:Y:S01]  /*0430*/  PLOP3.LUT P0, PT, PT, PT, UP0, 0x80, 0x8 ;  /* 0x000000000008781c */ /* 0x000fe20003f0f008 */
[----:B0-2-4-:R-:W3:-:S12]  /*0440*/  LDCU UR7, c[0x0][0x388] ;  /* 0x00007100ff0777ac */ /* 0x015ed80008000800 */
.L_x_5370:
[----:B0-----:R-:W0:Y:S01]  /*0450*/  LDC.64 R2, c[0x0][0x3c0] ;  /* 0x0000f000ff027b82 */ /* 0x001e220000000a00 */
[----:B---3--:R-:W-:-:S05]  /*0460*/  IMAD R56, R0, UR7, RZ ;  /* 0x0000000700387c24 */ /* 0x008fca000f8e02ff */
[----:B------:R-:W-:Y:S02]  /*0470*/  SHF.R.S32.HI R57, RZ, 0x1f, R56 ;  /* 0x0000001fff397819 */ /* 0x000fe40000011438 */
[----:B------:R-:W2:Y:S02]  /*0480*/  LDC.64 R88, c[0x0][0x3a8] ;  /* 0x0000ea00ff587b82 */ /* 0x000ea40000000a00 */
[----:B------:R-:W-:-:S04]  /*0490*/  LEA.HI R57, R57, R56, RZ, 0x2 ;  /* 0x0000003839397211 */ /* 0x000fc800078f10ff */
[----:B------:R-:W-:Y:S02]  /*04a0*/  LEA.HI.SX32 R141, R57, R68, 0x1e ;  /* 0x00000044398d7211 */ /* 0x000fe400078ff2ff */
[----:B------:R-:W3:Y:S08]  /*04b0*/  LDC.64 R52, c[0x0][0x3c8] ;  /* 0x0000f200ff347b82 */ /* 0x000ef00000000a00 */
[----:B------:R-:W4:Y:S01]  /*04c0*/  LDC.64 R54, c[0x0][0x428] ;  /* 0x00010a00ff367b82 */ /* 0x000f220000000a00 */
[----:B0-----:R-:W-:Y:S01]  /*04d0*/  IMAD.WIDE R2, R0, 0x4, R2 ;  /* 0x0000000400027825 */ /* 0x001fe200078e0202 */
[----:B------:R-:W-:-:S04]  /*04e0*/  IADD3 R147, PT, PT, R141, 0x100, RZ ;  /* 0x000001008d937810 */ /* 0x000fc80007ffe0ff */
[----:B------:R0:W4:Y:S01]  /*04f0*/  LDG.E R140, desc[UR10][R2.64] ;  /* 0x0000000a028c7981 */ /* 0x000122000c1e1900 */
[C---:B--2---:R-:W-:Y:S01]  /*0500*/  IMAD.WIDE.U32 R64, R141.reuse, 0x10, R88 ;  /* 0x000000108d407825 */ /* 0x044fe200078e0058 */
[----:B------:R-:W-:Y:S01]  /*0510*/  ISETP.NE.U32.AND P1, PT, RZ, UR12, PT ;  /* 0x0000000cff007c0c */ /* 0x000fe2000bf25070 */
[----:B------:R-:W2:Y:S04]  /*0520*/  LDC.64 R92, c[0x0][0x438] ;  /* 0x00010e00ff5c7b82 */ /* 0x000ea80000000a00 */
[----:B------:R-:W2:Y:S01]  /*0530*/  LDG.E.128 R64, desc[UR10][R64.64] ;  /* 0x0000000a40407981 */ /* 0x000ea2000c1e1d00 */
[----:B---3--:R-:W-:Y:S01]  /*0540*/  IMAD.WIDE R52, R0, 0x4, R52 ;  /* 0x0000000400347825 */ /* 0x008fe200078e0234 */
[----:B------:R-:W-:Y:S02]  /*0550*/  IADD3 R149, PT, PT, R141, 0x200, RZ ;  /* 0x000002008d957810 */ /* 0x000fe40007ffe0ff */
[----:B0-----:R-:W0:Y:S01]  /*0560*/  @P0 LDC.64 R2, c[0x0][0x438] ;  /* 0x00010e00ff020b82 */ /* 0x001e220000000a00 */
[----:B------:R-:W-:Y:S01]  /*0570*/  IMAD.WIDE.U32 R72, R147, 0x10, R88 ;  /* 0x0000001093487825 */ /* 0x000fe200078e0058 */
[----:B------:R3:W2:Y:S03]  /*0580*/  LDG.E R139, desc[UR10][R52.64] ;  /* 0x0000000a348b7981 */ /* 0x0006a6000c1e1900 */
[----:B----4-:R-:W-:-:S02]  /*0590*/  IMAD.WIDE.U32 R68, R141, 0x10, R54 ;  /* 0x000000108d447825 */ /* 0x010fc400078e0036 */
[----:B------:R-:W4:Y:S01]  /*05a0*/  LDG.E.128 R72, desc[UR10][R72.64] ;  /* 0x0000000a48487981 */ /* 0x000f22000c1e1d00 */
[----:B------:R-:W1:Y:S03]  /*05b0*/  LDC.64 R168, c[0x0][0x380] ;  /* 0x0000e000ffa87b82 */ /* 0x000e660000000a00 */
[----:B------:R-:W4:Y:S01]  /*05c0*/  LDG.E.128 R68, desc[UR10][R68.64] ;  /* 0x0000000a44447981 */ /* 0x000f22000c1e1d00 */
[----:B------:R-:W-:-:S06]  /*05d0*/  IMAD.WIDE.U32 R76, R147, 0x10, R54 ;  /* 0x00000010934c7825 */ /* 0x000fcc00078e0036 */
[----:B------:R-:W4:Y:S01]  /*05e0*/  LDG.E.128 R76, desc[UR10][R76.64] ;  /* 0x0000000a4c4c7981 */ /* 0x000f22000c1e1d00 */
[----:B------:R-:W-:Y:S01]  /*05f0*/  IMAD.WIDE.U32 R80, R149, 0x10, R88 ;  /* 0x0000001095507825 */ /* 0x000fe200078e0058 */
[----:B------:R-:W-:-:S03]  /*0600*/  IADD3 R143, PT, PT, R141, 0x300, RZ ;  /* 0x000003008d8f7810 */ /* 0x000fc60007ffe0ff */
[----:B------:R-:W-:Y:S02]  /*0610*/  IMAD.WIDE.U32 R60, R149, 0x10, R54 ;  /* 0x00000010953c7825 */ /* 0x000fe400078e0036 */
[----:B------:R-:W4:Y:S01]  /*0620*/  LDG.E.128 R80, desc[UR10][R80.64] ;  /* 0x0000000a50507981 */ /* 0x000f22000c1e1d00 */
[----:B------:R-:W-:Y:S01]  /*0630*/  IADD3 R145, PT, PT, R141, 0x400, RZ ;  /* 0x000004008d917810 */ /* 0x000fe20007ffe0ff */
[--C-:B------:R-:W-:Y:S02]  /*0640*/  IMAD.WIDE.U32 R84, R143, 0x10, R88.reuse ;  /* 0x000000108f547825 */ /* 0x100fe400078e0058 */
[----:B------:R-:W4:Y:S02]  /*0650*/  LDG.E.128 R60, desc[UR10][R60.64] ;  /* 0x0000000a3c3c7981 */ /* 0x000f24000c1e1d00 */
[----:B------:R-:W-:Y:S02]  /*0660*/  IMAD.WIDE.U32 R88, R145, 0x10, R88 ;  /* 0x0000001091587825 */ /* 0x000fe400078e0058 */
[----:B------:R-:W4:Y:S04]  /*0670*/  LDG.E.128 R84, desc[UR10][R84.64] ;  /* 0x0000000a54547981 */ /* 0x000f28000c1e1d00 */
[----:B------:R-:W4:Y:S01]  /*0680*/  LDG.E.128 R88, desc[UR10][R88.64] ;  /* 0x0000000a58587981 */ /* 0x000f22000c1e1d00 */
[----:B------:R-:W-:-:S06]  /*0690*/  IMAD.WIDE.U32 R56, R143, 0x10, R54 ;  /* 0x000000108f387825 */ /* 0x000fcc00078e0036 */
[----:B------:R-:W4:Y:S01]  /*06a0*/  LDG.E.128 R56, desc[UR10][R56.64] ;  /* 0x0000000a38387981 */ /* 0x000f22000c1e1d00 */
[----:B---3--:R-:W-:-:S06]  /*06b0*/  IMAD.WIDE.U32 R52, R145, 0x10, R54 ;  /* 0x0000001091347825 */ /* 0x008fcc00078e0036 */
[----:B------:R-:W3:Y:S01]  /*06c0*/  LDG.E.128 R52, desc[UR10][R52.64] ;  /* 0x0000000a34347981 */ /* 0x000ee2000c1e1d00 */
[----:B------:R-:W-:Y:S01]  /*06d0*/  ISETP.NE.AND.EX P1, PT, RZ, UR13, PT, P1 ;  /* 0x0000000dff007c0c */ /* 0x000fe2000bf25310 */
[----:B0-----:R-:W-:-:S05]  /*06e0*/  @P0 IMAD.WIDE.U32 R2, R141, 0x10, R2 ;  /* 0x000000108d020825 */ /* 0x001fca00078e0002 */
[----:B-----5:R0:W5:Y:S07]  /*06f0*/  @P0 LDG.E.128 R4, desc[UR10][R2.64] ;  /* 0x0000000a02040981 */ /* 0x02016e000c1e1d00 */
[----:B------:R-:W0:Y:S01]  /*0700*/  @P1 LDC.64 R158, c[0x0][0x3b8] ;  /* 0x0000ee00ff9e1b82 */ /* 0x000e220000000a00 */
[----:B--2---:R-:W-:-:S07]  /*0710*/  ISETP.NE.U32.AND P0, PT, R92, RZ, PT ;  /* 0x000000ff5c00720c */ /* 0x004fce0003f05070 */
[----:B------:R-:W2:Y:S01]  /*0720*/  @P1 LDC.64 R160, c[0x0][0x3b8] ;  /* 0x0000ee00ffa01b82 */ /* 0x000ea20000000a00 */
[----:B------:R-:W-:-:S07]  /*0730*/  ISETP.NE.AND.EX P0, PT, R93, RZ, PT, P0 ;  /* 0x000000ff5d00720c */ /* 0x000fce0003f05300 */
[----:B------:R-:W1:Y:S08]  /*0740*/  @P1 LDC.64 R150, c[0x0][0x3b8] ;  /* 0x0000ee00ff961b82 */ /* 0x000e700000000a00 */
[----:B------:R-:W1:Y:S01]  /*0750*/  @P1 LDC.64 R154, c[0x0][0x3b8] ;  /* 0x0000ee00ff9a1b82 */ /* 0x000e620000000a00 */
[----:B0-----:R-:W-:-:S05]  /*0760*/  @P1 IMAD.WIDE.U32 R2, R143, 0x4, R158 ;  /* 0x000000048f021825 */ /* 0x001fca00078e009e */
[----:B------:R0:W5:Y:S02]  /*0770*/  @P1 LDG.E R122, desc[UR10][R2.64] ;  /* 0x0000000a027a1981 */ /* 0x000164000c1e1900 */
[----:B------:R-:W0:Y:S01]  /*0780*/  @P0 LDC.64 R156, c[0x0][0x438] ;  /* 0x00010e00ff9c0b82 */ /* 0x000e220000000a00 */
[----:B--2---:R-:W-:Y:S01]  /*0790*/  @P1 IMAD.WIDE.U32 R158, R145, 0x4, R160 ;  /* 0x00000004919e1825 */ /* 0x004fe200078e00a0 */
[----:B-1----:R-:W-:-:S04]  /*07a0*/  IADD3 R0, PT, PT, R0, R168, RZ ;  /* 0x000000a800007210 */ /* 0x002fc80007ffe0ff */
[----:B------:R-:W5:Y:S02]  /*07b0*/  @P1 LDG.E R123, desc[UR10][R158.64] ;  /* 0x0000000a9e7b1981 */ /* 0x000f64000c1e1900 */
[----:B------:R-:W1:Y:S08]  /*07c0*/  @P0 LDC.64 R162, c[0x0][0x438] ;  /* 0x00010e00ffa20b82 */ /* 0x000e700000000a00 */
[----:B------:R-:W0:Y:S08]  /*07d0*/  LDC.64 R160, c[0x0][0x3b0] ;  /* 0x0000ec00ffa07b82 */ /* 0x000e300000000a00 */
[----:B------:R-:W2:Y:S08]  /*07e0*/  @P1 LDC.64 R152, c[0x0][0x3b8] ;  /* 0x0000ee00ff981b82 */ /* 0x000eb00000000a00 */
[----:B------:R-:W2:Y:S01]  /*07f0*/  @P0 LDC.64 R164, c[0x0][0x438] ;  /* 0x00010e00ffa40b82 */ /* 0x000ea20000000a00 */
[----:B------:R-:W-:-:S04]  /*0800*/  @P1 IMAD.WIDE.U32 R150, R141, 0x4, R150 ;  /* 0x000000048d961825 */ /* 0x000fc800078e0096 */
[----:B------:R-:W-:Y:S01]  /*0810*/  @P1 IMAD.WIDE.U32 R154, R149, 0x4, R154 ;  /* 0x00000004959a1825 */ /* 0x000fe200078e009a */
[----:B------:R0:W5:Y:S02]  /*0820*/  @P1 LDG.E R118, desc[UR10][R150.64] ;  /* 0x0000000a96761981 */ /* 0x000164000c1e1900 */
[----:B------:R-:W2:Y:S01]  /*0830*/  @P0 LDC.64 R166, c[0x0][0x438] ;  /* 0x00010e00ffa60b82 */ /* 0x000ea20000000a00 */
[----:B0-----:R-:W-:Y:S01]  /*0840*/  IMAD.WIDE.U32 R2, R141, 0x4, R160 ;  /* 0x000000048d027825 */ /* 0x001fe200078e00a0 */
[----:B------:R1:W5:Y:S05]  /*0850*/  @P1 LDG.E R121, desc[UR10][R154.64] ;  /* 0x0000000a9a791981 */ /* 0x00036a000c1e1900 */
[----:B------:R-:W5:Y:S01]  /*0860*/  LDG.E R2, desc[UR10][R2.64] ;  /* 0x0000000a02027981 */ /* 0x000f62000c1e1900 */
[----:B------:R-:W-:-:S04]  /*0870*/  @P0 IMAD.WIDE.U32 R150, R147, 0x10, R156 ;  /* 0x0000001093960825 */ /* 0x000fc800078e009c */
[----:B-1----:R-:W-:Y:S01]  /*0880*/  @P0 IMAD.WIDE.U32 R154, R149, 0x10, R162 ;  /* 0x00000010959a0825 */ /* 0x002fe200078e00a2 */
[----:B------:R0:W5:Y:S03]  /*0890*/  @P0 LDG.E.128 R28, desc[UR10][R150.64] ;  /* 0x0000000a961c0981 */ /* 0x000166000c1e1d00 */
[----:B--2---:R-:W-:Y:S01]  /*08a0*/  @P1 IMAD.WIDE.U32 R152, R147, 0x4, R152 ;  /* 0x0000000493981825 */ /* 0x004fe200078e0098 */
[----:B------:R1:W5:Y:S03]  /*08b0*/  @P0 LDG.E.128 R32, desc[UR10][R154.64] ;  /* 0x0000000a9a200981 */ /* 0x000366000c1e1d00 */
[----:B------:R-:W-:Y:S01]  /*08c0*/  @P0 IMAD.WIDE.U32 R156, R143, 0x10, R164 ;  /* 0x000000108f9c0825 */ /* 0x000fe200078e00a4 */
[----:B------:R2:W5:Y:S03]  /*08d0*/  @P1 LDG.E R120, desc[UR10][R152.64] ;  /* 0x0000000a98781981 */ /* 0x000566000c1e1900 */
[--C-:B0-----:R-:W-:Y:S01]  /*08e0*/  IMAD.WIDE.U32 R150, R149, 0x4, R160.reuse ;  /* 0x0000000495967825 */ /* 0x101fe200078e00a0 */
[----:B------:R-:W5:Y:S03]  /*08f0*/  @P0 LDG.E.128 R36, desc[UR10][R156.64] ;  /* 0x0000000a9c240981 */ /* 0x000f66000c1e1d00 */
[--C-:B-1----:R-:W-:Y:S01]  /*0900*/  IMAD.WIDE.U32 R154, R143, 0x4, R160.reuse ;  /* 0x000000048f9a7825 */ /* 0x102fe200078e00a0 */
[----:B------:R0:W5:Y:S03]  /*0910*/  LDG.E R144, desc[UR10][R150.64] ;  /* 0x0000000a96907981 */ /* 0x000166000c1e1900 */
[----:B--2---:R-:W-:Y:S01]  /*0920*/  IMAD.WIDE.U32 R152, R147, 0x4, R160 ;  /* 0x0000000493987825 */ /* 0x004fe200078e00a0 */
[----:B------:R1:W5:Y:S04]  /*0930*/  LDG.E R142, desc[UR10][R154.64] ;  /* 0x0000000a9a8e7981 */ /* 0x000368000c1e1900 */
[----:B------:R2:W5:Y:S01]  /*0940*/  LDG.E R146, desc[UR10][R152.64] ;  /* 0x0000000a98927981 */ /* 0x000562000c1e1900 */
[----:B------:R-:W-:-:S04]  /*0950*/  @P0 IMAD.WIDE.U32 R158, R145, 0x10, R166 ;  /* 0x00000010919e0825 */ /* 0x000fc800078e00a6 */
[----:B------:R-:W-:Y:S01]  /*0960*/  IMAD.WIDE.U32 R160, R145, 0x4, R160 ;  /* 0x0000000491a07825 */ /* 0x000fe200078e00a0 */
[----:B------:R2:W5:Y:S01]  /*0970*/  @P0 LDG.E.128 R40, desc[UR10][R158.64] ;  /* 0x0000000a9e280981 */ /* 0x000562000c1e1d00 */
[----:B------:R-:W-:-:S03]  /*0980*/  FSEL R170, R140, RZ, !P3 ;  /* 0x000000ff8caa7208 */ /* 0x000fc60005800000 */
[----:B------:R3:W5:Y:S02]  /*0990*/  LDG.E R140, desc[UR10][R160.64] ;  /* 0x0000000aa08c7981 */ /* 0x000764000c1e1900 */
[C---:B------:R-:W-:Y:S01]  /*09a0*/  FADD.FTZ R64, -R170.reuse, R64 ;  /* 0x00000040aa407221 */ /* 0x040fe20000010100 */
[----:B------:R-:W-:-:S03]  /*09b0*/  FADD.FTZ R66, -R170, R66 ;  /* 0x00000042aa427221 */ /* 0x000fc60000010100 */
[C---:B------:R-:W-:Y:S01]  /*09c0*/  FMUL.FTZ R3, R139.reuse, R64 ;  /* 0x000000408b037220 */ /* 0x040fe20000410000 */
[----:B------:R-:W-:Y:S01]  /*09d0*/  FADD.FTZ R64, -R170, R67 ;  /* 0x00000043aa407221 */ /* 0x000fe20000010100 */
[----:B0-----:R-:W-:-:S03]  /*09e0*/  FMUL.FTZ R151, R139, R66 ;  /* 0x000000428b977220 */ /* 0x001fc60000410000 */
[C---:B-1----:R-:W-:Y:S01]  /*09f0*/  FMUL.FTZ R154, R139.reuse, R64 ;  /* 0x000000408b9a7220 */ /* 0x042fe20000410000 */
[C---:B----4-:R-:W-:Y:S01]  /*0a00*/  FADD.FTZ R64, -R170.reuse, R75 ;  /* 0x0000004baa407221 */ /* 0x050fe20000010100 */
[----:B------:R-:W-:Y:S01]  /*0a10*/  FADD.FTZ R148, -R170, R65 ;  /* 0x00000041aa947221 */ /* 0x000fe20000010100 */
[----:B------:R-:W-:Y:S01]  /*0a20*/  FMUL.FTZ R150, R24, R68 ;  /* 0x0000004418967220 */ /* 0x000fe20000410000 */
[C---:B------:R-:W-:Y:S01]  /*0a30*/  FADD.FTZ R127, R70.reuse, R127 ;  /* 0x0000007f467f7221 */ /* 0x040fe20000010000 */
[----:B------:R-:W-:Y:S01]  /*0a40*/  FFMA.FTZ R129, R70, R151, R129 ;  /* 0x0000009746817223 */ /* 0x000fe20000010081 */
[----:B------:R-:W-:Y:S01]  /*0a50*/  FMUL.FTZ R156, R26, R70 ;  /* 0x000000461a9c7220 */ /* 0x000fe20000410000 */
[C---:B------:R-:W-:Y:S01]  /*0a60*/  FADD.FTZ R70, -R170.reuse, R73 ;  /* 0x00000049aa467221 */ /* 0x040fe20000010100 */
[----:B------:R-:W-:Y:S01]  /*0a70*/  FMUL.FTZ R73, R139, R64 ;  /* 0x000000408b497220 */ /* 0x000fe20000410000 */
[----:B--2---:R-:W-:Y:S01]  /*0a80*/  FMUL.FTZ R153, R25, R69 ;  /* 0x0000004519997220 */ /* 0x004fe20000410000 */
[----:B------:R-:W-:Y:S01]  /*0a90*/  FADD.FTZ R64, RZ, R150 ;  /* 0x00000096ff407221 */ /* 0x000fe20000010000 */
        /* <DEDUP_REMOVED lines=25> */
[C---:B------:R-:W-:Y:S01]  /*0c30*/  FADD.FTZ R72, -R170.reuse, R80 ;  /* 0x00000050aa487221 */ /* 0x040fe20000010100 */
        /* <DEDUP_REMOVED lines=13> */
[C---:B------:R-:W-:Y:S01]  /*0d10*/  FADD.FTZ R66, -R170.reuse, R82 ;  /* 0x00000052aa427221 */ /* 0x040fe20000010100 */
        /* <DEDUP_REMOVED lines=16> */
[C---:B------:R-:W-:Y:S01]  /*0e20*/  FADD.FTZ R158, -R170.reuse, R84 ;  /* 0x00000054aa9e7221 */ /* 0x040fe20000010100 */
[----:B------:R-:W-:Y:S01]  /*0e30*/  FMUL.FTZ R84, R13, R57 ;  /* 0x000000390d547220 */ /* 0x000fe20000410000 */
[----:B------:R-:W-:Y:S01]  /*0e40*/  FADD.FTZ R65, R81, R74 ;  /* 0x0000004a51417221 */ /* 0x000fe20000010000 */
[----:B------:R-:W-:Y:S01]  /*0e50*/  FFMA.FTZ R60, R71, R78, R60 ;  /* 0x0000004e473c7223 */ /* 0x000fe2000001003c */
[----:B---3--:R-:W-:Y:S01]  /*0e60*/  FADD.FTZ R160, -R170, R85 ;  /* 0x00000055aaa07221 */ /* 0x008fe20000010100 */
        /* <DEDUP_REMOVED lines=33> */
[----:B------:R-:W-:Y:S01]  /*1080*/  FADD.FTZ R166, -R170, R89 ;  /* 0x00000059aaa67221 */ /* 0x000fe20000010100 */
[C---:B------:R-:W-:Y:S02]  /*1090*/  FMUL.FTZ R89, R139.reuse, R64 ;  /* 0x000000408b597220 */ /* 0x040fe40000410000 */
        /* <DEDUP_REMOVED lines=43> */
.L_x_5329:
[----:B------:R-:W-:Y:S05]  /*1350*/  BSYNC.RECONVERGENT B0 ;  /* 0x0000000000007941 */ /* 0x000fea0003800200 */
.L_x_5328:
        /* <DEDUP_REMOVED lines=54> */
[----:B0-----:R-:W-:Y:S01]  /*16c0*/  ISETP.NE.AND P3, PT, R56, RZ, PT ;  /* 0x000000ff3800720c */ /* 0x001fe20003f65270 */
[----:B------:R-:W-:-:S03]  /*16d0*/  FMUL.FTZ R56, R52, UR14 ;  /* 0x0000000e34387c20 */ /* 0x000fc60008410000 */
        /* <DEDUP_REMOVED lines=35> */
.L_x_5332:
        /* <DEDUP_REMOVED lines=25> */
.L_x_5331:
        /* <DEDUP_REMOVED lines=30> */
.L_x_5334:
        /* <DEDUP_REMOVED lines=25> */
.L_x_5330:
        /* <DEDUP_REMOVED lines=41> */
.L_x_5336:
        /* <DEDUP_REMOVED lines=33> */
.L_x_5335:
        /* <DEDUP_REMOVED lines=38> */
.L_x_5337:
        /* <DEDUP_REMOVED lines=32> */
.L_x_5333:
        /* <DEDUP_REMOVED lines=47> */
.L_x_5340:
        /* <DEDUP_REMOVED lines=33> */
.L_x_5339:
        /* <DEDUP_REMOVED lines=34> */
.L_x_5342:
        /* <DEDUP_REMOVED lines=33> */
.L_x_5338:
        /* <DEDUP_REMOVED lines=27> */
.L_x_5344:
        /* <DEDUP_REMOVED lines=25> */
.L_x_5343:
        /* <DEDUP_REMOVED lines=26> */
.L_x_5345:
        /* <DEDUP_REMOVED lines=24> */
.L_x_5341:
        /* <DEDUP_REMOVED lines=44> */
.L_x_5348:
        /* <DEDUP_REMOVED lines=33> */
.L_x_5347:
        /* <DEDUP_REMOVED lines=34> */
.L_x_5350:
        /* <DEDUP_REMOVED lines=33> */
.L_x_5346:
        /* <DEDUP_REMOVED lines=27> */
.L_x_5352:
        /* <DEDUP_REMOVED lines=25> */
.L_x_5351:
        /* <DEDUP_REMOVED lines=26> */
.L_x_5353:
        /* <DEDUP_REMOVED lines=24> */
.L_x_5349:
        /* <DEDUP_REMOVED lines=44> */
.L_x_5356:
        /* <DEDUP_REMOVED lines=33> */
.L_x_5355:
        /* <DEDUP_REMOVED lines=34> */
.L_x_5358:
        /* <DEDUP_REMOVED lines=33> */
.L_x_5354:
        /* <DEDUP_REMOVED lines=27> */
.L_x_5360:
        /* <DEDUP_REMOVED lines=25> */
.L_x_5359:
        /* <DEDUP_REMOVED lines=26> */
.L_x_5361:
        /* <DEDUP_REMOVED lines=24> */
.L_x_5357:
        /* <DEDUP_REMOVED lines=44> */
.L_x_5364:
        /* <DEDUP_REMOVED lines=33> */
.L_x_5363:
        /* <DEDUP_REMOVED lines=34> */
.L_x_5366:
        /* <DEDUP_REMOVED lines=33> */
.L_x_5362:
        /* <DEDUP_REMOVED lines=27> */
.L_x_5368:
        /* <DEDUP_REMOVED lines=25> */
.L_x_5367:
        /* <DEDUP_REMOVED lines=26> */
.L_x_5369:
        /* <DEDUP_REMOVED lines=24> */
.L_x_5365:
        /* <DEDUP_REMOVED lines=10> */
[----:B0-----:R-:W-:Y:S02]  /*6560*/  MOV R44, R125 ;  /* 0x0000007d002c7202 */ /* 0x001fe40000000f00 */
        /* <DEDUP_REMOVED lines=39> */
.L_x_5327:
        /* <DEDUP_REMOVED lines=19> */
.L_x_5371:
        /* <DEDUP_REMOVED lines=15> */
.L_x_5491:


//--------------------- .nv.shared._ZN10layer_norm31ln_parallel_residual_bwd_kernelINS_13Kernel_traitsI13__nv_bfloat16S2_S2_S2_fjLj5120ELj1ELj1ELj8ELj8ENS_18Kernel_traits_baseILj5120ES2_S2_S2_S2_fjLj256EEEEELb0ELb0ELb0EEEvNS_9BwdParamsE --------------------------
	.section	.nv.shared._ZN10layer_norm31ln_parallel_residual_bwd_kernelINS_13Kernel_traitsI13__nv_bfloat16S2_S2_S2_fjLj5120ELj1ELj1ELj8ELj8ENS_18Kernel_traits_baseILj5120ES2_S2_S2_S2_fjLj256EEEEELb0ELb0ELb0EEEvNS_9BwdParamsE,"aw",@nobits
	.sectionflags	@""
	.align	16
	.zero		1024


//--------------------- .nv.shared.reserved.0     --------------------------
	.section	.nv.shared.reserved.0,"aw",@nobits
	.weak		__nv_reservedSMEM_offset_0_alias
	.size		__nv_reservedSMEM_offset_0_alias, 0, 64
	.other		__nv_reservedSMEM_offset_0_alias,@"STO_CUDA_RESERVED_SHARED STV_DEFAULT"
__nv_reservedSMEM_offset_0_alias:
	.zero		0
	.zero		64


//--------------------- .nv.shared._ZN10layer_norm31ln_parallel_residual_bwd_kernelINS_13Kernel_traitsI13__nv_bfloat16S2_S2_S2_fjLj5120ELj1ELj1ELj8ELj8ENS_18Kernel_traits_baseILj5120ES2_S2_S2_S2_fjLj256EEEEELb0ELb0ELb1EEEvNS_9BwdParamsE --------------------------
	.section	.nv.shared._ZN10layer_norm31ln_parallel_residual_bwd_kernelINS_13Kernel_traitsI13__nv_bfloat16S2_S2_S2_fjLj5120ELj1ELj1ELj8ELj8ENS_18Kernel_traits_baseILj5120ES2_S2_S2_S2_fjLj256EEEEELb0ELb0ELb1EEEvNS_9BwdParamsE,"aw",@nobits
	.sectionflags	@""
	.align	16
	.zero		1024


//--------------------- .nv.shared._ZN10layer_norm31ln_parallel_residual_bwd_kernelINS_13Kernel_traitsI13__nv_bfloat16S2_S2_S2_fjLj5120ELj1ELj1ELj8ELj8ENS_18Kernel_traits_baseILj5120ES2_S2_S2_S2_fjLj256EEEEELb0ELb1ELb0EEEvNS_9BwdParamsE --------------------------
	.section	.nv.shared._ZN10layer_norm31ln_parallel_residual_bwd_kernelINS_13Kernel_traitsI13__nv_bfloat16S2_S2_S2_fjLj5120ELj1ELj1ELj8ELj8ENS_18Kernel_traits_baseILj5120ES2_S2_S2_S2_fjLj256EEEEELb0ELb1ELb0EEEvNS_9BwdParamsE,"aw",@nobits
	.sectionflags	@""
	.align	16
	.zero		1024


//--------------------- .nv.shared._ZN10layer_norm31ln_parallel_residual_bwd_kernelINS_13Kernel_traitsI13__nv_bfloat16S2_S2_S2_fjLj5120ELj1ELj1ELj8ELj8ENS_18Kernel_traits_baseILj5120ES2_S2_S2_S2_fjLj256EEEEELb0ELb1ELb1EEEvNS_9BwdParamsE --------------------------
	.section	.nv.shared._ZN10layer_norm31ln_parallel_residual_bwd_kernelINS_13Kernel_traitsI13__nv_bfloat16S2_S2_S2_fjLj5120ELj1ELj1ELj8ELj8ENS_18Kernel_traits_baseILj5120ES2_S2_S2_S2_fjLj256EEEEELb0ELb1ELb1EEEvNS_9BwdParamsE,"aw",@nobits
	.sectionflags	@""
	.align	16
	.zero		1024


//--------------------- .nv.shared._ZN10layer_norm31ln_parallel_residual_bwd_kernelINS_13Kernel_traitsI13__nv_bfloat16S2_S2_S2_fjLj5120ELj1ELj1ELj8ELj8ENS_18Kernel_traits_baseILj5120ES2_S2_S2_S2_fjLj256EEEEELb1ELb0ELb0EEEvNS_9BwdParamsE --------------------------
	.section	.nv.shared._ZN10layer_norm31ln_parallel_residual_bwd_kernelINS_13Kernel_traitsI13__nv_bfloat16S2_S2_S2_fjLj5120ELj1ELj1ELj8ELj8ENS_18Kernel_traits_baseILj5120ES2_S2_S2_S2_fjLj256EEEEELb1ELb0ELb0EEEvNS_9BwdParamsE,"aw",@nobits
	.sectionflags	@""
	.align	16
	.zero		1024


//--------------------- .nv.shared._ZN10layer_norm31ln_parallel_residual_bwd_kernelINS_13Kernel_traitsI13__nv_bfloat16S2_S2_S2_fjLj5120ELj1ELj1ELj8ELj8ENS_18Kernel_traits_baseILj5120ES2_S2_S2_S2_fjLj256EEEEELb1ELb0ELb1EEEvNS_9BwdParamsE --------------------------
	.section	.nv.shared._ZN10layer_norm31ln_parallel_residual_bwd_kernelINS_13Kernel_traitsI13__nv_bfloat16S2_S2_S2_fjLj5120ELj1ELj1ELj8ELj8ENS_18Kernel_traits_baseILj5120ES2_S2_S2_S2_fjLj256EEEEELb1ELb0ELb1EEEvNS_9BwdParamsE,"aw",@nobits
	.sectionflags	@""
	.align	16
	.zero		1024


//--------------------- .nv.shared._ZN10layer_norm22ln_bwd_finalize_kernelINS_22Kernel_traits_finalizeILj5120E13__nv_bfloat16S2_S2_S2_fjLb0ELj1024ELj4ENS_18Kernel_traits_baseILj5120ES2_S2_S2_S2_fjLj1024EEEEELb0ELb0EEEvNS_9BwdParamsE --------------------------
	.section	.nv.shared._ZN10layer_norm22ln_bwd_finalize_kernelINS_22Kernel_traits_finalizeILj5120E13__nv_bfloat16S2_S2_S2_fjLb0ELj1024ELj4ENS_18Kernel_traits_baseILj5120ES2_S2_S2_S2_fjLj1024EEEEELb0ELb0EEEvNS_9BwdParamsE,"aw",@nobits
	.sectionflags	@""
	.align	16
.nv.shared._ZN10layer_norm22ln_bwd_finalize_kernelINS_22Kernel_traits_finalizeILj5120E13__nv_bfloat16S2_S2_S2_fjLb0ELj1024ELj4ENS_18Kernel_traits_baseILj5120ES2_S2_S2_S2_fjLj1024EEEEELb0ELb0EEEvNS_9BwdParamsE:
	.zero		9472


//--------------------- .nv.shared._ZN10layer_norm40ln_parallel_residual_bwd_finalize_kernelINS_22Kernel_traits_finalizeILj5120E13__nv_bfloat16S2_S2_S2_fjLb0ELj1024ELj4ENS_18Kernel_traits_baseILj5120ES2_S2_S2_S2_fjLj1024EEEEELb0EEEvNS_9BwdParamsE --------------------------
	.section	.nv.shared._ZN10layer_norm40ln_parallel_residual_bwd_finalize_kernelINS_22Kernel_traits_finalizeILj5120E13__nv_bfloat16S2_S2_S2_fjLb0ELj1024ELj4ENS_18Kernel_traits_baseILj5120ES2_S2_S2_S2_fjLj1024EEEEELb0EEEvNS_9BwdParamsE,"aw",@nobits
	.sectionflags	@""
	.align	16
.nv.shared._ZN10layer_norm40ln_parallel_residual_bwd_finalize_kernelINS_22Kernel_traits_finalizeILj5120E13__nv_bfloat16S2_S2_S2_fjLb0ELj1024ELj4ENS_18Kernel_traits_baseILj5120ES2_S2_S2_S2_fjLj1024EEEEELb0EEEvNS_9BwdParamsE:
	.zero		17920


//--------------------- .nv.shared._ZN10layer_norm31ln_parallel_residual_bwd_kernelINS_13Kernel_traitsI13__nv_bfloat16S2_S2_S2_fjLj5120ELj1ELj1ELj8ELj8ENS_18Kernel_traits_baseILj5120ES2_S2_S2_S2_fjLj256EEEEELb1ELb1ELb0EEEvNS_9BwdParamsE --------------------------
	.section	.nv.shared._ZN10layer_norm31ln_parallel_residual_bwd_kernelINS_13Kernel_traitsI13__nv_bfloat16S2_S2_S2_fjLj5120ELj1ELj1ELj8ELj8ENS_18Kernel_traits_baseILj5120ES2_S2_S2_S2_fjLj256EEEEELb1ELb1ELb0EEEvNS_9BwdParamsE,"aw",@nobits
	.sectionflags	@""
	.align	16
	.zero		1024


//--------------------- .nv.shared._ZN10layer_norm22ln_bwd_finalize_kernelINS_22Kernel_traits_finalizeILj5120E13__nv_bfloat16S2_S2_S2_fjLb0ELj1024ELj4ENS_18Kernel_traits_baseILj5120ES2_S2_S2_S2_fjLj1024EEEEELb0ELb1EEEvNS_9BwdParamsE --------------------------
	.section	.nv.shared._ZN10layer_norm22ln_bwd_finalize_kernelINS_22Kernel_traits_finalizeILj5120E13__nv_bfloat16S2_S2_S2_fjLb0ELj1024ELj4ENS_18Kernel_traits_baseILj5120ES2_S2_S2_S2_fjLj1024EEEEELb0ELb1EEEvNS_9BwdParamsE,"aw",@nobits
	.sectionflags	@""
	.align	16
.nv.shared._ZN10layer_norm22ln_bwd_finalize_kernelINS_22Kernel_traits_finalizeILj5120E13__nv_bfloat16S2_S2_S2_fjLb0ELj1024ELj4ENS_18Kernel_traits_baseILj5120ES2_S2_S2_S2_fjLj1024EEEEELb0ELb1EEEvNS_9BwdParamsE:
	.zero		9472


//--------------------- .nv.shared._ZN10layer_norm40ln_parallel_residual_bwd_finalize_kernelINS_22Kernel_traits_finalizeILj5120E13__nv_bfloat16S2_S2_S2_fjLb0ELj1024ELj4ENS_18Kernel_traits_baseILj5120ES2_S2_S2_S2_fjLj1024EEEEELb1EEEvNS_9BwdParamsE --------------------------
	.section	.nv.shared._ZN10layer_norm40ln_parallel_residual_bwd_finalize_kernelINS_22Kernel_traits_finalizeILj5120E13__nv_bfloat16S2_S2_S2_fjLb0ELj1024ELj4ENS_18Kernel_traits_baseILj5120ES2_S2_S2_S2_fjLj1024EEEEELb1EEEvNS_9BwdParamsE,"aw",@nobits
	.sectionflags	@""
	.align	16
.nv.shared._ZN10layer_norm40ln_parallel_residual_bwd_finalize_kernelINS_22Kernel_traits_finalizeILj5120E13__nv_bfloat16S2_S2_S2_fjLb0ELj1024ELj4ENS_18Kernel_traits_baseILj5120ES2_S2_S2_S2_fjLj1024EEEEELb1EEEvNS_9BwdParamsE:
	.zero		17920


//--------------------- .nv.shared._ZN10layer_norm31ln_parallel_residual_bwd_kernelINS_13Kernel_traitsI13__nv_bfloat16S2_S2_S2_fjLj5120ELj1ELj1ELj8ELj8ENS_18Kernel_traits_baseILj5120ES2_S2_S2_S2_fjLj256EEEEELb1ELb1ELb1EEEvNS_9BwdParamsE --------------------------
	.section	.nv.shared._ZN10layer_norm31ln_parallel_residual_bwd_kernelINS_13Kernel_traitsI13__nv_bfloat16S2_S2_S2_fjLj5120ELj1ELj1ELj8ELj8ENS_18Kernel_traits_baseILj5120ES2_S2_S2_S2_fjLj256EEEEELb1ELb1ELb1EEEvNS_9BwdParamsE,"aw",@nobits
	.sectionflags	@""
	.align	16
	.zero		1024


//--------------------- .nv.shared._ZN10layer_norm31ln_parallel_residual_bwd_kernelINS_13Kernel_traitsI6__halfS2_S2_S2_fjLj5120ELj1ELj1ELj8ELj8ENS_18Kernel_traits_baseILj5120ES2_S2_S2_S2_fjLj256EEEEELb0ELb0ELb0EEEvNS_9BwdParamsE --------------------------
	.section	.nv.shared._ZN10layer_norm31ln_parallel_residual_bwd_kernelINS_13Kernel_traitsI6__halfS2_S2_S2_fjLj5120ELj1ELj1ELj8ELj8ENS_18Kernel_traits_baseILj5120ES2_S2_S2_S2_fjLj256EEEEELb0ELb0ELb0EEEvNS_9BwdParamsE,"aw",@nobits
	.sectionflags	@""
	.align	16
	.zero		1024


//--------------------- .nv.shared._ZN10layer_norm31ln_parallel_residual_bwd_kernelINS_13Kernel_traitsI6__halfS2_S2_S2_fjLj5120ELj1ELj1ELj8ELj8ENS_18Kernel_traits_baseILj5120ES2_S2_S2_S2_fjLj256EEEEELb0ELb0ELb1EEEvNS_9BwdParamsE --------------------------
	.section	.nv.shared._ZN10layer_norm31ln_parallel_residual_bwd_kernelINS_13Kernel_traitsI6__halfS2_S2_S2_fjLj5120ELj1ELj1ELj8ELj8ENS_18Kernel_traits_baseILj5120ES2_S2_S2_S2_fjLj256EEEEELb0ELb0ELb1EEEvNS_9BwdParamsE,"aw",@nobits
	.sectionflags	@""
	.align	16
	.zero		1024


//--------------------- .nv.shared._ZN10layer_norm31ln_parallel_residual_bwd_kernelINS_13Kernel_traitsI6__halfS2_S2_S2_fjLj5120ELj1ELj1ELj8ELj8ENS_18Kernel_traits_baseILj5120ES2_S2_S2_S2_fjLj256EEEEELb0ELb1ELb0EEEvNS_9BwdParamsE --------------------------
	.section	.nv.shared._ZN10layer_norm31ln_parallel_residual_bwd_kernelINS_13Kernel_traitsI6__halfS2_S2_S2_fjLj5120ELj1ELj1ELj8ELj8ENS_18Kernel_traits_baseILj5120ES2_S2_S2_S2_fjLj256EEEEELb0ELb1ELb0EEEvNS_9BwdParamsE,"aw",@nobits
	.sectionflags	@""
	.align	16
	.zero		1024


//--------------------- .nv.shared._ZN10layer_norm31ln_parallel_residual_bwd_kernelINS_13Kernel_traitsI6__halfS2_S2_S2_fjLj5120ELj1ELj1ELj8ELj8ENS_18Kernel_traits_baseILj5120ES2_S2_S2_S2_fjLj256EEEEELb0ELb1ELb1EEEvNS_9BwdParamsE --------------------------
	.section	.nv.shared._ZN10layer_norm31ln_parallel_residual_bwd_kernelINS_13Kernel_traitsI6__halfS2_S2_S2_fjLj5120ELj1ELj1ELj8ELj8ENS_18Kernel_traits_baseILj5120ES2_S2_S2_S2_fjLj256EEEEELb0ELb1ELb1EEEvNS_9BwdParamsE,"aw",@nobits
	.sectionflags	@""
	.align	16
	.zero		1024


//--------------------- .nv.shared._ZN10layer_norm31ln_parallel_residual_bwd_kernelINS_13Kernel_traitsI6__halfS2_S2_S2_fjLj5120ELj1ELj1ELj8ELj8ENS_18Kernel_traits_baseILj5120ES2_S2_S2_S2_fjLj256EEEEELb1ELb0ELb0EEEvNS_9BwdParamsE --------------------------
	.section	.nv.shared._ZN10layer_norm31ln_parallel_residual_bwd_kernelINS_13Kernel_traitsI6__halfS2_S2_S2_fjLj5120ELj1ELj1ELj8ELj8ENS_18Kernel_traits_baseILj5120ES2_S2_S2_S2_fjLj256EEEEELb1ELb0ELb0EEEvNS_9BwdParamsE,"aw",@nobits
	.sectionflags	@""
	.align	16
	.zero		1024


//--------------------- .nv.shared._ZN10layer_norm31ln_parallel_residual_bwd_kernelINS_13Kernel_traitsI6__halfS2_S2_S2_fjLj5120ELj1ELj1ELj8ELj8ENS_18Kernel_traits_baseILj5120ES2_S2_S2_S2_fjLj256EEEEELb1ELb0ELb1EEEvNS_9BwdParamsE --------------------------
	.section	.nv.shared._ZN10layer_norm31ln_parallel_residual_bwd_kernelINS_13Kernel_traitsI6__halfS2_S2_S2_fjLj5120ELj1ELj1ELj8ELj8ENS_18Kernel_traits_baseILj5120ES2_S2_S2_S2_fjLj256EEEEELb1ELb0ELb1EEEvNS_9BwdParamsE,"aw",@nobits
	.sectionflags	@""
	.align	16
	.zero		1024


//--------------------- .nv.shared._ZN10layer_norm22ln_bwd_finalize_kernelINS_22Kernel_traits_finalizeILj5120E6__halfS2_S2_S2_fjLb0ELj1024ELj4ENS_18Kernel_traits_baseILj5120ES2_S2_S2_S2_fjLj1024EEEEELb0ELb0EEEvNS_9BwdParamsE --------------------------
	.section	.nv.shared._ZN10layer_norm22ln_bwd_finalize_kernelINS_22Kernel_traits_finalizeILj5120E6__halfS2_S2_S2_fjLb0ELj1024ELj4ENS_18Kernel_traits_baseILj5120ES2_S2_S2_S2_fjLj1024EEEEELb0ELb0EEEvNS_9BwdParamsE,"aw",@nobits
	.sectionflags	@""
	.align	16
.nv.shared._ZN10layer_norm22ln_bwd_finalize_kernelINS_22Kernel_traits_finalizeILj5120E6__halfS2_S2_S2_fjLb0ELj1024ELj4ENS_18Kernel_traits_baseILj5120ES2_S2_S2_S2_fjLj1024EEEEELb0ELb0EEEvNS_9BwdParamsE:
	.zero		9472


//--------------------- .nv.shared._ZN10layer_norm40ln_parallel_residual_bwd_finalize_kernelINS_22Kernel_traits_finalizeILj5120E6__halfS2_S2_S2_fjLb0ELj1024ELj4ENS_18Kernel_traits_baseILj5120ES2_S2_S2_S2_fjLj1024EEEEELb0EEEvNS_9BwdParamsE --------------------------
	.section	.nv.shared._ZN10layer_norm40ln_parallel_residual_bwd_finalize_kernelINS_22Kernel_traits_finalizeILj5120E6__halfS2_S2_S2_fjLb0ELj1024ELj4ENS_18Kernel_traits_baseILj5120ES2_S2_S2_S2_fjLj1024EEEEELb0EEEvNS_9BwdParamsE,"aw",@nobits
	.sectionflags	@""
	.align	16
.nv.shared._ZN10layer_norm40ln_parallel_residual_bwd_finalize_kernelINS_22Kernel_traits_finalizeILj5120E6__halfS2_S2_S2_fjLb0ELj1024ELj4ENS_18Kernel_traits_baseILj5120ES2_S2_S2_S2_fjLj1024EEEEELb0EEEvNS_9BwdParamsE:
	.zero		17920


//--------------------- .nv.shared._ZN10layer_norm31ln_parallel_residual_bwd_kernelINS_13Kernel_traitsI6__halfS2_S2_S2_fjLj5120ELj1ELj1ELj8ELj8ENS_18Kernel_traits_baseILj5120ES2_S2_S2_S2_fjLj256EEEEELb1ELb1ELb0EEEvNS_9BwdParamsE --------------------------
	.section	.nv.shared._ZN10layer_norm31ln_parallel_residual_bwd_kernelINS_13Kernel_traitsI6__halfS2_S2_S2_fjLj5120ELj1ELj1ELj8ELj8ENS_18Kernel_traits_baseILj5120ES2_S2_S2_S2_fjLj256EEEEELb1ELb1ELb0EEEvNS_9BwdParamsE,"aw",@nobits
	.sectionflags	@""
	.align	16
	.zero		1024


//--------------------- .nv.shared._ZN10layer_norm22ln_bwd_finalize_kernelINS_22Kernel_traits_finalizeILj5120E6__halfS2_S2_S2_fjLb0ELj1024ELj4ENS_18Kernel_traits_baseILj5120ES2_S2_S2_S2_fjLj1024EEEEELb0ELb1EEEvNS_9BwdParamsE --------------------------
	.section	.nv.shared._ZN10layer_norm22ln_bwd_finalize_kernelINS_22Kernel_traits_finalizeILj5120E6__halfS2_S2_S2_fjLb0ELj1024ELj4ENS_18Kernel_traits_baseILj5120ES2_S2_S2_S2_fjLj1024EEEEELb0ELb1EEEvNS_9BwdParamsE,"aw",@nobits
	.sectionflags	@""
	.align	16
.nv.shared._ZN10layer_norm22ln_bwd_finalize_kernelINS_22Kernel_traits_finalizeILj5120E6__halfS2_S2_S2_fjLb0ELj1024ELj4ENS_18Kernel_traits_baseILj5120ES2_S2_S2_S2_fjLj1024EEEEELb0ELb1EEEvNS_9BwdParamsE:
	.zero		9472


//--------------------- .nv.shared._ZN10layer_norm40ln_parallel_residual_bwd_finalize_kernelINS_22Kernel_traits_finalizeILj5120E6__halfS2_S2_S2_fjLb0ELj1024ELj4ENS_18Kernel_traits_baseILj5120ES2_S2_S2_S2_fjLj1024EEEEELb1EEEvNS_9BwdParamsE --------------------------
	.section	.nv.shared._ZN10layer_norm40ln_parallel_residual_bwd_finalize_kernelINS_22Kernel_traits_finalizeILj5120E6__halfS2_S2_S2_fjLb0ELj1024ELj4ENS_18Kernel_traits_baseILj5120ES2_S2_S2_S2_fjLj1024EEEEELb1EEEvNS_9BwdParamsE,"aw",@nobits
	.sectionflags	@""
	.align	16
.nv.shared._ZN10layer_norm40ln_parallel_residual_bwd_finalize_kernelINS_22Kernel_traits_finalizeILj5120E6__halfS2_S2_S2_fjLb0ELj1024ELj4ENS_18Kernel_traits_baseILj5120ES2_S2_S2_S2_fjLj1024EEEEELb1EEEvNS_9BwdParamsE:
	.zero		17920


//--------------------- .nv.shared._ZN10layer_norm31ln_parallel_residual_bwd_kernelINS_13Kernel_traitsI6__halfS2_S2_S2_fjLj5120ELj1ELj1ELj8ELj8ENS_18Kernel_traits_baseILj5120ES2_S2_S2_S2_fjLj256EEEEELb1ELb1ELb1EEEvNS_9BwdParamsE --------------------------
	.section	.nv.shared._ZN10layer_norm31ln_parallel_residual_bwd_kernelINS_13Kernel_traitsI6__halfS2_S2_S2_fjLj5120ELj1ELj1ELj8ELj8ENS_18Kernel_traits_baseILj5120ES2_S2_S2_S2_fjLj256EEEEELb1ELb1ELb1EEEvNS_9BwdParamsE,"aw",@nobits
	.sectionflags	@""
	.align	16
	.zero		1024


//--------------------- .nv.shared._ZN10layer_norm31ln_parallel_residual_bwd_kernelINS_13Kernel_traitsIf13__nv_bfloat16S2_S2_fjLj5120ELj1ELj1ELj8ELj8ENS_18Kernel_traits_baseILj5120EfS2_S2_S2_fjLj256EEEEELb0ELb0ELb0EEEvNS_9BwdParamsE --------------------------
	.section	.nv.shared._ZN10layer_norm31ln_parallel_residual_bwd_kernelINS_13Kernel_traitsIf13__nv_bfloat16S2_S2_fjLj5120ELj1ELj1ELj8ELj8ENS_18Kernel_traits_baseILj5120EfS2_S2_S2_fjLj256EEEEELb0ELb0ELb0EEEvNS_9BwdParamsE,"aw",@nobits
	.sectionflags	@""
	.align	16
	.zero		1024


//--------------------- .nv.shared._ZN10layer_norm31ln_parallel_residual_bwd_kernelINS_13Kernel_traitsIf13__nv_bfloat16S2_S2_fjLj5120ELj1ELj1ELj8ELj8ENS_18Kernel_traits_baseILj5120EfS2_S2_S2_fjLj256EEEEELb0ELb0ELb1EEEvNS_9BwdParamsE --------------------------
	.section	.nv.shared._ZN10layer_norm31ln_parallel_residual_bwd_kernelINS_13Kernel_traitsIf13__nv_bfloat16S2_S2_fjLj5120ELj1ELj1ELj8ELj8ENS_18Kernel_traits_baseILj5120EfS2_S2_S2_fjLj256EEEEELb0ELb0ELb1EEEvNS_9BwdParamsE,"aw",@nobits
	.sectionflags	@""
	.align	16
	.zero		1024


//--------------------- .nv.shared._ZN10layer_norm31ln_parallel_residual_bwd_kernelINS_13Kernel_traitsIf13__nv_bfloat16S2_S2_fjLj5120ELj1ELj1ELj8ELj8ENS_18Kernel_traits_baseILj5120EfS2_S2_S2_fjLj256EEEEELb0ELb1ELb0EEEvNS_9BwdParamsE --------------------------
	.section	.nv.shared._ZN10layer_norm31ln_parallel_residual_bwd_kernelINS_13Kernel_traitsIf13__nv_bfloat16S2_S2_fjLj5120ELj1ELj1ELj8ELj8ENS_18Kernel_traits_baseILj5120EfS2_S2_S2_fjLj256EEEEELb0ELb1ELb0EEEvNS_9BwdParamsE,"aw",@nobits
	.sectionflags	@""
	.align	16
	.zero		1024


//--------------------- .nv.shared._ZN10layer_norm31ln_parallel_residual_bwd_kernelINS_13Kernel_traitsIf13__nv_bfloat16S2_S2_fjLj5120ELj1ELj1ELj8ELj8ENS_18Kernel_traits_baseILj5120EfS2_S2_S2_fjLj256EEEEELb0ELb1ELb1EEEvNS_9BwdParamsE --------------------------
	.section	.nv.shared._ZN10layer_norm31ln_parallel_residual_bwd_kernelINS_13Kernel_traitsIf13__nv_bfloat16S2_S2_fjLj5120ELj1ELj1ELj8ELj8ENS_18Kernel_traits_baseILj5120EfS2_S2_S2_fjLj256EEEEELb0ELb1ELb1EEEvNS_9BwdParamsE,"aw",@nobits
	.sectionflags	@""
	.align	16
	.zero		1024


//--------------------- .nv.shared._ZN10layer_norm31ln_parallel_residual_bwd_kernelINS_13Kernel_traitsIf13__nv_bfloat16S2_S2_fjLj5120ELj1ELj1ELj8ELj8ENS_18Kernel_traits_baseILj5120EfS2_S2_S2_fjLj256EEEEELb1ELb0ELb0EEEvNS_9BwdParamsE --------------------------
	.section	.nv.shared._ZN10layer_norm31ln_parallel_residual_bwd_kernelINS_13Kernel_traitsIf13__nv_bfloat16S2_S2_fjLj5120ELj1ELj1ELj8ELj8ENS_18Kernel_traits_baseILj5120EfS2_S2_S2_fjLj256EEEEELb1ELb0ELb0EEEvNS_9BwdParamsE,"aw",@nobits
	.sectionflags	@""
	.align	16
	.zero		1024


//--------------------- .nv.shared._ZN10layer_norm31ln_parallel_residual_bwd_kernelINS_13Kernel_traitsIf13__nv_bfloat16S2_S2_fjLj5120ELj1ELj1ELj8ELj8ENS_18Kernel_traits_baseILj5120EfS2_S2_S2_fjLj256EEEEELb1ELb0ELb1EEEvNS_9BwdParamsE --------------------------
	.section	.nv.shared._ZN10layer_norm31ln_parallel_residual_bwd_kernelINS_13Kernel_traitsIf13__nv_bfloat16S2_S2_fjLj5120ELj1ELj1ELj8ELj8ENS_18Kernel_traits_baseILj5120EfS2_S2_S2_fjLj256EEEEELb1ELb0ELb1EEEvNS_9BwdParamsE,"aw",@nobits
	.sectionflags	@""
	.align	16
	.zero		1024


//--------------------- .nv.shared._ZN10layer_norm22ln_bwd_finalize_kernelINS_22Kernel_traits_finalizeILj5120Ef13__nv_bfloat16S2_S2_fjLb0ELj1024ELj4ENS_18Kernel_traits_baseILj5120EfS2_S2_S2_fjLj1024EEEEELb0ELb0EEEvNS_9BwdParamsE --------------------------
	.section	.nv.shared._ZN10layer_norm22ln_bwd_finalize_kernelINS_22Kernel_traits_finalizeILj5120Ef13__nv_bfloat16S2_S2_fjLb0ELj1024ELj4ENS_18Kernel_traits_baseILj5120EfS2_S2_S2_fjLj1024EEEEELb0ELb0EEEvNS_9BwdParamsE,"aw",@nobits
	.sectionflags	@""
	.align	16
.nv.shared._ZN10layer_norm22ln_bwd_finalize_kernelINS_22Kernel_traits_finalizeILj5120Ef13__nv_bfloat16S2_S2_fjLb0ELj1024ELj4ENS_18Kernel_traits_baseILj5120EfS2_S2_S2_fjLj1024EEEEELb0ELb0EEEvNS_9BwdParamsE:
	.zero		9472


//--------------------- .nv.shared._ZN10layer_norm40ln_parallel_residual_bwd_finalize_kernelINS_22Kernel_traits_finalizeILj5120Ef13__nv_bfloat16S2_S2_fjLb0ELj1024ELj4ENS_18Kernel_traits_baseILj5120EfS2_S2_S2_fjLj1024EEEEELb0EEEvNS_9BwdParamsE --------------------------
	.section	.nv.shared._ZN10layer_norm40ln_parallel_residual_bwd_finalize_kernelINS_22Kernel_traits_finalizeILj5120Ef13__nv_bfloat16S2_S2_fjLb0ELj1024ELj4ENS_18Kernel_traits_baseILj5120EfS2_S2_S2_fjLj1024EEEEELb0EEEvNS_9BwdParamsE,"aw",@nobits
	.sectionflags	@""
	.align	16
.nv.shared._ZN10layer_norm40ln_parallel_residual_bwd_finalize_kernelINS_22Kernel_traits_finalizeILj5120Ef13__nv_bfloat16S2_S2_fjLb0ELj1024ELj4ENS_18Kernel_traits_baseILj5120EfS2_S2_S2_fjLj1024EEEEELb0EEEvNS_9BwdParamsE:
	.zero		17920


//--------------------- .nv.shared._ZN10layer_norm31ln_parallel_residual_bwd_kernelINS_13Kernel_traitsIf13__nv_bfloat16S2_S2_fjLj5120ELj1ELj1ELj8ELj8ENS_18Kernel_traits_baseILj5120EfS2_S2_S2_fjLj256EEEEELb1ELb1ELb0EEEvNS_9BwdParamsE --------------------------
	.section	.nv.shared._ZN10layer_norm31ln_parallel_residual_bwd_kernelINS_13Kernel_traitsIf13__nv_bfloat16S2_S2_fjLj5120ELj1ELj1ELj8ELj8ENS_18Kernel_traits_baseILj5120EfS2_S2_S2_fjLj256EEEEELb1ELb1ELb0EEEvNS_9BwdParamsE,"aw",@nobits
	.sectionflags	@""
	.align	16
	.zero		1024


//--------------------- .nv.shared._ZN10layer_norm22ln_bwd_finalize_kernelINS_22Kernel_traits_finalizeILj5120Ef13__nv_bfloat16S2_S2_fjLb0ELj1024ELj4ENS_18Kernel_traits_baseILj5120EfS2_S2_S2_fjLj1024EEEEELb0ELb1EEEvNS_9BwdParamsE --------------------------
	.section	.nv.shared._ZN10layer_norm22ln_bwd_finalize_kernelINS_22Kernel_traits_finalizeILj5120Ef13__nv_bfloat16S2_S2_fjLb0ELj1024ELj4ENS_18Kernel_traits_baseILj5120EfS2_S2_S2_fjLj1024EEEEELb0ELb1EEEvNS_9BwdParamsE,"aw",@nobits
	.sectionflags	@""
	.align	16
.nv.shared._ZN10layer_norm22ln_bwd_finalize_kernelINS_22Kernel_traits_finalizeILj5120Ef13__nv_bfloat16S2_S2_fjLb0ELj1024ELj4ENS_18Kernel_traits_baseILj5120EfS2_S2_S2_fjLj1024EEEEELb0ELb1EEEvNS_9BwdParamsE:
	.zero		9472


//--------------------- .nv.shared._ZN10layer_norm40ln_parallel_residual_bwd_finalize_kernelINS_22Kernel_traits_finalizeILj5120Ef13__nv_bfloat16S2_S2_fjLb0ELj1024ELj4ENS_18Kernel_traits_baseILj5120EfS2_S2_S2_fjLj1024EEEEELb1EEEvNS_9BwdParamsE --------------------------
	.section	.nv.shared._ZN10layer_norm40ln_parallel_residual_bwd_finalize_kernelINS_22Kernel_traits_finalizeILj5120Ef13__nv_bfloat16S2_S2_fjLb0ELj1024ELj4ENS_18Kernel_traits_baseILj5120EfS2_S2_S2_fjLj1024EEEEELb1EEEvNS_9BwdParamsE,"aw",@nobits
	.sectionflags	@""
	.align	16
.nv.shared._ZN10layer_norm40ln_parallel_residual_bwd_finalize_kernelINS_22Kernel_traits_finalizeILj5120Ef13__nv_bfloat16S2_S2_fjLb0ELj1024ELj4ENS_18Kernel_traits_baseILj5120EfS2_S2_S2_fjLj1024EEEEELb1EEEvNS_9BwdParamsE:
	.zero		17920


//--------------------- .nv.shared._ZN10layer_norm31ln_parallel_residual_bwd_kernelINS_13Kernel_traitsIf13__nv_bfloat16S2_S2_fjLj5120ELj1ELj1ELj8ELj8ENS_18Kernel_traits_baseILj5120EfS2_S2_S2_fjLj256EEEEELb1ELb1ELb1EEEvNS_9BwdParamsE --------------------------
	.section	.nv.shared._ZN10layer_norm31ln_parallel_residual_bwd_kernelINS_13Kernel_traitsIf13__nv_bfloat16S2_S2_fjLj5120ELj1ELj1ELj8ELj8ENS_18Kernel_traits_baseILj5120EfS2_S2_S2_fjLj256EEEEELb1ELb1ELb1EEEvNS_9BwdParamsE,"aw",@nobits
	.sectionflags	@""
	.align	16
	.zero		1024


//--------------------- .nv.shared._ZN10layer_norm31ln_parallel_residual_bwd_kernelINS_13Kernel_traitsI13__nv_bfloat16S2_fS2_fjLj5120ELj1ELj1ELj8ELj8ENS_18Kernel_traits_baseILj5120ES2_S2_fS2_fjLj256EEEEELb0ELb0ELb0EEEvNS_9BwdParamsE --------------------------
	.section	.nv.shared._ZN10layer_norm31ln_parallel_residual_bwd_kernelINS_13Kernel_traitsI13__nv_bfloat16S2_fS2_fjLj5120ELj1ELj1ELj8ELj8ENS_18Kernel_traits_baseILj5120ES2_S2_fS2_fjLj256EEEEELb0ELb0ELb0EEEvNS_9BwdParamsE,"aw",@nobits
	.sectionflags	@""
	.align	16
	.zero		1024


//--------------------- .nv.shared._ZN10layer_norm31ln_parallel_residual_bwd_kernelINS_13Kernel_traitsI13__nv_bfloat16S2_fS2_fjLj5120ELj1ELj1ELj8ELj8ENS_18Kernel_traits_baseILj5120ES2_S2_fS2_fjLj256EEEEELb0ELb0ELb1EEEvNS_9BwdParamsE --------------------------
	.section	.nv.shared._ZN10layer_norm31ln_parallel_residual_bwd_kernelINS_13Kernel_traitsI13__nv_bfloat16S2_fS2_fjLj5120ELj1ELj1ELj8ELj8ENS_18Kernel_traits_baseILj5120ES2_S2_fS2_fjLj256EEEEELb0ELb0ELb1EEEvNS_9BwdParamsE,"aw",@nobits
	.sectionflags	@""
	.align	16
	.zero		1024


//--------------------- .nv.shared._ZN10layer_norm31ln_parallel_residual_bwd_kernelINS_13Kernel_traitsI13__nv_bfloat16S2_fS2_fjLj5120ELj1ELj1ELj8ELj8ENS_18Kernel_traits_baseILj5120ES2_S2_fS2_fjLj256EEEEELb0ELb1ELb0EEEvNS_9BwdParamsE --------------------------
	.section	.nv.shared._ZN10layer_norm31ln_parallel_residual_bwd_kernelINS_13Kernel_traitsI13__nv_bfloat16S2_fS2_fjLj5120ELj1ELj1ELj8ELj8ENS_18Kernel_traits_baseILj5120ES2_S2_fS2_fjLj256EEEEELb0ELb1ELb0EEEvNS_9BwdParamsE,"aw",@nobits
	.sectionflags	@""
	.align	16
	.zero		1024


//--------------------- .nv.shared._ZN10layer_norm31ln_parallel_residual_bwd_kernelINS_13Kernel_traitsI13__nv_bfloat16S2_fS2_fjLj5120ELj1ELj1ELj8ELj8ENS_18Kernel_traits_baseILj5120ES2_S2_fS2_fjLj256EEEEELb0ELb1ELb1EEEvNS_9BwdParamsE --------------------------
	.section	.nv.shared._ZN10layer_norm31ln_parallel_residual_bwd_kernelINS_13Kernel_traitsI13__nv_bfloat16S2_fS2_fjLj5120ELj1ELj1ELj8ELj8ENS_18Kernel_traits_baseILj5120ES2_S2_fS2_fjLj256EEEEELb0ELb1ELb1EEEvNS_9BwdParamsE,"aw",@nobits
	.sectionflags	@""
	.align	16
	.zero		1024


//--------------------- .nv.shared._ZN10layer_norm31ln_parallel_residual_bwd_kernelINS_13Kernel_traitsI13__nv_bfloat16S2_fS2_fjLj5120ELj1ELj1ELj8ELj8ENS_18Kernel_traits_baseILj5120ES2_S2_fS2_fjLj256EEEEELb1ELb0ELb0EEEvNS_9BwdParamsE --------------------------
	.section	.nv.shared._ZN10layer_norm31ln_parallel_residual_bwd_kernelINS_13Kernel_traitsI13__nv_bfloat16S2_fS2_fjLj5120ELj1ELj1ELj8ELj8ENS_18Kernel_traits_baseILj5120ES2_S2_fS2_fjLj256EEEEELb1ELb0ELb0EEEvNS_9BwdParamsE,"aw",@nobits
	.sectionflags	@""
	.align	16
	.zero		1024


//--------------------- .nv.shared._ZN10layer_norm31ln_parallel_residual_bwd_kernelINS_13Kernel_traitsI13__nv_bfloat16S2_fS2_fjLj5120ELj1ELj1ELj8ELj8ENS_18Kernel_traits_baseILj5120ES2_S2_fS2_fjLj256EEEEELb1ELb0ELb1EEEvNS_9BwdParamsE --------------------------
	.section	.nv.shared._ZN10layer_norm31ln_parallel_residual_bwd_kernelINS_13Kernel_traitsI13__nv_bfloat16S2_fS2_fjLj5120ELj1ELj1ELj8ELj8ENS_18Kernel_traits_baseILj5120ES2_S2_fS2_fjLj256EEEEELb1ELb0ELb1EEEvNS_9BwdParamsE,"aw",@nobits
	.sectionflags	@""
	.align	16
	.zero		1024


//--------------------- .nv.shared._ZN10layer_norm22ln_bwd_finalize_kernelINS_22Kernel_traits_finalizeILj5120E13__nv_bfloat16S2_fS2_fjLb0ELj1024ELj4ENS_18Kernel_traits_baseILj5120ES2_S2_fS2_fjLj1024EEEEELb0ELb0EEEvNS_9BwdParamsE --------------------------
	.section	.nv.shared._ZN10layer_norm22ln_bwd_finalize_kernelINS_22Kernel_traits_finalizeILj5120E13__nv_bfloat16S2_fS2_fjLb0ELj1024ELj4ENS_18Kernel_traits_baseILj5120ES2_S2_fS2_fjLj1024EEEEELb0ELb0EEEvNS_9BwdParamsE,"aw",@nobits
	.sectionflags	@""
	.align	16
.nv.shared._ZN10layer_norm22ln_bwd_finalize_kernelINS_22Kernel_traits_finalizeILj5120E13__nv_bfloat16S2_fS2_fjLb0ELj1024ELj4ENS_18Kernel_traits_baseILj5120ES2_S2_fS2_fjLj1024EEEEELb0ELb0EEEvNS_9BwdParamsE:
	.zero		9472


//--------------------- .nv.shared._ZN10layer_norm40ln_parallel_residual_bwd_finalize_kernelINS_22Kernel_traits_finalizeILj5120E13__nv_bfloat16S2_fS2_fjLb0ELj1024ELj4ENS_18Kernel_traits_baseILj5120ES2_S2_fS2_fjLj1024EEEEELb0EEEvNS_9BwdParamsE --------------------------
	.section	.nv.shared._ZN10layer_norm40ln_parallel_residual_bwd_finalize_kernelINS_22Kernel_traits_finalizeILj5120E13__nv_bfloat16S2_fS2_fjLb0ELj1024ELj4ENS_18Kernel_traits_baseILj5120ES2_S2_fS2_fjLj1024EEEEELb0EEEvNS_9BwdParamsE,"aw",@nobits
	.sectionflags	@""
	.align	16
.nv.shared._ZN10layer_norm40ln_parallel_residual_bwd_finalize_kernelINS_22Kernel_traits_finalizeILj5120E13__nv_bfloat16S2_fS2_fjLb0ELj1024ELj4ENS_18Kernel_traits_baseILj5120ES2_S2_fS2_fjLj1024EEEEELb0EEEvNS_9BwdParamsE:
	.zero		17920


//--------------------- .nv.shared._ZN10layer_norm31ln_parallel_residual_bwd_kernelINS_13Kernel_traitsI13__nv_bfloat16S2_fS2_fjLj5120ELj1ELj1ELj8ELj8ENS_18Kernel_traits_baseILj5120ES2_S2_fS2_fjLj256EEEEELb1ELb1ELb0EEEvNS_9BwdParamsE --------------------------
	.section	.nv.shared._ZN10layer_norm31ln_parallel_residual_bwd_kernelINS_13Kernel_traitsI13__nv_bfloat16S2_fS2_fjLj5120ELj1ELj1ELj8ELj8ENS_18Kernel_traits_baseILj5120ES2_S2_fS2_fjLj256EEEEELb1ELb1ELb0EEEvNS_9BwdParamsE,"aw",@nobits
	.sectionflags	@""
	.align	16
	.zero		1024


//--------------------- .nv.shared._ZN10layer_norm22ln_bwd_finalize_kernelINS_22Kernel_traits_finalizeILj5120E13__nv_bfloat16S2_fS2_fjLb0ELj1024ELj4ENS_18Kernel_traits_baseILj5120ES2_S2_fS2_fjLj1024EEEEELb0ELb1EEEvNS_9BwdParamsE --------------------------
	.section	.nv.shared._ZN10layer_norm22ln_bwd_finalize_kernelINS_22Kernel_traits_finalizeILj5120E13__nv_bfloat16S2_fS2_fjLb0ELj1024ELj4ENS_18Kernel_traits_baseILj5120ES2_S2_fS2_fjLj1024EEEEELb0ELb1EEEvNS_9BwdParamsE,"aw",@nobits
	.sectionflags	@""
	.align	16
.nv.shared._ZN10layer_norm22ln_bwd_finalize_kernelINS_22Kernel_traits_finalizeILj5120E13__nv_bfloat16S2_fS2_fjLb0ELj1024ELj4ENS_18Kernel_traits_baseILj5120ES2_S2_fS2_fjLj1024EEEEELb0ELb1EEEvNS_9BwdParamsE:
	.zero		9472


//--------------------- .nv.shared._ZN10layer_norm40ln_parallel_residual_bwd_finalize_kernelINS_22Kernel_traits_finalizeILj5120E13__nv_bfloat16S2_fS2_fjLb0ELj1024ELj4ENS_18Kernel_traits_baseILj5120ES2_S2_fS2_fjLj1024EEEEELb1EEEvNS_9BwdParamsE --------------------------
	.section	.nv.shared._ZN10layer_norm40ln_parallel_residual_bwd_finalize_kernelINS_22Kernel_traits_finalizeILj5120E13__nv_bfloat16S2_fS2_fjLb0ELj1024ELj4ENS_18Kernel_traits_baseILj5120ES2_S2_fS2_fjLj1024EEEEELb1EEEvNS_9BwdParamsE,"aw",@nobits
	.sectionflags	@""
	.align	16
.nv.shared._ZN10layer_norm40ln_parallel_residual_bwd_finalize_kernelINS_22Kernel_traits_finalizeILj5120E13__nv_bfloat16S2_fS2_fjLb0ELj1024ELj4ENS_18Kernel_traits_baseILj5120ES2_S2_fS2_fjLj1024EEEEELb1EEEvNS_9BwdParamsE:
	.zero		17920


//--------------------- .nv.shared._ZN10layer_norm31ln_parallel_residual_bwd_kernelINS_13Kernel_traitsI13__nv_bfloat16S2_fS2_fjLj5120ELj1ELj1ELj8ELj8ENS_18Kernel_traits_baseILj5120ES2_S2_fS2_fjLj256EEEEELb1ELb1ELb1EEEvNS_9BwdParamsE --------------------------
	.section	.nv.shared._ZN10layer_norm31ln_parallel_residual_bwd_kernelINS_13Kernel_traitsI13__nv_bfloat16S2_fS2_fjLj5120ELj1ELj1ELj8ELj8ENS_18Kernel_traits_baseILj5120ES2_S2_fS2_fjLj256EEEEELb1ELb1ELb1EEEvNS_9BwdParamsE,"aw",@nobits
	.sectionflags	@""
	.align	16
	.zero		1024


//--------------------- .nv.shared._ZN10layer_norm31ln_parallel_residual_bwd_kernelINS_13Kernel_traitsIf13__nv_bfloat16fS2_fjLj5120ELj1ELj1ELj8ELj8ENS_18Kernel_traits_baseILj5120EfS2_fS2_fjLj256EEEEELb0ELb0ELb0EEEvNS_9BwdParamsE --------------------------
	.section	.nv.shared._ZN10layer_norm31ln_parallel_residual_bwd_kernelINS_13Kernel_traitsIf13__nv_bfloat16fS2_fjLj5120ELj1ELj1ELj8ELj8ENS_18Kernel_traits_baseILj5120EfS2_fS2_fjLj256EEEEELb0ELb0ELb0EEEvNS_9BwdParamsE,"aw",@nobits
	.sectionflags	@""
	.align	16
	.zero		1024


//--------------------- .nv.shared._ZN10layer_norm31ln_parallel_residual_bwd_kernelINS_13Kernel_traitsIf13__nv_bfloat16fS2_fjLj5120ELj1ELj1ELj8ELj8ENS_18Kernel_traits_baseILj5120EfS2_fS2_fjLj256EEEEELb0ELb0ELb1EEEvNS_9BwdParamsE --------------------------
	.section	.nv.shared._ZN10layer_norm31ln_parallel_residual_bwd_kernelINS_13Kernel_traitsIf13__nv_bfloat16fS2_fjLj5120ELj1ELj1ELj8ELj8ENS_18Kernel_traits_baseILj5120EfS2_fS2_fjLj256EEEEELb0ELb0ELb1EEEvNS_9BwdParamsE,"aw",@nobits
	.sectionflags	@""
	.align	16
	.zero		1024


//--------------------- .nv.shared._ZN10layer_norm31ln_parallel_residual_bwd_kernelINS_13Kernel_traitsIf13__nv_bfloat16fS2_fjLj5120ELj1ELj1ELj8ELj8ENS_18Kernel_traits_baseILj5120EfS2_fS2_fjLj256EEEEELb0ELb1ELb0EEEvNS_9BwdParamsE --------------------------
	.section	.nv.shared._ZN10layer_norm31ln_parallel_residual_bwd_kernelINS_13Kernel_traitsIf13__nv_bfloat16fS2_fjLj5120ELj1ELj1ELj8ELj8ENS_18Kernel_traits_baseILj5120EfS2_fS2_fjLj256EEEEELb0ELb1ELb0EEEvNS_9BwdParamsE,"aw",@nobits
	.sectionflags	@""
	.align	16
	.zero		1024


//--------------------- .nv.shared._ZN10layer_norm31ln_parallel_residual_bwd_kernelINS_13Kernel_traitsIf13__nv_bfloat16fS2_fjLj5120ELj1ELj1ELj8ELj8ENS_18Kernel_traits_baseILj5120EfS2_fS2_fjLj256EEEEELb0ELb1ELb1EEEvNS_9BwdParamsE --------------------------
	.section	.nv.shared._ZN10layer_norm31ln_parallel_residual_bwd_kernelINS_13Kernel_traitsIf13__nv_bfloat16fS2_fjLj5120ELj1ELj1ELj8ELj8ENS_18Kernel_traits_baseILj5120EfS2_fS2_fjLj256EEEEELb0ELb1ELb1EEEvNS_9BwdParamsE,"aw",@nobits
	.sectionflags	@""
	.align	16
	.zero		1024


//--------------------- .nv.shared._ZN10layer_norm31ln_parallel_residual_bwd_kernelINS_13Kernel_traitsIf13__nv_bfloat16fS2_fjLj5120ELj1ELj1ELj8ELj8ENS_18Kernel_traits_baseILj5120EfS2_fS2_fjLj256EEEEELb1ELb0ELb0EEEvNS_9BwdParamsE --------------------------
	.section	.nv.shared._ZN10layer_norm31ln_parallel_residual_bwd_kernelINS_13Kernel_traitsIf13__nv_bfloat16fS2_fjLj5120ELj1ELj1ELj8ELj8ENS_18Kernel_traits_baseILj5120EfS2_fS2_fjLj256EEEEELb1ELb0ELb0EEEvNS_9BwdParamsE,"aw",@nobits
	.sectionflags	@""
	.align	16
	.zero		1024


//--------------------- .nv.shared._ZN10layer_norm31ln_parallel_residual_bwd_kernelINS_13Kernel_traitsIf13__nv_bfloat16fS2_fjLj5120ELj1ELj1ELj8ELj8ENS_18Kernel_traits_baseILj5120EfS2_fS2_fjLj256EEEEELb1ELb0ELb1EEEvNS_9BwdParamsE --------------------------
	.section	.nv.shared._ZN10layer_norm31ln_parallel_residual_bwd_kernelINS_13Kernel_traitsIf13__nv_bfloat16fS2_fjLj5120ELj1ELj1ELj8ELj8ENS_18Kernel_traits_baseILj5120EfS2_fS2_fjLj256EEEEELb1ELb0ELb1EEEvNS_9BwdParamsE,"aw",@nobits
	.sectionflags	@""
	.align	16
	.zero		1024


//--------------------- .nv.shared._ZN10layer_norm22ln_bwd_finalize_kernelINS_22Kernel_traits_finalizeILj5120Ef13__nv_bfloat16fS2_fjLb0ELj1024ELj4ENS_18Kernel_traits_baseILj5120EfS2_fS2_fjLj1024EEEEELb0ELb0EEEvNS_9BwdParamsE --------------------------
	.section	.nv.shared._ZN10layer_norm22ln_bwd_finalize_kernelINS_22Kernel_traits_finalizeILj5120Ef13__nv_bfloat16fS2_fjLb0ELj1024ELj4ENS_18Kernel_traits_baseILj5120EfS2_fS2_fjLj1024EEEEELb0ELb0EEEvNS_9BwdParamsE,"aw",@nobits
	.sectionflags	@""
	.align	16
.nv.shared._ZN10layer_norm22ln_bwd_finalize_kernelINS_22Kernel_traits_finalizeILj5120Ef13__nv_bfloat16fS2_fjLb0ELj1024ELj4ENS_18Kernel_traits_baseILj5120EfS2_fS2_fjLj1024EEEEELb0ELb0EEEvNS_9BwdParamsE:
	.zero		9472


//--------------------- .nv.shared._ZN10layer_norm40ln_parallel_residual_bwd_finalize_kernelINS_22Kernel_traits_finalizeILj5120Ef13__nv_bfloat16fS2_fjLb0ELj1024ELj4ENS_18Kernel_traits_baseILj5120EfS2_fS2_fjLj1024EEEEELb0EEEvNS_9BwdParamsE --------------------------
	.section	.nv.shared._ZN10layer_norm40ln_parallel_residual_bwd_finalize_kernelINS_22Kernel_traits_finalizeILj5120Ef13__nv_bfloat16fS2_fjLb0ELj1024ELj4ENS_18Kernel_traits_baseILj5120EfS2_fS2_fjLj1024EEEEELb0EEEvNS_9BwdParamsE,"aw",@nobits
	.sectionflags	@""
	.align	16
.nv.shared._ZN10layer_norm40ln_parallel_residual_bwd_finalize_kernelINS_22Kernel_traits_finalizeILj5120Ef13__nv_bfloat16fS2_fjLb0ELj1024ELj4ENS_18Kernel_traits_baseILj5120EfS2_fS2_fjLj1024EEEEELb0EEEvNS_9BwdParamsE:
	.zero		17920


//--------------------- .nv.shared._ZN10layer_norm31ln_parallel_residual_bwd_kernelINS_13Kernel_traitsIf13__nv_bfloat16fS2_fjLj5120ELj1ELj1ELj8ELj8ENS_18Kernel_traits_baseILj5120EfS2_fS2_fjLj256EEEEELb1ELb1ELb0EEEvNS_9BwdParamsE --------------------------
	.section	.nv.shared._ZN10layer_norm31ln_parallel_residual_bwd_kernelINS_13Kernel_traitsIf13__nv_bfloat16fS2_fjLj5120ELj1ELj1ELj8ELj8ENS_18Kernel_traits_baseILj5120EfS2_fS2_fjLj256EEEEELb1ELb1ELb0EEEvNS_9BwdParamsE,"aw",@nobits
	.sectionflags	@""
	.align	16
	.zero		1024


//--------------------- .nv.shared._ZN10layer_norm22ln_bwd_finalize_kernelINS_22Kernel_traits_finalizeILj5120Ef13__nv_bfloat16fS2_fjLb0ELj1024ELj4ENS_18Kernel_traits_baseILj5120EfS2_fS2_fjLj1024EEEEELb0ELb1EEEvNS_9BwdParamsE --------------------------
	.section	.nv.shared._ZN10layer_norm22ln_bwd_finalize_kernelINS_22Kernel_traits_finalizeILj5120Ef13__nv_bfloat16fS2_fjLb0ELj1024ELj4ENS_18Kernel_traits_baseILj5120EfS2_fS2_fjLj1024EEEEELb0ELb1EEEvNS_9BwdParamsE,"aw",@nobits
	.sectionflags	@""
	.align	16
.nv.shared._ZN10layer_norm22ln_bwd_finalize_kernelINS_22Kernel_traits_finalizeILj5120Ef13__nv_bfloat16fS2_fjLb0ELj1024ELj4ENS_18Kernel_traits_baseILj5120EfS2_fS2_fjLj1024EEEEELb0ELb1EEEvNS_9BwdParamsE:
	.zero		9472


//--------------------- .nv.shared._ZN10layer_norm40ln_parallel_residual_bwd_finalize_kernelINS_22Kernel_traits_finalizeILj5120Ef13__nv_bfloat16fS2_fjLb0ELj1024ELj4ENS_18Kernel_traits_baseILj5120EfS2_fS2_fjLj1024EEEEELb1EEEvNS_9BwdParamsE --------------------------
	.section	.nv.shared._ZN10layer_norm40ln_parallel_residual_bwd_finalize_kernelINS_22Kernel_traits_finalizeILj5120Ef13__nv_bfloat16fS2_fjLb0ELj1024ELj4ENS_18Kernel_traits_baseILj5120EfS2_fS2_fjLj1024EEEEELb1EEEvNS_9BwdParamsE,"aw",@nobits
	.sectionflags	@""
	.align	16
.nv.shared._ZN10layer_norm40ln_parallel_residual_bwd_finalize_kernelINS_22Kernel_traits_finalizeILj5120Ef13__nv_bfloat16fS2_fjLb0ELj1024ELj4ENS_18Kernel_traits_baseILj5120EfS2_fS2_fjLj1024EEEEELb1EEEvNS_9BwdParamsE:
	.zero		17920


//--------------------- .nv.shared._ZN10layer_norm31ln_parallel_residual_bwd_kernelINS_13Kernel_traitsIf13__nv_bfloat16fS2_fjLj5120ELj1ELj1ELj8ELj8ENS_18Kernel_traits_baseILj5120EfS2_fS2_fjLj256EEEEELb1ELb1ELb1EEEvNS_9BwdParamsE --------------------------
	.section	.nv.shared._ZN10layer_norm31ln_parallel_residual_bwd_kernelINS_13Kernel_traitsIf13__nv_bfloat16fS2_fjLj5120ELj1ELj1ELj8ELj8ENS_18Kernel_traits_baseILj5120EfS2_fS2_fjLj256EEEEELb1ELb1ELb1EEEvNS_9BwdParamsE,"aw",@nobits
	.sectionflags	@""
	.align	16
	.zero		1024


//--------------------- .nv.shared._ZN10layer_norm31ln_parallel_residual_bwd_kernelINS_13Kernel_traitsIf6__halfS2_S2_fjLj5120ELj1ELj1ELj8ELj8ENS_18Kernel_traits_baseILj5120EfS2_S2_S2_fjLj256EEEEELb0ELb0ELb0EEEvNS_9BwdParamsE --------------------------
	.section	.nv.shared._ZN10layer_norm31ln_parallel_residual_bwd_kernelINS_13Kernel_traitsIf6__halfS2_S2_fjLj5120ELj1ELj1ELj8ELj8ENS_18Kernel_traits_baseILj5120EfS2_S2_S2_fjLj256EEEEELb0ELb0ELb0EEEvNS_9BwdParamsE,"aw",@nobits
	.sectionflags	@""
	.align	16
	.zero		1024


//--------------------- .nv.shared._ZN10layer_norm31ln_parallel_residual_bwd_kernelINS_13Kernel_traitsIf6__halfS2_S2_fjLj5120ELj1ELj1ELj8ELj8ENS_18Kernel_traits_baseILj5120EfS2_S2_S2_fjLj256EEEEELb0ELb0ELb1EEEvNS_9BwdParamsE --------------------------
	.section	.nv.shared._ZN10layer_norm31ln_parallel_residual_bwd_kernelINS_13Kernel_traitsIf6__halfS2_S2_fjLj5120ELj1ELj1ELj8ELj8ENS_18Kernel_traits_baseILj5120EfS2_S2_S2_fjLj256EEEEELb0ELb0ELb1EEEvNS_9BwdParamsE,"aw",@nobits
	.sectionflags	@""
	.align	16
	.zero		1024


//--------------------- .nv.shared._ZN10layer_norm31ln_parallel_residual_bwd_kernelINS_13Kernel_traitsIf6__halfS2_S2_fjLj5120ELj1ELj1ELj8ELj8ENS_18Kernel_traits_baseILj5120EfS2_S2_S2_fjLj256EEEEELb0ELb1ELb0EEEvNS_9BwdParamsE --------------------------
	.section	.nv.shared._ZN10layer_norm31ln_parallel_residual_bwd_kernelINS_13Kernel_traitsIf6__halfS2_S2_fjLj5120ELj1ELj1ELj8ELj8ENS_18Kernel_traits_baseILj5120EfS2_S2_S2_fjLj256EEEEELb0ELb1ELb0EEEvNS_9BwdParamsE,"aw",@nobits
	.sectionflags	@""
	.align	16
	.zero		1024


//--------------------- .nv.shared._ZN10layer_norm31ln_parallel_residual_bwd_kernelINS_13Kernel_traitsIf6__halfS2_S2_fjLj5120ELj1ELj1ELj8ELj8ENS_18Kernel_traits_baseILj5120EfS2_S2_S2_fjLj256EEEEELb0ELb1ELb1EEEvNS_9BwdParamsE --------------------------
	.section	.nv.shared._ZN10layer_norm31ln_parallel_residual_bwd_kernelINS_13Kernel_traitsIf6__halfS2_S2_fjLj5120ELj1ELj1ELj8ELj8ENS_18Kernel_traits_baseILj5120EfS2_S2_S2_fjLj256EEEEELb0ELb1ELb1EEEvNS_9BwdParamsE,"aw",@nobits
	.sectionflags	@""
	.align	16
	.zero		1024


//--------------------- .nv.shared._ZN10layer_norm31ln_parallel_residual_bwd_kernelINS_13Kernel_traitsIf6__halfS2_S2_fjLj5120ELj1ELj1ELj8ELj8ENS_18Kernel_traits_baseILj5120EfS2_S2_S2_fjLj256EEEEELb1ELb0ELb0EEEvNS_9BwdParamsE --------------------------
	.section	.nv.shared._ZN10layer_norm31ln_parallel_residual_bwd_kernelINS_13Kernel_traitsIf6__halfS2_S2_fjLj5120ELj1ELj1ELj8ELj8ENS_18Kernel_traits_baseILj5120EfS2_S2_S2_fjLj256EEEEELb1ELb0ELb0EEEvNS_9BwdParamsE,"aw",@nobits
	.sectionflags	@""
	.align	16
	.zero		1024


//--------------------- .nv.shared._ZN10layer_norm31ln_parallel_residual_bwd_kernelINS_13Kernel_traitsIf6__halfS2_S2_fjLj5120ELj1ELj1ELj8ELj8ENS_18Kernel_traits_baseILj5120EfS2_S2_S2_fjLj256EEEEELb1ELb0ELb1EEEvNS_9BwdParamsE --------------------------
	.section	.nv.shared._ZN10layer_norm31ln_parallel_residual_bwd_kernelINS_13Kernel_traitsIf6__halfS2_S2_fjLj5120ELj1ELj1ELj8ELj8ENS_18Kernel_traits_baseILj5120EfS2_S2_S2_fjLj256EEEEELb1ELb0ELb1EEEvNS_9BwdParamsE,"aw",@nobits
	.sectionflags	@""
	.align	16
	.zero		1024


//--------------------- .nv.shared._ZN10layer_norm22ln_bwd_finalize_kernelINS_22Kernel_traits_finalizeILj5120Ef6__halfS2_S2_fjLb0ELj1024ELj4ENS_18Kernel_traits_baseILj5120EfS2_S2_S2_fjLj1024EEEEELb0ELb0EEEvNS_9BwdParamsE --------------------------
	.section	.nv.shared._ZN10layer_norm22ln_bwd_finalize_kernelINS_22Kernel_traits_finalizeILj5120Ef6__halfS2_S2_fjLb0ELj1024ELj4ENS_18Kernel_traits_baseILj5120EfS2_S2_S2_fjLj1024EEEEELb0ELb0EEEvNS_9BwdParamsE,"aw",@nobits
	.sectionflags	@""
	.align	16
.nv.shared._ZN10layer_norm22ln_bwd_finalize_kernelINS_22Kernel_traits_finalizeILj5120Ef6__halfS2_S2_fjLb0ELj1024ELj4ENS_18Kernel_traits_baseILj5120EfS2_S2_S2_fjLj1024EEEEELb0ELb0EEEvNS_9BwdParamsE:
	.zero		9472


//--------------------- .nv.shared._ZN10layer_norm40ln_parallel_residual_bwd_finalize_kernelINS_22Kernel_traits_finalizeILj5120Ef6__halfS2_S2_fjLb0ELj1024ELj4ENS_18Kernel_traits_baseILj5120EfS2_S2_S2_fjLj1024EEEEELb0EEEvNS_9BwdParamsE --------------------------
	.section	.nv.shared._ZN10layer_norm40ln_parallel_residual_bwd_finalize_kernelINS_22Kernel_traits_finalizeILj5120Ef6__halfS2_S2_fjLb0ELj1024ELj4ENS_18Kernel_traits_baseILj5120EfS2_S2_S2_fjLj1024EEEEELb0EEEvNS_9BwdParamsE,"aw",@nobits
	.sectionflags	@""
	.align	16
.nv.shared._ZN10layer_norm40ln_parallel_residual_bwd_finalize_kernelINS_22Kernel_traits_finalizeILj5120Ef6__halfS2_S2_fjLb0ELj1024ELj4ENS_18Kernel_traits_baseILj5120EfS2_S2_S2_fjLj1024EEEEELb0EEEvNS_9BwdParamsE:
	.zero		17920


//--------------------- .nv.shared._ZN10layer_norm31ln_parallel_residual_bwd_kernelINS_13Kernel_traitsIf6__halfS2_S2_fjLj5120ELj1ELj1ELj8ELj8ENS_18Kernel_traits_baseILj5120EfS2_S2_S2_fjLj256EEEEELb1ELb1ELb0EEEvNS_9BwdParamsE --------------------------
	.section	.nv.shared._ZN10layer_norm31ln_parallel_residual_bwd_kernelINS_13Kernel_traitsIf6__halfS2_S2_fjLj5120ELj1ELj1ELj8ELj8ENS_18Kernel_traits_baseILj5120EfS2_S2_S2_fjLj256EEEEELb1ELb1ELb0EEEvNS_9BwdParamsE,"aw",@nobits
	.sectionflags	@""
	.align	16
	.zero		1024


//--------------------- .nv.shared._ZN10layer_norm22ln_bwd_finalize_kernelINS_22Kernel_traits_finalizeILj5120Ef6__halfS2_S2_fjLb0ELj1024ELj4ENS_18Kernel_traits_baseILj5120EfS2_S2_S2_fjLj1024EEEEELb0ELb1EEEvNS_9BwdParamsE --------------------------
	.section	.nv.shared._ZN10layer_norm22ln_bwd_finalize_kernelINS_22Kernel_traits_finalizeILj5120Ef6__halfS2_S2_fjLb0ELj1024ELj4ENS_18Kernel_traits_baseILj5120EfS2_S2_S2_fjLj1024EEEEELb0ELb1EEEvNS_9BwdParamsE,"aw",@nobits
	.sectionflags	@""
	.align	16
.nv.shared._ZN10layer_norm22ln_bwd_finalize_kernelINS_22Kernel_traits_finalizeILj5120Ef6__halfS2_S2_fjLb0ELj1024ELj4ENS_18Kernel_traits_baseILj5120EfS2_S2_S2_fjLj1024EEEEELb0ELb1EEEvNS_9BwdParamsE:
	.zero		9472


//--------------------- .nv.shared._ZN10layer_norm40ln_parallel_residual_bwd_finalize_kernelINS_22Kernel_traits_finalizeILj5120Ef6__halfS2_S2_fjLb0ELj1024ELj4ENS_18Kernel_traits_baseILj5120EfS2_S2_S2_fjLj1024EEEEELb1EEEvNS_9BwdParamsE --------------------------
	.section	.nv.shared._ZN10layer_norm40ln_parallel_residual_bwd_finalize_kernelINS_22Kernel_traits_finalizeILj5120Ef6__halfS2_S2_fjLb0ELj1024ELj4ENS_18Kernel_traits_baseILj5120EfS2_S2_S2_fjLj1024EEEEELb1EEEvNS_9BwdParamsE,"aw",@nobits
	.sectionflags	@""
	.align	16
.nv.shared._ZN10layer_norm40ln_parallel_residual_bwd_finalize_kernelINS_22Kernel_traits_finalizeILj5120Ef6__halfS2_S2_fjLb0ELj1024ELj4ENS_18Kernel_traits_baseILj5120EfS2_S2_S2_fjLj1024EEEEELb1EEEvNS_9BwdParamsE:
	.zero		17920


//--------------------- .nv.shared._ZN10layer_norm31ln_parallel_residual_bwd_kernelINS_13Kernel_traitsIf6__halfS2_S2_fjLj5120ELj1ELj1ELj8ELj8ENS_18Kernel_traits_baseILj5120EfS2_S2_S2_fjLj256EEEEELb1ELb1ELb1EEEvNS_9BwdParamsE --------------------------
	.section	.nv.shared._ZN10layer_norm31ln_parallel_residual_bwd_kernelINS_13Kernel_traitsIf6__halfS2_S2_fjLj5120ELj1ELj1ELj8ELj8ENS_18Kernel_traits_baseILj5120EfS2_S2_S2_fjLj256EEEEELb1ELb1ELb1EEEvNS_9BwdParamsE,"aw",@nobits
	.sectionflags	@""
	.align	16
	.zero		1024


//--------------------- .nv.shared._ZN10layer_norm31ln_parallel_residual_bwd_kernelINS_13Kernel_traitsI6__halfS2_fS2_fjLj5120ELj1ELj1ELj8ELj8ENS_18Kernel_traits_baseILj5120ES2_S2_fS2_fjLj256EEEEELb0ELb0ELb0EEEvNS_9BwdParamsE --------------------------
	.section	.nv.shared._ZN10layer_norm31ln_parallel_residual_bwd_kernelINS_13Kernel_traitsI6__halfS2_fS2_fjLj5120ELj1ELj1ELj8ELj8ENS_18Kernel_traits_baseILj5120ES2_S2_fS2_fjLj256EEEEELb0ELb0ELb0EEEvNS_9BwdParamsE,"aw",@nobits
	.sectionflags	@""
	.align	16
	.zero		1024


//--------------------- .nv.shared._ZN10layer_norm31ln_parallel_residual_bwd_kernelINS_13Kernel_traitsI6__halfS2_fS2_fjLj5120ELj1ELj1ELj8ELj8ENS_18Kernel_traits_baseILj5120ES2_S2_fS2_fjLj256EEEEELb0ELb0ELb1EEEvNS_9BwdParamsE --------------------------
	.section	.nv.shared._ZN10layer_norm31ln_parallel_residual_bwd_kernelINS_13Kernel_traitsI6__halfS2_fS2_fjLj5120ELj1ELj1ELj8ELj8ENS_18Kernel_traits_baseILj5120ES2_S2_fS2_fjLj256EEEEELb0ELb0ELb1EEEvNS_9BwdParamsE,"aw",@nobits
	.sectionflags	@""
	.align	16
	.zero		1024


//--------------------- .nv.shared._ZN10layer_norm31ln_parallel_residual_bwd_kernelINS_13Kernel_traitsI6__halfS2_fS2_fjLj5120ELj1ELj1ELj8ELj8ENS_18Kernel_traits_baseILj5120ES2_S2_fS2_fjLj256EEEEELb0ELb1ELb0EEEvNS_9BwdParamsE --------------------------
	.section	.nv.shared._ZN10layer_norm31ln_parallel_residual_bwd_kernelINS_13Kernel_traitsI6__halfS2_fS2_fjLj5120ELj1ELj1ELj8ELj8ENS_18Kernel_traits_baseILj5120ES2_S2_fS2_fjLj256EEEEELb0ELb1ELb0EEEvNS_9BwdParamsE,"aw",@nobits
	.sectionflags	@""
	.align	16
	.zero		1024


//--------------------- .nv.shared._ZN10layer_norm31ln_parallel_residual_bwd_kernelINS_13Kernel_traitsI6__halfS2_fS2_fjLj5120ELj1ELj1ELj8ELj8ENS_18Kernel_traits_baseILj5120ES2_S2_fS2_fjLj256EEEEELb0ELb1ELb1EEEvNS_9BwdParamsE --------------------------
	.section	.nv.shared._ZN10layer_norm31ln_parallel_residual_bwd_kernelINS_13Kernel_traitsI6__halfS2_fS2_fjLj5120ELj1ELj1ELj8ELj8ENS_18Kernel_traits_baseILj5120ES2_S2_fS2_fjLj256EEEEELb0ELb1ELb1EEEvNS_9BwdParamsE,"aw",@nobits
	.sectionflags	@""
	.align	16
	.zero		1024


//--------------------- .nv.shared._ZN10layer_norm31ln_parallel_residual_bwd_kernelINS_13Kernel_traitsI6__halfS2_fS2_fjLj5120ELj1ELj1ELj8ELj8ENS_18Kernel_traits_baseILj5120ES2_S2_fS2_fjLj256EEEEELb1ELb0ELb0EEEvNS_9BwdParamsE --------------------------
	.section	.nv.shared._ZN10layer_norm31ln_parallel_residual_bwd_kernelINS_13Kernel_traitsI6__halfS2_fS2_fjLj5120ELj1ELj1ELj8ELj8ENS_18Kernel_traits_baseILj5120ES2_S2_fS2_fjLj256EEEEELb1ELb0ELb0EEEvNS_9BwdParamsE,"aw",@nobits
	.sectionflags	@""
	.align	16
	.zero		1024


//--------------------- .nv.shared._ZN10layer_norm31ln_parallel_residual_bwd_kernelINS_13Kernel_traitsI6__halfS2_fS2_fjLj5120ELj1ELj1ELj8ELj8ENS_18Kernel_traits_baseILj5120ES2_S2_fS2_fjLj256EEEEELb1ELb0ELb1EEEvNS_9BwdParamsE --------------------------
	.section	.nv.shared._ZN10layer_norm31ln_parallel_residual_bwd_kernelINS_13Kernel_traitsI6__halfS2_fS2_fjLj5120ELj1ELj1ELj8ELj8ENS_18Kernel_traits_baseILj5120ES2_S2_fS2_fjLj256EEEEELb1ELb0ELb1EEEvNS_9BwdParamsE,"aw",@nobits
	.sectionflags	@""
	.align	16
	.zero		1024


//--------------------- .nv.shared._ZN10layer_norm22ln_bwd_finalize_kernelINS_22Kernel_traits_finalizeILj5120E6__halfS2_fS2_fjLb0ELj1024ELj4ENS_18Kernel_traits_baseILj5120ES2_S2_fS2_fjLj1024EEEEELb0ELb0EEEvNS_9BwdParamsE --------------------------
	.section	.nv.shared._ZN10layer_norm22ln_bwd_finalize_kernelINS_22Kernel_traits_finalizeILj5120E6__halfS2_fS2_fjLb0ELj1024ELj4ENS_18Kernel_traits_baseILj5120ES2_S2_fS2_fjLj1024EEEEELb0ELb0EEEvNS_9BwdParamsE,"aw",@nobits
	.sectionflags	@""
	.align	16
.nv.shared._ZN10layer_norm22ln_bwd_finalize_kernelINS_22Kernel_traits_finalizeILj5120E6__halfS2_fS2_fjLb0ELj1024ELj4ENS_18Kernel_traits_baseILj5120ES2_S2_fS2_fjLj1024EEEEELb0ELb0EEEvNS_9BwdParamsE:
	.zero		9472


//--------------------- .nv.shared._ZN10layer_norm40ln_parallel_residual_bwd_finalize_kernelINS_22Kernel_traits_finalizeILj5120E6__halfS2_fS2_fjLb0ELj1024ELj4ENS_18Kernel_traits_baseILj5120ES2_S2_fS2_fjLj1024EEEEELb0EEEvNS_9BwdParamsE --------------------------
	.section	.nv.shared._ZN10layer_norm40ln_parallel_residual_bwd_finalize_kernelINS_22Kernel_traits_finalizeILj5120E6__halfS2_fS2_fjLb0ELj1024ELj4ENS_18Kernel_traits_baseILj5120ES2_S2_fS2_fjLj1024EEEEELb0EEEvNS_9BwdParamsE,"aw",@nobits
	.sectionflags	@""
	.align	16
.nv.shared._ZN10layer_norm40ln_parallel_residual_bwd_finalize_kernelINS_22Kernel_traits_finalizeILj5120E6__halfS2_fS2_fjLb0ELj1024ELj4ENS_18Kernel_traits_baseILj5120ES2_S2_fS2_fjLj1024EEEEELb0EEEvNS_9BwdParamsE:
	.zero		17920


//--------------------- .nv.shared._ZN10layer_norm31ln_parallel_residual_bwd_kernelINS_13Kernel_traitsI6__halfS2_fS2_fjLj5120ELj1ELj1ELj8ELj8ENS_18Kernel_traits_baseILj5120ES2_S2_fS2_fjLj256EEEEELb1ELb1ELb0EEEvNS_9BwdParamsE --------------------------
	.section	.nv.shared._ZN10layer_norm31ln_parallel_residual_bwd_kernelINS_13Kernel_traitsI6__halfS2_fS2_fjLj5120ELj1ELj1ELj8ELj8ENS_18Kernel_traits_baseILj5120ES2_S2_fS2_fjLj256EEEEELb1ELb1ELb0EEEvNS_9BwdParamsE,"aw",@nobits
	.sectionflags	@""
	.align	16
	.zero		1024


//--------------------- .nv.shared._ZN10layer_norm22ln_bwd_finalize_kernelINS_22Kernel_traits_finalizeILj5120E6__halfS2_fS2_fjLb0ELj1024ELj4ENS_18Kernel_traits_baseILj5120ES2_S2_fS2_fjLj1024EEEEELb0ELb1EEEvNS_9BwdParamsE --------------------------
	.section	.nv.shared._ZN10layer_norm22ln_bwd_finalize_kernelINS_22Kernel_traits_finalizeILj5120E6__halfS2_fS2_fjLb0ELj1024ELj4ENS_18Kernel_traits_baseILj5120ES2_S2_fS2_fjLj1024EEEEELb0ELb1EEEvNS_9BwdParamsE,"aw",@nobits
	.sectionflags	@""
	.align	16
.nv.shared._ZN10layer_norm22ln_bwd_finalize_kernelINS_22Kernel_traits_finalizeILj5120E6__halfS2_fS2_fjLb0ELj1024ELj4ENS_18Kernel_traits_baseILj5120ES2_S2_fS2_fjLj1024EEEEELb0ELb1EEEvNS_9BwdParamsE:
	.zero		9472


//--------------------- .nv.shared._ZN10layer_norm40ln_parallel_residual_bwd_finalize_kernelINS_22Kernel_traits_finalizeILj5120E6__halfS2_fS2_fjLb0ELj1024ELj4ENS_18Kernel_traits_baseILj5120ES2_S2_fS2_fjLj1024EEEEELb1EEEvNS_9BwdParamsE --------------------------
	.section	.nv.shared._ZN10layer_norm40ln_parallel_residual_bwd_finalize_kernelINS_22Kernel_traits_finalizeILj5120E6__halfS2_fS2_fjLb0ELj1024ELj4ENS_18Kernel_traits_baseILj5120ES2_S2_fS2_fjLj1024EEEEELb1EEEvNS_9BwdParamsE,"aw",@nobits
	.sectionflags	@""
	.align	16
.nv.shared._ZN10layer_norm40ln_parallel_residual_bwd_finalize_kernelINS_22Kernel_traits_finalizeILj5120E6__halfS2_fS2_fjLb0ELj1024ELj4ENS_18Kernel_traits_baseILj5120ES2_S2_fS2_fjLj1024EEEEELb1EEEvNS_9BwdParamsE:
	.zero		17920


//--------------------- .nv.shared._ZN10layer_norm31ln_parallel_residual_bwd_kernelINS_13Kernel_traitsI6__halfS2_fS2_fjLj5120ELj1ELj1ELj8ELj8ENS_18Kernel_traits_baseILj5120ES2_S2_fS2_fjLj256EEEEELb1ELb1ELb1EEEvNS_9BwdParamsE --------------------------
	.section	.nv.shared._ZN10layer_norm31ln_parallel_residual_bwd_kernelINS_13Kernel_traitsI6__halfS2_fS2_fjLj5120ELj1ELj1ELj8ELj8ENS_18Kernel_traits_baseILj5120ES2_S2_fS2_fjLj256EEEEELb1ELb1ELb1EEEvNS_9BwdParamsE,"aw",@nobits
	.sectionflags	@""
	.align	16
	.zero		1024


//--------------------- .nv.shared._ZN10layer_norm31ln_parallel_residual_bwd_kernelINS_13Kernel_traitsIf6__halffS2_fjLj5120ELj1ELj1ELj8ELj8ENS_18Kernel_traits_baseILj5120EfS2_fS2_fjLj256EEEEELb0ELb0ELb0EEEvNS_9BwdParamsE --------------------------
	.section	.nv.shared._ZN10layer_norm31ln_parallel_residual_bwd_kernelINS_13Kernel_traitsIf6__halffS2_fjLj5120ELj1ELj1ELj8ELj8ENS_18Kernel_traits_baseILj5120EfS2_fS2_fjLj256EEEEELb0ELb0ELb0EEEvNS_9BwdParamsE,"aw",@nobits
	.sectionflags	@""
	.align	16
	.zero		1024


//--------------------- .nv.shared._ZN10layer_norm31ln_parallel_residual_bwd_kernelINS_13Kernel_traitsIf6__halffS2_fjLj5120ELj1ELj1ELj8ELj8ENS_18Kernel_traits_baseILj5120EfS2_fS2_fjLj256EEEEELb0ELb0ELb1EEEvNS_9BwdParamsE --------------------------
	.section	.nv.shared._ZN10layer_norm31ln_parallel_residual_bwd_kernelINS_13Kernel_traitsIf6__halffS2_fjLj5120ELj1ELj1ELj8ELj8ENS_18Kernel_traits_baseILj5120EfS2_fS2_fjLj256EEEEELb0ELb0ELb1EEEvNS_9BwdParamsE,"aw",@nobits
	.sectionflags	@""
	.align	16
	.zero		1024


//--------------------- .nv.shared._ZN10layer_norm31ln_parallel_residual_bwd_kernelINS_13Kernel_traitsIf6__halffS2_fjLj5120ELj1ELj1ELj8ELj8ENS_18Kernel_traits_baseILj5120EfS2_fS2_fjLj256EEEEELb0ELb1ELb0EEEvNS_9BwdParamsE --------------------------
	.section	.nv.shared._ZN10layer_norm31ln_parallel_residual_bwd_kernelINS_13Kernel_traitsIf6__halffS2_fjLj5120ELj1ELj1ELj8ELj8ENS_18Kernel_traits_baseILj5120EfS2_fS2_fjLj256EEEEELb0ELb1ELb0EEEvNS_9BwdParamsE,"aw",@nobits
	.sectionflags	@""
	.align	16
	.zero		1024


//--------------------- .nv.shared._ZN10layer_norm31ln_parallel_residual_bwd_kernelINS_13Kernel_traitsIf6__halffS2_fjLj5120ELj1ELj1ELj8ELj8ENS_18Kernel_traits_baseILj5120EfS2_fS2_fjLj256EEEEELb0ELb1ELb1EEEvNS_9BwdParamsE --------------------------
	.section	.nv.shared._ZN10layer_norm31ln_parallel_residual_bwd_kernelINS_13Kernel_traitsIf6__halffS2_fjLj5120ELj1ELj1ELj8ELj8ENS_18Kernel_traits_baseILj5120EfS2_fS2_fjLj256EEEEELb0ELb1ELb1EEEvNS_9BwdParamsE,"aw",@nobits
	.sectionflags	@""
	.align	16
	.zero		1024


//--------------------- .nv.shared._ZN10layer_norm31ln_parallel_residual_bwd_kernelINS_13Kernel_traitsIf6__halffS2_fjLj5120ELj1ELj1ELj8ELj8ENS_18Kernel_traits_baseILj5120EfS2_fS2_fjLj256EEEEELb1ELb0ELb0EEEvNS_9BwdParamsE --------------------------
	.section	.nv.shared._ZN10layer_norm31ln_parallel_residual_bwd_kernelINS_13Kernel_traitsIf6__halffS2_fjLj5120ELj1ELj1ELj8ELj8ENS_18Kernel_traits_baseILj5120EfS2_fS2_fjLj256EEEEELb1ELb0ELb0EEEvNS_9BwdParamsE,"aw",@nobits
	.sectionflags	@""
	.align	16
	.zero		1024


//--------------------- .nv.shared._ZN10layer_norm31ln_parallel_residual_bwd_kernelINS_13Kernel_traitsIf6__halffS2_fjLj5120ELj1ELj1ELj8ELj8ENS_18Kernel_traits_baseILj5120EfS2_fS2_fjLj256EEEEELb1ELb0ELb1EEEvNS_9BwdParamsE --------------------------
	.section	.nv.shared._ZN10layer_norm31ln_parallel_residual_bwd_kernelINS_13Kernel_traitsIf6__halffS2_fjLj5120ELj1ELj1ELj8ELj8ENS_18Kernel_traits_baseILj5120EfS2_fS2_fjLj256EEEEELb1ELb0ELb1EEEvNS_9BwdParamsE,"aw",@nobits
	.sectionflags	@""
	.align	16
	.zero		1024


//--------------------- .nv.shared._ZN10layer_norm22ln_bwd_finalize_kernelINS_22Kernel_traits_finalizeILj5120Ef6__halffS2_fjLb0ELj1024ELj4ENS_18Kernel_traits_baseILj5120EfS2_fS2_fjLj1024EEEEELb0ELb0EEEvNS_9BwdParamsE --------------------------
	.section	.nv.shared._ZN10layer_norm22ln_bwd_finalize_kernelINS_22Kernel_traits_finalizeILj5120Ef6__halffS2_fjLb0ELj1024ELj4ENS_18Kernel_traits_baseILj5120EfS2_fS2_fjLj1024EEEEELb0ELb0EEEvNS_9BwdParamsE,"aw",@nobits
	.sectionflags	@""
	.align	16
.nv.shared._ZN10layer_norm22ln_bwd_finalize_kernelINS_22Kernel_traits_finalizeILj5120Ef6__halffS2_fjLb0ELj1024ELj4ENS_18Kernel_traits_baseILj5120EfS2_fS2_fjLj1024EEEEELb0ELb0EEEvNS_9BwdParamsE:
	.zero		9472


//--------------------- .nv.shared._ZN10layer_norm40ln_parallel_residual_bwd_finalize_kernelINS_22Kernel_traits_finalizeILj5120Ef6__halffS2_fjLb0ELj1024ELj4ENS_18Kernel_traits_baseILj5120EfS2_fS2_fjLj1024EEEEELb0EEEvNS_9BwdParamsE --------------------------
	.section	.nv.shared._ZN10layer_norm40ln_parallel_residual_bwd_finalize_kernelINS_22Kernel_traits_finalizeILj5120Ef6__halffS2_fjLb0ELj1024ELj4ENS_18Kernel_traits_baseILj5120EfS2_fS2_fjLj1024EEEEELb0EEEvNS_9BwdParamsE,"aw",@nobits
	.sectionflags	@""
	.align	16
.nv.shared._ZN10layer_norm40ln_parallel_residual_bwd_finalize_kernelINS_22Kernel_traits_finalizeILj5120Ef6__halffS2_fjLb0ELj1024ELj4ENS_18Kernel_traits_baseILj5120EfS2_fS2_fjLj1024EEEEELb0EEEvNS_9BwdParamsE:
	.zero		17920


//--------------------- .nv.shared._ZN10layer_norm31ln_parallel_residual_bwd_kernelINS_13Kernel_traitsIf6__halffS2_fjLj5120ELj1ELj1ELj8ELj8ENS_18Kernel_traits_baseILj5120EfS2_fS2_fjLj256EEEEELb1ELb1ELb0EEEvNS_9BwdParamsE --------------------------
	.section	.nv.shared._ZN10layer_norm31ln_parallel_residual_bwd_kernelINS_13Kernel_traitsIf6__halffS2_fjLj5120ELj1ELj1ELj8ELj8ENS_18Kernel_traits_baseILj5120EfS2_fS2_fjLj256EEEEELb1ELb1ELb0EEEvNS_9BwdParamsE,"aw",@nobits
	.sectionflags	@""
	.align	16
	.zero		1024


//--------------------- .nv.shared._ZN10layer_norm22ln_bwd_finalize_kernelINS_22Kernel_traits_finalizeILj5120Ef6__halffS2_fjLb0ELj1024ELj4ENS_18Kernel_traits_baseILj5120EfS2_fS2_fjLj1024EEEEELb0ELb1EEEvNS_9BwdParamsE --------------------------
	.section	.nv.shared._ZN10layer_norm22ln_bwd_finalize_kernelINS_22Kernel_traits_finalizeILj5120Ef6__halffS2_fjLb0ELj1024ELj4ENS_18Kernel_traits_baseILj5120EfS2_fS2_fjLj1024EEEEELb0ELb1EEEvNS_9BwdParamsE,"aw",@nobits
	.sectionflags	@""
	.align	16
.nv.shared._ZN10layer_norm22ln_bwd_finalize_kernelINS_22Kernel_traits_finalizeILj5120Ef6__halffS2_fjLb0ELj1024ELj4ENS_18Kernel_traits_baseILj5120EfS2_fS2_fjLj1024EEEEELb0ELb1EEEvNS_9BwdParamsE:
	.zero		9472


//--------------------- .nv.shared._ZN10layer_norm40ln_parallel_residual_bwd_finalize_kernelINS_22Kernel_traits_finalizeILj5120Ef6__halffS2_fjLb0ELj1024ELj4ENS_18Kernel_traits_baseILj5120EfS2_fS2_fjLj1024EEEEELb1EEEvNS_9BwdParamsE --------------------------
	.section	.nv.shared._ZN10layer_norm40ln_parallel_residual_bwd_finalize_kernelINS_22Kernel_traits_finalizeILj5120Ef6__halffS2_fjLb0ELj1024ELj4ENS_18Kernel_traits_baseILj5120EfS2_fS2_fjLj1024EEEEELb1EEEvNS_9BwdParamsE,"aw",@nobits
	.sectionflags	@""
	.align	16
.nv.shared._ZN10layer_norm40ln_parallel_residual_bwd_finalize_kernelINS_22Kernel_traits_finalizeILj5120Ef6__halffS2_fjLb0ELj1024ELj4ENS_18Kernel_traits_baseILj5120EfS2_fS2_fjLj1024EEEEELb1EEEvNS_9BwdParamsE:
	.zero		17920


//--------------------- .nv.shared._ZN10layer_norm31ln_parallel_residual_bwd_kernelINS_13Kernel_traitsIf6__halffS2_fjLj5120ELj1ELj1ELj8ELj8ENS_18Kernel_traits_baseILj5120EfS2_fS2_fjLj256EEEEELb1ELb1ELb1EEEvNS_9BwdParamsE --------------------------
	.section	.nv.shared._ZN10layer_norm31ln_parallel_residual_bwd_kernelINS_13Kernel_traitsIf6__halffS2_fjLj5120ELj1ELj1ELj8ELj8ENS_18Kernel_traits_baseILj5120EfS2_fS2_fjLj256EEEEELb1ELb1ELb1EEEvNS_9BwdParamsE,"aw",@nobits
	.sectionflags	@""
	.align	16
	.zero		1024


//--------------------- .nv.shared._ZN10layer_norm31ln_parallel_residual_bwd_kernelINS_13Kernel_traitsI6__halfffffjLj5120ELj1ELj1ELj8ELj16ENS_18Kernel_traits_baseILj5120ES2_ffffjLj256EEEEELb0ELb0ELb0EEEvNS_9BwdParamsE --------------------------
	.section	.nv.shared._ZN10layer_norm31ln_parallel_residual_bwd_kernelINS_13Kernel_traitsI6__halfffffjLj5120ELj1ELj1ELj8ELj16ENS_18Kernel_traits_baseILj5120ES2_ffffjLj256EEEEELb0ELb0ELb0EEEvNS_9BwdParamsE,"aw",@nobits
	.sectionflags	@""
	.align	16
	.zero		1024


//--------------------- .nv.shared._ZN10layer_norm31ln_parallel_residual_bwd_kernelINS_13Kernel_traitsI6__halfffffjLj5120ELj1ELj1ELj8ELj16ENS_18Kernel_traits_baseILj5120ES2_ffffjLj256EEEEELb0ELb0ELb1EEEvNS_9BwdParamsE --------------------------
	.section	.nv.shared._ZN10layer_norm31ln_parallel_residual_bwd_kernelINS_13Kernel_traitsI6__halfffffjLj5120ELj1ELj1ELj8ELj16ENS_18Kernel_traits_baseILj5120ES2_ffffjLj256EEEEELb0ELb0ELb1EEEvNS_9BwdParamsE,"aw",@nobits
	.sectionflags	@""
	.align	16
	.zero		1024


//--------------------- .nv.shared._ZN10layer_norm31ln_parallel_residual_bwd_kernelINS_13Kernel_traitsI6__halfffffjLj5120ELj1ELj1ELj8ELj16ENS_18Kernel_traits_baseILj5120ES2_ffffjLj256EEEEELb0ELb1ELb0EEEvNS_9BwdParamsE --------------------------
	.section	.nv.shared._ZN10layer_norm31ln_parallel_residual_bwd_kernelINS_13Kernel_traitsI6__halfffffjLj5120ELj1ELj1ELj8ELj16ENS_18Kernel_traits_baseILj5120ES2_ffffjLj256EEEEELb0ELb1ELb0EEEvNS_9BwdParamsE,"aw",@nobits
	.sectionflags	@""
	.align	16
	.zero		1024


//--------------------- .nv.shared._ZN10layer_norm31ln_parallel_residual_bwd_kernelINS_13Kernel_traitsI6__halfffffjLj5120ELj1ELj1ELj8ELj16ENS_18Kernel_traits_baseILj5120ES2_ffffjLj256EEEEELb0ELb1ELb1EEEvNS_9BwdParamsE --------------------------
	.section	.nv.shared._ZN10layer_norm31ln_parallel_residual_bwd_kernelINS_13Kernel_traitsI6__halfffffjLj5120ELj1ELj1ELj8ELj16ENS_18Kernel_traits_baseILj5120ES2_ffffjLj256EEEEELb0ELb1ELb1EEEvNS_9BwdParamsE,"aw",@nobits
	.sectionflags	@""
	.align	16
	.zero		1024


//--------------------- .nv.shared._ZN10layer_norm31ln_parallel_residual_bwd_kernelINS_13Kernel_traitsI6__halfffffjLj5120ELj1ELj1ELj8ELj16ENS_18Kernel_traits_baseILj5120ES2_ffffjLj256EEEEELb1ELb0ELb0EEEvNS_9BwdParamsE --------------------------
	.section	.nv.shared._ZN10layer_norm31ln_parallel_residual_bwd_kernelINS_13Kernel_traitsI6__halfffffjLj5120ELj1ELj1ELj8ELj16ENS_18Kernel_traits_baseILj5120ES2_ffffjLj256EEEEELb1ELb0ELb0EEEvNS_9BwdParamsE,"aw",@nobits
	.sectionflags	@""
	.align	16
	.zero		1024


//--------------------- .nv.shared._ZN10layer_norm31ln_parallel_residual_bwd_kernelINS_13Kernel_traitsI6__halfffffjLj5120ELj1ELj1ELj8ELj16ENS_18Kernel_traits_baseILj5120ES2_ffffjLj256EEEEELb1ELb0ELb1EEEvNS_9BwdParamsE --------------------------
	.section	.nv.shared._ZN10layer_norm31ln_parallel_residual_bwd_kernelINS_13Kernel_traitsI6__halfffffjLj5120ELj1ELj1ELj8ELj16ENS_18Kernel_traits_baseILj5120ES2_ffffjLj256EEEEELb1ELb0ELb1EEEvNS_9BwdParamsE,"aw",@nobits
	.sectionflags	@""
	.align	16
	.zero		1024


//--------------------- .nv.shared._ZN10layer_norm22ln_bwd_finalize_kernelINS_22Kernel_traits_finalizeILj5120E6__halfffffjLb0ELj1024ELj4ENS_18Kernel_traits_baseILj5120ES2_ffffjLj1024EEEEELb0ELb0EEEvNS_9BwdParamsE --------------------------
	.section	.nv.shared._ZN10layer_norm22ln_bwd_finalize_kernelINS_22Kernel_traits_finalizeILj5120E6__halfffffjLb0ELj1024ELj4ENS_18Kernel_traits_baseILj5120ES2_ffffjLj1024EEEEELb0ELb0EEEvNS_9BwdParamsE,"aw",@nobits
	.sectionflags	@""
	.align	16
.nv.shared._ZN10layer_norm22ln_bwd_finalize_kernelINS_22Kernel_traits_finalizeILj5120E6__halfffffjLb0ELj1024ELj4ENS_18Kernel_traits_baseILj5120ES2_ffffjLj1024EEEEELb0ELb0EEEvNS_9BwdParamsE:
	.zero		9472


//--------------------- .nv.shared._ZN10layer_norm40ln_parallel_residual_bwd_finalize_kernelINS_22Kernel_traits_finalizeILj5120E6__halfffffjLb0ELj1024ELj4ENS_18Kernel_traits_baseILj5120ES2_ffffjLj1024EEEEELb0EEEvNS_9BwdParamsE --------------------------
	.section	.nv.shared._ZN10layer_norm40ln_parallel_residual_bwd_finalize_kernelINS_22Kernel_traits_finalizeILj5120E6__halfffffjLb0ELj1024ELj4ENS_18Kernel_traits_baseILj5120ES2_ffffjLj1024EEEEELb0EEEvNS_9BwdParamsE,"aw",@nobits
	.sectionflags	@""
	.align	16
.nv.shared._ZN10layer_norm40ln_parallel_residual_bwd_finalize_kernelINS_22Kernel_traits_finalizeILj5120E6__halfffffjLb0ELj1024ELj4ENS_18Kernel_traits_baseILj5120ES2_ffffjLj1024EEEEELb0EEEvNS_9BwdParamsE:
	.zero		17920


//--------------------- .nv.shared._ZN10layer_norm31ln_parallel_residual_bwd_kernelINS_13Kernel_traitsI6__halfffffjLj5120ELj1ELj1ELj8ELj16ENS_18Kernel_traits_baseILj5120ES2_ffffjLj256EEEEELb1ELb1ELb0EEEvNS_9BwdParamsE --------------------------
	.section	.nv.shared._ZN10layer_norm31ln_parallel_residual_bwd_kernelINS_13Kernel_traitsI6__halfffffjLj5120ELj1ELj1ELj8ELj16ENS_18Kernel_traits_baseILj5120ES2_ffffjLj256EEEEELb1ELb1ELb0EEEvNS_9BwdParamsE,"aw",@nobits
	.sectionflags	@""
	.align	16
	.zero		1024


//--------------------- .nv.shared._ZN10layer_norm22ln_bwd_finalize_kernelINS_22Kernel_traits_finalizeILj5120E6__halfffffjLb0ELj1024ELj4ENS_18Kernel_traits_baseILj5120ES2_ffffjLj1024EEEEELb0ELb1EEEvNS_9BwdParamsE --------------------------
	.section	.nv.shared._ZN10layer_norm22ln_bwd_finalize_kernelINS_22Kernel_traits_finalizeILj5120E6__halfffffjLb0ELj1024ELj4ENS_18Kernel_traits_baseILj5120ES2_ffffjLj1024EEEEELb0ELb1EEEvNS_9BwdParamsE,"aw",@nobits
	.sectionflags	@""
	.align	16
.nv.shared._ZN10layer_norm22ln_bwd_finalize_kernelINS_22Kernel_traits_finalizeILj5120E6__halfffffjLb0ELj1024ELj4ENS_18Kernel_traits_baseILj5120ES2_ffffjLj1024EEEEELb0ELb1EEEvNS_9BwdParamsE:
	.zero		9472


//--------------------- .nv.shared._ZN10layer_norm40ln_parallel_residual_bwd_finalize_kernelINS_22Kernel_traits_finalizeILj5120E6__halfffffjLb0ELj1024ELj4ENS_18Kernel_traits_baseILj5120ES2_ffffjLj1024EEEEELb1EEEvNS_9BwdParamsE --------------------------
	.section	.nv.shared._ZN10layer_norm40ln_parallel_residual_bwd_finalize_kernelINS_22Kernel_traits_finalizeILj5120E6__halfffffjLb0ELj1024ELj4ENS_18Kernel_traits_baseILj5120ES2_ffffjLj1024EEEEELb1EEEvNS_9BwdParamsE,"aw",@nobits
	.sectionflags	@""
	.align	16
.nv.shared._ZN10layer_norm40ln_parallel_residual_bwd_finalize_kernelINS_22Kernel_traits_finalizeILj5120E6__halfffffjLb0ELj1024ELj4ENS_18Kernel_traits_baseILj5120ES2_ffffjLj1024EEEEELb1EEEvNS_9BwdParamsE:
	.zero		17920


//--------------------- .nv.shared._ZN10layer_norm31ln_parallel_residual_bwd_kernelINS_13Kernel_traitsI6__halfffffjLj5120ELj1ELj1ELj8ELj16ENS_18Kernel_traits_baseILj5120ES2_ffffjLj256EEEEELb1ELb1ELb1EEEvNS_9BwdParamsE --------------------------
	.section	.nv.shared._ZN10layer_norm31ln_parallel_residual_bwd_kernelINS_13Kernel_traitsI6__halfffffjLj5120ELj1ELj1ELj8ELj16ENS_18Kernel_traits_baseILj5120ES2_ffffjLj256EEEEELb1ELb1ELb1EEEvNS_9BwdParamsE,"aw",@nobits
	.sectionflags	@""
	.align	16
	.zero		1024


//--------------------- .nv.shared._ZN10layer_norm31ln_parallel_residual_bwd_kernelINS_13Kernel_traitsIfffffjLj5120ELj1ELj1ELj8ELj16ENS_18Kernel_traits_baseILj5120EfffffjLj256EEEEELb0ELb0ELb0EEEvNS_9BwdParamsE --------------------------
	.section	.nv.shared._ZN10layer_norm31ln_parallel_residual_bwd_kernelINS_13Kernel_traitsIfffffjLj5120ELj1ELj1ELj8ELj16ENS_18Kernel_traits_baseILj5120EfffffjLj256EEEEELb0ELb0ELb0EEEvNS_9BwdParamsE,"aw",@nobits
	.sectionflags	@""
	.align	16
	.zero		1024


//--------------------- .nv.shared._ZN10layer_norm31ln_parallel_residual_bwd_kernelINS_13Kernel_traitsIfffffjLj5120ELj1ELj1ELj8ELj16ENS_18Kernel_traits_baseILj5120EfffffjLj256EEEEELb0ELb0ELb1EEEvNS_9BwdParamsE --------------------------
	.section	.nv.shared._ZN10layer_norm31ln_parallel_residual_bwd_kernelINS_13Kernel_traitsIfffffjLj5120ELj1ELj1ELj8ELj16ENS_18Kernel_traits_baseILj5120EfffffjLj256EEEEELb0ELb0ELb1EEEvNS_9BwdParamsE,"aw",@nobits
	.sectionflags	@""
	.align	16
	.zero		1024


//--------------------- .nv.shared._ZN10layer_norm31ln_parallel_residual_bwd_kernelINS_13Kernel_traitsIfffffjLj5120ELj1ELj1ELj8ELj16ENS_18Kernel_traits_baseILj5120EfffffjLj256EEEEELb0ELb1ELb0EEEvNS_9BwdParamsE --------------------------
	.section	.nv.shared._ZN10layer_norm31ln_parallel_residual_bwd_kernelINS_13Kernel_traitsIfffffjLj5120ELj1ELj1ELj8ELj16ENS_18Kernel_traits_baseILj5120EfffffjLj256EEEEELb0ELb1ELb0EEEvNS_9BwdParamsE,"aw",@nobits
	.sectionflags	@""
	.align	16
	.zero		1024


//--------------------- .nv.shared._ZN10layer_norm31ln_parallel_residual_bwd_kernelINS_13Kernel_traitsIfffffjLj5120ELj1ELj1ELj8ELj16ENS_18Kernel_traits_baseILj5120EfffffjLj256EEEEELb0ELb1ELb1EEEvNS_9BwdParamsE --------------------------
	.section	.nv.shared._ZN10layer_norm31ln_parallel_residual_bwd_kernelINS_13Kernel_traitsIfffffjLj5120ELj1ELj1ELj8ELj16ENS_18Kernel_traits_baseILj5120EfffffjLj256EEEEELb0ELb1ELb1EEEvNS_9BwdParamsE,"aw",@nobits
	.sectionflags	@""
	.align	16
	.zero		1024


//--------------------- .nv.shared._ZN10layer_norm31ln_parallel_residual_bwd_kernelINS_13Kernel_traitsIfffffjLj5120ELj1ELj1ELj8ELj16ENS_18Kernel_traits_baseILj5120EfffffjLj256EEEEELb1ELb0ELb0EEEvNS_9BwdParamsE --------------------------
	.section	.nv.shared._ZN10layer_norm31ln_parallel_residual_bwd_kernelINS_13Kernel_traitsIfffffjLj5120ELj1ELj1ELj8ELj16ENS_18Kernel_traits_baseILj5120EfffffjLj256EEEEELb1ELb0ELb0EEEvNS_9BwdParamsE,"aw",@nobits
	.sectionflags	@""
	.align	16
	.zero		1024


//--------------------- .nv.shared._ZN10layer_norm31ln_parallel_residual_bwd_kernelINS_13Kernel_traitsIfffffjLj5120ELj1ELj1ELj8ELj16ENS_18Kernel_traits_baseILj5120EfffffjLj256EEEEELb1ELb0ELb1EEEvNS_9BwdParamsE --------------------------
	.section	.nv.shared._ZN10layer_norm31ln_parallel_residual_bwd_kernelINS_13Kernel_traitsIfffffjLj5120ELj1ELj1ELj8ELj16ENS_18Kernel_traits_baseILj5120EfffffjLj256EEEEELb1ELb0ELb1EEEvNS_9BwdParamsE,"aw",@nobits
	.sectionflags	@""
	.align	16
	.zero		1024


//--------------------- .nv.shared._ZN10layer_norm22ln_bwd_finalize_kernelINS_22Kernel_traits_finalizeILj5120EfffffjLb0ELj1024ELj4ENS_18Kernel_traits_baseILj5120EfffffjLj1024EEEEELb0ELb0EEEvNS_9BwdParamsE --------------------------
	.section	.nv.shared._ZN10layer_norm22ln_bwd_finalize_kernelINS_22Kernel_traits_finalizeILj5120EfffffjLb0ELj1024ELj4ENS_18Kernel_traits_baseILj5120EfffffjLj1024EEEEELb0ELb0EEEvNS_9BwdParamsE,"aw",@nobits
	.sectionflags	@""
	.align	16
.nv.shared._ZN10layer_norm22ln_bwd_finalize_kernelINS_22Kernel_traits_finalizeILj5120EfffffjLb0ELj1024ELj4ENS_18Kernel_traits_baseILj5120EfffffjLj1024EEEEELb0ELb0EEEvNS_9BwdParamsE:
	.zero		9472


//--------------------- .nv.shared._ZN10layer_norm40ln_parallel_residual_bwd_finalize_kernelINS_22Kernel_traits_finalizeILj5120EfffffjLb0ELj1024ELj4ENS_18Kernel_traits_baseILj5120EfffffjLj1024EEEEELb0EEEvNS_9BwdParamsE --------------------------
	.section	.nv.shared._ZN10layer_norm40ln_parallel_residual_bwd_finalize_kernelINS_22Kernel_traits_finalizeILj5120EfffffjLb0ELj1024ELj4ENS_18Kernel_traits_baseILj5120EfffffjLj1024EEEEELb0EEEvNS_9BwdParamsE,"aw",@nobits
	.sectionflags	@""
	.align	16
.nv.shared._ZN10layer_norm40ln_parallel_residual_bwd_finalize_kernelINS_22Kernel_traits_finalizeILj5120EfffffjLb0ELj1024ELj4ENS_18Kernel_traits_baseILj5120EfffffjLj1024EEEEELb0EEEvNS_9BwdParamsE:
	.zero		17920


//--------------------- .nv.shared._ZN10layer_norm31ln_parallel_residual_bwd_kernelINS_13Kernel_traitsIfffffjLj5120ELj1ELj1ELj8ELj16ENS_18Kernel_traits_baseILj5120EfffffjLj256EEEEELb1ELb1ELb0EEEvNS_9BwdParamsE --------------------------
	.section	.nv.shared._ZN10layer_norm31ln_parallel_residual_bwd_kernelINS_13Kernel_traitsIfffffjLj5120ELj1ELj1ELj8ELj16ENS_18Kernel_traits_baseILj5120EfffffjLj256EEEEELb1ELb1ELb0EEEvNS_9BwdParamsE,"aw",@nobits
	.sectionflags	@""
	.align	16
	.zero		1024


//--------------------- .nv.shared._ZN10layer_norm22ln_bwd_finalize_kernelINS_22Kernel_traits_finalizeILj5120EfffffjLb0ELj1024ELj4ENS_18Kernel_traits_baseILj5120EfffffjLj1024EEEEELb0ELb1EEEvNS_9BwdParamsE --------------------------
	.section	.nv.shared._ZN10layer_norm22ln_bwd_finalize_kernelINS_22Kernel_traits_finalizeILj5120EfffffjLb0ELj1024ELj4ENS_18Kernel_traits_baseILj5120EfffffjLj1024EEEEELb0ELb1EEEvNS_9BwdParamsE,"aw",@nobits
	.sectionflags	@""
	.align	16
.nv.shared._ZN10layer_norm22ln_bwd_finalize_kernelINS_22Kernel_traits_finalizeILj5120EfffffjLb0ELj1024ELj4ENS_18Kernel_traits_baseILj5120EfffffjLj1024EEEEELb0ELb1EEEvNS_9BwdParamsE:
	.zero		9472


//--------------------- .nv.shared._ZN10layer_norm40ln_parallel_residual_bwd_finalize_kernelINS_22Kernel_traits_finalizeILj5120EfffffjLb0ELj1024ELj4ENS_18Kernel_traits_baseILj5120EfffffjLj1024EEEEELb1EEEvNS_9BwdParamsE --------------------------
	.section	.nv.shared._ZN10layer_norm40ln_parallel_residual_bwd_finalize_kernelINS_22Kernel_traits_finalizeILj5120EfffffjLb0ELj1024ELj4ENS_18Kernel_traits_baseILj5120EfffffjLj1024EEEEELb1EEEvNS_9BwdParamsE,"aw",@nobits
	.sectionflags	@""
	.align	16
.nv.shared._ZN10layer_norm40ln_parallel_residual_bwd_finalize_kernelINS_22Kernel_traits_finalizeILj5120EfffffjLb0ELj1024ELj4ENS_18Kernel_traits_baseILj5120EfffffjLj1024EEEEELb1EEEvNS_9BwdParamsE:
	.zero		17920


//--------------------- .nv.shared._ZN10layer_norm31ln_parallel_residual_bwd_kernelINS_13Kernel_traitsIfffffjLj5120ELj1ELj1ELj8ELj16ENS_18Kernel_traits_baseILj5120EfffffjLj256EEEEELb1ELb1ELb1EEEvNS_9BwdParamsE --------------------------
	.section	.nv.shared._ZN10layer_norm31ln_parallel_residual_bwd_kernelINS_13Kernel_traitsIfffffjLj5120ELj1ELj1ELj8ELj16ENS_18Kernel_traits_baseILj5120EfffffjLj256EEEEELb1ELb1ELb1EEEvNS_9BwdParamsE,"aw",@nobits
	.sectionflags	@""
	.align	16
	.zero		1024


//--------------------- .nv.constant0._ZN10layer_norm31ln_parallel_residual_bwd_kernelINS_13Kernel_traitsI13__nv_bfloat16S2_S2_S2_fjLj5120ELj1ELj1ELj8ELj8ENS_18Kernel_traits_baseILj5120ES2_S2_S2_S2_fjLj256EEEEELb0ELb0ELb0EEEvNS_9BwdParamsE --------------------------
	.section	.nv.constant0._ZN10layer_norm31ln_parallel_residual_bwd_kernelINS_13Kernel_traitsI13__nv_bfloat16S2_S2_S2_fjLj5120ELj1ELj1ELj8ELj8ENS_18Kernel_traits_baseILj5120ES2_S2_S2_S2_fjLj256EEEEELb0ELb0ELb0EEEvNS_9BwdParamsE,"a",@progbits
	.sectionflags	@""
	.align	4
.nv.constant0._ZN10layer_norm31ln_parallel_residual_bwd_kernelINS_13Kernel_traitsI13__nv_bfloat16S2_S2_S2_fjLj5120ELj1ELj1ELj8ELj8ENS_18Kernel_traits_baseILj5120ES2_S2_S2_S2_fjLj256EEEEELb0ELb0ELb0EEEvNS_9BwdParamsE:
	.zero		1192


//--------------------- .nv.constant0._ZN10layer_norm31ln_parallel_residual_bwd_kernelINS_13Kernel_traitsI13__nv_bfloat16S2_S2_S2_fjLj5120ELj1ELj1ELj8ELj8ENS_18Kernel_traits_baseILj5120ES2_S2_S2_S2_fjLj256EEEEELb0ELb0ELb1EEEvNS_9BwdParamsE --------------------------
	.section	.nv.constant0._ZN10layer_norm31ln_parallel_residual_bwd_kernelINS_13Kernel_traitsI13__nv_bfloat16S2_S2_S2_fjLj5120ELj1ELj1ELj8ELj8ENS_18Kernel_traits_baseILj5120ES2_S2_S2_S2_fjLj256EEEEELb0ELb0ELb1EEEvNS_9BwdParamsE,"a",@progbits
	.sectionflags	@""
	.align	4
.nv.constant0._ZN10layer_norm31ln_parallel_residual_bwd_kernelINS_13Kernel_traitsI13__nv_bfloat16S2_S2_S2_fjLj5120ELj1ELj1ELj8ELj8ENS_18Kernel_traits_baseILj5120ES2_S2_S2_S2_fjLj256EEEEELb0ELb0ELb1EEEvNS_9BwdParamsE:
	.zero		1192


//--------------------- .nv.constant0._ZN10layer_norm31ln_parallel_residual_bwd_kernelINS_13Kernel_traitsI13__nv_bfloat16S2_S2_S2_fjLj5120ELj1ELj1ELj8ELj8ENS_18Kernel_traits_baseILj5120ES2_S2_S2_S2_fjLj256EEEEELb0ELb1ELb0EEEvNS_9BwdParamsE --------------------------
	.section	.nv.constant0._ZN10layer_norm31ln_parallel_residual_bwd_kernelINS_13Kernel_traitsI13__nv_bfloat16S2_S2_S2_fjLj5120ELj1ELj1ELj8ELj8ENS_18Kernel_traits_baseILj5120ES2_S2_S2_S2_fjLj256EEEEELb0ELb1ELb0EEEvNS_9BwdParamsE,"a",@progbits
	.sectionflags	@""
	.align	4
.nv.constant0._ZN10layer_norm31ln_parallel_residual_bwd_kernelINS_13Kernel_traitsI13__nv_bfloat16S2_S2_S2_fjLj5120ELj1ELj1ELj8ELj8ENS_18Kernel_traits_baseILj5120ES2_S2_S2_S2_fjLj256EEEEELb0ELb1ELb0EEEvNS_9BwdParamsE:
	.zero		1192


//--------------------- .nv.constant0._ZN10layer_norm31ln_parallel_residual_bwd_kernelINS_13Kernel_traitsI13__nv_bfloat16S2_S2_S2_fjLj5120ELj1ELj1ELj8ELj8ENS_18Kernel_traits_baseILj5120ES2_S2_S2_S2_fjLj256EEEEELb0ELb1ELb1EEEvNS_9BwdParamsE --------------------------
	.section	.nv.constant0._ZN10layer_norm31ln_parallel_residual_bwd_kernelINS_13Kernel_traitsI13__nv_bfloat16S2_S2_S2_fjLj5120ELj1ELj1ELj8ELj8ENS_18Kernel_traits_baseILj5120ES2_S2_S2_S2_fjLj256EEEEELb0ELb1ELb1EEEvNS_9BwdParamsE,"a",@progbits
	.sectionflags	@""
	.align	4
.nv.constant0._ZN10layer_norm31ln_parallel_residual_bwd_kernelINS_13Kernel_traitsI13__nv_bfloat16S2_S2_S2_fjLj5120ELj1ELj1ELj8ELj8ENS_18Kernel_traits_baseILj5120ES2_S2_S2_S2_fjLj256EEEEELb0ELb1ELb1EEEvNS_9BwdParamsE:
	.zero		1192


//--------------------- .nv.constant0._ZN10layer_norm31ln_parallel_residual_bwd_kernelINS_13Kernel_traitsI13__nv_bfloat16S2_S2_S2_fjLj5120ELj1ELj1ELj8ELj8ENS_18Kernel_traits_baseILj5120ES2_S2_S2_S2_fjLj256EEEEELb1ELb0ELb0EEEvNS_9BwdParamsE --------------------------
	.section	.nv.constant0._ZN10layer_norm31ln_parallel_residual_bwd_kernelINS_13Kernel_traitsI13__nv_bfloat16S2_S2_S2_fjLj5120ELj1ELj1ELj8ELj8ENS_18Kernel_traits_baseILj5120ES2_S2_S2_S2_fjLj256EEEEELb1ELb0ELb0EEEvNS_9BwdParamsE,"a",@progbits
	.sectionflags	@""
	.align	4
.nv.constant0._ZN10layer_norm31ln_parallel_residual_bwd_kernelINS_13Kernel_traitsI13__nv_bfloat16S2_S2_S2_fjLj5120ELj1ELj1ELj8ELj8ENS_18Kernel_traits_baseILj5120ES2_S2_S2_S2_fjLj256EEEEELb1ELb0ELb0EEEvNS_9BwdParamsE:
	.zero		1192


//--------------------- .nv.constant0._ZN10layer_norm31ln_parallel_residual_bwd_kernelINS_13Kernel_traitsI13__nv_bfloat16S2_S2_S2_fjLj5120ELj1ELj1ELj8ELj8ENS_18Kernel_traits_baseILj5120ES2_S2_S2_S2_fjLj256EEEEELb1ELb0ELb1EEEvNS_9BwdParamsE --------------------------
	.section	.nv.constant0._ZN10layer_norm31ln_parallel_residual_bwd_kernelINS_13Kernel_traitsI13__nv_bfloat16S2_S2_S2_fjLj5120ELj1ELj1ELj8ELj8ENS_18Kernel_traits_baseILj5120ES2_S2_S2_S2_fjLj256EEEEELb1ELb0ELb1EEEvNS_9BwdParamsE,"a",@progbits
	.sectionflags	@""
	.align	4
.nv.constant0._ZN10layer_norm31ln_parallel_residual_bwd_kernelINS_13Kernel_traitsI13__nv_bfloat16S2_S2_S2_fjLj5120ELj1ELj1ELj8ELj8ENS_18Kernel_traits_baseILj5120ES2_S2_S2_S2_fjLj256EEEEELb1ELb0ELb1EEEvNS_9BwdParamsE:
	.zero		1192


//--------------------- .nv.constant0._ZN10layer_norm22ln_bwd_finalize_kernelINS_22Kernel_traits_finalizeILj5120E13__nv_bfloat16S2_S2_S2_fjLb0ELj1024ELj4ENS_18Kernel_traits_baseILj5120ES2_S2_S2_S2_fjLj1024EEEEELb0ELb0EEEvNS_9BwdParamsE --------------------------
	.section	.nv.constant0._ZN10layer_norm22ln_bwd_finalize_kernelINS_22Kernel_traits_finalizeILj5120E13__nv_bfloat16S2_S2_S2_fjLb0ELj1024ELj4ENS_18Kernel_traits_baseILj5120ES2_S2_S2_S2_fjLj1024EEEEELb0ELb0EEEvNS_9BwdParamsE,"a",@progbits
	.sectionflags	@""
	.align	4
.nv.constant0._ZN10layer_norm22ln_bwd_finalize_kernelINS_22Kernel_traits_finalizeILj5120E13__nv_bfloat16S2_S2_S2_fjLb0ELj1024ELj4ENS_18Kernel_traits_baseILj5120ES2_S2_S2_S2_fjLj1024EEEEELb0ELb0EEEvNS_9BwdParamsE:
	.zero		1192


//--------------------- .nv.constant0._ZN10layer_norm40ln_parallel_residual_bwd_finalize_kernelINS_22Kernel_traits_finalizeILj5120E13__nv_bfloat16S2_S2_S2_fjLb0ELj1024ELj4ENS_18Kernel_traits_baseILj5120ES2_S2_S2_S2_fjLj1024EEEEELb0EEEvNS_9BwdParamsE --------------------------
	.section	.nv.constant0._ZN10layer_norm40ln_parallel_residual_bwd_finalize_kernelINS_22Kernel_traits_finalizeILj5120E13__nv_bfloat16S2_S2_S2_fjLb0ELj1024ELj4ENS_18Kernel_traits_baseILj5120ES2_S2_S2_S2_fjLj1024EEEEELb0EEEvNS_9BwdParamsE,"a",@progbits
	.sectionflags	@""
	.align	4
.nv.constant0._ZN10layer_norm40ln_parallel_residual_bwd_finalize_kernelINS_22Kernel_traits_finalizeILj5120E13__nv_bfloat16S2_S2_S2_fjLb0ELj1024ELj4ENS_18Kernel_traits_baseILj5120ES2_S2_S2_S2_fjLj1024EEEEELb0EEEvNS_9BwdParamsE:
	.zero		1192


//--------------------- .nv.constant0._ZN10layer_norm31ln_parallel_residual_bwd_kernelINS_13Kernel_traitsI13__nv_bfloat16S2_S2_S2_fjLj5120ELj1ELj1ELj8ELj8ENS_18Kernel_traits_baseILj5120ES2_S2_S2_S2_fjLj256EEEEELb1ELb1ELb0EEEvNS_9BwdParamsE --------------------------
	.section	.nv.constant0._ZN10layer_norm31ln_parallel_residual_bwd_kernelINS_13Kernel_traitsI13__nv_bfloat16S2_S2_S2_fjLj5120ELj1ELj1ELj8ELj8ENS_18Kernel_traits_baseILj5120ES2_S2_S2_S2_fjLj256EEEEELb1ELb1ELb0EEEvNS_9BwdParamsE,"a",@progbits
	.sectionflags	@""
	.align	4
.nv.constant0._ZN10layer_norm31ln_parallel_residual_bwd_kernelINS_13Kernel_traitsI13__nv_bfloat16S2_S2_S2_fjLj5120ELj1ELj1ELj8ELj8ENS_18Kernel_traits_baseILj5120ES2_S2_S2_S2_fjLj256EEEEELb1ELb1ELb0EEEvNS_9BwdParamsE:
	.zero		1192


//--------------------- .nv.constant0._ZN10layer_norm22ln_bwd_finalize_kernelINS_22Kernel_traits_finalizeILj5120E13__nv_bfloat16S2_S2_S2_fjLb0ELj1024ELj4ENS_18Kernel_traits_baseILj5120ES2_S2_S2_S2_fjLj1024EEEEELb0ELb1EEEvNS_9BwdParamsE --------------------------
	.section	.nv.constant0._ZN10layer_norm22ln_bwd_finalize_kernelINS_22Kernel_traits_finalizeILj5120E13__nv_bfloat16S2_S2_S2_fjLb0ELj1024ELj4ENS_18Kernel_traits_baseILj5120ES2_S2_S2_S2_fjLj1024EEEEELb0ELb1EEEvNS_9BwdParamsE,"a",@progbits
	.sectionflags	@""
	.align	4
.nv.constant0._ZN10layer_norm22ln_bwd_finalize_kernelINS_22Kernel_traits_finalizeILj5120E13__nv_bfloat16S2_S2_S2_fjLb0ELj1024ELj4ENS_18Kernel_traits_baseILj5120ES2_S2_S2_S2_fjLj1024EEEEELb0ELb1EEEvNS_9BwdParamsE:
	.zero		1192


//--------------------- .nv.constant0._ZN10layer_norm40ln_parallel_residual_bwd_finalize_kernelINS_22Kernel_traits_finalizeILj5120E13__nv_bfloat16S2_S2_S2_fjLb0ELj1024ELj4ENS_18Kernel_traits_baseILj5120ES2_S2_S2_S2_fjLj1024EEEEELb1EEEvNS_9BwdParamsE --------------------------
	.section	.nv.constant0._ZN10layer_norm40ln_parallel_residual_bwd_finalize_kernelINS_22Kernel_traits_finalizeILj5120E13__nv_bfloat16S2_S2_S2_fjLb0ELj1024ELj4ENS_18Kernel_traits_baseILj5120ES2_S2_S2_S2_fjLj1024EEEEELb1EEEvNS_9BwdParamsE,"a",@progbits
	.sectionflags	@""
	.align	4
.nv.constant0._ZN10layer_norm40ln_parallel_residual_bwd_finalize_kernelINS_22Kernel_traits_finalizeILj5120E13__nv_bfloat16S2_S2_S2_fjLb0ELj1024ELj4ENS_18Kernel_traits_baseILj5120ES2_S2_S2_S2_fjLj1024EEEEELb1EEEvNS_9BwdParamsE:
	.zero		1192


//--------------------- .nv.constant0._ZN10layer_norm31ln_parallel_residual_bwd_kernelINS_13Kernel_traitsI13__nv_bfloat16S2_S2_S2_fjLj5120ELj1ELj1ELj8ELj8ENS_18Kernel_traits_baseILj5120ES2_S2_S2_S2_fjLj256EEEEELb1ELb1ELb1EEEvNS_9BwdParamsE --------------------------
	.section	.nv.constant0._ZN10layer_norm31ln_parallel_residual_bwd_kernelINS_13Kernel_traitsI13__nv_bfloat16S2_S2_S2_fjLj5120ELj1ELj1ELj8ELj8ENS_18Kernel_traits_baseILj5120ES2_S2_S2_S2_fjLj256EEEEELb1ELb1ELb1EEEvNS_9BwdParamsE,"a",@progbits
	.sectionflags	@""
	.align	4
.nv.constant0._ZN10layer_norm31ln_parallel_residual_bwd_kernelINS_13Kernel_traitsI13__nv_bfloat16S2_S2_S2_fjLj5120ELj1ELj1ELj8ELj8ENS_18Kernel_traits_baseILj5120ES2_S2_S2_S2_fjLj256EEEEELb1ELb1ELb1EEEvNS_9BwdParamsE:
	.zero		1192


//--------------------- .nv.constant0._ZN10layer_norm31ln_parallel_residual_bwd_kernelINS_13Kernel_traitsI6__halfS2_S2_S2_fjLj5120ELj1ELj1ELj8ELj8ENS_18Kernel_traits_baseILj5120ES2_S2_S2_S2_fjLj256EEEEELb0ELb0ELb0EEEvNS_9BwdParamsE --------------------------
	.section	.nv.constant0._ZN10layer_norm31ln_parallel_residual_bwd_kernelINS_13Kernel_traitsI6__halfS2_S2_S2_fjLj5120ELj1ELj1ELj8ELj8ENS_18Kernel_traits_baseILj5120ES2_S2_S2_S2_fjLj256EEEEELb0ELb0ELb0EEEvNS_9BwdParamsE,"a",@progbits
	.sectionflags	@""
	.align	4
.nv.constant0._ZN10layer_norm31ln_parallel_residual_bwd_kernelINS_13Kernel_traitsI6__halfS2_S2_S2_fjLj5120ELj1ELj1ELj8ELj8ENS_18Kernel_traits_baseILj5120ES2_S2_S2_S2_fjLj256EEEEELb0ELb0ELb0EEEvNS_9BwdParamsE:
	.zero		1192


//--------------------- .nv.constant0._ZN10layer_norm31ln_parallel_residual_bwd_kernelINS_13Kernel_traitsI6__halfS2_S2_S2_fjLj5120ELj1ELj1ELj8ELj8ENS_18Kernel_traits_baseILj5120ES2_S2_S2_S2_fjLj256EEEEELb0ELb0ELb1EEEvNS_9BwdParamsE --------------------------
	.section	.nv.constant0._ZN10layer_norm31ln_parallel_residual_bwd_kernelINS_13Kernel_traitsI6__halfS2_S2_S2_fjLj5120ELj1ELj1ELj8ELj8ENS_18Kernel_traits_baseILj5120ES2_S2_S2_S2_fjLj256EEEEELb0ELb0ELb1EEEvNS_9BwdParamsE,"a",@progbits
	.sectionflags	@""
	.align	4
.nv.constant0._ZN10layer_norm31ln_parallel_residual_bwd_kernelINS_13Kernel_traitsI6__halfS2_S2_S2_fjLj5120ELj1ELj1ELj8ELj8ENS_18Kernel_traits_baseILj5120ES2_S2_S2_S2_fjLj256EEEEELb0ELb0ELb1EEEvNS_9BwdParamsE:
	.zero		1192


//--------------------- .nv.constant0._ZN10layer_norm31ln_parallel_residual_bwd_kernelINS_13Kernel_traitsI6__halfS2_S2_S2_fjLj5120ELj1ELj1ELj8ELj8ENS_18Kernel_traits_baseILj5120ES2_S2_S2_S2_fjLj256EEEEELb0ELb1ELb0EEEvNS_9BwdParamsE --------------------------
	.section	.nv.constant0._ZN10layer_norm31ln_parallel_residual_bwd_kernelINS_13Kernel_traitsI6__halfS2_S2_S2_fjLj5120ELj1ELj1ELj8ELj8ENS_18Kernel_traits_baseILj5120ES2_S2_S2_S2_fjLj256EEEEELb0ELb1ELb0EEEvNS_9BwdParamsE,"a",@progbits
	.sectionflags	@""
	.align	4
.nv.constant0._ZN10layer_norm31ln_parallel_residual_bwd_kernelINS_13Kernel_traitsI6__halfS2_S2_S2_fjLj5120ELj1ELj1ELj8ELj8ENS_18Kernel_traits_baseILj5120ES2_S2_S2_S2_fjLj256EEEEELb0ELb1ELb0EEEvNS_9BwdParamsE:
	.zero		1192


//--------------------- .nv.constant0._ZN10layer_norm31ln_parallel_residual_bwd_kernelINS_13Kernel_traitsI6__halfS2_S2_S2_fjLj5120ELj1ELj1ELj8ELj8ENS_18Kernel_traits_baseILj5120ES2_S2_S2_S2_fjLj256EEEEELb0ELb1ELb1EEEvNS_9BwdParamsE --------------------------
	.section	.nv.constant0._ZN10layer_norm31ln_parallel_residual_bwd_kernelINS_13Kernel_traitsI6__halfS2_S2_S2_fjLj5120ELj1ELj1ELj8ELj8ENS_18Kernel_traits_baseILj5120ES2_S2_S2_S2_fjLj256EEEEELb0ELb1ELb1EEEvNS_9BwdParamsE,"a",@progbits
	.sectionflags	@""
	.align	4
.nv.constant0._ZN10layer_norm31ln_parallel_residual_bwd_kernelINS_13Kernel_traitsI6__halfS2_S2_S2_fjLj5120ELj1ELj1ELj8ELj8ENS_18Kernel_traits_baseILj5120ES2_S2_S2_S2_fjLj256EEEEELb0ELb1ELb1EEEvNS_9BwdParamsE:
	.zero		1192


//--------------------- .nv.constant0._ZN10layer_norm31ln_parallel_residual_bwd_kernelINS_13Kernel_traitsI6__halfS2_S2_S2_fjLj5120ELj1ELj1ELj8ELj8ENS_18Kernel_traits_baseILj5120ES2_S2_S2_S2_fjLj256EEEEELb1ELb0ELb0EEEvNS_9BwdParamsE --------------------------
	.section	.nv.constant0._ZN10layer_norm31ln_parallel_residual_bwd_kernelINS_13Kernel_traitsI6__halfS2_S2_S2_fjLj5120ELj1ELj1ELj8ELj8ENS_18Kernel_traits_baseILj5120ES2_S2_S2_S2_fjLj256EEEEELb1ELb0ELb0EEEvNS_9BwdParamsE,"a",@progbits
	.sectionflags	@""
	.align	4
.nv.constant0._ZN10layer_norm31ln_parallel_residual_bwd_kernelINS_13Kernel_traitsI6__halfS2_S2_S2_fjLj5120ELj1ELj1ELj8ELj8ENS_18Kernel_traits_baseILj5120ES2_S2_S2_S2_fjLj256EEEEELb1ELb0ELb0EEEvNS_9BwdParamsE:
	.zero		1192


//--------------------- .nv.constant0._ZN10layer_norm31ln_parallel_residual_bwd_kernelINS_13Kernel_traitsI6__halfS2_S2_S2_fjLj5120ELj1ELj1ELj8ELj8ENS_18Kernel_traits_baseILj5120ES2_S2_S2_S2_fjLj256EEEEELb1ELb0ELb1EEEvNS_9BwdParamsE --------------------------
	.section	.nv.constant0._ZN10layer_norm31ln_parallel_residual_bwd_kernelINS_13Kernel_traitsI6__halfS2_S2_S2_fjLj5120ELj1ELj1ELj8ELj8ENS_18Kernel_traits_baseILj5120ES2_S2_S2_S2_fjLj256EEEEELb1ELb0ELb1EEEvNS_9BwdParamsE,"a",@progbits
	.sectionflags	@""
	.align	4
.nv.constant0._ZN10layer_norm31ln_parallel_residual_bwd_kernelINS_13Kernel_traitsI6__halfS2_S2_S2_fjLj5120ELj1ELj1ELj8ELj8ENS_18Kernel_traits_baseILj5120ES2_S2_S2_S2_fjLj256EEEEELb1ELb0ELb1EEEvNS_9BwdParamsE:
	.zero		1192


//--------------------- .nv.constant0._ZN10layer_norm22ln_bwd_finalize_kernelINS_22Kernel_traits_finalizeILj5120E6__halfS2_S2_S2_fjLb0ELj1024ELj4ENS_18Kernel_traits_baseILj5120ES2_S2_S2_S2_fjLj1024EEEEELb0ELb0EEEvNS_9BwdParamsE --------------------------
	.section	.nv.constant0._ZN10layer_norm22ln_bwd_finalize_kernelINS_22Kernel_traits_finalizeILj5120E6__halfS2_S2_S2_fjLb0ELj1024ELj4ENS_18Kernel_traits_baseILj5120ES2_S2_S2_S2_fjLj1024EEEEELb0ELb0EEEvNS_9BwdParamsE,"a",@progbits
	.sectionflags	@""
	.align	4
.nv.constant0._ZN10layer_norm22ln_bwd_finalize_kernelINS_22Kernel_traits_finalizeILj5120E6__halfS2_S2_S2_fjLb0ELj1024ELj4ENS_18Kernel_traits_baseILj5120ES2_S2_S2_S2_fjLj1024EEEEELb0ELb0EEEvNS_9BwdParamsE:
	.zero		1192


//--------------------- .nv.constant0._ZN10layer_norm40ln_parallel_residual_bwd_finalize_kernelINS_22Kernel_traits_finalizeILj5120E6__halfS2_S2_S2_fjLb0ELj1024ELj4ENS_18Kernel_traits_baseILj5120ES2_S2_S2_S2_fjLj1024EEEEELb0EEEvNS_9BwdParamsE --------------------------
	.section	.nv.constant0._ZN10layer_norm40ln_parallel_residual_bwd_finalize_kernelINS_22Kernel_traits_finalizeILj5120E6__halfS2_S2_S2_fjLb0ELj1024ELj4ENS_18Kernel_traits_baseILj5120ES2_S2_S2_S2_fjLj1024EEEEELb0EEEvNS_9BwdParamsE,"a",@progbits
	.sectionflags	@""
	.align	4
.nv.constant0._ZN10layer_norm40ln_parallel_residual_bwd_finalize_kernelINS_22Kernel_traits_finalizeILj5120E6__halfS2_S2_S2_fjLb0ELj1024ELj4ENS_18Kernel_traits_baseILj5120ES2_S2_S2_S2_fjLj1024EEEEELb0EEEvNS_9BwdParamsE:
	.zero		1192


//--------------------- .nv.constant0._ZN10layer_norm31ln_parallel_residual_bwd_kernelINS_13Kernel_traitsI6__halfS2_S2_S2_fjLj5120ELj1ELj1ELj8ELj8ENS_18Kernel_traits_baseILj5120ES2_S2_S2_S2_fjLj256EEEEELb1ELb1ELb0EEEvNS_9BwdParamsE --------------------------
	.section	.nv.constant0._ZN10layer_norm31ln_parallel_residual_bwd_kernelINS_13Kernel_traitsI6__halfS2_S2_S2_fjLj5120ELj1ELj1ELj8ELj8ENS_18Kernel_traits_baseILj5120ES2_S2_S2_S2_fjLj256EEEEELb1ELb1ELb0EEEvNS_9BwdParamsE,"a",@progbits
	.sectionflags	@""
	.align	4
.nv.constant0._ZN10layer_norm31ln_parallel_residual_bwd_kernelINS_13Kernel_traitsI6__halfS2_S2_S2_fjLj5120ELj1ELj1ELj8ELj8ENS_18Kernel_traits_baseILj5120ES2_S2_S2_S2_fjLj256EEEEELb1ELb1ELb0EEEvNS_9BwdParamsE:
	.zero		1192


//--------------------- .nv.constant0._ZN10layer_norm22ln_bwd_finalize_kernelINS_22Kernel_traits_finalizeILj5120E6__halfS2_S2_S2_fjLb0ELj1024ELj4ENS_18Kernel_traits_baseILj5120ES2_S2_S2_S2_fjLj1024EEEEELb0ELb1EEEvNS_9BwdParamsE --------------------------
	.section	.nv.constant0._ZN10layer_norm22ln_bwd_finalize_kernelINS_22Kernel_traits_finalizeILj5120E6__halfS2_S2_S2_fjLb0ELj1024ELj4ENS_18Kernel_traits_baseILj5120ES2_S2_S2_S2_fjLj1024EEEEELb0ELb1EEEvNS_9BwdParamsE,"a",@progbits
	.sectionflags	@""
	.align	4
.nv.constant0._ZN10layer_norm22ln_bwd_finalize_kernelINS_22Kernel_traits_finalizeILj5120E6__halfS2_S2_S2_fjLb0ELj1024ELj4ENS_18Kernel_traits_baseILj5120ES2_S2_S2_S2_fjLj1024EEEEELb0ELb1EEEvNS_9BwdParamsE:
	.zero		1192


//--------------------- .nv.constant0._ZN10layer_norm40ln_parallel_residual_bwd_finalize_kernelINS_22Kernel_traits_finalizeILj5120E6__halfS2_S2_S2_fjLb0ELj1024ELj4ENS_18Kernel_traits_baseILj5120ES2_S2_S2_S2_fjLj1024EEEEELb1EEEvNS_9BwdParamsE --------------------------
	.section	.nv.constant0._ZN10layer_norm40ln_parallel_residual_bwd_finalize_kernelINS_22Kernel_traits_finalizeILj5120E6__halfS2_S2_S2_fjLb0ELj1024ELj4ENS_18Kernel_traits_baseILj5120ES2_S2_S2_S2_fjLj1024EEEEELb1EEEvNS_9BwdParamsE,"a",@progbits
	.sectionflags	@""
	.align	4
.nv.constant0._ZN10layer_norm40ln_parallel_residual_bwd_finalize_kernelINS_22Kernel_traits_finalizeILj5120E6__halfS2_S2_S2_fjLb0ELj1024ELj4ENS_18Kernel_traits_baseILj5120ES2_S2_S2_S2_fjLj1024EEEEELb1EEEvNS_9BwdParamsE:
	.zero		1192


//--------------------- .nv.constant0._ZN10layer_norm31ln_parallel_residual_bwd_kernelINS_13Kernel_traitsI6__halfS2_S2_S2_fjLj5120ELj1ELj1ELj8ELj8ENS_18Kernel_traits_baseILj5120ES2_S2_S2_S2_fjLj256EEEEELb1ELb1ELb1EEEvNS_9BwdParamsE --------------------------
	.section	.nv.constant0._ZN10layer_norm31ln_parallel_residual_bwd_kernelINS_13Kernel_traitsI6__halfS2_S2_S2_fjLj5120ELj1ELj1ELj8ELj8ENS_18Kernel_traits_baseILj5120ES2_S2_S2_S2_fjLj256EEEEELb1ELb1ELb1EEEvNS_9BwdParamsE,"a",@progbits
	.sectionflags	@""
	.align	4
.nv.constant0._ZN10layer_norm31ln_parallel_residual_bwd_kernelINS_13Kernel_traitsI6__halfS2_S2_S2_fjLj5120ELj1ELj1ELj8ELj8ENS_18Kernel_traits_baseILj5120ES2_S2_S2_S2_fjLj256EEEEELb1ELb1ELb1EEEvNS_9BwdParamsE:
	.zero		1192


//--------------------- .nv.constant0._ZN10layer_norm31ln_parallel_residual_bwd_kernelINS_13Kernel_traitsIf13__nv_bfloat16S2_S2_fjLj5120ELj1ELj1ELj8ELj8ENS_18Kernel_traits_baseILj5120EfS2_S2_S2_fjLj256EEEEELb0ELb0ELb0EEEvNS_9BwdParamsE --------------------------
	.section	.nv.constant0._ZN10layer_norm31ln_parallel_residual_bwd_kernelINS_13Kernel_traitsIf13__nv_bfloat16S2_S2_fjLj5120ELj1ELj1ELj8ELj8ENS_18Kernel_traits_baseILj5120EfS2_S2_S2_fjLj256EEEEELb0ELb0ELb0EEEvNS_9BwdParamsE,"a",@progbits
	.sectionflags	@""
	.align	4
.nv.constant0._ZN10layer_norm31ln_parallel_residual_bwd_kernelINS_13Kernel_traitsIf13__nv_bfloat16S2_S2_fjLj5120ELj1ELj1ELj8ELj8ENS_18Kernel_traits_baseILj5120EfS2_S2_S2_fjLj256EEEEELb0ELb0ELb0EEEvNS_9BwdParamsE:
	.zero		1192


//--------------------- .nv.constant0._ZN10layer_norm31ln_parallel_residual_bwd_kernelINS_13Kernel_traitsIf13__nv_bfloat16S2_S2_fjLj5120ELj1ELj1ELj8ELj8ENS_18Kernel_traits_baseILj5120EfS2_S2_S2_fjLj256EEEEELb0ELb0ELb1EEEvNS_9BwdParamsE --------------------------
	.section	.nv.constant0._ZN10layer_norm31ln_parallel_residual_bwd_kernelINS_13Kernel_traitsIf13__nv_bfloat16S2_S2_fjLj5120ELj1ELj1ELj8ELj8ENS_18Kernel_traits_baseILj5120EfS2_S2_S2_fjLj256EEEEELb0ELb0ELb1EEEvNS_9BwdParamsE,"a",@progbits
	.sectionflags	@""
	.align	4
.nv.constant0._ZN10layer_norm31ln_parallel_residual_bwd_kernelINS_13Kernel_traitsIf13__nv_bfloat16S2_S2_fjLj5120ELj1ELj1ELj8ELj8ENS_18Kernel_traits_baseILj5120EfS2_S2_S2_fjLj256EEEEELb0ELb0ELb1EEEvNS_9BwdParamsE:
	.zero		1192


//--------------------- .nv.constant0._ZN10layer_norm31ln_parallel_residual_bwd_kernelINS_13Kernel_traitsIf13__nv_bfloat16S2_S2_fjLj5120ELj1ELj1ELj8ELj8ENS_18Kernel_traits_baseILj5120EfS2_S2_S2_fjLj256EEEEELb0ELb1ELb0EEEvNS_9BwdParamsE --------------------------
	.section	.nv.constant0._ZN10layer_norm31ln_parallel_residual_bwd_kernelINS_13Kernel_traitsIf13__nv_bfloat16S2_S2_fjLj5120ELj1ELj1ELj8ELj8ENS_18Kernel_traits_baseILj5120EfS2_S2_S2_fjLj256EEEEELb0ELb1ELb0EEEvNS_9BwdParamsE,"a",@progbits
	.sectionflags	@""
	.align	4
.nv.constant0._ZN10layer_norm31ln_parallel_residual_bwd_kernelINS_13Kernel_traitsIf13__nv_bfloat16S2_S2_fjLj5120ELj1ELj1ELj8ELj8ENS_18Kernel_traits_baseILj5120EfS2_S2_S2_fjLj256EEEEELb0ELb1ELb0EEEvNS_9BwdParamsE:
	.zero		1192


//--------------------- .nv.constant0._ZN10layer_norm31ln_parallel_residual_bwd_kernelINS_13Kernel_traitsIf13__nv_bfloat16S2_S2_fjLj5120ELj1ELj1ELj8ELj8ENS_18Kernel_traits_baseILj5120EfS2_S2_S2_fjLj256EEEEELb0ELb1ELb1EEEvNS_9BwdParamsE --------------------------
	.section	.nv.constant0._ZN10layer_norm31ln_parallel_residual_bwd_kernelINS_13Kernel_traitsIf13__nv_bfloat16S2_S2_fjLj5120ELj1ELj1ELj8ELj8ENS_18Kernel_traits_baseILj5120EfS2_S2_S2_fjLj256EEEEELb0ELb1ELb1EEEvNS_9BwdParamsE,"a",@progbits
	.sectionflags	@""
	.align	4
.nv.constant0._ZN10layer_norm31ln_parallel_residual_bwd_kernelINS_13Kernel_traitsIf13__nv_bfloat16S2_S2_fjLj5120ELj1ELj1ELj8ELj8ENS_18Kernel_traits_baseILj5120EfS2_S2_S2_fjLj256EEEEELb0ELb1ELb1EEEvNS_9BwdParamsE:
	.zero		1192


//--------------------- .nv.constant0._ZN10layer_norm31ln_parallel_residual_bwd_kernelINS_13Kernel_traitsIf13__nv_bfloat16S2_S2_fjLj5120ELj1ELj1ELj8ELj8ENS_18Kernel_traits_baseILj5120EfS2_S2_S2_fjLj256EEEEELb1ELb0ELb0EEEvNS_9BwdParamsE --------------------------
	.section	.nv.constant0._ZN10layer_norm31ln_parallel_residual_bwd_kernelINS_13Kernel_traitsIf13__nv_bfloat16S2_S2_fjLj5120ELj1ELj1ELj8ELj8ENS_18Kernel_traits_baseILj5120EfS2_S2_S2_fjLj256EEEEELb1ELb0ELb0EEEvNS_9BwdParamsE,"a",@progbits
	.sectionflags	@""
	.align	4
.nv.constant0._ZN10layer_norm31ln_parallel_residual_bwd_kernelINS_13Kernel_traitsIf13__nv_bfloat16S2_S2_fjLj5120ELj1ELj1ELj8ELj8ENS_18Kernel_traits_baseILj5120EfS2_S2_S2_fjLj256EEEEELb1ELb0ELb0EEEvNS_9BwdParamsE:
	.zero		1192


//--------------------- .nv.constant0._ZN10layer_norm31ln_parallel_residual_bwd_kernelINS_13Kernel_traitsIf13__nv_bfloat16S2_S2_fjLj5120ELj1ELj1ELj8ELj8ENS_18Kernel_traits_baseILj5120EfS2_S2_S2_fjLj256EEEEELb1ELb0ELb1EEEvNS_9BwdParamsE --------------------------
	.section	.nv.constant0._ZN10layer_norm31ln_parallel_residual_bwd_kernelINS_13Kernel_traitsIf13__nv_bfloat16S2_S2_fjLj5120ELj1ELj1ELj8ELj8ENS_18Kernel_traits_baseILj5120EfS2_S2_S2_fjLj256EEEEELb1ELb0ELb1EEEvNS_9BwdParamsE,"a",@progbits
	.sectionflags	@""
	.align	4
.nv.constant0._ZN10layer_norm31ln_parallel_residual_bwd_kernelINS_13Kernel_traitsIf13__nv_bfloat16S2_S2_fjLj5120ELj1ELj1ELj8ELj8ENS_18Kernel_traits_baseILj5120EfS2_S2_S2_fjLj256EEEEELb1ELb0ELb1EEEvNS_9BwdParamsE:
	.zero		1192


//--------------------- .nv.constant0._ZN10layer_norm22ln_bwd_finalize_kernelINS_22Kernel_traits_finalizeILj5120Ef13__nv_bfloat16S2_S2_fjLb0ELj1024ELj4ENS_18Kernel_traits_baseILj5120EfS2_S2_S2_fjLj1024EEEEELb0ELb0EEEvNS_9BwdParamsE --------------------------
	.section	.nv.constant0._ZN10layer_norm22ln_bwd_finalize_kernelINS_22Kernel_traits_finalizeILj5120Ef13__nv_bfloat16S2_S2_fjLb0ELj1024ELj4ENS_18Kernel_traits_baseILj5120EfS2_S2_S2_fjLj1024EEEEELb0ELb0EEEvNS_9BwdParamsE,"a",@progbits
	.sectionflags	@""
	.align	4
.nv.constant0._ZN10layer_norm22ln_bwd_finalize_kernelINS_22Kernel_traits_finalizeILj5120Ef13__nv_bfloat16S2_S2_fjLb0ELj1024ELj4ENS_18Kernel_traits_baseILj5120EfS2_S2_S2_fjLj1024EEEEELb0ELb0EEEvNS_9BwdParamsE:
	.zero		1192


//--------------------- .nv.constant0._ZN10layer_norm40ln_parallel_residual_bwd_finalize_kernelINS_22Kernel_traits_finalizeILj5120Ef13__nv_bfloat16S2_S2_fjLb0ELj1024ELj4ENS_18Kernel_traits_baseILj5120EfS2_S2_S2_fjLj1024EEEEELb0EEEvNS_9BwdParamsE --------------------------
	.section	.nv.constant0._ZN10layer_norm40ln_parallel_residual_bwd_finalize_kernelINS_22Kernel_traits_finalizeILj5120Ef13__nv_bfloat16S2_S2_fjLb0ELj1024ELj4ENS_18Kernel_traits_baseILj5120EfS2_S2_S2_fjLj1024EEEEELb0EEEvNS_9BwdParamsE,"a",@progbits
	.sectionflags	@""
	.align	4
.nv.constant0._ZN10layer_norm40ln_parallel_residual_bwd_finalize_kernelINS_22Kernel_traits_finalizeILj5120Ef13__nv_bfloat16S2_S2_fjLb0ELj1024ELj4ENS_18Kernel_traits_baseILj5120EfS2_S2_S2_fjLj1024EEEEELb0EEEvNS_9BwdParamsE:
	.zero		1192


//--------------------- .nv.constant0._ZN10layer_norm31ln_parallel_residual_bwd_kernelINS_13Kernel_traitsIf13__nv_bfloat16S2_S2_fjLj5120ELj1ELj1ELj8ELj8ENS_18Kernel_traits_baseILj5120EfS2_S2_S2_fjLj256EEEEELb1ELb1ELb0EEEvNS_9BwdParamsE --------------------------
	.section	.nv.constant0._ZN10layer_norm31ln_parallel_residual_bwd_kernelINS_13Kernel_traitsIf13__nv_bfloat16S2_S2_fjLj5120ELj1ELj1ELj8ELj8ENS_18Kernel_traits_baseILj5120EfS2_S2_S2_fjLj256EEEEELb1ELb1ELb0EEEvNS_9BwdParamsE,"a",@progbits
	.sectionflags	@""
	.align	4
.nv.constant0._ZN10layer_norm31ln_parallel_residual_bwd_kernelINS_13Kernel_traitsIf13__nv_bfloat16S2_S2_fjLj5120ELj1ELj1ELj8ELj8ENS_18Kernel_traits_baseILj5120EfS2_S2_S2_fjLj256EEEEELb1ELb1ELb0EEEvNS_9BwdParamsE:
	.zero		1192


//--------------------- .nv.constant0._ZN10layer_norm22ln_bwd_finalize_kernelINS_22Kernel_traits_finalizeILj5120Ef13__nv_bfloat16S2_S2_fjLb0ELj1024ELj4ENS_18Kernel_traits_baseILj5120EfS2_S2_S2_fjLj1024EEEEELb0ELb1EEEvNS_9BwdParamsE --------------------------
	.section	.nv.constant0._ZN10layer_norm22ln_bwd_finalize_kernelINS_22Kernel_traits_finalizeILj5120Ef13__nv_bfloat16S2_S2_fjLb0ELj1024ELj4ENS_18Kernel_traits_baseILj5120EfS2_S2_S2_fjLj1024EEEEELb0ELb1EEEvNS_9BwdParamsE,"a",@progbits
	.sectionflags	@""
	.align	4
.nv.constant0._ZN10layer_norm22ln_bwd_finalize_kernelINS_22Kernel_traits_finalizeILj5120Ef13__nv_bfloat16S2_S2_fjLb0ELj1024ELj4ENS_18Kernel_traits_baseILj5120EfS2_S2_S2_fjLj1024EEEEELb0ELb1EEEvNS_9BwdParamsE:
	.zero		1192


//--------------------- .nv.constant0._ZN10layer_norm40ln_parallel_residual_bwd_finalize_kernelINS_22Kernel_traits_finalizeILj5120Ef13__nv_bfloat16S2_S2_fjLb0ELj1024ELj4ENS_18Kernel_traits_baseILj5120EfS2_S2_S2_fjLj1024EEEEELb1EEEvNS_9BwdParamsE --------------------------
	.section	.nv.constant0._ZN10layer_norm40ln_parallel_residual_bwd_finalize_kernelINS_22Kernel_traits_finalizeILj5120Ef13__nv_bfloat16S2_S2_fjLb0ELj1024ELj4ENS_18Kernel_traits_baseILj5120EfS2_S2_S2_fjLj1024EEEEELb1EEEvNS_9BwdParamsE,"a",@progbits
	.sectionflags	@""
	.align	4
.nv.constant0._ZN10layer_norm40ln_parallel_residual_bwd_finalize_kernelINS_22Kernel_traits_finalizeILj5120Ef13__nv_bfloat16S2_S2_fjLb0ELj1024ELj4ENS_18Kernel_traits_baseILj5120EfS2_S2_S2_fjLj1024EEEEELb1EEEvNS_9BwdParamsE:
	.zero		1192


//--------------------- .nv.constant0._ZN10layer_norm31ln_parallel_residual_bwd_kernelINS_13Kernel_traitsIf13__nv_bfloat16S2_S2_fjLj5120ELj1ELj1ELj8ELj8ENS_18Kernel_traits_baseILj5120EfS2_S2_S2_fjLj256EEEEELb1ELb1ELb1EEEvNS_9BwdParamsE --------------------------
	.section	.nv.constant0._ZN10layer_norm31ln_parallel_residual_bwd_kernelINS_13Kernel_traitsIf13__nv_bfloat16S2_S2_fjLj5120ELj1ELj1ELj8ELj8ENS_18Kernel_traits_baseILj5120EfS2_S2_S2_fjLj256EEEEELb1ELb1ELb1EEEvNS_9BwdParamsE,"a",@progbits
	.sectionflags	@""
	.align	4
.nv.constant0._ZN10layer_norm31ln_parallel_residual_bwd_kernelINS_13Kernel_traitsIf13__nv_bfloat16S2_S2_fjLj5120ELj1ELj1ELj8ELj8ENS_18Kernel_traits_baseILj5120EfS2_S2_S2_fjLj256EEEEELb1ELb1ELb1EEEvNS_9BwdParamsE:
	.zero		1192


//--------------------- .nv.constant0._ZN10layer_norm31ln_parallel_residual_bwd_kernelINS_13Kernel_traitsI13__nv_bfloat16S2_fS2_fjLj5120ELj1ELj1ELj8ELj8ENS_18Kernel_traits_baseILj5120ES2_S2_fS2_fjLj256EEEEELb0ELb0ELb0EEEvNS_9BwdParamsE --------------------------
	.section	.nv.constant0._ZN10layer_norm31ln_parallel_residual_bwd_kernelINS_13Kernel_traitsI13__nv_bfloat16S2_fS2_fjLj5120ELj1ELj1ELj8ELj8ENS_18Kernel_traits_baseILj5120ES2_S2_fS2_fjLj256EEEEELb0ELb0ELb0EEEvNS_9BwdParamsE,"a",@progbits
	.sectionflags	@""
	.align	4
.nv.constant0._ZN10layer_norm31ln_parallel_residual_bwd_kernelINS_13Kernel_traitsI13__nv_bfloat16S2_fS2_fjLj5120ELj1ELj1ELj8ELj8ENS_18Kernel_traits_baseILj5120ES2_S2_fS2_fjLj256EEEEELb0ELb0ELb0EEEvNS_9BwdParamsE:
	.zero		1192


//--------------------- .nv.constant0._ZN10layer_norm31ln_parallel_residual_bwd_kernelINS_13Kernel_traitsI13__nv_bfloat16S2_fS2_fjLj5120ELj1ELj1ELj8ELj8ENS_18Kernel_traits_baseILj5120ES2_S2_fS2_fjLj256EEEEELb0ELb0ELb1EEEvNS_9BwdParamsE --------------------------
	.section	.nv.constant0._ZN10layer_norm31ln_parallel_residual_bwd_kernelINS_13Kernel_traitsI13__nv_bfloat16S2_fS2_fjLj5120ELj1ELj1ELj8ELj8ENS_18Kernel_traits_baseILj5120ES2_S2_fS2_fjLj256EEEEELb0ELb0ELb1EEEvNS_9BwdParamsE,"a",@progbits
	.sectionflags	@""
	.align	4
.nv.constant0._ZN10layer_norm31ln_parallel_residual_bwd_kernelINS_13Kernel_traitsI13__nv_bfloat16S2_fS2_fjLj5120ELj1ELj1ELj8ELj8ENS_18Kernel_traits_baseILj5120ES2_S2_fS2_fjLj256EEEEELb0ELb0ELb1EEEvNS_9BwdParamsE:
	.zero		1192


//--------------------- .nv.constant0._ZN10layer_norm31ln_parallel_residual_bwd_kernelINS_13Kernel_traitsI13__nv_bfloat16S2_fS2_fjLj5120ELj1ELj1ELj8ELj8ENS_18Kernel_traits_baseILj5120ES2_S2_fS2_fjLj256EEEEELb0ELb1ELb0EEEvNS_9BwdParamsE --------------------------
	.section	.nv.constant0._ZN10layer_norm31ln_parallel_residual_bwd_kernelINS_13Kernel_traitsI13__nv_bfloat16S2_fS2_fjLj5120ELj1ELj1ELj8ELj8ENS_18Kernel_traits_baseILj5120ES2_S2_fS2_fjLj256EEEEELb0ELb1ELb0EEEvNS_9BwdParamsE,"a",@progbits
	.sectionflags	@""
	.align	4
.nv.constant0._ZN10layer_norm31ln_parallel_residual_bwd_kernelINS_13Kernel_traitsI13__nv_bfloat16S2_fS2_fjLj5120ELj1ELj1ELj8ELj8ENS_18Kernel_traits_baseILj5120ES2_S2_fS2_fjLj256EEEEELb0ELb1ELb0EEEvNS_9BwdParamsE:
	.zero		1192


//--------------------- .nv.constant0._ZN10layer_norm31ln_parallel_residual_bwd_kernelINS_13Kernel_traitsI13__nv_bfloat16S2_fS2_fjLj5120ELj1ELj1ELj8ELj8ENS_18Kernel_traits_baseILj5120ES2_S2_fS2_fjLj256EEEEELb0ELb1ELb1EEEvNS_9BwdParamsE --------------------------
	.section	.nv.constant0._ZN10layer_norm31ln_parallel_residual_bwd_kernelINS_13Kernel_traitsI13__nv_bfloat16S2_fS2_fjLj5120ELj1ELj1ELj8ELj8ENS_18Kernel_traits_baseILj5120ES2_S2_fS2_fjLj256EEEEELb0ELb1ELb1EEEvNS_9BwdParamsE,"a",@progbits
	.sectionflags	@""
	.align	4
.nv.constant0._ZN10layer_norm31ln_parallel_residual_bwd_kernelINS_13Kernel_traitsI13__nv_bfloat16S2_fS2_fjLj5120ELj1ELj1ELj8ELj8ENS_18Kernel_traits_baseILj5120ES2_S2_fS2_fjLj256EEEEELb0ELb1ELb1EEEvNS_9BwdParamsE:
	.zero		1192


//--------------------- .nv.constant0._ZN10layer_norm31ln_parallel_residual_bwd_kernelINS_13Kernel_traitsI13__nv_bfloat16S2_fS2_fjLj5120ELj1ELj1ELj8ELj8ENS_18Kernel_traits_baseILj5120ES2_S2_fS2_fjLj256EEEEELb1ELb0ELb0EEEvNS_9BwdParamsE --------------------------
	.section	.nv.constant0._ZN10layer_norm31ln_parallel_residual_bwd_kernelINS_13Kernel_traitsI13__nv_bfloat16S2_fS2_fjLj5120ELj1ELj1ELj8ELj8ENS_18Kernel_traits_baseILj5120ES2_S2_fS2_fjLj256EEEEELb1ELb0ELb0EEEvNS_9BwdParamsE,"a",@progbits
	.sectionflags	@""
	.align	4
.nv.constant0._ZN10layer_norm31ln_parallel_residual_bwd_kernelINS_13Kernel_traitsI13__nv_bfloat16S2_fS2_fjLj5120ELj1ELj1ELj8ELj8ENS_18Kernel_traits_baseILj5120ES2_S2_fS2_fjLj256EEEEELb1ELb0ELb0EEEvNS_9BwdParamsE:
	.zero		1192


//--------------------- .nv.constant0._ZN10layer_norm31ln_parallel_residual_bwd_kernelINS_13Kernel_traitsI13__nv_bfloat16S2_fS2_fjLj5120ELj1ELj1ELj8ELj8ENS_18Kernel_traits_baseILj5120ES2_S2_fS2_fjLj256EEEEELb1ELb0ELb1EEEvNS_9BwdParamsE --------------------------
	.section	.nv.constant0._ZN10layer_norm31ln_parallel_residual_bwd_kernelINS_13Kernel_traitsI13__nv_bfloat16S2_fS2_fjLj5120ELj1ELj1ELj8ELj8ENS_18Kernel_traits_baseILj5120ES2_S2_fS2_fjLj256EEEEELb1ELb0ELb1EEEvNS_9BwdParamsE,"a",@progbits
	.sectionflags	@""
	.align	4
.nv.constant0._ZN10layer_norm31ln_parallel_residual_bwd_kernelINS_13Kernel_traitsI13__nv_bfloat16S2_fS2_fjLj5120ELj1ELj1ELj8ELj8ENS_18Kernel_traits_baseILj5120ES2_S2_fS2_fjLj256EEEEELb1ELb0ELb1EEEvNS_9BwdParamsE:
	.zero		1192


//--------------------- .nv.constant0._ZN10layer_norm22ln_bwd_finalize_kernelINS_22Kernel_traits_finalizeILj5120E13__nv_bfloat16S2_fS2_fjLb0ELj1024ELj4ENS_18Kernel_traits_baseILj5120ES2_S2_fS2_fjLj1024EEEEELb0ELb0EEEvNS_9BwdParamsE --------------------------
	.section	.nv.constant0._ZN10layer_norm22ln_bwd_finalize_kernelINS_22Kernel_traits_finalizeILj5120E13__nv_bfloat16S2_fS2_fjLb0ELj1024ELj4ENS_18Kernel_traits_baseILj5120ES2_S2_fS2_fjLj1024EEEEELb0ELb0EEEvNS_9BwdParamsE,"a",@progbits
	.sectionflags	@""
	.align	4
.nv.constant0._ZN10layer_norm22ln_bwd_finalize_kernelINS_22Kernel_traits_finalizeILj5120E13__nv_bfloat16S2_fS2_fjLb0ELj1024ELj4ENS_18Kernel_traits_baseILj5120ES2_S2_fS2_fjLj1024EEEEELb0ELb0EEEvNS_9BwdParamsE:
	.zero		1192


//--------------------- .nv.constant0._ZN10layer_norm40ln_parallel_residual_bwd_finalize_kernelINS_22Kernel_traits_finalizeILj5120E13__nv_bfloat16S2_fS2_fjLb0ELj1024ELj4ENS_18Kernel_traits_baseILj5120ES2_S2_fS2_fjLj1024EEEEELb0EEEvNS_9BwdParamsE --------------------------
	.section	.nv.constant0._ZN10layer_norm40ln_parallel_residual_bwd_finalize_kernelINS_22Kernel_traits_finalizeILj5120E13__nv_bfloat16S2_fS2_fjLb0ELj1024ELj4ENS_18Kernel_traits_baseILj5120ES2_S2_fS2_fjLj1024EEEEELb0EEEvNS_9BwdParamsE,"a",@progbits
	.sectionflags	@""
	.align	4
.nv.constant0._ZN10layer_norm40ln_parallel_residual_bwd_finalize_kernelINS_22Kernel_traits_finalizeILj5120E13__nv_bfloat16S2_fS2_fjLb0ELj1024ELj4ENS_18Kernel_traits_baseILj5120ES2_S2_fS2_fjLj1024EEEEELb0EEEvNS_9BwdParamsE:
	.zero		1192


//--------------------- .nv.constant0._ZN10layer_norm31ln_parallel_residual_bwd_kernelINS_13Kernel_traitsI13__nv_bfloat16S2_fS2_fjLj5120ELj1ELj1ELj8ELj8ENS_18Kernel_traits_baseILj5120ES2_S2_fS2_fjLj256EEEEELb1ELb1ELb0EEEvNS_9BwdParamsE --------------------------
	.section	.nv.constant0._ZN10layer_norm31ln_parallel_residual_bwd_kernelINS_13Kernel_traitsI13__nv_bfloat16S2_fS2_fjLj5120ELj1ELj1ELj8ELj8ENS_18Kernel_traits_baseILj5120ES2_S2_fS2_fjLj256EEEEELb1ELb1ELb0EEEvNS_9BwdParamsE,"a",@progbits
	.sectionflags	@""
	.align	4
.nv.constant0._ZN10layer_norm31ln_parallel_residual_bwd_kernelINS_13Kernel_traitsI13__nv_bfloat16S2_fS2_fjLj5120ELj1ELj1ELj8ELj8ENS_18Kernel_traits_baseILj5120ES2_S2_fS2_fjLj256EEEEELb1ELb1ELb0EEEvNS_9BwdParamsE:
	.zero		1192


//--------------------- .nv.constant0._ZN10layer_norm22ln_bwd_finalize_kernelINS_22Kernel_traits_finalizeILj5120E13__nv_bfloat16S2_fS2_fjLb0ELj1024ELj4ENS_18Kernel_traits_baseILj5120ES2_S2_fS2_fjLj1024EEEEELb0ELb1EEEvNS_9BwdParamsE --------------------------
	.section	.nv.constant0._ZN10layer_norm22ln_bwd_finalize_kernelINS_22Kernel_traits_finalizeILj5120E13__nv_bfloat16S2_fS2_fjLb0ELj1024ELj4ENS_18Kernel_traits_baseILj5120ES2_S2_fS2_fjLj1024EEEEELb0ELb1EEEvNS_9BwdParamsE,"a",@progbits
	.sectionflags	@""
	.align	4
.nv.constant0._ZN10layer_norm22ln_bwd_finalize_kernelINS_22Kernel_traits_finalizeILj5120E13__nv_bfloat16S2_fS2_fjLb0ELj1024ELj4ENS_18Kernel_traits_baseILj5120ES2_S2_fS2_fjLj1024EEEEELb0ELb1EEEvNS_9BwdParamsE:
	.zero		1192


//--------------------- .nv.constant0._ZN10layer_norm40ln_parallel_residual_bwd_finalize_kernelINS_22Kernel_traits_finalizeILj5120E13__nv_bfloat16S2_fS2_fjLb0ELj1024ELj4ENS_18Kernel_traits_baseILj5120ES2_S2_fS2_fjLj1024EEEEELb1EEEvNS_9BwdParamsE --------------------------
	.section	.nv.constant0._ZN10layer_norm40ln_parallel_residual_bwd_finalize_kernelINS_22Kernel_traits_finalizeILj5120E13__nv_bfloat16S2_fS2_fjLb0ELj1024ELj4ENS_18Kernel_traits_baseILj5120ES2_S2_fS2_fjLj1024EEEEELb1EEEvNS_9BwdParamsE,"a",@progbits
	.sectionflags	@""
	.align	4
.nv.constant0._ZN10layer_norm40ln_parallel_residual_bwd_finalize_kernelINS_22Kernel_traits_finalizeILj5120E13__nv_bfloat16S2_fS2_fjLb0ELj1024ELj4ENS_18Kernel_traits_baseILj5120ES2_S2_fS2_fjLj1024EEEEELb1EEEvNS_9BwdParamsE:
	.zero		1192


//--------------------- .nv.constant0._ZN10layer_norm31ln_parallel_residual_bwd_kernelINS_13Kernel_traitsI13__nv_bfloat16S2_fS2_fjLj5120ELj1ELj1ELj8ELj8ENS_18Kernel_traits_baseILj5120ES2_S2_fS2_fjLj256EEEEELb1ELb1ELb1EEEvNS_9BwdParamsE --------------------------
	.section	.nv.constant0._ZN10layer_norm31ln_parallel_residual_bwd_kernelINS_13Kernel_traitsI13__nv_bfloat16S2_fS2_fjLj5120ELj1ELj1ELj8ELj8ENS_18Kernel_traits_baseILj5120ES2_S2_fS2_fjLj256EEEEELb1ELb1ELb1EEEvNS_9BwdParamsE,"a",@progbits
	.sectionflags	@""
	.align	4
.nv.constant0._ZN10layer_norm31ln_parallel_residual_bwd_kernelINS_13Kernel_traitsI13__nv_bfloat16S2_fS2_fjLj5120ELj1ELj1ELj8ELj8ENS_18Kernel_traits_baseILj5120ES2_S2_fS2_fjLj256EEEEELb1ELb1ELb1EEEvNS_9BwdParamsE:
	.zero		1192


//--------------------- .nv.constant0._ZN10layer_norm31ln_parallel_residual_bwd_kernelINS_13Kernel_traitsIf13__nv_bfloat16fS2_fjLj5120ELj1ELj1ELj8ELj8ENS_18Kernel_traits_baseILj5120EfS2_fS2_fjLj256EEEEELb0ELb0ELb0EEEvNS_9BwdParamsE --------------------------
	.section	.nv.constant0._ZN10layer_norm31ln_parallel_residual_bwd_kernelINS_13Kernel_traitsIf13__nv_bfloat16fS2_fjLj5120ELj1ELj1ELj8ELj8ENS_18Kernel_traits_baseILj5120EfS2_fS2_fjLj256EEEEELb0ELb0ELb0EEEvNS_9BwdParamsE,"a",@progbits
	.sectionflags	@""
	.align	4
.nv.constant0._ZN10layer_norm31ln_parallel_residual_bwd_kernelINS_13Kernel_traitsIf13__nv_bfloat16fS2_fjLj5120ELj1ELj1ELj8ELj8ENS_18Kernel_traits_baseILj5120EfS2_fS2_fjLj256EEEEELb0ELb0ELb0EEEvNS_9BwdParamsE:
	.zero		1192


//--------------------- .nv.constant0._ZN10layer_norm31ln_parallel_residual_bwd_kernelINS_13Kernel_traitsIf13__nv_bfloat16fS2_fjLj5120ELj1ELj1ELj8ELj8ENS_18Kernel_traits_baseILj5120EfS2_fS2_fjLj256EEEEELb0ELb0ELb1EEEvNS_9BwdParamsE --------------------------
	.section	.nv.constant0._ZN10layer_norm31ln_parallel_residual_bwd_kernelINS_13Kernel_traitsIf13__nv_bfloat16fS2_fjLj5120ELj1ELj1ELj8ELj8ENS_18Kernel_traits_baseILj5120EfS2_fS2_fjLj256EEEEELb0ELb0ELb1EEEvNS_9BwdParamsE,"a",@progbits
	.sectionflags	@""
	.align	4
.nv.constant0._ZN10layer_norm31ln_parallel_residual_bwd_kernelINS_13Kernel_traitsIf13__nv_bfloat16fS2_fjLj5120ELj1ELj1ELj8ELj8ENS_18Kernel_traits_baseILj5120EfS2_fS2_fjLj256EEEEELb0ELb0ELb1EEEvNS_9BwdParamsE:
	.zero		1192


//--------------------- .nv.constant0._ZN10layer_norm31ln_parallel_residual_bwd_kernelINS_13Kernel_traitsIf13__nv_bfloat16fS2_fjLj5120ELj1ELj1ELj8ELj8ENS_18Kernel_traits_baseILj5120EfS2_fS2_fjLj256EEEEELb0ELb1ELb0EEEvNS_9BwdParamsE --------------------------
	.section	.nv.constant0._ZN10layer_norm31ln_parallel_residual_bwd_kernelINS_13Kernel_traitsIf13__nv_bfloat16fS2_fjLj5120ELj1ELj1ELj8ELj8ENS_18Kernel_traits_baseILj5120EfS2_fS2_fjLj256EEEEELb0ELb1ELb0EEEvNS_9BwdParamsE,"a",@progbits
	.sectionflags	@""
	.align	4
.nv.constant0._ZN10layer_norm31ln_parallel_residual_bwd_kernelINS_13Kernel_traitsIf13__nv_bfloat16fS2_fjLj5120ELj1ELj1ELj8ELj8ENS_18Kernel_traits_baseILj5120EfS2_fS2_fjLj256EEEEELb0ELb1ELb0EEEvNS_9BwdParamsE:
	.zero		1192


//--------------------- .nv.constant0._ZN10layer_norm31ln_parallel_residual_bwd_kernelINS_13Kernel_traitsIf13__nv_bfloat16fS2_fjLj5120ELj1ELj1ELj8ELj8ENS_18Kernel_traits_baseILj5120EfS2_fS2_fjLj256EEEEELb0ELb1ELb1EEEvNS_9BwdParamsE --------------------------
	.section	.nv.constant0._ZN10layer_norm31ln_parallel_residual_bwd_kernelINS_13Kernel_traitsIf13__nv_bfloat16fS2_fjLj5120ELj1ELj1ELj8ELj8ENS_18Kernel_traits_baseILj5120EfS2_fS2_fjLj256EEEEELb0ELb1ELb1EEEvNS_9BwdParamsE,"a",@progbits
	.sectionflags	@""
	.align	4
.nv.constant0._ZN10layer_norm31ln_parallel_residual_bwd_kernelINS_13Kernel_traitsIf13__nv_bfloat16fS2_fjLj5120ELj1ELj1ELj8ELj8ENS_18Kernel_traits_baseILj5120EfS2_fS2_fjLj256EEEEELb0ELb1ELb1EEEvNS_9BwdParamsE:
	.zero		1192


//--------------------- .nv.constant0._ZN10layer_norm31ln_parallel_residual_bwd_kernelINS_13Kernel_traitsIf13__nv_bfloat16fS2_fjLj5120ELj1ELj1ELj8ELj8ENS_18Kernel_traits_baseILj5120EfS2_fS2_fjLj256EEEEELb1ELb0ELb0EEEvNS_9BwdParamsE --------------------------
	.section	.nv.constant0._ZN10layer_norm31ln_parallel_residual_bwd_kernelINS_13Kernel_traitsIf13__nv_bfloat16fS2_fjLj5120ELj1ELj1ELj8ELj8ENS_18Kernel_traits_baseILj5120EfS2_fS2_fjLj256EEEEELb1ELb0ELb0EEEvNS_9BwdParamsE,"a",@progbits
	.sectionflags	@""
	.align	4
.nv.constant0._ZN10layer_norm31ln_parallel_residual_bwd_kernelINS_13Kernel_traitsIf13__nv_bfloat16fS2_fjLj5120ELj1ELj1ELj8ELj8ENS_18Kernel_traits_baseILj5120EfS2_fS2_fjLj256EEEEELb1ELb0ELb0EEEvNS_9BwdParamsE:
	.zero		1192


//--------------------- .nv.constant0._ZN10layer_norm31ln_parallel_residual_bwd_kernelINS_13Kernel_traitsIf13__nv_bfloat16fS2_fjLj5120ELj1ELj1ELj8ELj8ENS_18Kernel_traits_baseILj5120EfS2_fS2_fjLj256EEEEELb1ELb0ELb1EEEvNS_9BwdParamsE --------------------------
	.section	.nv.constant0._ZN10layer_norm31ln_parallel_residual_bwd_kernelINS_13Kernel_traitsIf13__nv_bfloat16fS2_fjLj5120ELj1ELj1ELj8ELj8ENS_18Kernel_traits_baseILj5120EfS2_fS2_fjLj256EEEEELb1ELb0ELb1EEEvNS_9BwdParamsE,"a",@progbits
	.sectionflags	@""
	.align	4
.nv.constant0._ZN10layer_norm31ln_parallel_residual_bwd_kernelINS_13Kernel_traitsIf13__nv_bfloat16fS2_fjLj5120ELj1ELj1ELj8ELj8ENS_18Kernel_traits_baseILj5120EfS2_fS2_fjLj256EEEEELb1ELb0ELb1EEEvNS_9BwdParamsE:
	.zero		1192


//--------------------- .nv.constant0._ZN10layer_norm22ln_bwd_finalize_kernelINS_22Kernel_traits_finalizeILj5120Ef13__nv_bfloat16fS2_fjLb0ELj1024ELj4ENS_18Kernel_traits_baseILj5120EfS2_fS2_fjLj1024EEEEELb0ELb0EEEvNS_9BwdParamsE --------------------------
	.section	.nv.constant0._ZN10layer_norm22ln_bwd_finalize_kernelINS_22Kernel_traits_finalizeILj5120Ef13__nv_bfloat16fS2_fjLb0ELj1024ELj4ENS_18Kernel_traits_baseILj5120EfS2_fS2_fjLj1024EEEEELb0ELb0EEEvNS_9BwdParamsE,"a",@progbits
	.sectionflags	@""
	.align	4
.nv.constant0._ZN10layer_norm22ln_bwd_finalize_kernelINS_22Kernel_traits_finalizeILj5120Ef13__nv_bfloat16fS2_fjLb0ELj1024ELj4ENS_18Kernel_traits_baseILj5120EfS2_fS2_fjLj1024EEEEELb0ELb0EEEvNS_9BwdParamsE:
	.zero		1192


//--------------------- .nv.constant0._ZN10layer_norm40ln_parallel_residual_bwd_finalize_kernelINS_22Kernel_traits_finalizeILj5120Ef13__nv_bfloat16fS2_fjLb0ELj1024ELj4ENS_18Kernel_traits_baseILj5120EfS2_fS2_fjLj1024EEEEELb0EEEvNS_9BwdParamsE --------------------------
	.section	.nv.constant0._ZN10layer_norm40ln_parallel_residual_bwd_finalize_kernelINS_22Kernel_traits_finalizeILj5120Ef13__nv_bfloat16fS2_fjLb0ELj1024ELj4ENS_18Kernel_traits_baseILj5120EfS2_fS2_fjLj1024EEEEELb0EEEvNS_9BwdParamsE,"a",@progbits
	.sectionflags	@""
	.align	4
.nv.constant0._ZN10layer_norm40ln_parallel_residual_bwd_finalize_kernelINS_22Kernel_traits_finalizeILj5120Ef13__nv_bfloat16fS2_fjLb0ELj1024ELj4ENS_18Kernel_traits_baseILj5120EfS2_fS2_fjLj1024EEEEELb0EEEvNS_9BwdParamsE:
	.zero		1192


//--------------------- .nv.constant0._ZN10layer_norm31ln_parallel_residual_bwd_kernelINS_13Kernel_traitsIf13__nv_bfloat16fS2_fjLj5120ELj1ELj1ELj8ELj8ENS_18Kernel_traits_baseILj5120EfS2_fS2_fjLj256EEEEELb1ELb1ELb0EEEvNS_9BwdParamsE --------------------------
	.section	.nv.constant0._ZN10layer_norm31ln_parallel_residual_bwd_kernelINS_13Kernel_traitsIf13__nv_bfloat16fS2_fjLj5120ELj1ELj1ELj8ELj8ENS_18Kernel_traits_baseILj5120EfS2_fS2_fjLj256EEEEELb1ELb1ELb0EEEvNS_9BwdParamsE,"a",@progbits
	.sectionflags	@""
	.align	4
.nv.constant0._ZN10layer_norm31ln_parallel_residual_bwd_kernelINS_13Kernel_traitsIf13__nv_bfloat16fS2_fjLj5120ELj1ELj1ELj8ELj8ENS_18Kernel_traits_baseILj5120EfS2_fS2_fjLj256EEEEELb1ELb1ELb0EEEvNS_9BwdParamsE:
	.zero		1192


//--------------------- .nv.constant0._ZN10layer_norm22ln_bwd_finalize_kernelINS_22Kernel_traits_finalizeILj5120Ef13__nv_bfloat16fS2_fjLb0ELj1024ELj4ENS_18Kernel_traits_baseILj5120EfS2_fS2_fjLj1024EEEEELb0ELb1EEEvNS_9BwdParamsE --------------------------
	.section	.nv.constant0._ZN10layer_norm22ln_bwd_finalize_kernelINS_22Kernel_traits_finalizeILj5120Ef13__nv_bfloat16fS2_fjLb0ELj1024ELj4ENS_18Kernel_traits_baseILj5120EfS2_fS2_fjLj1024EEEEELb0ELb1EEEvNS_9BwdParamsE,"a",@progbits
	.sectionflags	@""
	.align	4
.nv.constant0._ZN10layer_norm22ln_bwd_finalize_kernelINS_22Kernel_traits_finalizeILj5120Ef13__nv_bfloat16fS2_fjLb0ELj1024ELj4ENS_18Kernel_traits_baseILj5120EfS2_fS2_fjLj1024EEEEELb0ELb1EEEvNS_9BwdParamsE:
	.zero		1192


//--------------------- .nv.constant0._ZN10layer_norm40ln_parallel_residual_bwd_finalize_kernelINS_22Kernel_traits_finalizeILj5120Ef13__nv_bfloat16fS2_fjLb0ELj1024ELj4ENS_18Kernel_traits_baseILj5120EfS2_fS2_fjLj1024EEEEELb1EEEvNS_9BwdParamsE --------------------------
	.section	.nv.constant0._ZN10layer_norm40ln_parallel_residual_bwd_finalize_kernelINS_22Kernel_traits_finalizeILj5120Ef13__nv_bfloat16fS2_fjLb0ELj1024ELj4ENS_18Kernel_traits_baseILj5120EfS2_fS2_fjLj1024EEEEELb1EEEvNS_9BwdParamsE,"a",@progbits
	.sectionflags	@""
	.align	4
.nv.constant0._ZN10layer_norm40ln_parallel_residual_bwd_finalize_kernelINS_22Kernel_traits_finalizeILj5120Ef13__nv_bfloat16fS2_fjLb0ELj1024ELj4ENS_18Kernel_traits_baseILj5120EfS2_fS2_fjLj1024EEEEELb1EEEvNS_9BwdParamsE:
	.zero		1192


//--------------------- .nv.constant0._ZN10layer_norm31ln_parallel_residual_bwd_kernelINS_13Kernel_traitsIf13__nv_bfloat16fS2_fjLj5120ELj1ELj1ELj8ELj8ENS_18Kernel_traits_baseILj5120EfS2_fS2_fjLj256EEEEELb1ELb1ELb1EEEvNS_9BwdParamsE --------------------------
	.section	.nv.constant0._ZN10layer_norm31ln_parallel_residual_bwd_kernelINS_13Kernel_traitsIf13__nv_bfloat16fS2_fjLj5120ELj1ELj1ELj8ELj8ENS_18Kernel_traits_baseILj5120EfS2_fS2_fjLj256EEEEELb1ELb1ELb1EEEvNS_9BwdParamsE,"a",@progbits
	.sectionflags	@""
	.align	4
.nv.constant0._ZN10layer_norm31ln_parallel_residual_bwd_kernelINS_13Kernel_traitsIf13__nv_bfloat16fS2_fjLj5120ELj1ELj1ELj8ELj8ENS_18Kernel_traits_baseILj5120EfS2_fS2_fjLj256EEEEELb1ELb1ELb1EEEvNS_9BwdParamsE:
	.zero		1192


//--------------------- .nv.constant0._ZN10layer_norm31ln_parallel_residual_bwd_kernelINS_13Kernel_traitsIf6__halfS2_S2_fjLj5120ELj1ELj1ELj8ELj8ENS_18Kernel_traits_baseILj5120EfS2_S2_S2_fjLj256EEEEELb0ELb0ELb0EEEvNS_9BwdParamsE --------------------------
	.section	.nv.constant0._ZN10layer_norm31ln_parallel_residual_bwd_kernelINS_13Kernel_traitsIf6__halfS2_S2_fjLj5120ELj1ELj1ELj8ELj8ENS_18Kernel_traits_baseILj5120EfS2_S2_S2_fjLj256EEEEELb0ELb0ELb0EEEvNS_9BwdParamsE,"a",@progbits
	.sectionflags	@""
	.align	4
.nv.constant0._ZN10layer_norm31ln_parallel_residual_bwd_kernelINS_13Kernel_traitsIf6__halfS2_S2_fjLj5120ELj1ELj1ELj8ELj8ENS_18Kernel_traits_baseILj5120EfS2_S2_S2_fjLj256EEEEELb0ELb0ELb0EEEvNS_9BwdParamsE:
	.zero		1192


//--------------------- .nv.constant0._ZN10layer_norm31ln_parallel_residual_bwd_kernelINS_13Kernel_traitsIf6__halfS2_S2_fjLj5120ELj1ELj1ELj8ELj8ENS_18Kernel_traits_baseILj5120EfS2_S2_S2_fjLj256EEEEELb0ELb0ELb1EEEvNS_9BwdParamsE --------------------------
	.section	.nv.constant0._ZN10layer_norm31ln_parallel_residual_bwd_kernelINS_13Kernel_traitsIf6__halfS2_S2_fjLj5120ELj1ELj1ELj8ELj8ENS_18Kernel_traits_baseILj5120EfS2_S2_S2_fjLj256EEEEELb0ELb0ELb1EEEvNS_9BwdParamsE,"a",@progbits
	.sectionflags	@""
	.align	4
.nv.constant0._ZN10layer_norm31ln_parallel_residual_bwd_kernelINS_13Kernel_traitsIf6__halfS2_S2_fjLj5120ELj1ELj1ELj8ELj8ENS_18Kernel_traits_baseILj5120EfS2_S2_S2_fjLj256EEEEELb0ELb0ELb1EEEvNS_9BwdParamsE:
	.zero		1192


//--------------------- .nv.constant0._ZN10layer_norm31ln_parallel_residual_bwd_kernelINS_13Kernel_traitsIf6__halfS2_S2_fjLj5120ELj1ELj1ELj8ELj8ENS_18Kernel_traits_baseILj5120EfS2_S2_S2_fjLj256EEEEELb0ELb1ELb0EEEvNS_9BwdParamsE --------------------------
	.section	.nv.constant0._ZN10layer_norm31ln_parallel_residual_bwd_kernelINS_13Kernel_traitsIf6__halfS2_S2_fjLj5120ELj1ELj1ELj8ELj8ENS_18Kernel_traits_baseILj5120EfS2_S2_S2_fjLj256EEEEELb0ELb1ELb0EEEvNS_9BwdParamsE,"a",@progbits
	.sectionflags	@""
	.align	4
.nv.constant0._ZN10layer_norm31ln_parallel_residual_bwd_kernelINS_13Kernel_traitsIf6__halfS2_S2_fjLj5120ELj1ELj1ELj8ELj8ENS_18Kernel_traits_baseILj5120EfS2_S2_S2_fjLj256EEEEELb0ELb1ELb0EEEvNS_9BwdParamsE:
	.zero		1192


//--------------------- .nv.constant0._ZN10layer_norm31ln_parallel_residual_bwd_kernelINS_13Kernel_traitsIf6__halfS2_S2_fjLj5120ELj1ELj1ELj8ELj8ENS_18Kernel_traits_baseILj5120EfS2_S2_S2_fjLj256EEEEELb0ELb1ELb1EEEvNS_9BwdParamsE --------------------------
	.section	.nv.constant0._ZN10layer_norm31ln_parallel_residual_bwd_kernelINS_13Kernel_traitsIf6__halfS2_S2_fjLj5120ELj1ELj1ELj8ELj8ENS_18Kernel_traits_baseILj5120EfS2_S2_S2_fjLj256EEEEELb0ELb1ELb1EEEvNS_9BwdParamsE,"a",@progbits
	.sectionflags	@""
	.align	4
.nv.constant0._ZN10layer_norm31ln_parallel_residual_bwd_kernelINS_13Kernel_traitsIf6__halfS2_S2_fjLj5120ELj1ELj1ELj8ELj8ENS_18Kernel_traits_baseILj5120EfS2_S2_S2_fjLj256EEEEELb0ELb1ELb1EEEvNS_9BwdParamsE:
	.zero		1192


//--------------------- .nv.constant0._ZN10layer_norm31ln_parallel_residual_bwd_kernelINS_13Kernel_traitsIf6__halfS2_S2_fjLj5120ELj1ELj1ELj8ELj8ENS_18Kernel_traits_baseILj5120EfS2_S2_S2_fjLj256EEEEELb1ELb0ELb0EEEvNS_9BwdParamsE --------------------------
	.section	.nv.constant0._ZN10layer_norm31ln_parallel_residual_bwd_kernelINS_13Kernel_traitsIf6__halfS2_S2_fjLj5120ELj1ELj1ELj8ELj8ENS_18Kernel_traits_baseILj5120EfS2_S2_S2_fjLj256EEEEELb1ELb0ELb0EEEvNS_9BwdParamsE,"a",@progbits
	.sectionflags	@""
	.align	4
.nv.constant0._ZN10layer_norm31ln_parallel_residual_bwd_kernelINS_13Kernel_traitsIf6__halfS2_S2_fjLj5120ELj1ELj1ELj8ELj8ENS_18Kernel_traits_baseILj5120EfS2_S2_S2_fjLj256EEEEELb1ELb0ELb0EEEvNS_9BwdParamsE:
	.zero		1192


//--------------------- .nv.constant0._ZN10layer_norm31ln_parallel_residual_bwd_kernelINS_13Kernel_traitsIf6__halfS2_S2_fjLj5120ELj1ELj1ELj8ELj8ENS_18Kernel_traits_baseILj5120EfS2_S2_S2_fjLj256EEEEELb1ELb0ELb1EEEvNS_9BwdParamsE --------------------------
	.section	.nv.constant0._ZN10layer_norm31ln_parallel_residual_bwd_kernelINS_13Kernel_traitsIf6__halfS2_S2_fjLj5120ELj1ELj1ELj8ELj8ENS_18Kernel_traits_baseILj5120EfS2_S2_S2_fjLj256EEEEELb1ELb0ELb1EEEvNS_9BwdParamsE,"a",@progbits
	.sectionflags	@""
	.align	4
.nv.constant0._ZN10layer_norm31ln_parallel_residual_bwd_kernelINS_13Kernel_traitsIf6__halfS2_S2_fjLj5120ELj1ELj1ELj8ELj8ENS_18Kernel_traits_baseILj5120EfS2_S2_S2_fjLj256EEEEELb1ELb0ELb1EEEvNS_9BwdParamsE:
	.zero		1192


//--------------------- .nv.constant0._ZN10layer_norm22ln_bwd_finalize_kernelINS_22Kernel_traits_finalizeILj5120Ef6__halfS2_S2_fjLb0ELj1024ELj4ENS_18Kernel_traits_baseILj5120EfS2_S2_S2_fjLj1024EEEEELb0ELb0EEEvNS_9BwdParamsE --------------------------
	.section	.nv.constant0._ZN10layer_norm22ln_bwd_finalize_kernelINS_22Kernel_traits_finalizeILj5120Ef6__halfS2_S2_fjLb0ELj1024ELj4ENS_18Kernel_traits_baseILj5120EfS2_S2_S2_fjLj1024EEEEELb0ELb0EEEvNS_9BwdParamsE,"a",@progbits
	.sectionflags	@""
	.align	4
.nv.constant0._ZN10layer_norm22ln_bwd_finalize_kernelINS_22Kernel_traits_finalizeILj5120Ef6__halfS2_S2_fjLb0ELj1024ELj4ENS_18Kernel_traits_baseILj5120EfS2_S2_S2_fjLj1024EEEEELb0ELb0EEEvNS_9BwdParamsE:
	.zero		1192


//--------------------- .nv.constant0._ZN10layer_norm40ln_parallel_residual_bwd_finalize_kernelINS_22Kernel_traits_finalizeILj5120Ef6__halfS2_S2_fjLb0ELj1024ELj4ENS_18Kernel_traits_baseILj5120EfS2_S2_S2_fjLj1024EEEEELb0EEEvNS_9BwdParamsE --------------------------
	.section	.nv.constant0._ZN10layer_norm40ln_parallel_residual_bwd_finalize_kernelINS_22Kernel_traits_finalizeILj5120Ef6__halfS2_S2_fjLb0ELj1024ELj4ENS_18Kernel_traits_baseILj5120EfS2_S2_S2_fjLj1024EEEEELb0EEEvNS_9BwdParamsE,"a",@progbits
	.sectionflags	@""
	.align	4
.nv.constant0._ZN10layer_norm40ln_parallel_residual_bwd_finalize_kernelINS_22Kernel_traits_finalizeILj5120Ef6__halfS2_S2_fjLb0ELj1024ELj4ENS_18Kernel_traits_baseILj5120EfS2_S2_S2_fjLj1024EEEEELb0EEEvNS_9BwdParamsE:
	.zero		1192


//--------------------- .nv.constant0._ZN10layer_norm31ln_parallel_residual_bwd_kernelINS_13Kernel_traitsIf6__halfS2_S2_fjLj5120ELj1ELj1ELj8ELj8ENS_18Kernel_traits_baseILj5120EfS2_S2_S2_fjLj256EEEEELb1ELb1ELb0EEEvNS_9BwdParamsE --------------------------
	.section	.nv.constant0._ZN10layer_norm31ln_parallel_residual_bwd_kernelINS_13Kernel_traitsIf6__halfS2_S2_fjLj5120ELj1ELj1ELj8ELj8ENS_18Kernel_traits_baseILj5120EfS2_S2_S2_fjLj256EEEEELb1ELb1ELb0EEEvNS_9BwdParamsE,"a",@progbits
	.sectionflags	@""
	.align	4
.nv.constant0._ZN10layer_norm31ln_parallel_residual_bwd_kernelINS_13Kernel_traitsIf6__halfS2_S2_fjLj5120ELj1ELj1ELj8ELj8ENS_18Kernel_traits_baseILj5120EfS2_S2_S2_fjLj256EEEEELb1ELb1ELb0EEEvNS_9BwdParamsE:
	.zero		1192


//--------------------- .nv.constant0._ZN10layer_norm22ln_bwd_finalize_kernelINS_22Kernel_traits_finalizeILj5120Ef6__halfS2_S2_fjLb0ELj1024ELj4ENS_18Kernel_traits_baseILj5120EfS2_S2_S2_fjLj1024EEEEELb0ELb1EEEvNS_9BwdParamsE --------------------------
	.section	.nv.constant0._ZN10layer_norm22ln_bwd_finalize_kernelINS_22Kernel_traits_finalizeILj5120Ef6__halfS2_S2_fjLb0ELj1024ELj4ENS_18Kernel_traits_baseILj5120EfS2_S2_S2_fjLj1024EEEEELb0ELb1EEEvNS_9BwdParamsE,"a",@progbits
	.sectionflags	@""
	.align	4
.nv.constant0._ZN10layer_norm22ln_bwd_finalize_kernelINS_22Kernel_traits_finalizeILj5120Ef6__halfS2_S2_fjLb0ELj1024ELj4ENS_18Kernel_traits_baseILj5120EfS2_S2_S2_fjLj1024EEEEELb0ELb1EEEvNS_9BwdParamsE:
	.zero		1192


//--------------------- .nv.constant0._ZN10layer_norm40ln_parallel_residual_bwd_finalize_kernelINS_22Kernel_traits_finalizeILj5120Ef6__halfS2_S2_fjLb0ELj1024ELj4ENS_18Kernel_traits_baseILj5120EfS2_S2_S2_fjLj1024EEEEELb1EEEvNS_9BwdParamsE --------------------------
	.section	.nv.constant0._ZN10layer_norm40ln_parallel_residual_bwd_finalize_kernelINS_22Kernel_traits_finalizeILj5120Ef6__halfS2_S2_fjLb0ELj1024ELj4ENS_18Kernel_traits_baseILj5120EfS2_S2_S2_fjLj1024EEEEELb1EEEvNS_9BwdParamsE,"a",@progbits
	.sectionflags	@""
	.align	4
.nv.constant0._ZN10layer_norm40ln_parallel_residual_bwd_finalize_kernelINS_22Kernel_traits_finalizeILj5120Ef6__halfS2_S2_fjLb0ELj1024ELj4ENS_18Kernel_traits_baseILj5120EfS2_S2_S2_fjLj1024EEEEELb1EEEvNS_9BwdParamsE:
	.zero		1192


//--------------------- .nv.constant0._ZN10layer_norm31ln_parallel_residual_bwd_kernelINS_13Kernel_traitsIf6__halfS2_S2_fjLj5120ELj1ELj1ELj8ELj8ENS_18Kernel_traits_baseILj5120EfS2_S2_S2_fjLj256EEEEELb1ELb1ELb1EEEvNS_9BwdParamsE --------------------------
	.section	.nv.constant0._ZN10layer_norm31ln_parallel_residual_bwd_kernelINS_13Kernel_traitsIf6__halfS2_S2_fjLj5120ELj1ELj1ELj8ELj8ENS_18Kernel_traits_baseILj5120EfS2_S2_S2_fjLj256EEEEELb1ELb1ELb1EEEvNS_9BwdParamsE,"a",@progbits
	.sectionflags	@""
	.align	4
.nv.constant0._ZN10layer_norm31ln_parallel_residual_bwd_kernelINS_13Kernel_traitsIf6__halfS2_S2_fjLj5120ELj1ELj1ELj8ELj8ENS_18Kernel_traits_baseILj5120EfS2_S2_S2_fjLj256EEEEELb1ELb1ELb1EEEvNS_9BwdParamsE:
	.zero		1192


//--------------------- .nv.constant0._ZN10layer_norm31ln_parallel_residual_bwd_kernelINS_13Kernel_traitsI6__halfS2_fS2_fjLj5120ELj1ELj1ELj8ELj8ENS_18Kernel_traits_baseILj5120ES2_S2_fS2_fjLj256EEEEELb0ELb0ELb0EEEvNS_9BwdParamsE --------------------------
	.section	.nv.constant0._ZN10layer_norm31ln_parallel_residual_bwd_kernelINS_13Kernel_traitsI6__halfS2_fS2_fjLj5120ELj1ELj1ELj8ELj8ENS_18Kernel_traits_baseILj5120ES2_S2_fS2_fjLj256EEEEELb0ELb0ELb0EEEvNS_9BwdParamsE,"a",@progbits
	.sectionflags	@""
	.align	4
.nv.constant0._ZN10layer_norm31ln_parallel_residual_bwd_kernelINS_13Kernel_traitsI6__halfS2_fS2_fjLj5120ELj1ELj1ELj8ELj8ENS_18Kernel_traits_baseILj5120ES2_S2_fS2_fjLj256EEEEELb0ELb0ELb0EEEvNS_9BwdParamsE:
	.zero		1192


//--------------------- .nv.constant0._ZN10layer_norm31ln_parallel_residual_bwd_kernelINS_13Kernel_traitsI6__halfS2_fS2_fjLj5120ELj1ELj1ELj8ELj8ENS_18Kernel_traits_baseILj5120ES2_S2_fS2_fjLj256EEEEELb0ELb0ELb1EEEvNS_9BwdParamsE --------------------------
	.section	.nv.constant0._ZN10layer_norm31ln_parallel_residual_bwd_kernelINS_13Kernel_traitsI6__halfS2_fS2_fjLj5120ELj1ELj1ELj8ELj8ENS_18Kernel_traits_baseILj5120ES2_S2_fS2_fjLj256EEEEELb0ELb0ELb1EEEvNS_9BwdParamsE,"a",@progbits
	.sectionflags	@""
	.align	4
.nv.constant0._ZN10layer_norm31ln_parallel_residual_bwd_kernelINS_13Kernel_traitsI6__halfS2_fS2_fjLj5120ELj1ELj1ELj8ELj8ENS_18Kernel_traits_baseILj5120ES2_S2_fS2_fjLj256EEEEELb0ELb0ELb1EEEvNS_9BwdParamsE:
	.zero		1192


//--------------------- .nv.constant0._ZN10layer_norm31ln_parallel_residual_bwd_kernelINS_13Kernel_traitsI6__halfS2_fS2_fjLj5120ELj1ELj1ELj8ELj8ENS_18Kernel_traits_baseILj5120ES2_S2_fS2_fjLj256EEEEELb0ELb1ELb0EEEvNS_9BwdParamsE --------------------------
	.section	.nv.constant0._ZN10layer_norm31ln_parallel_residual_bwd_kernelINS_13Kernel_traitsI6__halfS2_fS2_fjLj5120ELj1ELj1ELj8ELj8ENS_18Kernel_traits_baseILj5120ES2_S2_fS2_fjLj256EEEEELb0ELb1ELb0EEEvNS_9BwdParamsE,"a",@progbits
	.sectionflags	@""
	.align	4
.nv.constant0._ZN10layer_norm31ln_parallel_residual_bwd_kernelINS_13Kernel_traitsI6__halfS2_fS2_fjLj5120ELj1ELj1ELj8ELj8ENS_18Kernel_traits_baseILj5120ES2_S2_fS2_fjLj256EEEEELb0ELb1ELb0EEEvNS_9BwdParamsE:
	.zero		1192


//--------------------- .nv.constant0._ZN10layer_norm31ln_parallel_residual_bwd_kernelINS_13Kernel_traitsI6__halfS2_fS2_fjLj5120ELj1ELj1ELj8ELj8ENS_18Kernel_traits_baseILj5120ES2_S2_fS2_fjLj256EEEEELb0ELb1ELb1EEEvNS_9BwdParamsE --------------------------
	.section	.nv.constant0._ZN10layer_norm31ln_parallel_residual_bwd_kernelINS_13Kernel_traitsI6__halfS2_fS2_fjLj5120ELj1ELj1ELj8ELj8ENS_18Kernel_traits_baseILj5120ES2_S2_fS2_fjLj256EEEEELb0ELb1ELb1EEEvNS_9BwdParamsE,"a",@progbits
	.sectionflags	@""
	.align	4
.nv.constant0._ZN10layer_norm31ln_parallel_residual_bwd_kernelINS_13Kernel_traitsI6__halfS2_fS2_fjLj5120ELj1ELj1ELj8ELj8ENS_18Kernel_traits_baseILj5120ES2_S2_fS2_fjLj256EEEEELb0ELb1ELb1EEEvNS_9BwdParamsE:
	.zero		1192


//--------------------- .nv.constant0._ZN10layer_norm31ln_parallel_residual_bwd_kernelINS_13Kernel_traitsI6__halfS2_fS2_fjLj5120ELj1ELj1ELj8ELj8ENS_18Kernel_traits_baseILj5120ES2_S2_fS2_fjLj256EEEEELb1ELb0ELb0EEEvNS_9BwdParamsE --------------------------
	.section	.nv.constant0._ZN10layer_norm31ln_parallel_residual_bwd_kernelINS_13Kernel_traitsI6__halfS2_fS2_fjLj5120ELj1ELj1ELj8ELj8ENS_18Kernel_traits_baseILj5120ES2_S2_fS2_fjLj256EEEEELb1ELb0ELb0EEEvNS_9BwdParamsE,"a",@progbits
	.sectionflags	@""
	.align	4
.nv.constant0._ZN10layer_norm31ln_parallel_residual_bwd_kernelINS_13Kernel_traitsI6__halfS2_fS2_fjLj5120ELj1ELj1ELj8ELj8ENS_18Kernel_traits_baseILj5120ES2_S2_fS2_fjLj256EEEEELb1ELb0ELb0EEEvNS_9BwdParamsE:
	.zero		1192


//--------------------- .nv.constant0._ZN10layer_norm31ln_parallel_residual_bwd_kernelINS_13Kernel_traitsI6__halfS2_fS2_fjLj5120ELj1ELj1ELj8ELj8ENS_18Kernel_traits_baseILj5120ES2_S2_fS2_fjLj256EEEEELb1ELb0ELb1EEEvNS_9BwdParamsE --------------------------
	.section	.nv.constant0._ZN10layer_norm31ln_parallel_residual_bwd_kernelINS_13Kernel_traitsI6__halfS2_fS2_fjLj5120ELj1ELj1ELj8ELj8ENS_18Kernel_traits_baseILj5120ES2_S2_fS2_fjLj256EEEEELb1ELb0ELb1EEEvNS_9BwdParamsE,"a",@progbits
	.sectionflags	@""
	.align	4
.nv.constant0._ZN10layer_norm31ln_parallel_residual_bwd_kernelINS_13Kernel_traitsI6__halfS2_fS2_fjLj5120ELj1ELj1ELj8ELj8ENS_18Kernel_traits_baseILj5120ES2_S2_fS2_fjLj256EEEEELb1ELb0ELb1EEEvNS_9BwdParamsE:
	.zero		1192


//--------------------- .nv.constant0._ZN10layer_norm22ln_bwd_finalize_kernelINS_22Kernel_traits_finalizeILj5120E6__halfS2_fS2_fjLb0ELj1024ELj4ENS_18Kernel_traits_baseILj5120ES2_S2_fS2_fjLj1024EEEEELb0ELb0EEEvNS_9BwdParamsE --------------------------
	.section	.nv.constant0._ZN10layer_norm22ln_bwd_finalize_kernelINS_22Kernel_traits_finalizeILj5120E6__halfS2_fS2_fjLb0ELj1024ELj4ENS_18Kernel_traits_baseILj5120ES2_S2_fS2_fjLj1024EEEEELb0ELb0EEEvNS_9BwdParamsE,"a",@progbits
	.sectionflags	@""
	.align	4
.nv.constant0._ZN10layer_norm22ln_bwd_finalize_kernelINS_22Kernel_traits_finalizeILj5120E6__halfS2_fS2_fjLb0ELj1024ELj4ENS_18Kernel_traits_baseILj5120ES2_S2_fS2_fjLj1024EEEEELb0ELb0EEEvNS_9BwdParamsE:
	.zero		1192


//--------------------- .nv.constant0._ZN10layer_norm40ln_parallel_residual_bwd_finalize_kernelINS_22Kernel_traits_finalizeILj5120E6__halfS2_fS2_fjLb0ELj1024ELj4ENS_18Kernel_traits_baseILj5120ES2_S2_fS2_fjLj1024EEEEELb0EEEvNS_9BwdParamsE --------------------------
	.section	.nv.constant0._ZN10layer_norm40ln_parallel_residual_bwd_finalize_kernelINS_22Kernel_traits_finalizeILj5120E6__halfS2_fS2_fjLb0ELj1024ELj4ENS_18Kernel_traits_baseILj5120ES2_S2_fS2_fjLj1024EEEEELb0EEEvNS_9BwdParamsE,"a",@progbits
	.sectionflags	@""
	.align	4
.nv.constant0._ZN10layer_norm40ln_parallel_residual_bwd_finalize_kernelINS_22Kernel_traits_finalizeILj5120E6__halfS2_fS2_fjLb0ELj1024ELj4ENS_18Kernel_traits_baseILj5120ES2_S2_fS2_fjLj1024EEEEELb0EEEvNS_9BwdParamsE:
	.zero		1192


//--------------------- .nv.constant0._ZN10layer_norm31ln_parallel_residual_bwd_kernelINS_13Kernel_traitsI6__halfS2_fS2_fjLj5120ELj1ELj1ELj8ELj8ENS_18Kernel_traits_baseILj5120ES2_S2_fS2_fjLj256EEEEELb1ELb1ELb0EEEvNS_9BwdParamsE --------------------------
	.section	.nv.constant0._ZN10layer_norm31ln_parallel_residual_bwd_kernelINS_13Kernel_traitsI6__halfS2_fS2_fjLj5120ELj1ELj1ELj8ELj8ENS_18Kernel_traits_baseILj5120ES2_S2_fS2_fjLj256EEEEELb1ELb1ELb0EEEvNS_9BwdParamsE,"a",@progbits
	.sectionflags	@""
	.align	4
.nv.constant0._ZN10layer_norm31ln_parallel_residual_bwd_kernelINS_13Kernel_traitsI6__halfS2_fS2_fjLj5120ELj1ELj1ELj8ELj8ENS_18Kernel_traits_baseILj5120ES2_S2_fS2_fjLj256EEEEELb1ELb1ELb0EEEvNS_9BwdParamsE:
	.zero		1192


//--------------------- .nv.constant0._ZN10layer_norm22ln_bwd_finalize_kernelINS_22Kernel_traits_finalizeILj5120E6__halfS2_fS2_fjLb0ELj1024ELj4ENS_18Kernel_traits_baseILj5120ES2_S2_fS2_fjLj1024EEEEELb0ELb1EEEvNS_9BwdParamsE --------------------------
	.section	.nv.constant0._ZN10layer_norm22ln_bwd_finalize_kernelINS_22Kernel_traits_finalizeILj5120E6__halfS2_fS2_fjLb0ELj1024ELj4ENS_18Kernel_traits_baseILj5120ES2_S2_fS2_fjLj1024EEEEELb0ELb1EEEvNS_9BwdParamsE,"a",@progbits
	.sectionflags	@""
	.align	4
.nv.constant0._ZN10layer_norm22ln_bwd_finalize_kernelINS_22Kernel_traits_finalizeILj5120E6__halfS2_fS2_fjLb0ELj1024ELj4ENS_18Kernel_traits_baseILj5120ES2_S2_fS2_fjLj1024EEEEELb0ELb1EEEvNS_9BwdParamsE:
	.zero		1192


//--------------------- .nv.constant0._ZN10layer_norm40ln_parallel_residual_bwd_finalize_kernelINS_22Kernel_traits_finalizeILj5120E6__halfS2_fS2_fjLb0ELj1024ELj4ENS_18Kernel_traits_baseILj5120ES2_S2_fS2_fjLj1024EEEEELb1EEEvNS_9BwdParamsE --------------------------
	.section	.nv.constant0._ZN10layer_norm40ln_parallel_residual_bwd_finalize_kernelINS_22Kernel_traits_finalizeILj5120E6__halfS2_fS2_fjLb0ELj1024ELj4ENS_18Kernel_traits_baseILj5120ES2_S2_fS2_fjLj1024EEEEELb1EEEvNS_9BwdParamsE,"a",@progbits
	.sectionflags	@""
	.align	4
.nv.constant0._ZN10layer_norm40ln_parallel_residual_bwd_finalize_kernelINS_22Kernel_traits_finalizeILj5120E6__halfS2_fS2_fjLb0ELj1024ELj4ENS_18Kernel_traits_baseILj5120ES2_S2_fS2_fjLj1024EEEEELb1EEEvNS_9BwdParamsE:
	.zero		1192


//--------------------- .nv.constant0._ZN10layer_norm31ln_parallel_residual_bwd_kernelINS_13Kernel_traitsI6__halfS2_fS2_fjLj5120ELj1ELj1ELj8ELj8ENS_18Kernel_traits_baseILj5120ES2_S2_fS2_fjLj256EEEEELb1ELb1ELb1EEEvNS_9BwdParamsE --------------------------
	.section	.nv.constant0._ZN10layer_norm31ln_parallel_residual_bwd_kernelINS_13Kernel_traitsI6__halfS2_fS2_fjLj5120ELj1ELj1ELj8ELj8ENS_18Kernel_traits_baseILj5120ES2_S2_fS2_fjLj256EEEEELb1ELb1ELb1EEEvNS_9BwdParamsE,"a",@progbits
	.sectionflags	@""
	.align	4
.nv.constant0._ZN10layer_norm31ln_parallel_residual_bwd_kernelINS_13Kernel_traitsI6__halfS2_fS2_fjLj5120ELj1ELj1ELj8ELj8ENS_18Kernel_traits_baseILj5120ES2_S2_fS2_fjLj256EEEEELb1ELb1ELb1EEEvNS_9BwdParamsE:
	.zero		1192


//--------------------- .nv.constant0._ZN10layer_norm31ln_parallel_residual_bwd_kernelINS_13Kernel_traitsIf6__halffS2_fjLj5120ELj1ELj1ELj8ELj8ENS_18Kernel_traits_baseILj5120EfS2_fS2_fjLj256EEEEELb0ELb0ELb0EEEvNS_9BwdParamsE --------------------------
	.section	.nv.constant0._ZN10layer_norm31ln_parallel_residual_bwd_kernelINS_13Kernel_traitsIf6__halffS2_fjLj5120ELj1ELj1ELj8ELj8ENS_18Kernel_traits_baseILj5120EfS2_fS2_fjLj256EEEEELb0ELb0ELb0EEEvNS_9BwdParamsE,"a",@progbits
	.sectionflags	@""
	.align	4
.nv.constant0._ZN10layer_norm31ln_parallel_residual_bwd_kernelINS_13Kernel_traitsIf6__halffS2_fjLj5120ELj1ELj1ELj8ELj8ENS_18Kernel_traits_baseILj5120EfS2_fS2_fjLj256EEEEELb0ELb0ELb0EEEvNS_9BwdParamsE:
	.zero		1192


//--------------------- .nv.constant0._ZN10layer_norm31ln_parallel_residual_bwd_kernelINS_13Kernel_traitsIf6__halffS2_fjLj5120ELj1ELj1ELj8ELj8ENS_18Kernel_traits_baseILj5120EfS2_fS2_fjLj256EEEEELb0ELb0ELb1EEEvNS_9BwdParamsE --------------------------
	.section	.nv.constant0._ZN10layer_norm31ln_parallel_residual_bwd_kernelINS_13Kernel_traitsIf6__halffS2_fjLj5120ELj1ELj1ELj8ELj8ENS_18Kernel_traits_baseILj5120EfS2_fS2_fjLj256EEEEELb0ELb0ELb1EEEvNS_9BwdParamsE,"a",@progbits
	.sectionflags	@""
	.align	4
.nv.constant0._ZN10layer_norm31ln_parallel_residual_bwd_kernelINS_13Kernel_traitsIf6__halffS2_fjLj5120ELj1ELj1ELj8ELj8ENS_18Kernel_traits_baseILj5120EfS2_fS2_fjLj256EEEEELb0ELb0ELb1EEEvNS_9BwdParamsE:
	.zero		1192


//--------------------- .nv.constant0._ZN10layer_norm31ln_parallel_residual_bwd_kernelINS_13Kernel_traitsIf6__halffS2_fjLj5120ELj1ELj1ELj8ELj8ENS_18Kernel_traits_baseILj5120EfS2_fS2_fjLj256EEEEELb0ELb1ELb0EEEvNS_9BwdParamsE --------------------------
	.section	.nv.constant0._ZN10layer_norm31ln_parallel_residual_bwd_kernelINS_13Kernel_traitsIf6__halffS2_fjLj5120ELj1ELj1ELj8ELj8ENS_18Kernel_traits_baseILj5120EfS2_fS2_fjLj256EEEEELb0ELb1ELb0EEEvNS_9BwdParamsE,"a",@progbits
	.sectionflags	@""
	.align	4
.nv.constant0._ZN10layer_norm31ln_parallel_residual_bwd_kernelINS_13Kernel_traitsIf6__halffS2_fjLj5120ELj1ELj1ELj8ELj8ENS_18Kernel_traits_baseILj5120EfS2_fS2_fjLj256EEEEELb0ELb1ELb0EEEvNS_9BwdParamsE:
	.zero		1192


//--------------------- .nv.constant0._ZN10layer_norm31ln_parallel_residual_bwd_kernelINS_13Kernel_traitsIf6__halffS2_fjLj5120ELj1ELj1ELj8ELj8ENS_18Kernel_traits_baseILj5120EfS2_fS2_fjLj256EEEEELb0ELb1ELb1EEEvNS_9BwdParamsE --------------------------
	.section	.nv.constant0._ZN10layer_norm31ln_parallel_residual_bwd_kernelINS_13Kernel_traitsIf6__halffS2_fjLj5120ELj1ELj1ELj8ELj8ENS_18Kernel_traits_baseILj5120EfS2_fS2_fjLj256EEEEELb0ELb1ELb1EEEvNS_9BwdParamsE,"a",@progbits
	.sectionflags	@""
	.align	4
.nv.constant0._ZN10layer_norm31ln_parallel_residual_bwd_kernelINS_13Kernel_traitsIf6__halffS2_fjLj5120ELj1ELj1ELj8ELj8ENS_18Kernel_traits_baseILj5120EfS2_fS2_fjLj256EEEEELb0ELb1ELb1EEEvNS_9BwdParamsE:
	.zero		1192


//--------------------- .nv.constant0._ZN10layer_norm31ln_parallel_residual_bwd_kernelINS_13Kernel_traitsIf6__halffS2_fjLj5120ELj1ELj1ELj8ELj8ENS_18Kernel_traits_baseILj5120EfS2_fS2_fjLj256EEEEELb1ELb0ELb0EEEvNS_9BwdParamsE --------------------------
	.section	.nv.constant0._ZN10layer_norm31ln_parallel_residual_bwd_kernelINS_13Kernel_traitsIf6__halffS2_fjLj5120ELj1ELj1ELj8ELj8ENS_18Kernel_traits_baseILj5120EfS2_fS2_fjLj256EEEEELb1ELb0ELb0EEEvNS_9BwdParamsE,"a",@progbits
	.sectionflags	@""
	.align	4
.nv.constant0._ZN10layer_norm31ln_parallel_residual_bwd_kernelINS_13Kernel_traitsIf6__halffS2_fjLj5120ELj1ELj1ELj8ELj8ENS_18Kernel_traits_baseILj5120EfS2_fS2_fjLj256EEEEELb1ELb0ELb0EEEvNS_9BwdParamsE:
	.zero		1192


//--------------------- .nv.constant0._ZN10layer_norm31ln_parallel_residual_bwd_kernelINS_13Kernel_traitsIf6__halffS2_fjLj5120ELj1ELj1ELj8ELj8ENS_18Kernel_traits_baseILj5120EfS2_fS2_fjLj256EEEEELb1ELb0ELb1EEEvNS_9BwdParamsE --------------------------
	.section	.nv.constant0._ZN10layer_norm31ln_parallel_residual_bwd_kernelINS_13Kernel_traitsIf6__halffS2_fjLj5120ELj1ELj1ELj8ELj8ENS_18Kernel_traits_baseILj5120EfS2_fS2_fjLj256EEEEELb1ELb0ELb1EEEvNS_9BwdParamsE,"a",@progbits
	.sectionflags	@""
	.align	4
.nv.constant0._ZN10layer_norm31ln_parallel_residual_bwd_kernelINS_13Kernel_traitsIf6__halffS2_fjLj5120ELj1ELj1ELj8ELj8ENS_18Kernel_traits_baseILj5120EfS2_fS2_fjLj256EEEEELb1ELb0ELb1EEEvNS_9BwdParamsE:
	.zero		1192


//--------------------- .nv.constant0._ZN10layer_norm22ln_bwd_finalize_kernelINS_22Kernel_traits_finalizeILj5120Ef6__halffS2_fjLb0ELj1024ELj4ENS_18Kernel_traits_baseILj5120EfS2_fS2_fjLj1024EEEEELb0ELb0EEEvNS_9BwdParamsE --------------------------
	.section	.nv.constant0._ZN10layer_norm22ln_bwd_finalize_kernelINS_22Kernel_traits_finalizeILj5120Ef6__halffS2_fjLb0ELj1024ELj4ENS_18Kernel_traits_baseILj5120EfS2_fS2_fjLj1024EEEEELb0ELb0EEEvNS_9BwdParamsE,"a",@progbits
	.sectionflags	@""
	.align	4
.nv.constant0._ZN10layer_norm22ln_bwd_finalize_kernelINS_22Kernel_traits_finalizeILj5120Ef6__halffS2_fjLb0ELj1024ELj4ENS_18Kernel_traits_baseILj5120EfS2_fS2_fjLj1024EEEEELb0ELb0EEEvNS_9BwdParamsE:
	.zero		1192


//--------------------- .nv.constant0._ZN10layer_norm40ln_parallel_residual_bwd_finalize_kernelINS_22Kernel_traits_finalizeILj5120Ef6__halffS2_fjLb0ELj1024ELj4ENS_18Kernel_traits_baseILj5120EfS2_fS2_fjLj1024EEEEELb0EEEvNS_9BwdParamsE --------------------------
	.section	.nv.constant0._ZN10layer_norm40ln_parallel_residual_bwd_finalize_kernelINS_22Kernel_traits_finalizeILj5120Ef6__halffS2_fjLb0ELj1024ELj4ENS_18Kernel_traits_baseILj5120EfS2_fS2_fjLj1024EEEEELb0EEEvNS_9BwdParamsE,"a",@progbits
	.sectionflags	@""
	.align	4
.nv.constant0._ZN10layer_norm40ln_parallel_residual_bwd_finalize_kernelINS_22Kernel_traits_finalizeILj5120Ef6__halffS2_fjLb0ELj1024ELj4ENS_18Kernel_traits_baseILj5120EfS2_fS2_fjLj1024EEEEELb0EEEvNS_9BwdParamsE:
	.zero		1192


//--------------------- .nv.constant0._ZN10layer_norm31ln_parallel_residual_bwd_kernelINS_13Kernel_traitsIf6__halffS2_fjLj5120ELj1ELj1ELj8ELj8ENS_18Kernel_traits_baseILj5120EfS2_fS2_fjLj256EEEEELb1ELb1ELb0EEEvNS_9BwdParamsE --------------------------
	.section	.nv.constant0._ZN10layer_norm31ln_parallel_residual_bwd_kernelINS_13Kernel_traitsIf6__halffS2_fjLj5120ELj1ELj1ELj8ELj8ENS_18Kernel_traits_baseILj5120EfS2_fS2_fjLj256EEEEELb1ELb1ELb0EEEvNS_9BwdParamsE,"a",@progbits
	.sectionflags	@""
	.align	4
.nv.constant0._ZN10layer_norm31ln_parallel_residual_bwd_kernelINS_13Kernel_traitsIf6__halffS2_fjLj5120ELj1ELj1ELj8ELj8ENS_18Kernel_traits_baseILj5120EfS2_fS2_fjLj256EEEEELb1ELb1ELb0EEEvNS_9BwdParamsE:
	.zero		1192


//--------------------- .nv.constant0._ZN10layer_norm22ln_bwd_finalize_kernelINS_22Kernel_traits_finalizeILj5120Ef6__halffS2_fjLb0ELj1024ELj4ENS_18Kernel_traits_baseILj5120EfS2_fS2_fjLj1024EEEEELb0ELb1EEEvNS_9BwdParamsE --------------------------
	.section	.nv.constant0._ZN10layer_norm22ln_bwd_finalize_kernelINS_22Kernel_traits_finalizeILj5120Ef6__halffS2_fjLb0ELj1024ELj4ENS_18Kernel_traits_baseILj5120EfS2_fS2_fjLj1024EEEEELb0ELb1EEEvNS_9BwdParamsE,"a",@progbits
	.sectionflags	@""
	.align	4
.nv.constant0._ZN10layer_norm22ln_bwd_finalize_kernelINS_22Kernel_traits_finalizeILj5120Ef6__halffS2_fjLb0ELj1024ELj4ENS_18Kernel_traits_baseILj5120EfS2_fS2_fjLj1024EEEEELb0ELb1EEEvNS_9BwdParamsE:
	.zero		1192


//--------------------- .nv.constant0._ZN10layer_norm40ln_parallel_residual_bwd_finalize_kernelINS_22Kernel_traits_finalizeILj5120Ef6__halffS2_fjLb0ELj1024ELj4ENS_18Kernel_traits_baseILj5120EfS2_fS2_fjLj1024EEEEELb1EEEvNS_9BwdParamsE --------------------------
	.section	.nv.constant0._ZN10layer_norm40ln_parallel_residual_bwd_finalize_kernelINS_22Kernel_traits_finalizeILj5120Ef6__halffS2_fjLb0ELj1024ELj4ENS_18Kernel_traits_baseILj5120EfS2_fS2_fjLj1024EEEEELb1EEEvNS_9BwdParamsE,"a",@progbits
	.sectionflags	@""
	.align	4
.nv.constant0._ZN10layer_norm40ln_parallel_residual_bwd_finalize_kernelINS_22Kernel_traits_finalizeILj5120Ef6__halffS2_fjLb0ELj1024ELj4ENS_18Kernel_traits_baseILj5120EfS2_fS2_fjLj1024EEEEELb1EEEvNS_9BwdParamsE:
	.zero		1192


//--------------------- .nv.constant0._ZN10layer_norm31ln_parallel_residual_bwd_kernelINS_13Kernel_traitsIf6__halffS2_fjLj5120ELj1ELj1ELj8ELj8ENS_18Kernel_traits_baseILj5120EfS2_fS2_fjLj256EEEEELb1ELb1ELb1EEEvNS_9BwdParamsE --------------------------
	.section	.nv.constant0._ZN10layer_norm31ln_parallel_residual_bwd_kernelINS_13Kernel_traitsIf6__halffS2_fjLj5120ELj1ELj1ELj8ELj8ENS_18Kernel_traits_baseILj5120EfS2_fS2_fjLj256EEEEELb1ELb1ELb1EEEvNS_9BwdParamsE,"a",@progbits
	.sectionflags	@""
	.align	4
.nv.constant0._ZN10layer_norm31ln_parallel_residual_bwd_kernelINS_13Kernel_traitsIf6__halffS2_fjLj5120ELj1ELj1ELj8ELj8ENS_18Kernel_traits_baseILj5120EfS2_fS2_fjLj256EEEEELb1ELb1ELb1EEEvNS_9BwdParamsE:
	.zero		1192


//--------------------- .nv.constant0._ZN10layer_norm31ln_parallel_residual_bwd_kernelINS_13Kernel_traitsI6__halfffffjLj5120ELj1ELj1ELj8ELj16ENS_18Kernel_traits_baseILj5120ES2_ffffjLj256EEEEELb0ELb0ELb0EEEvNS_9BwdParamsE --------------------------
	.section	.nv.constant0._ZN10layer_norm31ln_parallel_residual_bwd_kernelINS_13Kernel_traitsI6__halfffffjLj5120ELj1ELj1ELj8ELj16ENS_18Kernel_traits_baseILj5120ES2_ffffjLj256EEEEELb0ELb0ELb0EEEvNS_9BwdParamsE,"a",@progbits
	.sectionflags	@""
	.align	4
.nv.constant0._ZN10layer_norm31ln_parallel_residual_bwd_kernelINS_13Kernel_traitsI6__halfffffjLj5120ELj1ELj1ELj8ELj16ENS_18Kernel_traits_baseILj5120ES2_ffffjLj256EEEEELb0ELb0ELb0EEEvNS_9BwdParamsE:
	.zero		1192


//--------------------- .nv.constant0._ZN10layer_norm31ln_parallel_residual_bwd_kernelINS_13Kernel_traitsI6__halfffffjLj5120ELj1ELj1ELj8ELj16ENS_18Kernel_traits_baseILj5120ES2_ffffjLj256EEEEELb0ELb0ELb1EEEvNS_9BwdParamsE --------------------------
	.section	.nv.constant0._ZN10layer_norm31ln_parallel_residual_bwd_kernelINS_13Kernel_traitsI6__halfffffjLj5120ELj1ELj1ELj8ELj16ENS_18Kernel_traits_baseILj5120ES2_ffffjLj256EEEEELb0ELb0ELb1EEEvNS_9BwdParamsE,"a",@progbits
	.sectionflags	@""
	.align	4
.nv.constant0._ZN10layer_norm31ln_parallel_residual_bwd_kernelINS_13Kernel_traitsI6__halfffffjLj5120ELj1ELj1ELj8ELj16ENS_18Kernel_traits_baseILj5120ES2_ffffjLj256EEEEELb0ELb0ELb1EEEvNS_9BwdParamsE:
	.zero		1192


//--------------------- .nv.constant0._ZN10layer_norm31ln_parallel_residual_bwd_kernelINS_13Kernel_traitsI6__halfffffjLj5120ELj1ELj1ELj8ELj16ENS_18Kernel_traits_baseILj5120ES2_ffffjLj256EEEEELb0ELb1ELb0EEEvNS_9BwdParamsE --------------------------
	.section	.nv.constant0._ZN10layer_norm31ln_parallel_residual_bwd_kernelINS_13Kernel_traitsI6__halfffffjLj5120ELj1ELj1ELj8ELj16ENS_18Kernel_traits_baseILj5120ES2_ffffjLj256EEEEELb0ELb1ELb0EEEvNS_9BwdParamsE,"a",@progbits
	.sectionflags	@""
	.align	4
.nv.constant0._ZN10layer_norm31ln_parallel_residual_bwd_kernelINS_13Kernel_traitsI6__halfffffjLj5120ELj1ELj1ELj8ELj16ENS_18Kernel_traits_baseILj5120ES2_ffffjLj256EEEEELb0ELb1ELb0EEEvNS_9BwdParamsE:
	.zero		1192


//--------------------- .nv.constant0._ZN10layer_norm31ln_parallel_residual_bwd_kernelINS_13Kernel_traitsI6__halfffffjLj5120ELj1ELj1ELj8ELj16ENS_18Kernel_traits_baseILj5120ES2_ffffjLj256EEEEELb0ELb1ELb1EEEvNS_9BwdParamsE --------------------------
	.section	.nv.constant0._ZN10layer_norm31ln_parallel_residual_bwd_kernelINS_13Kernel_traitsI6__halfffffjLj5120ELj1ELj1ELj8ELj16ENS_18Kernel_traits_baseILj5120ES2_ffffjLj256EEEEELb0ELb1ELb1EEEvNS_9BwdParamsE,"a",@progbits
	.sectionflags	@""
	.align	4
.nv.constant0._ZN10layer_norm31ln_parallel_residual_bwd_kernelINS_13Kernel_traitsI6__halfffffjLj5120ELj1ELj1ELj8ELj16ENS_18Kernel_traits_baseILj5120ES2_ffffjLj256EEEEELb0ELb1ELb1EEEvNS_9BwdParamsE:
	.zero		1192


//--------------------- .nv.constant0._ZN10layer_norm31ln_parallel_residual_bwd_kernelINS_13Kernel_traitsI6__halfffffjLj5120ELj1ELj1ELj8ELj16ENS_18Kernel_traits_baseILj5120ES2_ffffjLj256EEEEELb1ELb0ELb0EEEvNS_9BwdParamsE --------------------------
	.section	.nv.constant0._ZN10layer_norm31ln_parallel_residual_bwd_kernelINS_13Kernel_traitsI6__halfffffjLj5120ELj1ELj1ELj8ELj16ENS_18Kernel_traits_baseILj5120ES2_ffffjLj256EEEEELb1ELb0ELb0EEEvNS_9BwdParamsE,"a",@progbits
	.sectionflags	@""
	.align	4
.nv.constant0._ZN10layer_norm31ln_parallel_residual_bwd_kernelINS_13Kernel_traitsI6__halfffffjLj5120ELj1ELj1ELj8ELj16ENS_18Kernel_traits_baseILj5120ES2_ffffjLj256EEEEELb1ELb0ELb0EEEvNS_9BwdParamsE:
	.zero		1192


//--------------------- .nv.constant0._ZN10layer_norm31ln_parallel_residual_bwd_kernelINS_13Kernel_traitsI6__halfffffjLj5120ELj1ELj1ELj8ELj16ENS_18Kernel_traits_baseILj5120ES2_ffffjLj256EEEEELb1ELb0ELb1EEEvNS_9BwdParamsE --------------------------
	.section	.nv.constant0._ZN10layer_norm31ln_parallel_residual_bwd_kernelINS_13Kernel_traitsI6__halfffffjLj5120ELj1ELj1ELj8ELj16ENS_18Kernel_traits_baseILj5120ES2_ffffjLj256EEEEELb1ELb0ELb1EEEvNS_9BwdParamsE,"a",@progbits
	.sectionflags	@""
	.align	4
.nv.constant0._ZN10layer_norm31ln_parallel_residual_bwd_kernelINS_13Kernel_traitsI6__halfffffjLj5120ELj1ELj1ELj8ELj16ENS_18Kernel_traits_baseILj5120ES2_ffffjLj256EEEEELb1ELb0ELb1EEEvNS_9BwdParamsE:
	.zero		1192


//--------------------- .nv.constant0._ZN10layer_norm22ln_bwd_finalize_kernelINS_22Kernel_traits_finalizeILj5120E6__halfffffjLb0ELj1024ELj4ENS_18Kernel_traits_baseILj5120ES2_ffffjLj1024EEEEELb0ELb0EEEvNS_9BwdParamsE --------------------------
	.section	.nv.constant0._ZN10layer_norm22ln_bwd_finalize_kernelINS_22Kernel_traits_finalizeILj5120E6__halfffffjLb0ELj1024ELj4ENS_18Kernel_traits_baseILj5120ES2_ffffjLj1024EEEEELb0ELb0EEEvNS_9BwdParamsE,"a",@progbits
	.sectionflags	@""
	.align	4
.nv.constant0._ZN10layer_norm22ln_bwd_finalize_kernelINS_22Kernel_traits_finalizeILj5120E6__halfffffjLb0ELj1024ELj4ENS_18Kernel_traits_baseILj5120ES2_ffffjLj1024EEEEELb0ELb0EEEvNS_9BwdParamsE:
	.zero		1192


//--------------------- .nv.constant0._ZN10layer_norm40ln_parallel_residual_bwd_finalize_kernelINS_22Kernel_traits_finalizeILj5120E6__halfffffjLb0ELj1024ELj4ENS_18Kernel_traits_baseILj5120ES2_ffffjLj1024EEEEELb0EEEvNS_9BwdParamsE --------------------------
	.section	.nv.constant0._ZN10layer_norm40ln_parallel_residual_bwd_finalize_kernelINS_22Kernel_traits_finalizeILj5120E6__halfffffjLb0ELj1024ELj4ENS_18Kernel_traits_baseILj5120ES2_ffffjLj1024EEEEELb0EEEvNS_9BwdParamsE,"a",@progbits
	.sectionflags	@""
	.align	4
.nv.constant0._ZN10layer_norm40ln_parallel_residual_bwd_finalize_kernelINS_22Kernel_traits_finalizeILj5120E6__halfffffjLb0ELj1024ELj4ENS_18Kernel_traits_baseILj5120ES2_ffffjLj1024EEEEELb0EEEvNS_9BwdParamsE:
	.zero		1192


//--------------------- .nv.constant0._ZN10layer_norm31ln_parallel_residual_bwd_kernelINS_13Kernel_traitsI6__halfffffjLj5120ELj1ELj1ELj8ELj16ENS_18Kernel_traits_baseILj5120ES2_ffffjLj256EEEEELb1ELb1ELb0EEEvNS_9BwdParamsE --------------------------
	.section	.nv.constant0._ZN10layer_norm31ln_parallel_residual_bwd_kernelINS_13Kernel_traitsI6__halfffffjLj5120ELj1ELj1ELj8ELj16ENS_18Kernel_traits_baseILj5120ES2_ffffjLj256EEEEELb1ELb1ELb0EEEvNS_9BwdParamsE,"a",@progbits
	.sectionflags	@""
	.align	4
.nv.constant0._ZN10layer_norm31ln_parallel_residual_bwd_kernelINS_13Kernel_traitsI6__halfffffjLj5120ELj1ELj1ELj8ELj16ENS_18Kernel_traits_baseILj5120ES2_ffffjLj256EEEEELb1ELb1ELb0EEEvNS_9BwdParamsE:
	.zero		1192


//--------------------- .nv.constant0._ZN10layer_norm22ln_bwd_finalize_kernelINS_22Kernel_traits_finalizeILj5120E6__halfffffjLb0ELj1024ELj4ENS_18Kernel_traits_baseILj5120ES2_ffffjLj1024EEEEELb0ELb1EEEvNS_9BwdParamsE --------------------------
	.section	.nv.constant0._ZN10layer_norm22ln_bwd_finalize_kernelINS_22Kernel_traits_finalizeILj5120E6__halfffffjLb0ELj1024ELj4ENS_18Kernel_traits_baseILj5120ES2_ffffjLj1024EEEEELb0ELb1EEEvNS_9BwdParamsE,"a",@progbits
	.sectionflags	@""
	.align	4
.nv.constant0._ZN10layer_norm22ln_bwd_finalize_kernelINS_22Kernel_traits_finalizeILj5120E6__halfffffjLb0ELj1024ELj4ENS_18Kernel_traits_baseILj5120ES2_ffffjLj1024EEEEELb0ELb1EEEvNS_9BwdParamsE:
	.zero		1192


//--------------------- .nv.constant0._ZN10layer_norm40ln_parallel_residual_bwd_finalize_kernelINS_22Kernel_traits_finalizeILj5120E6__halfffffjLb0ELj1024ELj4ENS_18Kernel_traits_baseILj5120ES2_ffffjLj1024EEEEELb1EEEvNS_9BwdParamsE --------------------------
	.section	.nv.constant0._ZN10layer_norm40ln_parallel_residual_bwd_finalize_kernelINS_22Kernel_traits_finalizeILj5120E6__halfffffjLb0ELj1024ELj4ENS_18Kernel_traits_baseILj5120ES2_ffffjLj1024EEEEELb1EEEvNS_9BwdParamsE,"a",@progbits
	.sectionflags	@""
	.align	4
.nv.constant0._ZN10layer_norm40ln_parallel_residual_bwd_finalize_kernelINS_22Kernel_traits_finalizeILj5120E6__halfffffjLb0ELj1024ELj4ENS_18Kernel_traits_baseILj5120ES2_ffffjLj1024EEEEELb1EEEvNS_9BwdParamsE:
	.zero		1192


//--------------------- .nv.constant0._ZN10layer_norm31ln_parallel_residual_bwd_kernelINS_13Kernel_traitsI6__halfffffjLj5120ELj1ELj1ELj8ELj16ENS_18Kernel_traits_baseILj5120ES2_ffffjLj256EEEEELb1ELb1ELb1EEEvNS_9BwdParamsE --------------------------
	.section	.nv.constant0._ZN10layer_norm31ln_parallel_residual_bwd_kernelINS_13Kernel_traitsI6__halfffffjLj5120ELj1ELj1ELj8ELj16ENS_18Kernel_traits_baseILj5120ES2_ffffjLj256EEEEELb1ELb1ELb1EEEvNS_9BwdParamsE,"a",@progbits
	.sectionflags	@""
	.align	4
.nv.constant0._ZN10layer_norm31ln_parallel_residual_bwd_kernelINS_13Kernel_traitsI6__halfffffjLj5120ELj1ELj1ELj8ELj16ENS_18Kernel_traits_baseILj5120ES2_ffffjLj256EEEEELb1ELb1ELb1EEEvNS_9BwdParamsE:
	.zero		1192


//--------------------- .nv.constant0._ZN10layer_norm31ln_parallel_residual_bwd_kernelINS_13Kernel_traitsIfffffjLj5120ELj1ELj1ELj8ELj16ENS_18Kernel_traits_baseILj5120EfffffjLj256EEEEELb0ELb0ELb0EEEvNS_9BwdParamsE --------------------------
	.section	.nv.constant0._ZN10layer_norm31ln_parallel_residual_bwd_kernelINS_13Kernel_traitsIfffffjLj5120ELj1ELj1ELj8ELj16ENS_18Kernel_traits_baseILj5120EfffffjLj256EEEEELb0ELb0ELb0EEEvNS_9BwdParamsE,"a",@progbits
	.sectionflags	@""
	.align	4
.nv.constant0._ZN10layer_norm31ln_parallel_residual_bwd_kernelINS_13Kernel_traitsIfffffjLj5120ELj1ELj1ELj8ELj16ENS_18Kernel_traits_baseILj5120EfffffjLj256EEEEELb0ELb0ELb0EEEvNS_9BwdParamsE:
	.zero		1192


//--------------------- .nv.constant0._ZN10layer_norm31ln_parallel_residual_bwd_kernelINS_13Kernel_traitsIfffffjLj5120ELj1ELj1ELj8ELj16ENS_18Kernel_traits_baseILj5120EfffffjLj256EEEEELb0ELb0ELb1EEEvNS_9BwdParamsE --------------------------
	.section	.nv.constant0._ZN10layer_norm31ln_parallel_residual_bwd_kernelINS_13Kernel_traitsIfffffjLj5120ELj1ELj1ELj8ELj16ENS_18Kernel_traits_baseILj5120EfffffjLj256EEEEELb0ELb0ELb1EEEvNS_9BwdParamsE,"a",@progbits
	.sectionflags	@""
	.align	4
.nv.constant0._ZN10layer_norm31ln_parallel_residual_bwd_kernelINS_13Kernel_traitsIfffffjLj5120ELj1ELj1ELj8ELj16ENS_18Kernel_traits_baseILj5120EfffffjLj256EEEEELb0ELb0ELb1EEEvNS_9BwdParamsE:
	.zero		1192


//--------------------- .nv.constant0._ZN10layer_norm31ln_parallel_residual_bwd_kernelINS_13Kernel_traitsIfffffjLj5120ELj1ELj1ELj8ELj16ENS_18Kernel_traits_baseILj5120EfffffjLj256EEEEELb0ELb1ELb0EEEvNS_9BwdParamsE --------------------------
	.section	.nv.constant0._ZN10layer_norm31ln_parallel_residual_bwd_kernelINS_13Kernel_traitsIfffffjLj5120ELj1ELj1ELj8ELj16ENS_18Kernel_traits_baseILj5120EfffffjLj256EEEEELb0ELb1ELb0EEEvNS_9BwdParamsE,"a",@progbits
	.sectionflags	@""
	.align	4
.nv.constant0._ZN10layer_norm31ln_parallel_residual_bwd_kernelINS_13Kernel_traitsIfffffjLj5120ELj1ELj1ELj8ELj16ENS_18Kernel_traits_baseILj5120EfffffjLj256EEEEELb0ELb1ELb0EEEvNS_9BwdParamsE:
	.zero		1192


//--------------------- .nv.constant0._ZN10layer_norm31ln_parallel_residual_bwd_kernelINS_13Kernel_traitsIfffffjLj5120ELj1ELj1ELj8ELj16ENS_18Kernel_traits_baseILj5120EfffffjLj256EEEEELb0ELb1ELb1EEEvNS_9BwdParamsE --------------------------
	.section	.nv.constant0._ZN10layer_norm31ln_parallel_residual_bwd_kernelINS_13Kernel_traitsIfffffjLj5120ELj1ELj1ELj8ELj16ENS_18Kernel_traits_baseILj5120EfffffjLj256EEEEELb0ELb1ELb1EEEvNS_9BwdParamsE,"a",@progbits
	.sectionflags	@""
	.align	4
.nv.constant0._ZN10layer_norm31ln_parallel_residual_bwd_kernelINS_13Kernel_traitsIfffffjLj5120ELj1ELj1ELj8ELj16ENS_18Kernel_traits_baseILj5120EfffffjLj256EEEEELb0ELb1ELb1EEEvNS_9BwdParamsE:
	.zero		1192


//--------------------- .nv.constant0._ZN10layer_norm31ln_parallel_residual_bwd_kernelINS_13Kernel_traitsIfffffjLj5120ELj1ELj1ELj8ELj16ENS_18Kernel_traits_baseILj5120EfffffjLj256EEEEELb1ELb0ELb0EEEvNS_9BwdParamsE --------------------------
	.section	.nv.constant0._ZN10layer_norm31ln_parallel_residual_bwd_kernelINS_13Kernel_traitsIfffffjLj5120ELj1ELj1ELj8ELj16ENS_18Kernel_traits_baseILj5120EfffffjLj256EEEEELb1ELb0ELb0EEEvNS_9BwdParamsE,"a",@progbits
	.sectionflags	@""
	.align	4
.nv.constant0._ZN10layer_norm31ln_parallel_residual_bwd_kernelINS_13Kernel_traitsIfffffjLj5120ELj1ELj1ELj8ELj16ENS_18Kernel_traits_baseILj5120EfffffjLj256EEEEELb1ELb0ELb0EEEvNS_9BwdParamsE:
	.zero		1192


//--------------------- .nv.constant0._ZN10layer_norm31ln_parallel_residual_bwd_kernelINS_13Kernel_traitsIfffffjLj5120ELj1ELj1ELj8ELj16ENS_18Kernel_traits_baseILj5120EfffffjLj256EEEEELb1ELb0ELb1EEEvNS_9BwdParamsE --------------------------
	.section	.nv.constant0._ZN10layer_norm31ln_parallel_residual_bwd_kernelINS_13Kernel_traitsIfffffjLj5120ELj1ELj1ELj8ELj16ENS_18Kernel_traits_baseILj5120EfffffjLj256EEEEELb1ELb0ELb1EEEvNS_9BwdParamsE,"a",@progbits
	.sectionflags	@""
	.align	4
.nv.constant0._ZN10layer_norm31ln_parallel_residual_bwd_kernelINS_13Kernel_traitsIfffffjLj5120ELj1ELj1ELj8ELj16ENS_18Kernel_traits_baseILj5120EfffffjLj256EEEEELb1ELb0ELb1EEEvNS_9BwdParamsE:
	.zero		1192


//--------------------- .nv.constant0._ZN10layer_norm22ln_bwd_finalize_kernelINS_22Kernel_traits_finalizeILj5120EfffffjLb0ELj1024ELj4ENS_18Kernel_traits_baseILj5120EfffffjLj1024EEEEELb0ELb0EEEvNS_9BwdParamsE --------------------------
	.section	.nv.constant0._ZN10layer_norm22ln_bwd_finalize_kernelINS_22Kernel_traits_finalizeILj5120EfffffjLb0ELj1024ELj4ENS_18Kernel_traits_baseILj5120EfffffjLj1024EEEEELb0ELb0EEEvNS_9BwdParamsE,"a",@progbits
	.sectionflags	@""
	.align	4
.nv.constant0._ZN10layer_norm22ln_bwd_finalize_kernelINS_22Kernel_traits_finalizeILj5120EfffffjLb0ELj1024ELj4ENS_18Kernel_traits_baseILj5120EfffffjLj1024EEEEELb0ELb0EEEvNS_9BwdParamsE:
	.zero		1192


//--------------------- .nv.constant0._ZN10layer_norm40ln_parallel_residual_bwd_finalize_kernelINS_22Kernel_traits_finalizeILj5120EfffffjLb0ELj1024ELj4ENS_18Kernel_traits_baseILj5120EfffffjLj1024EEEEELb0EEEvNS_9BwdParamsE --------------------------
	.section	.nv.constant0._ZN10layer_norm40ln_parallel_residual_bwd_finalize_kernelINS_22Kernel_traits_finalizeILj5120EfffffjLb0ELj1024ELj4ENS_18Kernel_traits_baseILj5120EfffffjLj1024EEEEELb0EEEvNS_9BwdParamsE,"a",@progbits
	.sectionflags	@""
	.align	4
.nv.constant0._ZN10layer_norm40ln_parallel_residual_bwd_finalize_kernelINS_22Kernel_traits_finalizeILj5120EfffffjLb0ELj1024ELj4ENS_18Kernel_traits_baseILj5120EfffffjLj1024EEEEELb0EEEvNS_9BwdParamsE:
	.zero		1192


//--------------------- .nv.constant0._ZN10layer_norm31ln_parallel_residual_bwd_kernelINS_13Kernel_traitsIfffffjLj5120ELj1ELj1ELj8ELj16ENS_18Kernel_traits_baseILj5120EfffffjLj256EEEEELb1ELb1ELb0EEEvNS_9BwdParamsE --------------------------
	.section	.nv.constant0._ZN10layer_norm31ln_parallel_residual_bwd_kernelINS_13Kernel_traitsIfffffjLj5120ELj1ELj1ELj8ELj16ENS_18Kernel_traits_baseILj5120EfffffjLj256EEEEELb1ELb1ELb0EEEvNS_9BwdParamsE,"a",@progbits
	.sectionflags	@""
	.align	4
.nv.constant0._ZN10layer_norm31ln_parallel_residual_bwd_kernelINS_13Kernel_traitsIfffffjLj5120ELj1ELj1ELj8ELj16ENS_18Kernel_traits_baseILj5120EfffffjLj256EEEEELb1ELb1ELb0EEEvNS_9BwdParamsE:
	.zero		1192


//--------------------- .nv.constant0._ZN10layer_norm22ln_bwd_finalize_kernelINS_22Kernel_traits_finalizeILj5120EfffffjLb0ELj1024ELj4ENS_18Kernel_traits_baseILj5120EfffffjLj1024EEEEELb0ELb1EEEvNS_9BwdParamsE --------------------------
	.section	.nv.constant0._ZN10layer_norm22ln_bwd_finalize_kernelINS_22Kernel_traits_finalizeILj5120EfffffjLb0ELj1024ELj4ENS_18Kernel_traits_baseILj5120EfffffjLj1024EEEEELb0ELb1EEEvNS_9BwdParamsE,"a",@progbits
	.sectionflags	@""
	.align	4
.nv.constant0._ZN10layer_norm22ln_bwd_finalize_kernelINS_22Kernel_traits_finalizeILj5120EfffffjLb0ELj1024ELj4ENS_18Kernel_traits_baseILj5120EfffffjLj1024EEEEELb0ELb1EEEvNS_9BwdParamsE:
	.zero		1192


//--------------------- .nv.constant0._ZN10layer_norm40ln_parallel_residual_bwd_finalize_kernelINS_22Kernel_traits_finalizeILj5120EfffffjLb0ELj1024ELj4ENS_18Kernel_traits_baseILj5120EfffffjLj1024EEEEELb1EEEvNS_9BwdParamsE --------------------------
	.section	.nv.constant0._ZN10layer_norm40ln_parallel_residual_bwd_finalize_kernelINS_22Kernel_traits_finalizeILj5120EfffffjLb0ELj1024ELj4ENS_18Kernel_traits_baseILj5120EfffffjLj1024EEEEELb1EEEvNS_9BwdParamsE,"a",@progbits
	.sectionflags	@""
	.align	4
.nv.constant0._ZN10layer_norm40ln_parallel_residual_bwd_finalize_kernelINS_22Kernel_traits_finalizeILj5120EfffffjLb0ELj1024ELj4ENS_18Kernel_traits_baseILj5120EfffffjLj1024EEEEELb1EEEvNS_9BwdParamsE:
	.zero		1192


//--------------------- .nv.constant0._ZN10layer_norm31ln_parallel_residual_bwd_kernelINS_13Kernel_traitsIfffffjLj5120ELj1ELj1ELj8ELj16ENS_18Kernel_traits_baseILj5120EfffffjLj256EEEEELb1ELb1ELb1EEEvNS_9BwdParamsE --------------------------
	.section	.nv.constant0._ZN10layer_norm31ln_parallel_residual_bwd_kernelINS_13Kernel_traitsIfffffjLj5120ELj1ELj1ELj8ELj16ENS_18Kernel_traits_baseILj5120EfffffjLj256EEEEELb1ELb1ELb1EEEvNS_9BwdParamsE,"a",@progbits
	.sectionflags	@""
	.align	4
.nv.constant0._ZN10layer_norm31ln_parallel_residual_bwd_kernelINS_13Kernel_traitsIfffffjLj5120ELj1ELj1ELj8ELj16ENS_18Kernel_traits_baseILj5120EfffffjLj256EEEEELb1ELb1ELb1EEEvNS_9BwdParamsE:
	.zero		1192


//--------------------- SYMBOLS --------------------------

	.type		.nv.reservedSmem.offset0,@object
	.size		.nv.reservedSmem.offset0,0x4
	.type		.nv.reservedSmem.cap,@object
	.size		.nv.reservedSmem.cap,0x4
